	.target	sm_103a

	.elftype	@"ET_EXEC"


//--------------------- .note.nv.tkinfo           --------------------------
	.section	.note.nv.tkinfo,"",@"SHT_NOTE"
	.sectionflags	@"SHF_NOTE_NV_TKINFO"
	.tkinfo
        /*0018*/ 	.word	0x00000002
        /*0030*/ 	.string	""
        /*0030*/ 	.string	"ptxas"
        /*0030*/ 	.string	"Cuda compilation tools, release 13.0, V13.0.88"
        /*0030*/ 	.string	"Build cuda_13.0.r13.0/compiler.36424714_0"
        /*0030*/ 	.string	"-arch sm_103a -m 64 "



//--------------------- .note.nv.cuinfo           --------------------------
	.section	.note.nv.cuinfo,"",@"SHT_NOTE"
	.sectionflags	@"SHF_NOTE_NV_CUINFO"
        /*0018*/ 	.short	0x0002
        /*001a*/ 	.short	0x0067
        /*001c*/ 	.short	0x0082
	.zero		2


//--------------------- .nv.info                  --------------------------
	.section	.nv.info,"",@"SHT_CUDA_INFO"
	.align	4


	//----- nvinfo : EIATTR_REGCOUNT
	.align		4
        /*0000*/ 	.byte	0x04, 0x2f
        /*0002*/ 	.short	(.L_12 - .L_11)
	.align		4
.L_11:
        /*0004*/ 	.word	index@(_ZN5flash24flash_fwd_splitkv_kernelI23Flash_fwd_kernel_traitsILi256ELi64ELi64ELi4ELb0ELb0EN7cutlass10bfloat16_tE19Flash_kernel_traitsILi256ELi64ELi64ELi4ES3_EELb1ELb0ELb1ELb0ELb0ELb1ELb1ELb1EEEvNS_16Flash_fwd_paramsE)
        /*0008*/ 	.word	0x000000f4


	//----- nvinfo : EIATTR_FRAME_SIZE
	.align		4
.L_12:
        /*000c*/ 	.byte	0x04, 0x11
        /*000e*/ 	.short	(.L_14 - .L_13)
	.align		4
.L_13:
        /*0010*/ 	.word	index@(_ZN5flash24flash_fwd_splitkv_kernelI23Flash_fwd_kernel_traitsILi256ELi64ELi64ELi4ELb0ELb0EN7cutlass10bfloat16_tE19Flash_kernel_traitsILi256ELi64ELi64ELi4ES3_EELb1ELb0ELb1ELb0ELb0ELb1ELb1ELb1EEEvNS_16Flash_fwd_paramsE)
        /*0014*/ 	.word	0x00000000


	//----- nvinfo : EIATTR_REGCOUNT
	.align		4
.L_14:
        /*0018*/ 	.byte	0x04, 0x2f
        /*001a*/ 	.short	(.L_16 - .L_15)
	.align		4
.L_15:
        /*001c*/ 	.word	index@(_ZN5flash24flash_fwd_splitkv_kernelI23Flash_fwd_kernel_traitsILi256ELi64ELi64ELi4ELb0ELb0EN7cutlass10bfloat16_tE19Flash_kernel_traitsILi256ELi64ELi64ELi4ES3_EELb1ELb0ELb1ELb0ELb0ELb0ELb1ELb1EEEvNS_16Flash_fwd_paramsE)
        /*0020*/ 	.word	0x000000fa


	//----- nvinfo : EIATTR_FRAME_SIZE
	.align		4
.L_16:
        /*0024*/ 	.byte	0x04, 0x11
        /*0026*/ 	.short	(.L_18 - .L_17)
	.align		4
.L_17:
        /*0028*/ 	.word	index@(_ZN5flash24flash_fwd_splitkv_kernelI23Flash_fwd_kernel_traitsILi256ELi64ELi64ELi4ELb0ELb0EN7cutlass10bfloat16_tE19Flash_kernel_traitsILi256ELi64ELi64ELi4ES3_EELb1ELb0ELb1ELb0ELb0ELb0ELb1ELb1EEEvNS_16Flash_fwd_paramsE)
        /*002c*/ 	.word	0x00000000


	//----- nvinfo : EIATTR_REGCOUNT
	.align		4
.L_18:
        /*0030*/ 	.byte	0x04, 0x2f
        /*0032*/ 	.short	(.L_20 - .L_19)
	.align		4
.L_19:
        /*0034*/ 	.word	index@(_ZN5flash24flash_fwd_splitkv_kernelI23Flash_fwd_kernel_traitsILi256ELi64ELi64ELi4ELb0ELb0EN7cutlass10bfloat16_tE19Flash_kernel_traitsILi256ELi64ELi64ELi4ES3_EELb1ELb0ELb0ELb0ELb1ELb1ELb1ELb1EEEvNS_16Flash_fwd_paramsE)
        /*0038*/ 	.word	0x000000f8


	//----- nvinfo : EIATTR_FRAME_SIZE
	.align		4
.L_20:
        /*003c*/ 	.byte	0x04, 0x11
        /*003e*/ 	.short	(.L_22 - .L_21)
	.align		4
.L_21:
        /*0040*/ 	.word	index@(_ZN5flash24flash_fwd_splitkv_kernelI23Flash_fwd_kernel_traitsILi256ELi64ELi64ELi4ELb0ELb0EN7cutlass10bfloat16_tE19Flash_kernel_traitsILi256ELi64ELi64ELi4ES3_EELb1ELb0ELb0ELb0ELb1ELb1ELb1ELb1EEEvNS_16Flash_fwd_paramsE)
        /*0044*/ 	.word	0x00000000


	//----- nvinfo : EIATTR_REGCOUNT
	.align		4
.L_22:
        /*0048*/ 	.byte	0x04, 0x2f
        /*004a*/ 	.short	(.L_24 - .L_23)
	.align		4
.L_23:
        /*004c*/ 	.word	index@(_ZN5flash24flash_fwd_splitkv_kernelI23Flash_fwd_kernel_traitsILi256ELi64ELi64ELi4ELb0ELb0EN7cutlass10bfloat16_tE19Flash_kernel_traitsILi256ELi64ELi64ELi4ES3_EELb1ELb0ELb0ELb0ELb1ELb0ELb1ELb1EEEvNS_16Flash_fwd_paramsE)
        /*0050*/ 	.word	0x000000fc


	//----- nvinfo : EIATTR_FRAME_SIZE
	.align		4
.L_24:
        /*0054*/ 	.byte	0x04, 0x11
        /*0056*/ 	.short	(.L_26 - .L_25)
	.align		4
.L_25:
        /*0058*/ 	.word	index@(_ZN5flash24flash_fwd_splitkv_kernelI23Flash_fwd_kernel_traitsILi256ELi64ELi64ELi4ELb0ELb0EN7cutlass10bfloat16_tE19Flash_kernel_traitsILi256ELi64ELi64ELi4ES3_EELb1ELb0ELb0ELb0ELb1ELb0ELb1ELb1EEEvNS_16Flash_fwd_paramsE)
        /*005c*/ 	.word	0x00000000


	//----- nvinfo : EIATTR_REGCOUNT
	.align		4
.L_26:
        /*0060*/ 	.byte	0x04, 0x2f
        /*0062*/ 	.short	(.L_28 - .L_27)
	.align		4
.L_27:
        /*0064*/ 	.word	index@(_ZN5flash24flash_fwd_splitkv_kernelI23Flash_fwd_kernel_traitsILi256ELi64ELi64ELi4ELb0ELb0EN7cutlass10bfloat16_tE19Flash_kernel_traitsILi256ELi64ELi64ELi4ES3_EELb1ELb0ELb1ELb0ELb0ELb1ELb1ELb0EEEvNS_16Flash_fwd_paramsE)
        /*0068*/ 	.word	0x000000f4


	//----- nvinfo : EIATTR_FRAME_SIZE
	.align		4
.L_28:
        /*006c*/ 	.byte	0x04, 0x11
        /*006e*/ 	.short	(.L_30 - .L_29)
	.align		4
.L_29:
        /*0070*/ 	.word	index@(_ZN5flash24flash_fwd_splitkv_kernelI23Flash_fwd_kernel_traitsILi256ELi64ELi64ELi4ELb0ELb0EN7cutlass10bfloat16_tE19Flash_kernel_traitsILi256ELi64ELi64ELi4ES3_EELb1ELb0ELb1ELb0ELb0ELb1ELb1ELb0EEEvNS_16Flash_fwd_paramsE)
        /*0074*/ 	.word	0x00000000


	//----- nvinfo : EIATTR_REGCOUNT
	.align		4
.L_30:
        /*0078*/ 	.byte	0x04, 0x2f
        /*007a*/ 	.short	(.L_32 - .L_31)
	.align		4
.L_31:
        /*007c*/ 	.word	index@(_ZN5flash24flash_fwd_splitkv_kernelI23Flash_fwd_kernel_traitsILi256ELi64ELi64ELi4ELb0ELb0EN7cutlass10bfloat16_tE19Flash_kernel_traitsILi256ELi64ELi64ELi4ES3_EELb1ELb0ELb1ELb0ELb0ELb0ELb1ELb0EEEvNS_16Flash_fwd_paramsE)
        /*0080*/ 	.word	0x000000f8


	//----- nvinfo : EIATTR_FRAME_SIZE
	.align		4
.L_32:
        /*0084*/ 	.byte	0x04, 0x11
        /*0086*/ 	.short	(.L_34 - .L_33)
	.align		4
.L_33:
        /*0088*/ 	.word	index@(_ZN5flash24flash_fwd_splitkv_kernelI23Flash_fwd_kernel_traitsILi256ELi64ELi64ELi4ELb0ELb0EN7cutlass10bfloat16_tE19Flash_kernel_traitsILi256ELi64ELi64ELi4ES3_EELb1ELb0ELb1ELb0ELb0ELb0ELb1ELb0EEEvNS_16Flash_fwd_paramsE)
        /*008c*/ 	.word	0x00000000


	//----- nvinfo : EIATTR_REGCOUNT
	.align		4
.L_34:
        /*0090*/ 	.byte	0x04, 0x2f
        /*0092*/ 	.short	(.L_36 - .L_35)
	.align		4
.L_35:
        /*0094*/ 	.word	index@(_ZN5flash24flash_fwd_splitkv_kernelI23Flash_fwd_kernel_traitsILi256ELi64ELi64ELi4ELb0ELb0EN7cutlass10bfloat16_tE19Flash_kernel_traitsILi256ELi64ELi64ELi4ES3_EELb1ELb0ELb0ELb0ELb1ELb1ELb1ELb0EEEvNS_16Flash_fwd_paramsE)
        /*0098*/ 	.word	0x000000fe


	//----- nvinfo : EIATTR_FRAME_SIZE
	.align		4
.L_36:
        /*009c*/ 	.byte	0x04, 0x11
        /*009e*/ 	.short	(.L_38 - .L_37)
	.align		4
.L_37:
        /*00a0*/ 	.word	index@(_ZN5flash24flash_fwd_splitkv_kernelI23Flash_fwd_kernel_traitsILi256ELi64ELi64ELi4ELb0ELb0EN7cutlass10bfloat16_tE19Flash_kernel_traitsILi256ELi64ELi64ELi4ES3_EELb1ELb0ELb0ELb0ELb1ELb1ELb1ELb0EEEvNS_16Flash_fwd_paramsE)
        /*00a4*/ 	.word	0x00000000


	//----- nvinfo : EIATTR_REGCOUNT
	.align		4
.L_38:
        /*00a8*/ 	.byte	0x04, 0x2f
        /*00aa*/ 	.short	(.L_40 - .L_39)
	.align		4
.L_39:
        /*00ac*/ 	.word	index@(_ZN5flash24flash_fwd_splitkv_kernelI23Flash_fwd_kernel_traitsILi256ELi64ELi64ELi4ELb0ELb0EN7cutlass10bfloat16_tE19Flash_kernel_traitsILi256ELi64ELi64ELi4ES3_EELb1ELb0ELb0ELb0ELb1ELb0ELb1ELb0EEEvNS_16Flash_fwd_paramsE)
        /*00b0*/ 	.word	0x000000fa


	//----- nvinfo : EIATTR_FRAME_SIZE
	.align		4
.L_40:
        /*00b4*/ 	.byte	0x04, 0x11
        /*00b6*/ 	.short	(.L_42 - .L_41)
	.align		4
.L_41:
        /*00b8*/ 	.word	index@(_ZN5flash24flash_fwd_splitkv_kernelI23Flash_fwd_kernel_traitsILi256ELi64ELi64ELi4ELb0ELb0EN7cutlass10bfloat16_tE19Flash_kernel_traitsILi256ELi64ELi64ELi4ES3_EELb1ELb0ELb0ELb0ELb1ELb0ELb1ELb0EEEvNS_16Flash_fwd_paramsE)
        /*00bc*/ 	.word	0x00000000


	//----- nvinfo : EIATTR_REGCOUNT
	.align		4
.L_42:
        /*00c0*/ 	.byte	0x04, 0x2f
        /*00c2*/ 	.short	(.L_44 - .L_43)
	.align		4
.L_43:
        /*00c4*/ 	.word	index@(_ZN5flash24flash_fwd_splitkv_kernelI23Flash_fwd_kernel_traitsILi256ELi64ELi64ELi4ELb0ELb0EN7cutlass10bfloat16_tE19Flash_kernel_traitsILi256ELi64ELi64ELi4ES3_EELb1ELb0ELb1ELb0ELb0ELb1ELb0ELb1EEEvNS_16Flash_fwd_paramsE)
        /*00c8*/ 	.word	0x000000f2


	//----- nvinfo : EIATTR_FRAME_SIZE
	.align		4
.L_44:
        /*00cc*/ 	.byte	0x04, 0x11
        /*00ce*/ 	.short	(.L_46 - .L_45)
	.align		4
.L_45:
        /*00d0*/ 	.word	index@(_ZN5flash24flash_fwd_splitkv_kernelI23Flash_fwd_kernel_traitsILi256ELi64ELi64ELi4ELb0ELb0EN7cutlass10bfloat16_tE19Flash_kernel_traitsILi256ELi64ELi64ELi4ES3_EELb1ELb0ELb1ELb0ELb0ELb1ELb0ELb1EEEvNS_16Flash_fwd_paramsE)
        /*00d4*/ 	.word	0x00000000


	//----- nvinfo : EIATTR_REGCOUNT
	.align		4
.L_46:
        /*00d8*/ 	.byte	0x04, 0x2f
        /*00da*/ 	.short	(.L_48 - .L_47)
	.align		4
.L_47:
        /*00dc*/ 	.word	index@(_ZN5flash24flash_fwd_splitkv_kernelI23Flash_fwd_kernel_traitsILi256ELi64ELi64ELi4ELb0ELb0EN7cutlass10bfloat16_tE19Flash_kernel_traitsILi256ELi64ELi64ELi4ES3_EELb1ELb0ELb1ELb0ELb0ELb0ELb0ELb1EEEvNS_16Flash_fwd_paramsE)
        /*00e0*/ 	.word	0x000000f8


	//----- nvinfo : EIATTR_FRAME_SIZE
	.align		4
.L_48:
        /*00e4*/ 	.byte	0x04, 0x11
        /*00e6*/ 	.short	(.L_50 - .L_49)
	.align		4
.L_49:
        /*00e8*/ 	.word	index@(_ZN5flash24flash_fwd_splitkv_kernelI23Flash_fwd_kernel_traitsILi256ELi64ELi64ELi4ELb0ELb0EN7cutlass10bfloat16_tE19Flash_kernel_traitsILi256ELi64ELi64ELi4ES3_EELb1ELb0ELb1ELb0ELb0ELb0ELb0ELb1EEEvNS_16Flash_fwd_paramsE)
        /*00ec*/ 	.word	0x00000000


	//----- nvinfo : EIATTR_REGCOUNT
	.align		4
.L_50:
        /*00f0*/ 	.byte	0x04, 0x2f
        /*00f2*/ 	.short	(.L_52 - .L_51)
	.align		4
.L_51:
        /*00f4*/ 	.word	index@(_ZN5flash24flash_fwd_splitkv_kernelI23Flash_fwd_kernel_traitsILi256ELi64ELi64ELi4ELb0ELb0EN7cutlass10bfloat16_tE19Flash_kernel_traitsILi256ELi64ELi64ELi4ES3_EELb1ELb0ELb0ELb0ELb1ELb1ELb0ELb1EEEvNS_16Flash_fwd_paramsE)
        /*00f8*/ 	.word	0x000000fc


	//----- nvinfo : EIATTR_FRAME_SIZE
	.align		4
.L_52:
        /*00fc*/ 	.byte	0x04, 0x11
        /*00fe*/ 	.short	(.L_54 - .L_53)
	.align		4
.L_53:
        /*0100*/ 	.word	index@(_ZN5flash24flash_fwd_splitkv_kernelI23Flash_fwd_kernel_traitsILi256ELi64ELi64ELi4ELb0ELb0EN7cutlass10bfloat16_tE19Flash_kernel_traitsILi256ELi64ELi64ELi4ES3_EELb1ELb0ELb0ELb0ELb1ELb1ELb0ELb1EEEvNS_16Flash_fwd_paramsE)
        /*0104*/ 	.word	0x00000000


	//----- nvinfo : EIATTR_REGCOUNT
	.align		4
.L_54:
        /*0108*/ 	.byte	0x04, 0x2f
        /*010a*/ 	.short	(.L_56 - .L_55)
	.align		4
.L_55:
        /*010c*/ 	.word	index@(_ZN5flash24flash_fwd_splitkv_kernelI23Flash_fwd_kernel_traitsILi256ELi64ELi64ELi4ELb0ELb0EN7cutlass10bfloat16_tE19Flash_kernel_traitsILi256ELi64ELi64ELi4ES3_EELb1ELb0ELb0ELb0ELb1ELb0ELb0ELb1EEEvNS_16Flash_fwd_paramsE)
        /*0110*/ 	.word	0x000000fe


	//----- nvinfo : EIATTR_FRAME_SIZE
	.align		4
.L_56:
        /*0114*/ 	.byte	0x04, 0x11
        /*0116*/ 	.short	(.L_58 - .L_57)
	.align		4
.L_57:
        /*0118*/ 	.word	index@(_ZN5flash24flash_fwd_splitkv_kernelI23Flash_fwd_kernel_traitsILi256ELi64ELi64ELi4ELb0ELb0EN7cutlass10bfloat16_tE19Flash_kernel_traitsILi256ELi64ELi64ELi4ES3_EELb1ELb0ELb0ELb0ELb1ELb0ELb0ELb1EEEvNS_16Flash_fwd_paramsE)
        /*011c*/ 	.word	0x00000000


	//----- nvinfo : EIATTR_REGCOUNT
	.align		4
.L_58:
        /*0120*/ 	.byte	0x04, 0x2f
        /*0122*/ 	.short	(.L_60 - .L_59)
	.align		4
.L_59:
        /*0124*/ 	.word	index@(_ZN5flash24flash_fwd_splitkv_kernelI23Flash_fwd_kernel_traitsILi256ELi64ELi64ELi4ELb0ELb0EN7cutlass10bfloat16_tE19Flash_kernel_traitsILi256ELi64ELi64ELi4ES3_EELb1ELb0ELb1ELb0ELb0ELb1ELb0ELb0EEEvNS_16Flash_fwd_paramsE)
        /*0128*/ 	.word	0x000000f9


	//----- nvinfo : EIATTR_FRAME_SIZE
	.align		4
.L_60:
        /*012c*/ 	.byte	0x04, 0x11
        /*012e*/ 	.short	(.L_62 - .L_61)
	.align		4
.L_61:
        /*0130*/ 	.word	index@(_ZN5flash24flash_fwd_splitkv_kernelI23Flash_fwd_kernel_traitsILi256ELi64ELi64ELi4ELb0ELb0EN7cutlass10bfloat16_tE19Flash_kernel_traitsILi256ELi64ELi64ELi4ES3_EELb1ELb0ELb1ELb0ELb0ELb1ELb0ELb0EEEvNS_16Flash_fwd_paramsE)
        /*0134*/ 	.word	0x00000000


	//----- nvinfo : EIATTR_REGCOUNT
	.align		4
.L_62:
        /*0138*/ 	.byte	0x04, 0x2f
        /*013a*/ 	.short	(.L_64 - .L_63)
	.align		4
.L_63:
        /*013c*/ 	.word	index@(_ZN5flash24flash_fwd_splitkv_kernelI23Flash_fwd_kernel_traitsILi256ELi64ELi64ELi4ELb0ELb0EN7cutlass10bfloat16_tE19Flash_kernel_traitsILi256ELi64ELi64ELi4ES3_EELb1ELb0ELb1ELb0ELb0ELb0ELb0ELb0EEEvNS_16Flash_fwd_paramsE)
        /*0140*/ 	.word	0x000000fc


	//----- nvinfo : EIATTR_FRAME_SIZE
	.align		4
.L_64:
        /*0144*/ 	.byte	0x04, 0x11
        /*0146*/ 	.short	(.L_66 - .L_65)
	.align		4
.L_65:
        /*0148*/ 	.word	index@(_ZN5flash24flash_fwd_splitkv_kernelI23Flash_fwd_kernel_traitsILi256ELi64ELi64ELi4ELb0ELb0EN7cutlass10bfloat16_tE19Flash_kernel_traitsILi256ELi64ELi64ELi4ES3_EELb1ELb0ELb1ELb0ELb0ELb0ELb0ELb0EEEvNS_16Flash_fwd_paramsE)
        /*014c*/ 	.word	0x00000000


	//----- nvinfo : EIATTR_REGCOUNT
	.align		4
.L_66:
        /*0150*/ 	.byte	0x04, 0x2f
        /*0152*/ 	.short	(.L_68 - .L_67)
	.align		4
.L_67:
        /*0154*/ 	.word	index@(_ZN5flash24flash_fwd_splitkv_kernelI23Flash_fwd_kernel_traitsILi256ELi64ELi64ELi4ELb0ELb0EN7cutlass10bfloat16_tE19Flash_kernel_traitsILi256ELi64ELi64ELi4ES3_EELb1ELb0ELb0ELb0ELb1ELb1ELb0ELb0EEEvNS_16Flash_fwd_paramsE)
        /*0158*/ 	.word	0x000000ff


	//----- nvinfo : EIATTR_FRAME_SIZE
	.align		4
.L_68:
        /*015c*/ 	.byte	0x04, 0x11
        /*015e*/ 	.short	(.L_70 - .L_69)
	.align		4
.L_69:
        /*0160*/ 	.word	index@(_ZN5flash24flash_fwd_splitkv_kernelI23Flash_fwd_kernel_traitsILi256ELi64ELi64ELi4ELb0ELb0EN7cutlass10bfloat16_tE19Flash_kernel_traitsILi256ELi64ELi64ELi4ES3_EELb1ELb0ELb0ELb0ELb1ELb1ELb0ELb0EEEvNS_16Flash_fwd_paramsE)
        /*0164*/ 	.word	0x00000000


	//----- nvinfo : EIATTR_REGCOUNT
	.align		4
.L_70:
        /*0168*/ 	.byte	0x04, 0x2f
        /*016a*/ 	.short	(.L_72 - .L_71)
	.align		4
.L_71:
        /*016c*/ 	.word	index@(_ZN5flash24flash_fwd_splitkv_kernelI23Flash_fwd_kernel_traitsILi256ELi64ELi64ELi4ELb0ELb0EN7cutlass10bfloat16_tE19Flash_kernel_traitsILi256ELi64ELi64ELi4ES3_EELb1ELb0ELb0ELb0ELb1ELb0ELb0ELb0EEEvNS_16Flash_fwd_paramsE)
        /*0170*/ 	.word	0x000000fe


	//----- nvinfo : EIATTR_FRAME_SIZE
	.align		4
.L_72:
        /*0174*/ 	.byte	0x04, 0x11
        /*0176*/ 	.short	(.L_74 - .L_73)
	.align		4
.L_73:
        /*0178*/ 	.word	index@(_ZN5flash24flash_fwd_splitkv_kernelI23Flash_fwd_kernel_traitsILi256ELi64ELi64ELi4ELb0ELb0EN7cutlass10bfloat16_tE19Flash_kernel_traitsILi256ELi64ELi64ELi4ES3_EELb1ELb0ELb0ELb0ELb1ELb0ELb0ELb0EEEvNS_16Flash_fwd_paramsE)
        /*017c*/ 	.word	0x00000000


	//----- nvinfo : EIATTR_REGCOUNT
	.align		4
.L_74:
        /*0180*/ 	.byte	0x04, 0x2f
        /*0182*/ 	.short	(.L_76 - .L_75)
	.align		4
.L_75:
        /*0184*/ 	.word	index@(_ZN5flash24flash_fwd_splitkv_kernelI23Flash_fwd_kernel_traitsILi256ELi64ELi64ELi4ELb0ELb0EN7cutlass10bfloat16_tE19Flash_kernel_traitsILi256ELi64ELi64ELi4ES3_EELb1ELb0ELb0ELb0ELb0ELb1ELb1ELb1EEEvNS_16Flash_fwd_paramsE)
        /*0188*/ 	.word	0x000000fa


	//----- nvinfo : EIATTR_FRAME_SIZE
	.align		4
.L_76:
        /*018c*/ 	.byte	0x04, 0x11
        /*018e*/ 	.short	(.L_78 - .L_77)
	.align		4
.L_77:
        /*0190*/ 	.word	index@(_ZN5flash24flash_fwd_splitkv_kernelI23Flash_fwd_kernel_traitsILi256ELi64ELi64ELi4ELb0ELb0EN7cutlass10bfloat16_tE19Flash_kernel_traitsILi256ELi64ELi64ELi4ES3_EELb1ELb0ELb0ELb0ELb0ELb1ELb1ELb1EEEvNS_16Flash_fwd_paramsE)
        /*0194*/ 	.word	0x00000000


	//----- nvinfo : EIATTR_REGCOUNT
	.align		4
.L_78:
        /*0198*/ 	.byte	0x04, 0x2f
        /*019a*/ 	.short	(.L_80 - .L_79)
	.align		4
.L_79:
        /*019c*/ 	.word	index@(_ZN5flash24flash_fwd_splitkv_kernelI23Flash_fwd_kernel_traitsILi256ELi64ELi64ELi4ELb0ELb0EN7cutlass10bfloat16_tE19Flash_kernel_traitsILi256ELi64ELi64ELi4ES3_EELb1ELb0ELb0ELb0ELb0ELb0ELb1ELb1EEEvNS_16Flash_fwd_paramsE)
        /*01a0*/ 	.word	0x000000fa


	//----- nvinfo : EIATTR_FRAME_SIZE
	.align		4
.L_80:
        /*01a4*/ 	.byte	0x04, 0x11
        /*01a6*/ 	.short	(.L_82 - .L_81)
	.align		4
.L_81:
        /*01a8*/ 	.word	index@(_ZN5flash24flash_fwd_splitkv_kernelI23Flash_fwd_kernel_traitsILi256ELi64ELi64ELi4ELb0ELb0EN7cutlass10bfloat16_tE19Flash_kernel_traitsILi256ELi64ELi64ELi4ES3_EELb1ELb0ELb0ELb0ELb0ELb0ELb1ELb1EEEvNS_16Flash_fwd_paramsE)
        /*01ac*/ 	.word	0x00000000


	//----- nvinfo : EIATTR_REGCOUNT
	.align		4
.L_82:
        /*01b0*/ 	.byte	0x04, 0x2f
        /*01b2*/ 	.short	(.L_84 - .L_83)
	.align		4
.L_83:
        /*01b4*/ 	.word	index@(_ZN5flash24flash_fwd_splitkv_kernelI23Flash_fwd_kernel_traitsILi256ELi64ELi64ELi4ELb0ELb0EN7cutlass10bfloat16_tE19Flash_kernel_traitsILi256ELi64ELi64ELi4ES3_EELb1ELb0ELb0ELb0ELb0ELb1ELb1ELb0EEEvNS_16Flash_fwd_paramsE)
        /*01b8*/ 	.word	0x000000fe


	//----- nvinfo : EIATTR_FRAME_SIZE
	.align		4
.L_84:
        /*01bc*/ 	.byte	0x04, 0x11
        /*01be*/ 	.short	(.L_86 - .L_85)
	.align		4
.L_85:
        /*01c0*/ 	.word	index@(_ZN5flash24flash_fwd_splitkv_kernelI23Flash_fwd_kernel_traitsILi256ELi64ELi64ELi4ELb0ELb0EN7cutlass10bfloat16_tE19Flash_kernel_traitsILi256ELi64ELi64ELi4ES3_EELb1ELb0ELb0ELb0ELb0ELb1ELb1ELb0EEEvNS_16Flash_fwd_paramsE)
        /*01c4*/ 	.word	0x00000000


	//----- nvinfo : EIATTR_REGCOUNT
	.align		4
.L_86:
        /*01c8*/ 	.byte	0x04, 0x2f
        /*01ca*/ 	.short	(.L_88 - .L_87)
	.align		4
.L_87:
        /*01cc*/ 	.word	index@(_ZN5flash24flash_fwd_splitkv_kernelI23Flash_fwd_kernel_traitsILi256ELi64ELi64ELi4ELb0ELb0EN7cutlass10bfloat16_tE19Flash_kernel_traitsILi256ELi64ELi64ELi4ES3_EELb1ELb0ELb0ELb0ELb0ELb0ELb1ELb0EEEvNS_16Flash_fwd_paramsE)
        /*01d0*/ 	.word	0x000000f8


	//----- nvinfo : EIATTR_FRAME_SIZE
	.align		4
.L_88:
        /*01d4*/ 	.byte	0x04, 0x11
        /*01d6*/ 	.short	(.L_90 - .L_89)
	.align		4
.L_89:
        /*01d8*/ 	.word	index@(_ZN5flash24flash_fwd_splitkv_kernelI23Flash_fwd_kernel_traitsILi256ELi64ELi64ELi4ELb0ELb0EN7cutlass10bfloat16_tE19Flash_kernel_traitsILi256ELi64ELi64ELi4ES3_EELb1ELb0ELb0ELb0ELb0ELb0ELb1ELb0EEEvNS_16Flash_fwd_paramsE)
        /*01dc*/ 	.word	0x00000000


	//----- nvinfo : EIATTR_REGCOUNT
	.align		4
.L_90:
        /*01e0*/ 	.byte	0x04, 0x2f
        /*01e2*/ 	.short	(.L_92 - .L_91)
	.align		4
.L_91:
        /*01e4*/ 	.word	index@(_ZN5flash24flash_fwd_splitkv_kernelI23Flash_fwd_kernel_traitsILi256ELi64ELi64ELi4ELb0ELb0EN7cutlass10bfloat16_tE19Flash_kernel_traitsILi256ELi64ELi64ELi4ES3_EELb1ELb0ELb0ELb0ELb0ELb1ELb0ELb1EEEvNS_16Flash_fwd_paramsE)
        /*01e8*/ 	.word	0x000000fc


	//----- nvinfo : EIATTR_FRAME_SIZE
	.align		4
.L_92:
        /*01ec*/ 	.byte	0x04, 0x11
        /*01ee*/ 	.short	(.L_94 - .L_93)
	.align		4
.L_93:
        /*01f0*/ 	.word	index@(_ZN5flash24flash_fwd_splitkv_kernelI23Flash_fwd_kernel_traitsILi256ELi64ELi64ELi4ELb0ELb0EN7cutlass10bfloat16_tE19Flash_kernel_traitsILi256ELi64ELi64ELi4ES3_EELb1ELb0ELb0ELb0ELb0ELb1ELb0ELb1EEEvNS_16Flash_fwd_paramsE)
        /*01f4*/ 	.word	0x00000000


	//----- nvinfo : EIATTR_REGCOUNT
	.align		4
.L_94:
        /*01f8*/ 	.byte	0x04, 0x2f
        /*01fa*/ 	.short	(.L_96 - .L_95)
	.align		4
.L_95:
        /*01fc*/ 	.word	index@(_ZN5flash24flash_fwd_splitkv_kernelI23Flash_fwd_kernel_traitsILi256ELi64ELi64ELi4ELb0ELb0EN7cutlass10bfloat16_tE19Flash_kernel_traitsILi256ELi64ELi64ELi4ES3_EELb1ELb0ELb0ELb0ELb0ELb0ELb0ELb1EEEvNS_16Flash_fwd_paramsE)
        /*0200*/ 	.word	0x000000fe


	//----- nvinfo : EIATTR_FRAME_SIZE
	.align		4
.L_96:
        /*0204*/ 	.byte	0x04, 0x11
        /*0206*/ 	.short	(.L_98 - .L_97)
	.align		4
.L_97:
        /*0208*/ 	.word	index@(_ZN5flash24flash_fwd_splitkv_kernelI23Flash_fwd_kernel_traitsILi256ELi64ELi64ELi4ELb0ELb0EN7cutlass10bfloat16_tE19Flash_kernel_traitsILi256ELi64ELi64ELi4ES3_EELb1ELb0ELb0ELb0ELb0ELb0ELb0ELb1EEEvNS_16Flash_fwd_paramsE)
        /*020c*/ 	.word	0x00000000


	//----- nvinfo : EIATTR_REGCOUNT
	.align		4
.L_98:
        /*0210*/ 	.byte	0x04, 0x2f
        /*0212*/ 	.short	(.L_100 - .L_99)
	.align		4
.L_99:
        /*0214*/ 	.word	index@(_ZN5flash24flash_fwd_splitkv_kernelI23Flash_fwd_kernel_traitsILi256ELi64ELi64ELi4ELb0ELb0EN7cutlass10bfloat16_tE19Flash_kernel_traitsILi256ELi64ELi64ELi4ES3_EELb1ELb0ELb0ELb0ELb0ELb1ELb0ELb0EEEvNS_16Flash_fwd_paramsE)
        /*0218*/ 	.word	0x000000ff


	//----- nvinfo : EIATTR_FRAME_SIZE
	.align		4
.L_100:
        /*021c*/ 	.byte	0x04, 0x11
        /*021e*/ 	.short	(.L_102 - .L_101)
	.align		4
.L_101:
        /*0220*/ 	.word	index@(_ZN5flash24flash_fwd_splitkv_kernelI23Flash_fwd_kernel_traitsILi256ELi64ELi64ELi4ELb0ELb0EN7cutlass10bfloat16_tE19Flash_kernel_traitsILi256ELi64ELi64ELi4ES3_EELb1ELb0ELb0ELb0ELb0ELb1ELb0ELb0EEEvNS_16Flash_fwd_paramsE)
        /*0224*/ 	.word	0x00000000


	//----- nvinfo : EIATTR_REGCOUNT
	.align		4
.L_102:
        /*0228*/ 	.byte	0x04, 0x2f
        /*022a*/ 	.short	(.L_104 - .L_103)
	.align		4
.L_103:
        /*022c*/ 	.word	index@(_ZN5flash24flash_fwd_splitkv_kernelI23Flash_fwd_kernel_traitsILi256ELi64ELi64ELi4ELb0ELb0EN7cutlass10bfloat16_tE19Flash_kernel_traitsILi256ELi64ELi64ELi4ES3_EELb1ELb0ELb0ELb0ELb0ELb0ELb0ELb0EEEvNS_16Flash_fwd_paramsE)
        /*0230*/ 	.word	0x000000ff


	//----- nvinfo : EIATTR_FRAME_SIZE
	.align		4
.L_104:
        /*0234*/ 	.byte	0x04, 0x11
        /*0236*/ 	.short	(.L_106 - .L_105)
	.align		4
.L_105:
        /*0238*/ 	.word	index@(_ZN5flash24flash_fwd_splitkv_kernelI23Flash_fwd_kernel_traitsILi256ELi64ELi64ELi4ELb0ELb0EN7cutlass10bfloat16_tE19Flash_kernel_traitsILi256ELi64ELi64ELi4ES3_EELb1ELb0ELb0ELb0ELb0ELb0ELb0ELb0EEEvNS_16Flash_fwd_paramsE)
        /*023c*/ 	.word	0x00000000


	//----- nvinfo : EIATTR_REGCOUNT
	.align		4
.L_106:
        /*0240*/ 	.byte	0x04, 0x2f
        /*0242*/ 	.short	(.L_108 - .L_107)
	.align		4
.L_107:
        /*0244*/ 	.word	index@(_ZN5flash32flash_fwd_splitkv_combine_kernelI23Flash_fwd_kernel_traitsILi256ELi64ELi64ELi4ELb0ELb0EN7cutlass10bfloat16_tE19Flash_kernel_traitsILi256ELi64ELi64ELi4ES3_EELi4ELi1ELb1EEEvNS_16Flash_fwd_paramsE)
        /*0248*/ 	.word	0x0000002a


	//----- nvinfo : EIATTR_FRAME_SIZE
	.align		4
.L_108:
        /*024c*/ 	.byte	0x04, 0x11
        /*024e*/ 	.short	(.L_110 - .L_109)
	.align		4
.L_109:
        /*0250*/ 	.word	index@($__internal_13_$__cuda_sm20_div_s64)
        /*0254*/ 	.word	0x00000000


	//----- nvinfo : EIATTR_FRAME_SIZE
	.align		4
.L_110:
        /*0258*/ 	.byte	0x04, 0x11
        /*025a*/ 	.short	(.L_112 - .L_111)
	.align		4
.L_111:
        /*025c*/ 	.word	index@(_ZN5flash32flash_fwd_splitkv_combine_kernelI23Flash_fwd_kernel_traitsILi256ELi64ELi64ELi4ELb0ELb0EN7cutlass10bfloat16_tE19Flash_kernel_traitsILi256ELi64ELi64ELi4ES3_EELi4ELi1ELb1EEEvNS_16Flash_fwd_paramsE)
        /*0260*/ 	.word	0x00000000


	//----- nvinfo : EIATTR_REGCOUNT
	.align		4
.L_112:
        /*0264*/ 	.byte	0x04, 0x2f
        /*0266*/ 	.short	(.L_114 - .L_113)
	.align		4
.L_113:
        /*0268*/ 	.word	index@(_ZN5flash32flash_fwd_splitkv_combine_kernelI23Flash_fwd_kernel_traitsILi256ELi64ELi64ELi4ELb0ELb0EN7cutlass10bfloat16_tE19Flash_kernel_traitsILi256ELi64ELi64ELi4ES3_EELi4ELi2ELb1EEEvNS_16Flash_fwd_paramsE)
        /*026c*/ 	.word	0x00000026


	//----- nvinfo : EIATTR_FRAME_SIZE
	.align		4
.L_114:
        /*0270*/ 	.byte	0x04, 0x11
        /*0272*/ 	.short	(.L_116 - .L_115)
	.align		4
.L_115:
        /*0274*/ 	.word	index@($__internal_12_$__cuda_sm20_div_s64)
        /*0278*/ 	.word	0x00000000


	//----- nvinfo : EIATTR_FRAME_SIZE
	.align		4
.L_116:
        /*027c*/ 	.byte	0x04, 0x11
        /*027e*/ 	.short	(.L_118 - .L_117)
	.align		4
.L_117:
        /*0280*/ 	.word	index@(_ZN5flash32flash_fwd_splitkv_combine_kernelI23Flash_fwd_kernel_traitsILi256ELi64ELi64ELi4ELb0ELb0EN7cutlass10bfloat16_tE19Flash_kernel_traitsILi256ELi64ELi64ELi4ES3_EELi4ELi2ELb1EEEvNS_16Flash_fwd_paramsE)
        /*0284*/ 	.word	0x00000000


	//----- nvinfo : EIATTR_REGCOUNT
	.align		4
.L_118:
        /*0288*/ 	.byte	0x04, 0x2f
        /*028a*/ 	.short	(.L_120 - .L_119)
	.align		4
.L_119:
        /*028c*/ 	.word	index@(_ZN5flash32flash_fwd_splitkv_combine_kernelI23Flash_fwd_kernel_traitsILi256ELi64ELi64ELi4ELb0ELb0EN7cutlass10bfloat16_tE19Flash_kernel_traitsILi256ELi64ELi64ELi4ES3_EELi4ELi3ELb1EEEvNS_16Flash_fwd_paramsE)
        /*0290*/ 	.word	0x0000002a


	//----- nvinfo : EIATTR_FRAME_SIZE
	.align		4
.L_120:
        /*0294*/ 	.byte	0x04, 0x11
        /*0296*/ 	.short	(.L_122 - .L_121)
	.align		4
.L_121:
        /*0298*/ 	.word	index@($__internal_11_$__cuda_sm20_div_s64)
        /*029c*/ 	.word	0x00000000


	//----- nvinfo : EIATTR_FRAME_SIZE
	.align		4
.L_122:
        /*02a0*/ 	.byte	0x04, 0x11
        /*02a2*/ 	.short	(.L_124 - .L_123)
	.align		4
.L_123:
        /*02a4*/ 	.word	index@(_ZN5flash32flash_fwd_splitkv_combine_kernelI23Flash_fwd_kernel_traitsILi256ELi64ELi64ELi4ELb0ELb0EN7cutlass10bfloat16_tE19Flash_kernel_traitsILi256ELi64ELi64ELi4ES3_EELi4ELi3ELb1EEEvNS_16Flash_fwd_paramsE)
        /*02a8*/ 	.word	0x00000000


	//----- nvinfo : EIATTR_REGCOUNT
	.align		4
.L_124:
        /*02ac*/ 	.byte	0x04, 0x2f
        /*02ae*/ 	.short	(.L_126 - .L_125)
	.align		4
.L_125:
        /*02b0*/ 	.word	index@(_ZN5flash32flash_fwd_splitkv_combine_kernelI23Flash_fwd_kernel_traitsILi256ELi64ELi64ELi4ELb0ELb0EN7cutlass10bfloat16_tE19Flash_kernel_traitsILi256ELi64ELi64ELi4ES3_EELi4ELi4ELb1EEEvNS_16Flash_fwd_paramsE)
        /*02b4*/ 	.word	0x0000002a


	//----- nvinfo : EIATTR_FRAME_SIZE
	.align		4
.L_126:
        /*02b8*/ 	.byte	0x04, 0x11
        /*02ba*/ 	.short	(.L_128 - .L_127)
	.align		4
.L_127:
        /*02bc*/ 	.word	index@($__internal_10_$__cuda_sm20_div_s64)
        /*02c0*/ 	.word	0x00000000


	//----- nvinfo : EIATTR_FRAME_SIZE
	.align		4
.L_128:
        /*02c4*/ 	.byte	0x04, 0x11
        /*02c6*/ 	.short	(.L_130 - .L_129)
	.align		4
.L_129:
        /*02c8*/ 	.word	index@(_ZN5flash32flash_fwd_splitkv_combine_kernelI23Flash_fwd_kernel_traitsILi256ELi64ELi64ELi4ELb0ELb0EN7cutlass10bfloat16_tE19Flash_kernel_traitsILi256ELi64ELi64ELi4ES3_EELi4ELi4ELb1EEEvNS_16Flash_fwd_paramsE)
        /*02cc*/ 	.word	0x00000000


	//----- nvinfo : EIATTR_REGCOUNT
	.align		4
.L_130:
        /*02d0*/ 	.byte	0x04, 0x2f
        /*02d2*/ 	.short	(.L_132 - .L_131)
	.align		4
.L_131:
        /*02d4*/ 	.word	index@(_ZN5flash32flash_fwd_splitkv_combine_kernelI23Flash_fwd_kernel_traitsILi256ELi64ELi64ELi4ELb0ELb0EN7cutlass10bfloat16_tE19Flash_kernel_traitsILi256ELi64ELi64ELi4ES3_EELi4ELi5ELb1EEEvNS_16Flash_fwd_paramsE)
        /*02d8*/ 	.word	0x0000002e


	//----- nvinfo : EIATTR_FRAME_SIZE
	.align		4
.L_132:
        /*02dc*/ 	.byte	0x04, 0x11
        /*02de*/ 	.short	(.L_134 - .L_133)
	.align		4
.L_133:
        /*02e0*/ 	.word	index@($__internal_9_$__cuda_sm20_div_s64)
        /*02e4*/ 	.word	0x00000000


	//----- nvinfo : EIATTR_FRAME_SIZE
	.align		4
.L_134:
        /*02e8*/ 	.byte	0x04, 0x11
        /*02ea*/ 	.short	(.L_136 - .L_135)
	.align		4
.L_135:
        /*02ec*/ 	.word	index@(_ZN5flash32flash_fwd_splitkv_combine_kernelI23Flash_fwd_kernel_traitsILi256ELi64ELi64ELi4ELb0ELb0EN7cutlass10bfloat16_tE19Flash_kernel_traitsILi256ELi64ELi64ELi4ES3_EELi4ELi5ELb1EEEvNS_16Flash_fwd_paramsE)
        /*02f0*/ 	.word	0x00000000


	//----- nvinfo : EIATTR_REGCOUNT
	.align		4
.L_136:
        /*02f4*/ 	.byte	0x04, 0x2f
        /*02f6*/ 	.short	(.L_138 - .L_137)
	.align		4
.L_137:
        /*02f8*/ 	.word	index@(_ZN5flash32flash_fwd_splitkv_combine_kernelI23Flash_fwd_kernel_traitsILi256ELi64ELi64ELi4ELb0ELb0EN7cutlass10bfloat16_tE19Flash_kernel_traitsILi256ELi64ELi64ELi4ES3_EELi4ELi6ELb1EEEvNS_16Flash_fwd_paramsE)
        /*02fc*/ 	.word	0x0000002e


	//----- nvinfo : EIATTR_FRAME_SIZE
	.align		4
.L_138:
        /*0300*/ 	.byte	0x04, 0x11
        /*0302*/ 	.short	(.L_140 - .L_139)
	.align		4
.L_139:
        /*0304*/ 	.word	index@($__internal_8_$__cuda_sm20_div_s64)
        /*0308*/ 	.word	0x00000000


	//----- nvinfo : EIATTR_FRAME_SIZE
	.align		4
.L_140:
        /*030c*/ 	.byte	0x04, 0x11
        /*030e*/ 	.short	(.L_142 - .L_141)
	.align		4
.L_141:
        /*0310*/ 	.word	index@(_ZN5flash32flash_fwd_splitkv_combine_kernelI23Flash_fwd_kernel_traitsILi256ELi64ELi64ELi4ELb0ELb0EN7cutlass10bfloat16_tE19Flash_kernel_traitsILi256ELi64ELi64ELi4ES3_EELi4ELi6ELb1EEEvNS_16Flash_fwd_paramsE)
        /*0314*/ 	.word	0x00000000


	//----- nvinfo : EIATTR_REGCOUNT
	.align		4
.L_142:
        /*0318*/ 	.byte	0x04, 0x2f
        /*031a*/ 	.short	(.L_144 - .L_143)
	.align		4
.L_143:
        /*031c*/ 	.word	index@(_ZN5flash32flash_fwd_splitkv_combine_kernelI23Flash_fwd_kernel_traitsILi256ELi64ELi64ELi4ELb0ELb0EN7cutlass10bfloat16_tE19Flash_kernel_traitsILi256ELi64ELi64ELi4ES3_EELi4ELi7ELb1EEEvNS_16Flash_fwd_paramsE)
        /*0320*/ 	.word	0x0000002a


	//----- nvinfo : EIATTR_FRAME_SIZE
	.align		4
.L_144:
        /*0324*/ 	.byte	0x04, 0x11
        /*0326*/ 	.short	(.L_146 - .L_145)
	.align		4
.L_145:
        /*0328*/ 	.word	index@($__internal_7_$__cuda_sm20_div_s64)
        /*032c*/ 	.word	0x00000000


	//----- nvinfo : EIATTR_FRAME_SIZE
	.align		4
.L_146:
        /*0330*/ 	.byte	0x04, 0x11
        /*0332*/ 	.short	(.L_148 - .L_147)
	.align		4
.L_147:
        /*0334*/ 	.word	index@(_ZN5flash32flash_fwd_splitkv_combine_kernelI23Flash_fwd_kernel_traitsILi256ELi64ELi64ELi4ELb0ELb0EN7cutlass10bfloat16_tE19Flash_kernel_traitsILi256ELi64ELi64ELi4ES3_EELi4ELi7ELb1EEEvNS_16Flash_fwd_paramsE)
        /*0338*/ 	.word	0x00000000


	//----- nvinfo : EIATTR_REGCOUNT
	.align		4
.L_148:
        /*033c*/ 	.byte	0x04, 0x2f
        /*033e*/ 	.short	(.L_150 - .L_149)
	.align		4
.L_149:
        /*0340*/ 	.word	index@(_ZN5flash32flash_fwd_splitkv_combine_kernelI23Flash_fwd_kernel_traitsILi256ELi64ELi64ELi4ELb0ELb0EN7cutlass10bfloat16_tE19Flash_kernel_traitsILi256ELi64ELi64ELi4ES3_EELi4ELi1ELb0EEEvNS_16Flash_fwd_paramsE)
        /*0344*/ 	.word	0x00000026


	//----- nvinfo : EIATTR_FRAME_SIZE
	.align		4
.L_150:
        /*0348*/ 	.byte	0x04, 0x11
        /*034a*/ 	.short	(.L_152 - .L_151)
	.align		4
.L_151:
        /*034c*/ 	.word	index@($__internal_6_$__cuda_sm20_div_s64)
        /*0350*/ 	.word	0x00000000


	//----- nvinfo : EIATTR_FRAME_SIZE
	.align		4
.L_152:
        /*0354*/ 	.byte	0x04, 0x11
        /*0356*/ 	.short	(.L_154 - .L_153)
	.align		4
.L_153:
        /*0358*/ 	.word	index@(_ZN5flash32flash_fwd_splitkv_combine_kernelI23Flash_fwd_kernel_traitsILi256ELi64ELi64ELi4ELb0ELb0EN7cutlass10bfloat16_tE19Flash_kernel_traitsILi256ELi64ELi64ELi4ES3_EELi4ELi1ELb0EEEvNS_16Flash_fwd_paramsE)
        /*035c*/ 	.word	0x00000000


	//----- nvinfo : EIATTR_REGCOUNT
	.align		4
.L_154:
        /*0360*/ 	.byte	0x04, 0x2f
        /*0362*/ 	.short	(.L_156 - .L_155)
	.align		4
.L_155:
        /*0364*/ 	.word	index@(_ZN5flash32flash_fwd_splitkv_combine_kernelI23Flash_fwd_kernel_traitsILi256ELi64ELi64ELi4ELb0ELb0EN7cutlass10bfloat16_tE19Flash_kernel_traitsILi256ELi64ELi64ELi4ES3_EELi4ELi2ELb0EEEvNS_16Flash_fwd_paramsE)
        /*0368*/ 	.word	0x00000026


	//----- nvinfo : EIATTR_FRAME_SIZE
	.align		4
.L_156:
        /*036c*/ 	.byte	0x04, 0x11
        /*036e*/ 	.short	(.L_158 - .L_157)
	.align		4
.L_157:
        /*0370*/ 	.word	index@($__internal_5_$__cuda_sm20_div_s64)
        /*0374*/ 	.word	0x00000000


	//----- nvinfo : EIATTR_FRAME_SIZE
	.align		4
.L_158:
        /*0378*/ 	.byte	0x04, 0x11
        /*037a*/ 	.short	(.L_160 - .L_159)
	.align		4
.L_159:
        /*037c*/ 	.word	index@(_ZN5flash32flash_fwd_splitkv_combine_kernelI23Flash_fwd_kernel_traitsILi256ELi64ELi64ELi4ELb0ELb0EN7cutlass10bfloat16_tE19Flash_kernel_traitsILi256ELi64ELi64ELi4ES3_EELi4ELi2ELb0EEEvNS_16Flash_fwd_paramsE)
        /*0380*/ 	.word	0x00000000


	//----- nvinfo : EIATTR_REGCOUNT
	.align		4
.L_160:
        /*0384*/ 	.byte	0x04, 0x2f
        /*0386*/ 	.short	(.L_162 - .L_161)
	.align		4
.L_161:
        /*0388*/ 	.word	index@(_ZN5flash32flash_fwd_splitkv_combine_kernelI23Flash_fwd_kernel_traitsILi256ELi64ELi64ELi4ELb0ELb0EN7cutlass10bfloat16_tE19Flash_kernel_traitsILi256ELi64ELi64ELi4ES3_EELi4ELi3ELb0EEEvNS_16Flash_fwd_paramsE)
        /*038c*/ 	.word	0x00000026


	//----- nvinfo : EIATTR_FRAME_SIZE
	.align		4
.L_162:
        /*0390*/ 	.byte	0x04, 0x11
        /*0392*/ 	.short	(.L_164 - .L_163)
	.align		4
.L_163:
        /*0394*/ 	.word	index@($__internal_4_$__cuda_sm20_div_s64)
        /*0398*/ 	.word	0x00000000


	//----- nvinfo : EIATTR_FRAME_SIZE
	.align		4
.L_164:
        /*039c*/ 	.byte	0x04, 0x11
        /*039e*/ 	.short	(.L_166 - .L_165)
	.align		4
.L_165:
        /*03a0*/ 	.word	index@(_ZN5flash32flash_fwd_splitkv_combine_kernelI23Flash_fwd_kernel_traitsILi256ELi64ELi64ELi4ELb0ELb0EN7cutlass10bfloat16_tE19Flash_kernel_traitsILi256ELi64ELi64ELi4ES3_EELi4ELi3ELb0EEEvNS_16Flash_fwd_paramsE)
        /*03a4*/ 	.word	0x00000000


	//----- nvinfo : EIATTR_REGCOUNT
	.align		4
.L_166:
        /*03a8*/ 	.byte	0x04, 0x2f
        /*03aa*/ 	.short	(.L_168 - .L_167)
	.align		4
.L_167:
        /*03ac*/ 	.word	index@(_ZN5flash32flash_fwd_splitkv_combine_kernelI23Flash_fwd_kernel_traitsILi256ELi64ELi64ELi4ELb0ELb0EN7cutlass10bfloat16_tE19Flash_kernel_traitsILi256ELi64ELi64ELi4ES3_EELi4ELi4ELb0EEEvNS_16Flash_fwd_paramsE)
        /*03b0*/ 	.word	0x00000026


	//----- nvinfo : EIATTR_FRAME_SIZE
	.align		4
.L_168:
        /*03b4*/ 	.byte	0x04, 0x11
        /*03b6*/ 	.short	(.L_170 - .L_169)
	.align		4
.L_169:
        /*03b8*/ 	.word	index@($__internal_3_$__cuda_sm20_div_s64)
        /*03bc*/ 	.word	0x00000000


	//----- nvinfo : EIATTR_FRAME_SIZE
	.align		4
.L_170:
        /*03c0*/ 	.byte	0x04, 0x11
        /*03c2*/ 	.short	(.L_172 - .L_171)
	.align		4
.L_171:
        /*03c4*/ 	.word	index@(_ZN5flash32flash_fwd_splitkv_combine_kernelI23Flash_fwd_kernel_traitsILi256ELi64ELi64ELi4ELb0ELb0EN7cutlass10bfloat16_tE19Flash_kernel_traitsILi256ELi64ELi64ELi4ES3_EELi4ELi4ELb0EEEvNS_16Flash_fwd_paramsE)
        /*03c8*/ 	.word	0x00000000


	//----- nvinfo : EIATTR_REGCOUNT
	.align		4
.L_172:
        /*03cc*/ 	.byte	0x04, 0x2f
        /*03ce*/ 	.short	(.L_174 - .L_173)
	.align		4
.L_173:
        /*03d0*/ 	.word	index@(_ZN5flash32flash_fwd_splitkv_combine_kernelI23Flash_fwd_kernel_traitsILi256ELi64ELi64ELi4ELb0ELb0EN7cutlass10bfloat16_tE19Flash_kernel_traitsILi256ELi64ELi64ELi4ES3_EELi4ELi5ELb0EEEvNS_16Flash_fwd_paramsE)
        /*03d4*/ 	.word	0x00000028


	//----- nvinfo : EIATTR_FRAME_SIZE
	.align		4
.L_174:
        /*03d8*/ 	.byte	0x04, 0x11
        /*03da*/ 	.short	(.L_176 - .L_175)
	.align		4
.L_175:
        /*03dc*/ 	.word	index@($__internal_2_$__cuda_sm20_div_s64)
        /*03e0*/ 	.word	0x00000000


	//----- nvinfo : EIATTR_FRAME_SIZE
	.align		4
.L_176:
        /*03e4*/ 	.byte	0x04, 0x11
        /*03e6*/ 	.short	(.L_178 - .L_177)
	.align		4
.L_177:
        /*03e8*/ 	.word	index@(_ZN5flash32flash_fwd_splitkv_combine_kernelI23Flash_fwd_kernel_traitsILi256ELi64ELi64ELi4ELb0ELb0EN7cutlass10bfloat16_tE19Flash_kernel_traitsILi256ELi64ELi64ELi4ES3_EELi4ELi5ELb0EEEvNS_16Flash_fwd_paramsE)
        /*03ec*/ 	.word	0x00000000


	//----- nvinfo : EIATTR_REGCOUNT
	.align		4
.L_178:
        /*03f0*/ 	.byte	0x04, 0x2f
        /*03f2*/ 	.short	(.L_180 - .L_179)
	.align		4
.L_179:
        /*03f4*/ 	.word	index@(_ZN5flash32flash_fwd_splitkv_combine_kernelI23Flash_fwd_kernel_traitsILi256ELi64ELi64ELi4ELb0ELb0EN7cutlass10bfloat16_tE19Flash_kernel_traitsILi256ELi64ELi64ELi4ES3_EELi4ELi6ELb0EEEvNS_16Flash_fwd_paramsE)
        /*03f8*/ 	.word	0x00000028


	//----- nvinfo : EIATTR_FRAME_SIZE
	.align		4
.L_180:
        /*03fc*/ 	.byte	0x04, 0x11
        /*03fe*/ 	.short	(.L_182 - .L_181)
	.align		4
.L_181:
        /*0400*/ 	.word	index@($__internal_1_$__cuda_sm20_div_s64)
        /*0404*/ 	.word	0x00000000


	//----- nvinfo : EIATTR_FRAME_SIZE
	.align		4
.L_182:
        /*0408*/ 	.byte	0x04, 0x11
        /*040a*/ 	.short	(.L_184 - .L_183)
	.align		4
.L_183:
        /*040c*/ 	.word	index@(_ZN5flash32flash_fwd_splitkv_combine_kernelI23Flash_fwd_kernel_traitsILi256ELi64ELi64ELi4ELb0ELb0EN7cutlass10bfloat16_tE19Flash_kernel_traitsILi256ELi64ELi64ELi4ES3_EELi4ELi6ELb0EEEvNS_16Flash_fwd_paramsE)
        /*0410*/ 	.word	0x00000000


	//----- nvinfo : EIATTR_REGCOUNT
	.align		4
.L_184:
        /*0414*/ 	.byte	0x04, 0x2f
        /*0416*/ 	.short	(.L_186 - .L_185)
	.align		4
.L_185:
        /*0418*/ 	.word	index@(_ZN5flash32flash_fwd_splitkv_combine_kernelI23Flash_fwd_kernel_traitsILi256ELi64ELi64ELi4ELb0ELb0EN7cutlass10bfloat16_tE19Flash_kernel_traitsILi256ELi64ELi64ELi4ES3_EELi4ELi7ELb0EEEvNS_16Flash_fwd_paramsE)
        /*041c*/ 	.word	0x0000002a


	//----- nvinfo : EIATTR_FRAME_SIZE
	.align		4
.L_186:
        /*0420*/ 	.byte	0x04, 0x11
        /*0422*/ 	.short	(.L_188 - .L_187)
	.align		4
.L_187:
        /*0424*/ 	.word	index@($__internal_0_$__cuda_sm20_div_s64)
        /*0428*/ 	.word	0x00000000


	//----- nvinfo : EIATTR_FRAME_SIZE
	.align		4
.L_188:
        /*042c*/ 	.byte	0x04, 0x11
        /*042e*/ 	.short	(.L_190 - .L_189)
	.align		4
.L_189:
        /*0430*/ 	.word	index@(_ZN5flash32flash_fwd_splitkv_combine_kernelI23Flash_fwd_kernel_traitsILi256ELi64ELi64ELi4ELb0ELb0EN7cutlass10bfloat16_tE19Flash_kernel_traitsILi256ELi64ELi64ELi4ES3_EELi4ELi7ELb0EEEvNS_16Flash_fwd_paramsE)
        /*0434*/ 	.word	0x00000000


	//----- nvinfo : EIATTR_MIN_STACK_SIZE
	.align		4
.L_190:
        /*0438*/ 	.byte	0x04, 0x12
        /*043a*/ 	.short	(.L_192 - .L_191)
	.align		4
.L_191:
        /*043c*/ 	.word	index@(_ZN5flash32flash_fwd_splitkv_combine_kernelI23Flash_fwd_kernel_traitsILi256ELi64ELi64ELi4ELb0ELb0EN7cutlass10bfloat16_tE19Flash_kernel_traitsILi256ELi64ELi64ELi4ES3_EELi4ELi7ELb0EEEvNS_16Flash_fwd_paramsE)
        /*0440*/ 	.word	0x00000000


	//----- nvinfo : EIATTR_MIN_STACK_SIZE
	.align		4
.L_192:
        /*0444*/ 	.byte	0x04, 0x12
        /*0446*/ 	.short	(.L_194 - .L_193)
	.align		4
.L_193:
        /*0448*/ 	.word	index@(_ZN5flash32flash_fwd_splitkv_combine_kernelI23Flash_fwd_kernel_traitsILi256ELi64ELi64ELi4ELb0ELb0EN7cutlass10bfloat16_tE19Flash_kernel_traitsILi256ELi64ELi64ELi4ES3_EELi4ELi6ELb0EEEvNS_16Flash_fwd_paramsE)
        /*044c*/ 	.word	0x00000000


	//----- nvinfo : EIATTR_MIN_STACK_SIZE
	.align		4
.L_194:
        /*0450*/ 	.byte	0x04, 0x12
        /*0452*/ 	.short	(.L_196 - .L_195)
	.align		4
.L_195:
        /*0454*/ 	.word	index@(_ZN5flash32flash_fwd_splitkv_combine_kernelI23Flash_fwd_kernel_traitsILi256ELi64ELi64ELi4ELb0ELb0EN7cutlass10bfloat16_tE19Flash_kernel_traitsILi256ELi64ELi64ELi4ES3_EELi4ELi5ELb0EEEvNS_16Flash_fwd_paramsE)
        /*0458*/ 	.word	0x00000000


	//----- nvinfo : EIATTR_MIN_STACK_SIZE
	.align		4
.L_196:
        /*045c*/ 	.byte	0x04, 0x12
        /*045e*/ 	.short	(.L_198 - .L_197)
	.align		4
.L_197:
        /*0460*/ 	.word	index@(_ZN5flash32flash_fwd_splitkv_combine_kernelI23Flash_fwd_kernel_traitsILi256ELi64ELi64ELi4ELb0ELb0EN7cutlass10bfloat16_tE19Flash_kernel_traitsILi256ELi64ELi64ELi4ES3_EELi4ELi4ELb0EEEvNS_16Flash_fwd_paramsE)
        /*0464*/ 	.word	0x00000000


	//----- nvinfo : EIATTR_MIN_STACK_SIZE
	.align		4
.L_198:
        /*0468*/ 	.byte	0x04, 0x12
        /*046a*/ 	.short	(.L_200 - .L_199)
	.align		4
.L_199:
        /*046c*/ 	.word	index@(_ZN5flash32flash_fwd_splitkv_combine_kernelI23Flash_fwd_kernel_traitsILi256ELi64ELi64ELi4ELb0ELb0EN7cutlass10bfloat16_tE19Flash_kernel_traitsILi256ELi64ELi64ELi4ES3_EELi4ELi3ELb0EEEvNS_16Flash_fwd_paramsE)
        /*0470*/ 	.word	0x00000000


	//----- nvinfo : EIATTR_MIN_STACK_SIZE
	.align		4
.L_200:
        /*0474*/ 	.byte	0x04, 0x12
        /*0476*/ 	.short	(.L_202 - .L_201)
	.align		4
.L_201:
        /*0478*/ 	.word	index@(_ZN5flash32flash_fwd_splitkv_combine_kernelI23Flash_fwd_kernel_traitsILi256ELi64ELi64ELi4ELb0ELb0EN7cutlass10bfloat16_tE19Flash_kernel_traitsILi256ELi64ELi64ELi4ES3_EELi4ELi2ELb0EEEvNS_16Flash_fwd_paramsE)
        /*047c*/ 	.word	0x00000000


	//----- nvinfo : EIATTR_MIN_STACK_SIZE
	.align		4
.L_202:
        /*0480*/ 	.byte	0x04, 0x12
        /*0482*/ 	.short	(.L_204 - .L_203)
	.align		4
.L_203:
        /*0484*/ 	.word	index@(_ZN5flash32flash_fwd_splitkv_combine_kernelI23Flash_fwd_kernel_traitsILi256ELi64ELi64ELi4ELb0ELb0EN7cutlass10bfloat16_tE19Flash_kernel_traitsILi256ELi64ELi64ELi4ES3_EELi4ELi1ELb0EEEvNS_16Flash_fwd_paramsE)
        /*0488*/ 	.word	0x00000000


	//----- nvinfo : EIATTR_MIN_STACK_SIZE
	.align		4
.L_204:
        /*048c*/ 	.byte	0x04, 0x12
        /*048e*/ 	.short	(.L_206 - .L_205)
	.align		4
.L_205:
        /*0490*/ 	.word	index@(_ZN5flash32flash_fwd_splitkv_combine_kernelI23Flash_fwd_kernel_traitsILi256ELi64ELi64ELi4ELb0ELb0EN7cutlass10bfloat16_tE19Flash_kernel_traitsILi256ELi64ELi64ELi4ES3_EELi4ELi7ELb1EEEvNS_16Flash_fwd_paramsE)
        /*0494*/ 	.word	0x00000000


	//----- nvinfo : EIATTR_MIN_STACK_SIZE
	.align		4
.L_206:
        /*0498*/ 	.byte	0x04, 0x12
        /*049a*/ 	.short	(.L_208 - .L_207)
	.align		4
.L_207:
        /*049c*/ 	.word	index@(_ZN5flash32flash_fwd_splitkv_combine_kernelI23Flash_fwd_kernel_traitsILi256ELi64ELi64ELi4ELb0ELb0EN7cutlass10bfloat16_tE19Flash_kernel_traitsILi256ELi64ELi64ELi4ES3_EELi4ELi6ELb1EEEvNS_16Flash_fwd_paramsE)
        /*04a0*/ 	.word	0x00000000


	//----- nvinfo : EIATTR_MIN_STACK_SIZE
	.align		4
.L_208:
        /*04a4*/ 	.byte	0x04, 0x12
        /*04a6*/ 	.short	(.L_210 - .L_209)
	.align		4
.L_209:
        /*04a8*/ 	.word	index@(_ZN5flash32flash_fwd_splitkv_combine_kernelI23Flash_fwd_kernel_traitsILi256ELi64ELi64ELi4ELb0ELb0EN7cutlass10bfloat16_tE19Flash_kernel_traitsILi256ELi64ELi64ELi4ES3_EELi4ELi5ELb1EEEvNS_16Flash_fwd_paramsE)
        /*04ac*/ 	.word	0x00000000


	//----- nvinfo : EIATTR_MIN_STACK_SIZE
	.align		4
.L_210:
        /*04b0*/ 	.byte	0x04, 0x12
        /*04b2*/ 	.short	(.L_212 - .L_211)
	.align		4
.L_211:
        /*04b4*/ 	.word	index@(_ZN5flash32flash_fwd_splitkv_combine_kernelI23Flash_fwd_kernel_traitsILi256ELi64ELi64ELi4ELb0ELb0EN7cutlass10bfloat16_tE19Flash_kernel_traitsILi256ELi64ELi64ELi4ES3_EELi4ELi4ELb1EEEvNS_16Flash_fwd_paramsE)
        /*04b8*/ 	.word	0x00000000


	//----- nvinfo : EIATTR_MIN_STACK_SIZE
	.align		4
.L_212:
        /*04bc*/ 	.byte	0x04, 0x12
        /*04be*/ 	.short	(.L_214 - .L_213)
	.align		4
.L_213:
        /*04c0*/ 	.word	index@(_ZN5flash32flash_fwd_splitkv_combine_kernelI23Flash_fwd_kernel_traitsILi256ELi64ELi64ELi4ELb0ELb0EN7cutlass10bfloat16_tE19Flash_kernel_traitsILi256ELi64ELi64ELi4ES3_EELi4ELi3ELb1EEEvNS_16Flash_fwd_paramsE)
        /*04c4*/ 	.word	0x00000000


	//----- nvinfo : EIATTR_MIN_STACK_SIZE
	.align		4
.L_214:
        /*04c8*/ 	.byte	0x04, 0x12
        /*04ca*/ 	.short	(.L_216 - .L_215)
	.align		4
.L_215:
        /*04cc*/ 	.word	index@(_ZN5flash32flash_fwd_splitkv_combine_kernelI23Flash_fwd_kernel_traitsILi256ELi64ELi64ELi4ELb0ELb0EN7cutlass10bfloat16_tE19Flash_kernel_traitsILi256ELi64ELi64ELi4ES3_EELi4ELi2ELb1EEEvNS_16Flash_fwd_paramsE)
        /*04d0*/ 	.word	0x00000000


	//----- nvinfo : EIATTR_MIN_STACK_SIZE
	.align		4
.L_216:
        /*04d4*/ 	.byte	0x04, 0x12
        /*04d6*/ 	.short	(.L_218 - .L_217)
	.align		4
.L_217:
        /*04d8*/ 	.word	index@(_ZN5flash32flash_fwd_splitkv_combine_kernelI23Flash_fwd_kernel_traitsILi256ELi64ELi64ELi4ELb0ELb0EN7cutlass10bfloat16_tE19Flash_kernel_traitsILi256ELi64ELi64ELi4ES3_EELi4ELi1ELb1EEEvNS_16Flash_fwd_paramsE)
        /*04dc*/ 	.word	0x00000000


	//----- nvinfo : EIATTR_MIN_STACK_SIZE
	.align		4
.L_218:
        /*04e0*/ 	.byte	0x04, 0x12
        /*04e2*/ 	.short	(.L_220 - .L_219)
	.align		4
.L_219:
        /*04e4*/ 	.word	index@(_ZN5flash24flash_fwd_splitkv_kernelI23Flash_fwd_kernel_traitsILi256ELi64ELi64ELi4ELb0ELb0EN7cutlass10bfloat16_tE19Flash_kernel_traitsILi256ELi64ELi64ELi4ES3_EELb1ELb0ELb0ELb0ELb0ELb0ELb0ELb0EEEvNS_16Flash_fwd_paramsE)
        /*04e8*/ 	.word	0x00000000


	//----- nvinfo : EIATTR_MIN_STACK_SIZE
	.align		4
.L_220:
        /*04ec*/ 	.byte	0x04, 0x12
        /*04ee*/ 	.short	(.L_222 - .L_221)
	.align		4
.L_221:
        /*04f0*/ 	.word	index@(_ZN5flash24flash_fwd_splitkv_kernelI23Flash_fwd_kernel_traitsILi256ELi64ELi64ELi4ELb0ELb0EN7cutlass10bfloat16_tE19Flash_kernel_traitsILi256ELi64ELi64ELi4ES3_EELb1ELb0ELb0ELb0ELb0ELb1ELb0ELb0EEEvNS_16Flash_fwd_paramsE)
        /*04f4*/ 	.word	0x00000000


	//----- nvinfo : EIATTR_MIN_STACK_SIZE
	.align		4
.L_222:
        /*04f8*/ 	.byte	0x04, 0x12
        /*04fa*/ 	.short	(.L_224 - .L_223)
	.align		4
.L_223:
        /*04fc*/ 	.word	index@(_ZN5flash24flash_fwd_splitkv_kernelI23Flash_fwd_kernel_traitsILi256ELi64ELi64ELi4ELb0ELb0EN7cutlass10bfloat16_tE19Flash_kernel_traitsILi256ELi64ELi64ELi4ES3_EELb1ELb0ELb0ELb0ELb0ELb0ELb0ELb1EEEvNS_16Flash_fwd_paramsE)
        /*0500*/ 	.word	0x00000000


	//----- nvinfo : EIATTR_MIN_STACK_SIZE
	.align		4
.L_224:
        /*0504*/ 	.byte	0x04, 0x12
        /*0506*/ 	.short	(.L_226 - .L_225)
	.align		4
.L_225:
        /*0508*/ 	.word	index@(_ZN5flash24flash_fwd_splitkv_kernelI23Flash_fwd_kernel_traitsILi256ELi64ELi64ELi4ELb0ELb0EN7cutlass10bfloat16_tE19Flash_kernel_traitsILi256ELi64ELi64ELi4ES3_EELb1ELb0ELb0ELb0ELb0ELb1ELb0ELb1EEEvNS_16Flash_fwd_paramsE)
        /*050c*/ 	.word	0x00000000


	//----- nvinfo : EIATTR_MIN_STACK_SIZE
	.align		4
.L_226:
        /*0510*/ 	.byte	0x04, 0x12
        /*0512*/ 	.short	(.L_228 - .L_227)
	.align		4
.L_227:
        /*0514*/ 	.word	index@(_ZN5flash24flash_fwd_splitkv_kernelI23Flash_fwd_kernel_traitsILi256ELi64ELi64ELi4ELb0ELb0EN7cutlass10bfloat16_tE19Flash_kernel_traitsILi256ELi64ELi64ELi4ES3_EELb1ELb0ELb0ELb0ELb0ELb0ELb1ELb0EEEvNS_16Flash_fwd_paramsE)
        /*0518*/ 	.word	0x00000000


	//----- nvinfo : EIATTR_MIN_STACK_SIZE
	.align		4
.L_228:
        /*051c*/ 	.byte	0x04, 0x12
        /*051e*/ 	.short	(.L_230 - .L_229)
	.align		4
.L_229:
        /*0520*/ 	.word	index@(_ZN5flash24flash_fwd_splitkv_kernelI23Flash_fwd_kernel_traitsILi256ELi64ELi64ELi4ELb0ELb0EN7cutlass10bfloat16_tE19Flash_kernel_traitsILi256ELi64ELi64ELi4ES3_EELb1ELb0ELb0ELb0ELb0ELb1ELb1ELb0EEEvNS_16Flash_fwd_paramsE)
        /*0524*/ 	.word	0x00000000


	//----- nvinfo : EIATTR_MIN_STACK_SIZE
	.align		4
.L_230:
        /*0528*/ 	.byte	0x04, 0x12
        /*052a*/ 	.short	(.L_232 - .L_231)
	.align		4
.L_231:
        /*052c*/ 	.word	index@(_ZN5flash24flash_fwd_splitkv_kernelI23Flash_fwd_kernel_traitsILi256ELi64ELi64ELi4ELb0ELb0EN7cutlass10bfloat16_tE19Flash_kernel_traitsILi256ELi64ELi64ELi4ES3_EELb1ELb0ELb0ELb0ELb0ELb0ELb1ELb1EEEvNS_16Flash_fwd_paramsE)
        /*0530*/ 	.word	0x00000000


	//----- nvinfo : EIATTR_MIN_STACK_SIZE
	.align		4
.L_232:
        /*0534*/ 	.byte	0x04, 0x12
        /*0536*/ 	.short	(.L_234 - .L_233)
	.align		4
.L_233:
        /*0538*/ 	.word	index@(_ZN5flash24flash_fwd_splitkv_kernelI23Flash_fwd_kernel_traitsILi256ELi64ELi64ELi4ELb0ELb0EN7cutlass10bfloat16_tE19Flash_kernel_traitsILi256ELi64ELi64ELi4ES3_EELb1ELb0ELb0ELb0ELb0ELb1ELb1ELb1EEEvNS_16Flash_fwd_paramsE)
        /*053c*/ 	.word	0x00000000


	//----- nvinfo : EIATTR_MIN_STACK_SIZE
	.align		4
.L_234:
        /*0540*/ 	.byte	0x04, 0x12
        /*0542*/ 	.short	(.L_236 - .L_235)
	.align		4
.L_235:
        /*0544*/ 	.word	index@(_ZN5flash24flash_fwd_splitkv_kernelI23Flash_fwd_kernel_traitsILi256ELi64ELi64ELi4ELb0ELb0EN7cutlass10bfloat16_tE19Flash_kernel_traitsILi256ELi64ELi64ELi4ES3_EELb1ELb0ELb0ELb0ELb1ELb0ELb0ELb0EEEvNS_16Flash_fwd_paramsE)
        /*0548*/ 	.word	0x00000000


	//----- nvinfo : EIATTR_MIN_STACK_SIZE
	.align		4
.L_236:
        /*054c*/ 	.byte	0x04, 0x12
        /*054e*/ 	.short	(.L_238 - .L_237)
	.align		4
.L_237:
        /*0550*/ 	.word	index@(_ZN5flash24flash_fwd_splitkv_kernelI23Flash_fwd_kernel_traitsILi256ELi64ELi64ELi4ELb0ELb0EN7cutlass10bfloat16_tE19Flash_kernel_traitsILi256ELi64ELi64ELi4ES3_EELb1ELb0ELb0ELb0ELb1ELb1ELb0ELb0EEEvNS_16Flash_fwd_paramsE)
        /*0554*/ 	.word	0x00000000


	//----- nvinfo : EIATTR_MIN_STACK_SIZE
	.align		4
.L_238:
        /*0558*/ 	.byte	0x04, 0x12
        /*055a*/ 	.short	(.L_240 - .L_239)
	.align		4
.L_239:
        /*055c*/ 	.word	index@(_ZN5flash24flash_fwd_splitkv_kernelI23Flash_fwd_kernel_traitsILi256ELi64ELi64ELi4ELb0ELb0EN7cutlass10bfloat16_tE19Flash_kernel_traitsILi256ELi64ELi64ELi4ES3_EELb1ELb0ELb1ELb0ELb0ELb0ELb0ELb0EEEvNS_16Flash_fwd_paramsE)
        /*0560*/ 	.word	0x00000000


	//----- nvinfo : EIATTR_MIN_STACK_SIZE
	.align		4
.L_240:
        /*0564*/ 	.byte	0x04, 0x12
        /*0566*/ 	.short	(.L_242 - .L_241)
	.align		4
.L_241:
        /*0568*/ 	.word	index@(_ZN5flash24flash_fwd_splitkv_kernelI23Flash_fwd_kernel_traitsILi256ELi64ELi64ELi4ELb0ELb0EN7cutlass10bfloat16_tE19Flash_kernel_traitsILi256ELi64ELi64ELi4ES3_EELb1ELb0ELb1ELb0ELb0ELb1ELb0ELb0EEEvNS_16Flash_fwd_paramsE)
        /*056c*/ 	.word	0x00000000


	//----- nvinfo : EIATTR_MIN_STACK_SIZE
	.align		4
.L_242:
        /*0570*/ 	.byte	0x04, 0x12
        /*0572*/ 	.short	(.L_244 - .L_243)
	.align		4
.L_243:
        /*0574*/ 	.word	index@(_ZN5flash24flash_fwd_splitkv_kernelI23Flash_fwd_kernel_traitsILi256ELi64ELi64ELi4ELb0ELb0EN7cutlass10bfloat16_tE19Flash_kernel_traitsILi256ELi64ELi64ELi4ES3_EELb1ELb0ELb0ELb0ELb1ELb0ELb0ELb1EEEvNS_16Flash_fwd_paramsE)
        /*0578*/ 	.word	0x00000000


	//----- nvinfo : EIATTR_MIN_STACK_SIZE
	.align		4
.L_244:
        /*057c*/ 	.byte	0x04, 0x12
        /*057e*/ 	.short	(.L_246 - .L_245)
	.align		4
.L_245:
        /*0580*/ 	.word	index@(_ZN5flash24flash_fwd_splitkv_kernelI23Flash_fwd_kernel_traitsILi256ELi64ELi64ELi4ELb0ELb0EN7cutlass10bfloat16_tE19Flash_kernel_traitsILi256ELi64ELi64ELi4ES3_EELb1ELb0ELb0ELb0ELb1ELb1ELb0ELb1EEEvNS_16Flash_fwd_paramsE)
        /*0584*/ 	.word	0x00000000


	//----- nvinfo : EIATTR_MIN_STACK_SIZE
	.align		4
.L_246:
        /*0588*/ 	.byte	0x04, 0x12
        /*058a*/ 	.short	(.L_248 - .L_247)
	.align		4
.L_247:
        /*058c*/ 	.word	index@(_ZN5flash24flash_fwd_splitkv_kernelI23Flash_fwd_kernel_traitsILi256ELi64ELi64ELi4ELb0ELb0EN7cutlass10bfloat16_tE19Flash_kernel_traitsILi256ELi64ELi64ELi4ES3_EELb1ELb0ELb1ELb0ELb0ELb0ELb0ELb1EEEvNS_16Flash_fwd_paramsE)
        /*0590*/ 	.word	0x00000000


	//----- nvinfo : EIATTR_MIN_STACK_SIZE
	.align		4
.L_248:
        /*0594*/ 	.byte	0x04, 0x12
        /*0596*/ 	.short	(.L_250 - .L_249)
	.align		4
.L_249:
        /*0598*/ 	.word	index@(_ZN5flash24flash_fwd_splitkv_kernelI23Flash_fwd_kernel_traitsILi256ELi64ELi64ELi4ELb0ELb0EN7cutlass10bfloat16_tE19Flash_kernel_traitsILi256ELi64ELi64ELi4ES3_EELb1ELb0ELb1ELb0ELb0ELb1ELb0ELb1EEEvNS_16Flash_fwd_paramsE)
        /*059c*/ 	.word	0x00000000


	//----- nvinfo : EIATTR_MIN_STACK_SIZE
	.align		4
.L_250:
        /*05a0*/ 	.byte	0x04, 0x12
        /*05a2*/ 	.short	(.L_252 - .L_251)
	.align		4
.L_251:
        /*05a4*/ 	.word	index@(_ZN5flash24flash_fwd_splitkv_kernelI23Flash_fwd_kernel_traitsILi256ELi64ELi64ELi4ELb0ELb0EN7cutlass10bfloat16_tE19Flash_kernel_traitsILi256ELi64ELi64ELi4ES3_EELb1ELb0ELb0ELb0ELb1ELb0ELb1ELb0EEEvNS_16Flash_fwd_paramsE)
        /*05a8*/ 	.word	0x00000000


	//----- nvinfo : EIATTR_MIN_STACK_SIZE
	.align		4
.L_252:
        /*05ac*/ 	.byte	0x04, 0x12
        /*05ae*/ 	.short	(.L_254 - .L_253)
	.align		4
.L_253:
        /*05b0*/ 	.word	index@(_ZN5flash24flash_fwd_splitkv_kernelI23Flash_fwd_kernel_traitsILi256ELi64ELi64ELi4ELb0ELb0EN7cutlass10bfloat16_tE19Flash_kernel_traitsILi256ELi64ELi64ELi4ES3_EELb1ELb0ELb0ELb0ELb1ELb1ELb1ELb0EEEvNS_16Flash_fwd_paramsE)
        /*05b4*/ 	.word	0x00000000


	//----- nvinfo : EIATTR_MIN_STACK_SIZE
	.align		4
.L_254:
        /*05b8*/ 	.byte	0x04, 0x12
        /*05ba*/ 	.short	(.L_256 - .L_255)
	.align		4
.L_255:
        /*05bc*/ 	.word	index@(_ZN5flash24flash_fwd_splitkv_kernelI23Flash_fwd_kernel_traitsILi256ELi64ELi64ELi4ELb0ELb0EN7cutlass10bfloat16_tE19Flash_kernel_traitsILi256ELi64ELi64ELi4ES3_EELb1ELb0ELb1ELb0ELb0ELb0ELb1ELb0EEEvNS_16Flash_fwd_paramsE)
        /*05c0*/ 	.word	0x00000000


	//----- nvinfo : EIATTR_MIN_STACK_SIZE
	.align		4
.L_256:
        /*05c4*/ 	.byte	0x04, 0x12
        /*05c6*/ 	.short	(.L_258 - .L_257)
	.align		4
.L_257:
        /*05c8*/ 	.word	index@(_ZN5flash24flash_fwd_splitkv_kernelI23Flash_fwd_kernel_traitsILi256ELi64ELi64ELi4ELb0ELb0EN7cutlass10bfloat16_tE19Flash_kernel_traitsILi256ELi64ELi64ELi4ES3_EELb1ELb0ELb1ELb0ELb0ELb1ELb1ELb0EEEvNS_16Flash_fwd_paramsE)
        /*05cc*/ 	.word	0x00000000


	//----- nvinfo : EIATTR_MIN_STACK_SIZE
	.align		4
.L_258:
        /*05d0*/ 	.byte	0x04, 0x12
        /*05d2*/ 	.short	(.L_260 - .L_259)
	.align		4
.L_259:
        /*05d4*/ 	.word	index@(_ZN5flash24flash_fwd_splitkv_kernelI23Flash_fwd_kernel_traitsILi256ELi64ELi64ELi4ELb0ELb0EN7cutlass10bfloat16_tE19Flash_kernel_traitsILi256ELi64ELi64ELi4ES3_EELb1ELb0ELb0ELb0ELb1ELb0ELb1ELb1EEEvNS_16Flash_fwd_paramsE)
        /*05d8*/ 	.word	0x00000000


	//----- nvinfo : EIATTR_MIN_STACK_SIZE
	.align		4
.L_260:
        /*05dc*/ 	.byte	0x04, 0x12
        /*05de*/ 	.short	(.L_262 - .L_261)
	.align		4
.L_261:
        /*05e0*/ 	.word	index@(_ZN5flash24flash_fwd_splitkv_kernelI23Flash_fwd_kernel_traitsILi256ELi64ELi64ELi4ELb0ELb0EN7cutlass10bfloat16_tE19Flash_kernel_traitsILi256ELi64ELi64ELi4ES3_EELb1ELb0ELb0ELb0ELb1ELb1ELb1ELb1EEEvNS_16Flash_fwd_paramsE)
        /*05e4*/ 	.word	0x00000000


	//----- nvinfo : EIATTR_MIN_STACK_SIZE
	.align		4
.L_262:
        /*05e8*/ 	.byte	0x04, 0x12
        /*05ea*/ 	.short	(.L_264 - .L_263)
	.align		4
.L_263:
        /*05ec*/ 	.word	index@(_ZN5flash24flash_fwd_splitkv_kernelI23Flash_fwd_kernel_traitsILi256ELi64ELi64ELi4ELb0ELb0EN7cutlass10bfloat16_tE19Flash_kernel_traitsILi256ELi64ELi64ELi4ES3_EELb1ELb0ELb1ELb0ELb0ELb0ELb1ELb1EEEvNS_16Flash_fwd_paramsE)
        /*05f0*/ 	.word	0x00000000


	//----- nvinfo : EIATTR_MIN_STACK_SIZE
	.align		4
.L_264:
        /*05f4*/ 	.byte	0x04, 0x12
        /*05f6*/ 	.short	(.L_266 - .L_265)
	.align		4
.L_265:
        /*05f8*/ 	.word	index@(_ZN5flash24flash_fwd_splitkv_kernelI23Flash_fwd_kernel_traitsILi256ELi64ELi64ELi4ELb0ELb0EN7cutlass10bfloat16_tE19Flash_kernel_traitsILi256ELi64ELi64ELi4ES3_EELb1ELb0ELb1ELb0ELb0ELb1ELb1ELb1EEEvNS_16Flash_fwd_paramsE)
        /*05fc*/ 	.word	0x00000000
.L_266:


//--------------------- .nv.compat                --------------------------
	.section	.nv.compat,"",@"SHT_CUDA_COMPAT_INFO"
	.align	4
        /*0000*/ 	.byte	0x02, 0x09, 0x01, 0x00, 0x02, 0x02, 0x01, 0x00, 0x02, 0x05, 0x05, 0x00, 0x03, 0x07, 0x01, 0x01
        /*0010*/ 	.byte	0x02, 0x03, 0x00, 0x00, 0x02, 0x06, 0x01, 0x00, 0x04, 0x0b, 0x08, 0x00, 0x00, 0x00, 0x00, 0x00
        /*0020*/ 	.byte	0x00, 0x00, 0x00, 0x00


//--------------------- .nv.info._ZN5flash32flash_fwd_splitkv_combine_kernelI23Flash_fwd_kernel_traitsILi256ELi64ELi64ELi4ELb0ELb0EN7cutlass10bfloat16_tE19Flash_kernel_traitsILi256ELi64ELi64ELi4ES3_EELi4ELi7ELb0EEEvNS_16Flash_fwd_paramsE --------------------------
	.section	.nv.info._ZN5flash32flash_fwd_splitkv_combine_kernelI23Flash_fwd_kernel_traitsILi256ELi64ELi64ELi4ELb0ELb0EN7cutlass10bfloat16_tE19Flash_kernel_traitsILi256ELi64ELi64ELi4ES3_EELi4ELi7ELb0EEEvNS_16Flash_fwd_paramsE,"",@"SHT_CUDA_INFO"
	.sectionflags	@""
	.align	4


	//----- nvinfo : EIATTR_CUDA_API_VERSION
	.align		4
        /*0000*/ 	.byte	0x04, 0x37
        /*0002*/ 	.short	(.L_268 - .L_267)
.L_267:
        /*0004*/ 	.word	0x00000082


	//----- nvinfo : EIATTR_KPARAM_INFO
	.align		4
.L_268:
        /*0008*/ 	.byte	0x04, 0x17
        /*000a*/ 	.short	(.L_270 - .L_269)
.L_269:
        /*000c*/ 	.word	0x00000000
        /*0010*/ 	.short	0x0000
        /*0012*/ 	.short	0x0000
        /*0014*/ 	.byte	0x00, 0xf0, 0x41, 0x07


	//----- nvinfo : EIATTR_SPARSE_MMA_MASK
	.align		4
.L_270:
        /*0018*/ 	.byte	0x03, 0x50
        /*001a*/ 	.short	0x0000


	//----- nvinfo : EIATTR_MAXREG_COUNT
	.align		4
        /*001c*/ 	.byte	0x03, 0x1b
        /*001e*/ 	.short	0x00ff


	//----- nvinfo : EIATTR_NUM_BARRIERS
	.align		4
        /*0020*/ 	.byte	0x02, 0x4c
        /*0022*/ 	.byte	0x01
	.zero		1


	//----- nvinfo : EIATTR_MERCURY_ISA_VERSION
	.align		4
        /*0024*/ 	.byte	0x03, 0x5f
        /*0026*/ 	.short	0x0101


	//----- nvinfo : EIATTR_COOP_GROUP_MASK_REGIDS
	.align		4
        /*0028*/ 	.byte	0x04, 0x29
        /*002a*/ 	.short	(.L_272 - .L_271)


	//   ....[0]....
.L_271:
        /*002c*/ 	.word	0xffffffff


	//   ....[1]....
        /*0030*/ 	.word	0xffffffff


	//   ....[2]....
        /*0034*/ 	.word	0xffffffff


	//   ....[3]....
        /*0038*/ 	.word	0xffffffff


	//   ....[4]....
        /*003c*/ 	.word	0xffffffff


	//   ....[5]....
        /*0040*/ 	.word	0xffffffff


	//   ....[6]....
        /*0044*/ 	.word	0xffffffff


	//   ....[7]....
        /*0048*/ 	.word	0xffffffff


	//   ....[8]....
        /*004c*/ 	.word	0xffffffff


	//   ....[9]....
        /*0050*/ 	.word	0xffffffff


	//----- nvinfo : EIATTR_COOP_GROUP_INSTR_OFFSETS
	.align		4
.L_272:
        /*0054*/ 	.byte	0x04, 0x28
        /*0056*/ 	.short	(.L_274 - .L_273)


	//   ....[0]....
.L_273:
        /*0058*/ 	.word	0x00001c20


	//   ....[1]....
        /*005c*/ 	.word	0x00001c60


	//   ....[2]....
        /*0060*/ 	.word	0x00001d10


	//   ....[3]....
        /*0064*/ 	.word	0x00001d30


	//   ....[4]....
        /*0068*/ 	.word	0x00001d50


	//   ....[5]....
        /*006c*/ 	.word	0x00001f10


	//   ....[6]....
        /*0070*/ 	.word	0x00001fc0


	//   ....[7]....
        /*0074*/ 	.word	0x00002030


	//   ....[8]....
        /*0078*/ 	.word	0x000020e0


	//   ....[9]....
        /*007c*/ 	.word	0x000021a0


	//----- nvinfo : EIATTR_VRC_CTA_INIT_COUNT
	.align		4
.L_274:
        /*0080*/ 	.byte	0x02, 0x4a
	.zero		1
	.zero		1


	//----- nvinfo : EIATTR_EXIT_INSTR_OFFSETS
	.align		4
        /*0084*/ 	.byte	0x04, 0x1c
        /*0086*/ 	.short	(.L_276 - .L_275)


	//   ....[0]....
.L_275:
        /*0088*/ 	.word	0x000043b0


	//   ....[1]....
        /*008c*/ 	.word	0x000048d0


	//   ....[2]....
        /*0090*/ 	.word	0x000048f0


	//----- nvinfo : EIATTR_CRS_STACK_SIZE
	.align		4
.L_276:
        /*0094*/ 	.byte	0x04, 0x1e
        /*0096*/ 	.short	(.L_278 - .L_277)
.L_277:
        /*0098*/ 	.word	0x00000000


	//----- nvinfo : EIATTR_CBANK_PARAM_SIZE
	.align		4
.L_278:
        /*009c*/ 	.byte	0x03, 0x19
        /*009e*/ 	.short	0x01d0


	//----- nvinfo : EIATTR_PARAM_CBANK
	.align		4
        /*00a0*/ 	.byte	0x04, 0x0a
        /*00a2*/ 	.short	(.L_280 - .L_279)
	.align		4
.L_279:
        /*00a4*/ 	.word	index@(.nv.constant0._ZN5flash32flash_fwd_splitkv_combine_kernelI23Flash_fwd_kernel_traitsILi256ELi64ELi64ELi4ELb0ELb0EN7cutlass10bfloat16_tE19Flash_kernel_traitsILi256ELi64ELi64ELi4ES3_EELi4ELi7ELb0EEEvNS_16Flash_fwd_paramsE)
        /*00a8*/ 	.short	0x0380
        /*00aa*/ 	.short	0x01d0


	//----- nvinfo : EIATTR_SW_WAR
	.align		4
.L_280:
        /*00ac*/ 	.byte	0x04, 0x36
        /*00ae*/ 	.short	(.L_282 - .L_281)
.L_281:
        /*00b0*/ 	.word	0x00000008
.L_282:


//--------------------- .nv.info._ZN5flash32flash_fwd_splitkv_combine_kernelI23Flash_fwd_kernel_traitsILi256ELi64ELi64ELi4ELb0ELb0EN7cutlass10bfloat16_tE19Flash_kernel_traitsILi256ELi64ELi64ELi4ES3_EELi4ELi6ELb0EEEvNS_16Flash_fwd_paramsE --------------------------
	.section	.nv.info._ZN5flash32flash_fwd_splitkv_combine_kernelI23Flash_fwd_kernel_traitsILi256ELi64ELi64ELi4ELb0ELb0EN7cutlass10bfloat16_tE19Flash_kernel_traitsILi256ELi64ELi64ELi4ES3_EELi4ELi6ELb0EEEvNS_16Flash_fwd_paramsE,"",@"SHT_CUDA_INFO"
	.sectionflags	@""
	.align	4


	//----- nvinfo : EIATTR_CUDA_API_VERSION
	.align		4
        /*0000*/ 	.byte	0x04, 0x37
        /*0002*/ 	.short	(.L_284 - .L_283)
.L_283:
        /*0004*/ 	.word	0x00000082


	//----- nvinfo : EIATTR_KPARAM_INFO
	.align		4
.L_284:
        /*0008*/ 	.byte	0x04, 0x17
        /*000a*/ 	.short	(.L_286 - .L_285)
.L_285:
        /*000c*/ 	.word	0x00000000
        /*0010*/ 	.short	0x0000
        /*0012*/ 	.short	0x0000
        /*0014*/ 	.byte	0x00, 0xf0, 0x41, 0x07


	//----- nvinfo : EIATTR_SPARSE_MMA_MASK
	.align		4
.L_286:
        /*0018*/ 	.byte	0x03, 0x50
        /*001a*/ 	.short	0x0000


	//----- nvinfo : EIATTR_MAXREG_COUNT
	.align		4
        /*001c*/ 	.byte	0x03, 0x1b
        /*001e*/ 	.short	0x00ff


	//----- nvinfo : EIATTR_NUM_BARRIERS
	.align		4
        /*0020*/ 	.byte	0x02, 0x4c
        /*0022*/ 	.byte	0x01
	.zero		1


	//----- nvinfo : EIATTR_MERCURY_ISA_VERSION
	.align		4
        /*0024*/ 	.byte	0x03, 0x5f
        /*0026*/ 	.short	0x0101


	//----- nvinfo : EIATTR_COOP_GROUP_MASK_REGIDS
	.align		4
        /*0028*/ 	.byte	0x04, 0x29
        /*002a*/ 	.short	(.L_288 - .L_287)


	//   ....[0]....
.L_287:
        /*002c*/ 	.word	0xffffffff


	//   ....[1]....
        /*0030*/ 	.word	0xffffffff


	//   ....[2]....
        /*0034*/ 	.word	0xffffffff


	//   ....[3]....
        /*0038*/ 	.word	0xffffffff


	//   ....[4]....
        /*003c*/ 	.word	0xffffffff


	//   ....[5]....
        /*0040*/ 	.word	0xffffffff


	//   ....[6]....
        /*0044*/ 	.word	0xffffffff


	//   ....[7]....
        /*0048*/ 	.word	0xffffffff


	//   ....[8]....
        /*004c*/ 	.word	0xffffffff


	//   ....[9]....
        /*0050*/ 	.word	0xffffffff


	//----- nvinfo : EIATTR_COOP_GROUP_INSTR_OFFSETS
	.align		4
.L_288:
        /*0054*/ 	.byte	0x04, 0x28
        /*0056*/ 	.short	(.L_290 - .L_289)


	//   ....[0]....
.L_289:
        /*0058*/ 	.word	0x000019a0


	//   ....[1]....
        /*005c*/ 	.word	0x000019c0


	//   ....[2]....
        /*0060*/ 	.word	0x000019f0


	//   ....[3]....
        /*0064*/ 	.word	0x00001a20


	//   ....[4]....
        /*0068*/ 	.word	0x00001ab0


	//   ....[5]....
        /*006c*/ 	.word	0x00001c90


	//   ....[6]....
        /*0070*/ 	.word	0x00001d20


	//   ....[7]....
        /*0074*/ 	.word	0x00001d90


	//   ....[8]....
        /*0078*/ 	.word	0x00001df0


	//   ....[9]....
        /*007c*/ 	.word	0x00001ed0


	//----- nvinfo : EIATTR_VRC_CTA_INIT_COUNT
	.align		4
.L_290:
        /*0080*/ 	.byte	0x02, 0x4a
	.zero		1
	.zero		1


	//----- nvinfo : EIATTR_EXIT_INSTR_OFFSETS
	.align		4
        /*0084*/ 	.byte	0x04, 0x1c
        /*0086*/ 	.short	(.L_292 - .L_291)


	//   ....[0]....
.L_291:
        /*0088*/ 	.word	0x00003fd0


	//   ....[1]....
        /*008c*/ 	.word	0x000044f0


	//   ....[2]....
        /*0090*/ 	.word	0x00004510


	//----- nvinfo : EIATTR_CRS_STACK_SIZE
	.align		4
.L_292:
        /*0094*/ 	.byte	0x04, 0x1e
        /*0096*/ 	.short	(.L_294 - .L_293)
.L_293:
        /*0098*/ 	.word	0x00000000


	//----- nvinfo : EIATTR_CBANK_PARAM_SIZE
	.align		4
.L_294:
        /*009c*/ 	.byte	0x03, 0x19
        /*009e*/ 	.short	0x01d0


	//----- nvinfo : EIATTR_PARAM_CBANK
	.align		4
        /*00a0*/ 	.byte	0x04, 0x0a
        /*00a2*/ 	.short	(.L_296 - .L_295)
	.align		4
.L_295:
        /*00a4*/ 	.word	index@(.nv.constant0._ZN5flash32flash_fwd_splitkv_combine_kernelI23Flash_fwd_kernel_traitsILi256ELi64ELi64ELi4ELb0ELb0EN7cutlass10bfloat16_tE19Flash_kernel_traitsILi256ELi64ELi64ELi4ES3_EELi4ELi6ELb0EEEvNS_16Flash_fwd_paramsE)
        /*00a8*/ 	.short	0x0380
        /*00aa*/ 	.short	0x01d0


	//----- nvinfo : EIATTR_SW_WAR
	.align		4
.L_296:
        /*00ac*/ 	.byte	0x04, 0x36
        /*00ae*/ 	.short	(.L_298 - .L_297)
.L_297:
        /*00b0*/ 	.word	0x00000008
.L_298:


//--------------------- .nv.info._ZN5flash32flash_fwd_splitkv_combine_kernelI23Flash_fwd_kernel_traitsILi256ELi64ELi64ELi4ELb0ELb0EN7cutlass10bfloat16_tE19Flash_kernel_traitsILi256ELi64ELi64ELi4ES3_EELi4ELi5ELb0EEEvNS_16Flash_fwd_paramsE --------------------------
	.section	.nv.info._ZN5flash32flash_fwd_splitkv_combine_kernelI23Flash_fwd_kernel_traitsILi256ELi64ELi64ELi4ELb0ELb0EN7cutlass10bfloat16_tE19Flash_kernel_traitsILi256ELi64ELi64ELi4ES3_EELi4ELi5ELb0EEEvNS_16Flash_fwd_paramsE,"",@"SHT_CUDA_INFO"
	.sectionflags	@""
	.align	4


	//----- nvinfo : EIATTR_CUDA_API_VERSION
	.align		4
        /*0000*/ 	.byte	0x04, 0x37
        /*0002*/ 	.short	(.L_300 - .L_299)
.L_299:
        /*0004*/ 	.word	0x00000082


	//----- nvinfo : EIATTR_KPARAM_INFO
	.align		4
.L_300:
        /*0008*/ 	.byte	0x04, 0x17
        /*000a*/ 	.short	(.L_302 - .L_301)
.L_301:
        /*000c*/ 	.word	0x00000000
        /*0010*/ 	.short	0x0000
        /*0012*/ 	.short	0x0000
        /*0014*/ 	.byte	0x00, 0xf0, 0x41, 0x07


	//----- nvinfo : EIATTR_SPARSE_MMA_MASK
	.align		4
.L_302:
        /*0018*/ 	.byte	0x03, 0x50
        /*001a*/ 	.short	0x0000


	//----- nvinfo : EIATTR_MAXREG_COUNT
	.align		4
        /*001c*/ 	.byte	0x03, 0x1b
        /*001e*/ 	.short	0x00ff


	//----- nvinfo : EIATTR_NUM_BARRIERS
	.align		4
        /*0020*/ 	.byte	0x02, 0x4c
        /*0022*/ 	.byte	0x01
	.zero		1


	//----- nvinfo : EIATTR_MERCURY_ISA_VERSION
	.align		4
        /*0024*/ 	.byte	0x03, 0x5f
        /*0026*/ 	.short	0x0101


	//----- nvinfo : EIATTR_COOP_GROUP_MASK_REGIDS
	.align		4
        /*0028*/ 	.byte	0x04, 0x29
        /*002a*/ 	.short	(.L_304 - .L_303)


	//   ....[0]....
.L_303:
        /*002c*/ 	.word	0xffffffff


	//   ....[1]....
        /*0030*/ 	.word	0xffffffff


	//   ....[2]....
        /*0034*/ 	.word	0xffffffff


	//   ....[3]....
        /*0038*/ 	.word	0xffffffff


	//   ....[4]....
        /*003c*/ 	.word	0xffffffff


	//   ....[5]....
        /*0040*/ 	.word	0xffffffff


	//   ....[6]....
        /*0044*/ 	.word	0xffffffff


	//   ....[7]....
        /*0048*/ 	.word	0xffffffff


	//   ....[8]....
        /*004c*/ 	.word	0xffffffff


	//   ....[9]....
        /*0050*/ 	.word	0xffffffff


	//----- nvinfo : EIATTR_COOP_GROUP_INSTR_OFFSETS
	.align		4
.L_304:
        /*0054*/ 	.byte	0x04, 0x28
        /*0056*/ 	.short	(.L_306 - .L_305)


	//   ....[0]....
.L_305:
        /*0058*/ 	.word	0x00001a30


	//   ....[1]....
        /*005c*/ 	.word	0x00001a50


	//   ....[2]....
        /*0060*/ 	.word	0x00001a70


	//   ....[3]....
        /*0064*/ 	.word	0x00001aa0


	//   ....[4]....
        /*0068*/ 	.word	0x00001ac0


	//   ....[5]....
        /*006c*/ 	.word	0x00001b80


	//   ....[6]....
        /*0070*/ 	.word	0x00001c00


	//   ....[7]....
        /*0074*/ 	.word	0x00001ca0


	//   ....[8]....
        /*0078*/ 	.word	0x00001d30


	//   ....[9]....
        /*007c*/ 	.word	0x00001e30


	//----- nvinfo : EIATTR_VRC_CTA_INIT_COUNT
	.align		4
.L_306:
        /*0080*/ 	.byte	0x02, 0x4a
	.zero		1
	.zero		1


	//----- nvinfo : EIATTR_EXIT_INSTR_OFFSETS
	.align		4
        /*0084*/ 	.byte	0x04, 0x1c
        /*0086*/ 	.short	(.L_308 - .L_307)


	//   ....[0]....
.L_307:
        /*0088*/ 	.word	0x00003e40


	//   ....[1]....
        /*008c*/ 	.word	0x00004360


	//   ....[2]....
        /*0090*/ 	.word	0x00004380


	//----- nvinfo : EIATTR_CRS_STACK_SIZE
	.align		4
.L_308:
        /*0094*/ 	.byte	0x04, 0x1e
        /*0096*/ 	.short	(.L_310 - .L_309)
.L_309:
        /*0098*/ 	.word	0x00000000


	//----- nvinfo : EIATTR_CBANK_PARAM_SIZE
	.align		4
.L_310:
        /*009c*/ 	.byte	0x03, 0x19
        /*009e*/ 	.short	0x01d0


	//----- nvinfo : EIATTR_PARAM_CBANK
	.align		4
        /*00a0*/ 	.byte	0x04, 0x0a
        /*00a2*/ 	.short	(.L_312 - .L_311)
	.align		4
.L_311:
        /*00a4*/ 	.word	index@(.nv.constant0._ZN5flash32flash_fwd_splitkv_combine_kernelI23Flash_fwd_kernel_traitsILi256ELi64ELi64ELi4ELb0ELb0EN7cutlass10bfloat16_tE19Flash_kernel_traitsILi256ELi64ELi64ELi4ES3_EELi4ELi5ELb0EEEvNS_16Flash_fwd_paramsE)
        /*00a8*/ 	.short	0x0380
        /*00aa*/ 	.short	0x01d0


	//----- nvinfo : EIATTR_SW_WAR
	.align		4
.L_312:
        /*00ac*/ 	.byte	0x04, 0x36
        /*00ae*/ 	.short	(.L_314 - .L_313)
.L_313:
        /*00b0*/ 	.word	0x00000008
.L_314:


//--------------------- .nv.info._ZN5flash32flash_fwd_splitkv_combine_kernelI23Flash_fwd_kernel_traitsILi256ELi64ELi64ELi4ELb0ELb0EN7cutlass10bfloat16_tE19Flash_kernel_traitsILi256ELi64ELi64ELi4ES3_EELi4ELi4ELb0EEEvNS_16Flash_fwd_paramsE --------------------------
	.section	.nv.info._ZN5flash32flash_fwd_splitkv_combine_kernelI23Flash_fwd_kernel_traitsILi256ELi64ELi64ELi4ELb0ELb0EN7cutlass10bfloat16_tE19Flash_kernel_traitsILi256ELi64ELi64ELi4ES3_EELi4ELi4ELb0EEEvNS_16Flash_fwd_paramsE,"",@"SHT_CUDA_INFO"
	.sectionflags	@""
	.align	4


	//----- nvinfo : EIATTR_CUDA_API_VERSION
	.align		4
        /*0000*/ 	.byte	0x04, 0x37
        /*0002*/ 	.short	(.L_316 - .L_315)
.L_315:
        /*0004*/ 	.word	0x00000082


	//----- nvinfo : EIATTR_KPARAM_INFO
	.align		4
.L_316:
        /*0008*/ 	.byte	0x04, 0x17
        /*000a*/ 	.short	(.L_318 - .L_317)
.L_317:
        /*000c*/ 	.word	0x00000000
        /*0010*/ 	.short	0x0000
        /*0012*/ 	.short	0x0000
        /*0014*/ 	.byte	0x00, 0xf0, 0x41, 0x07


	//----- nvinfo : EIATTR_SPARSE_MMA_MASK
	.align		4
.L_318:
        /*0018*/ 	.byte	0x03, 0x50
        /*001a*/ 	.short	0x0000


	//----- nvinfo : EIATTR_MAXREG_COUNT
	.align		4
        /*001c*/ 	.byte	0x03, 0x1b
        /*001e*/ 	.short	0x00ff


	//----- nvinfo : EIATTR_NUM_BARRIERS
	.align		4
        /*0020*/ 	.byte	0x02, 0x4c
        /*0022*/ 	.byte	0x01
	.zero		1


	//----- nvinfo : EIATTR_MERCURY_ISA_VERSION
	.align		4
        /*0024*/ 	.byte	0x03, 0x5f
        /*0026*/ 	.short	0x0101


	//----- nvinfo : EIATTR_COOP_GROUP_MASK_REGIDS
	.align		4
        /*0028*/ 	.byte	0x04, 0x29
        /*002a*/ 	.short	(.L_320 - .L_319)


	//   ....[0]....
.L_319:
        /*002c*/ 	.word	0xffffffff


	//   ....[1]....
        /*0030*/ 	.word	0xffffffff


	//   ....[2]....
        /*0034*/ 	.word	0xffffffff


	//   ....[3]....
        /*0038*/ 	.word	0xffffffff


	//   ....[4]....
        /*003c*/ 	.word	0xffffffff


	//   ....[5]....
        /*0040*/ 	.word	0xffffffff


	//   ....[6]....
        /*0044*/ 	.word	0xffffffff


	//   ....[7]....
        /*0048*/ 	.word	0xffffffff


	//----- nvinfo : EIATTR_COOP_GROUP_INSTR_OFFSETS
	.align		4
.L_320:
        /*004c*/ 	.byte	0x04, 0x28
        /*004e*/ 	.short	(.L_322 - .L_321)


	//   ....[0]....
.L_321:
        /*0050*/ 	.word	0x00001b80


	//   ....[1]....
        /*0054*/ 	.word	0x00001bf0


	//   ....[2]....
        /*0058*/ 	.word	0x00001c10


	//   ....[3]....
        /*005c*/ 	.word	0x00001c30


	//   ....[4]....
        /*0060*/ 	.word	0x00001ca0


	//   ....[5]....
        /*0064*/ 	.word	0x00001cd0


	//   ....[6]....
        /*0068*/ 	.word	0x00001d50


	//   ....[7]....
        /*006c*/ 	.word	0x00001e20


	//----- nvinfo : EIATTR_VRC_CTA_INIT_COUNT
	.align		4
.L_322:
        /*0070*/ 	.byte	0x02, 0x4a
	.zero		1
	.zero		1


	//----- nvinfo : EIATTR_EXIT_INSTR_OFFSETS
	.align		4
        /*0074*/ 	.byte	0x04, 0x1c
        /*0076*/ 	.short	(.L_324 - .L_323)


	//   ....[0]....
.L_323:
        /*0078*/ 	.word	0x00003f00


	//   ....[1]....
        /*007c*/ 	.word	0x00004430


	//   ....[2]....
        /*0080*/ 	.word	0x00004450


	//----- nvinfo : EIATTR_CRS_STACK_SIZE
	.align		4
.L_324:
        /*0084*/ 	.byte	0x04, 0x1e
        /*0086*/ 	.short	(.L_326 - .L_325)
.L_325:
        /*0088*/ 	.word	0x00000000


	//----- nvinfo : EIATTR_CBANK_PARAM_SIZE
	.align		4
.L_326:
        /*008c*/ 	.byte	0x03, 0x19
        /*008e*/ 	.short	0x01d0


	//----- nvinfo : EIATTR_PARAM_CBANK
	.align		4
        /*0090*/ 	.byte	0x04, 0x0a
        /*0092*/ 	.short	(.L_328 - .L_327)
	.align		4
.L_327:
        /*0094*/ 	.word	index@(.nv.constant0._ZN5flash32flash_fwd_splitkv_combine_kernelI23Flash_fwd_kernel_traitsILi256ELi64ELi64ELi4ELb0ELb0EN7cutlass10bfloat16_tE19Flash_kernel_traitsILi256ELi64ELi64ELi4ES3_EELi4ELi4ELb0EEEvNS_16Flash_fwd_paramsE)
        /*0098*/ 	.short	0x0380
        /*009a*/ 	.short	0x01d0


	//----- nvinfo : EIATTR_SW_WAR
	.align		4
.L_328:
        /*009c*/ 	.byte	0x04, 0x36
        /*009e*/ 	.short	(.L_330 - .L_329)
.L_329:
        /*00a0*/ 	.word	0x00000008
.L_330:


//--------------------- .nv.info._ZN5flash32flash_fwd_splitkv_combine_kernelI23Flash_fwd_kernel_traitsILi256ELi64ELi64ELi4ELb0ELb0EN7cutlass10bfloat16_tE19Flash_kernel_traitsILi256ELi64ELi64ELi4ES3_EELi4ELi3ELb0EEEvNS_16Flash_fwd_paramsE --------------------------
	.section	.nv.info._ZN5flash32flash_fwd_splitkv_combine_kernelI23Flash_fwd_kernel_traitsILi256ELi64ELi64ELi4ELb0ELb0EN7cutlass10bfloat16_tE19Flash_kernel_traitsILi256ELi64ELi64ELi4ES3_EELi4ELi3ELb0EEEvNS_16Flash_fwd_paramsE,"",@"SHT_CUDA_INFO"
	.sectionflags	@""
	.align	4


	//----- nvinfo : EIATTR_CUDA_API_VERSION
	.align		4
        /*0000*/ 	.byte	0x04, 0x37
        /*0002*/ 	.short	(.L_332 - .L_331)
.L_331:
        /*0004*/ 	.word	0x00000082


	//----- nvinfo : EIATTR_KPARAM_INFO
	.align		4
.L_332:
        /*0008*/ 	.byte	0x04, 0x17
        /*000a*/ 	.short	(.L_334 - .L_333)
.L_333:
        /*000c*/ 	.word	0x00000000
        /*0010*/ 	.short	0x0000
        /*0012*/ 	.short	0x0000
        /*0014*/ 	.byte	0x00, 0xf0, 0x41, 0x07


	//----- nvinfo : EIATTR_SPARSE_MMA_MASK
	.align		4
.L_334:
        /*0018*/ 	.byte	0x03, 0x50
        /*001a*/ 	.short	0x0000


	//----- nvinfo : EIATTR_MAXREG_COUNT
	.align		4
        /*001c*/ 	.byte	0x03, 0x1b
        /*001e*/ 	.short	0x00ff


	//----- nvinfo : EIATTR_NUM_BARRIERS
	.align		4
        /*0020*/ 	.byte	0x02, 0x4c
        /*0022*/ 	.byte	0x01
	.zero		1


	//----- nvinfo : EIATTR_MERCURY_ISA_VERSION
	.align		4
        /*0024*/ 	.byte	0x03, 0x5f
        /*0026*/ 	.short	0x0101


	//----- nvinfo : EIATTR_COOP_GROUP_MASK_REGIDS
	.align		4
        /*0028*/ 	.byte	0x04, 0x29
        /*002a*/ 	.short	(.L_336 - .L_335)


	//   ....[0]....
.L_335:
        /*002c*/ 	.word	0xffffffff


	//   ....[1]....
        /*0030*/ 	.word	0xffffffff


	//   ....[2]....
        /*0034*/ 	.word	0xffffffff


	//   ....[3]....
        /*0038*/ 	.word	0xffffffff


	//   ....[4]....
        /*003c*/ 	.word	0xffffffff


	//   ....[5]....
        /*0040*/ 	.word	0xffffffff


	//----- nvinfo : EIATTR_COOP_GROUP_INSTR_OFFSETS
	.align		4
.L_336:
        /*0044*/ 	.byte	0x04, 0x28
        /*0046*/ 	.short	(.L_338 - .L_337)


	//   ....[0]....
.L_337:
        /*0048*/ 	.word	0x00001b90


	//   ....[1]....
        /*004c*/ 	.word	0x00001c10


	//   ....[2]....
        /*0050*/ 	.word	0x00001c60


	//   ....[3]....
        /*0054*/ 	.word	0x00001d20


	//   ....[4]....
        /*0058*/ 	.word	0x00001d60


	//   ....[5]....
        /*005c*/ 	.word	0x00001de0


	//----- nvinfo : EIATTR_VRC_CTA_INIT_COUNT
	.align		4
.L_338:
        /*0060*/ 	.byte	0x02, 0x4a
	.zero		1
	.zero		1


	//----- nvinfo : EIATTR_EXIT_INSTR_OFFSETS
	.align		4
        /*0064*/ 	.byte	0x04, 0x1c
        /*0066*/ 	.short	(.L_340 - .L_339)


	//   ....[0]....
.L_339:
        /*0068*/ 	.word	0x00003ec0


	//   ....[1]....
        /*006c*/ 	.word	0x000043f0


	//   ....[2]....
        /*0070*/ 	.word	0x00004410


	//----- nvinfo : EIATTR_CRS_STACK_SIZE
	.align		4
.L_340:
        /*0074*/ 	.byte	0x04, 0x1e
        /*0076*/ 	.short	(.L_342 - .L_341)
.L_341:
        /*0078*/ 	.word	0x00000000


	//----- nvinfo : EIATTR_CBANK_PARAM_SIZE
	.align		4
.L_342:
        /*007c*/ 	.byte	0x03, 0x19
        /*007e*/ 	.short	0x01d0


	//----- nvinfo : EIATTR_PARAM_CBANK
	.align		4
        /*0080*/ 	.byte	0x04, 0x0a
        /*0082*/ 	.short	(.L_344 - .L_343)
	.align		4
.L_343:
        /*0084*/ 	.word	index@(.nv.constant0._ZN5flash32flash_fwd_splitkv_combine_kernelI23Flash_fwd_kernel_traitsILi256ELi64ELi64ELi4ELb0ELb0EN7cutlass10bfloat16_tE19Flash_kernel_traitsILi256ELi64ELi64ELi4ES3_EELi4ELi3ELb0EEEvNS_16Flash_fwd_paramsE)
        /*0088*/ 	.short	0x0380
        /*008a*/ 	.short	0x01d0


	//----- nvinfo : EIATTR_SW_WAR
	.align		4
.L_344:
        /*008c*/ 	.byte	0x04, 0x36
        /*008e*/ 	.short	(.L_346 - .L_345)
.L_345:
        /*0090*/ 	.word	0x00000008
.L_346:


//--------------------- .nv.info._ZN5flash32flash_fwd_splitkv_combine_kernelI23Flash_fwd_kernel_traitsILi256ELi64ELi64ELi4ELb0ELb0EN7cutlass10bfloat16_tE19Flash_kernel_traitsILi256ELi64ELi64ELi4ES3_EELi4ELi2ELb0EEEvNS_16Flash_fwd_paramsE --------------------------
	.section	.nv.info._ZN5flash32flash_fwd_splitkv_combine_kernelI23Flash_fwd_kernel_traitsILi256ELi64ELi64ELi4ELb0ELb0EN7cutlass10bfloat16_tE19Flash_kernel_traitsILi256ELi64ELi64ELi4ES3_EELi4ELi2ELb0EEEvNS_16Flash_fwd_paramsE,"",@"SHT_CUDA_INFO"
	.sectionflags	@""
	.align	4


	//----- nvinfo : EIATTR_CUDA_API_VERSION
	.align		4
        /*0000*/ 	.byte	0x04, 0x37
        /*0002*/ 	.short	(.L_348 - .L_347)
.L_347:
        /*0004*/ 	.word	0x00000082


	//----- nvinfo : EIATTR_KPARAM_INFO
	.align		4
.L_348:
        /*0008*/ 	.byte	0x04, 0x17
        /*000a*/ 	.short	(.L_350 - .L_349)
.L_349:
        /*000c*/ 	.word	0x00000000
        /*0010*/ 	.short	0x0000
        /*0012*/ 	.short	0x0000
        /*0014*/ 	.byte	0x00, 0xf0, 0x41, 0x07


	//----- nvinfo : EIATTR_SPARSE_MMA_MASK
	.align		4
.L_350:
        /*0018*/ 	.byte	0x03, 0x50
        /*001a*/ 	.short	0x0000


	//----- nvinfo : EIATTR_MAXREG_COUNT
	.align		4
        /*001c*/ 	.byte	0x03, 0x1b
        /*001e*/ 	.short	0x00ff


	//----- nvinfo : EIATTR_NUM_BARRIERS
	.align		4
        /*0020*/ 	.byte	0x02, 0x4c
        /*0022*/ 	.byte	0x01
	.zero		1


	//----- nvinfo : EIATTR_MERCURY_ISA_VERSION
	.align		4
        /*0024*/ 	.byte	0x03, 0x5f
        /*0026*/ 	.short	0x0101


	//----- nvinfo : EIATTR_COOP_GROUP_MASK_REGIDS
	.align		4
        /*0028*/ 	.byte	0x04, 0x29
        /*002a*/ 	.short	(.L_352 - .L_351)


	//   ....[0]....
.L_351:
        /*002c*/ 	.word	0xffffffff


	//   ....[1]....
        /*0030*/ 	.word	0xffffffff


	//   ....[2]....
        /*0034*/ 	.word	0xffffffff


	//   ....[3]....
        /*0038*/ 	.word	0xffffffff


	//----- nvinfo : EIATTR_COOP_GROUP_INSTR_OFFSETS
	.align		4
.L_352:
        /*003c*/ 	.byte	0x04, 0x28
        /*003e*/ 	.short	(.L_354 - .L_353)


	//   ....[0]....
.L_353:
        /*0040*/ 	.word	0x00001c20


	//   ....[1]....
        /*0044*/ 	.word	0x00001c40


	//   ....[2]....
        /*0048*/ 	.word	0x00001d30


	//   ....[3]....
        /*004c*/ 	.word	0x00001e20


	//----- nvinfo : EIATTR_VRC_CTA_INIT_COUNT
	.align		4
.L_354:
        /*0050*/ 	.byte	0x02, 0x4a
	.zero		1
	.zero		1


	//----- nvinfo : EIATTR_EXIT_INSTR_OFFSETS
	.align		4
        /*0054*/ 	.byte	0x04, 0x1c
        /*0056*/ 	.short	(.L_356 - .L_355)


	//   ....[0]....
.L_355:
        /*0058*/ 	.word	0x00003db0


	//   ....[1]....
        /*005c*/ 	.word	0x000042d0


	//   ....[2]....
        /*0060*/ 	.word	0x000042f0


	//----- nvinfo : EIATTR_CRS_STACK_SIZE
	.align		4
.L_356:
        /*0064*/ 	.byte	0x04, 0x1e
        /*0066*/ 	.short	(.L_358 - .L_357)
.L_357:
        /*0068*/ 	.word	0x00000000


	//----- nvinfo : EIATTR_CBANK_PARAM_SIZE
	.align		4
.L_358:
        /*006c*/ 	.byte	0x03, 0x19
        /*006e*/ 	.short	0x01d0


	//----- nvinfo : EIATTR_PARAM_CBANK
	.align		4
        /*0070*/ 	.byte	0x04, 0x0a
        /*0072*/ 	.short	(.L_360 - .L_359)
	.align		4
.L_359:
        /*0074*/ 	.word	index@(.nv.constant0._ZN5flash32flash_fwd_splitkv_combine_kernelI23Flash_fwd_kernel_traitsILi256ELi64ELi64ELi4ELb0ELb0EN7cutlass10bfloat16_tE19Flash_kernel_traitsILi256ELi64ELi64ELi4ES3_EELi4ELi2ELb0EEEvNS_16Flash_fwd_paramsE)
        /*0078*/ 	.short	0x0380
        /*007a*/ 	.short	0x01d0


	//----- nvinfo : EIATTR_SW_WAR
	.align		4
.L_360:
        /*007c*/ 	.byte	0x04, 0x36
        /*007e*/ 	.short	(.L_362 - .L_361)
.L_361:
        /*0080*/ 	.word	0x00000008
.L_362:


//--------------------- .nv.info._ZN5flash32flash_fwd_splitkv_combine_kernelI23Flash_fwd_kernel_traitsILi256ELi64ELi64ELi4ELb0ELb0EN7cutlass10bfloat16_tE19Flash_kernel_traitsILi256ELi64ELi64ELi4ES3_EELi4ELi1ELb0EEEvNS_16Flash_fwd_paramsE --------------------------
	.section	.nv.info._ZN5flash32flash_fwd_splitkv_combine_kernelI23Flash_fwd_kernel_traitsILi256ELi64ELi64ELi4ELb0ELb0EN7cutlass10bfloat16_tE19Flash_kernel_traitsILi256ELi64ELi64ELi4ES3_EELi4ELi1ELb0EEEvNS_16Flash_fwd_paramsE,"",@"SHT_CUDA_INFO"
	.sectionflags	@""
	.align	4


	//----- nvinfo : EIATTR_CUDA_API_VERSION
	.align		4
        /*0000*/ 	.byte	0x04, 0x37
        /*0002*/ 	.short	(.L_364 - .L_363)
.L_363:
        /*0004*/ 	.word	0x00000082


	//----- nvinfo : EIATTR_KPARAM_INFO
	.align		4
.L_364:
        /*0008*/ 	.byte	0x04, 0x17
        /*000a*/ 	.short	(.L_366 - .L_365)
.L_365:
        /*000c*/ 	.word	0x00000000
        /*0010*/ 	.short	0x0000
        /*0012*/ 	.short	0x0000
        /*0014*/ 	.byte	0x00, 0xf0, 0x41, 0x07


	//----- nvinfo : EIATTR_SPARSE_MMA_MASK
	.align		4
.L_366:
        /*0018*/ 	.byte	0x03, 0x50
        /*001a*/ 	.short	0x0000


	//----- nvinfo : EIATTR_MAXREG_COUNT
	.align		4
        /*001c*/ 	.byte	0x03, 0x1b
        /*001e*/ 	.short	0x00ff


	//----- nvinfo : EIATTR_NUM_BARRIERS
	.align		4
        /*0020*/ 	.byte	0x02, 0x4c
        /*0022*/ 	.byte	0x01
	.zero		1


	//----- nvinfo : EIATTR_MERCURY_ISA_VERSION
	.align		4
        /*0024*/ 	.byte	0x03, 0x5f
        /*0026*/ 	.short	0x0101


	//----- nvinfo : EIATTR_COOP_GROUP_MASK_REGIDS
	.align		4
        /*0028*/ 	.byte	0x04, 0x29
        /*002a*/ 	.short	(.L_368 - .L_367)


	//   ....[0]....
.L_367:
        /*002c*/ 	.word	0xffffffff


	//   ....[1]....
        /*0030*/ 	.word	0xffffffff


	//----- nvinfo : EIATTR_COOP_GROUP_INSTR_OFFSETS
	.align		4
.L_368:
        /*0034*/ 	.byte	0x04, 0x28
        /*0036*/ 	.short	(.L_370 - .L_369)


	//   ....[0]....
.L_369:
        /*0038*/ 	.word	0x00001bc0


	//   ....[1]....
        /*003c*/ 	.word	0x00001db0


	//----- nvinfo : EIATTR_VRC_CTA_INIT_COUNT
	.align		4
.L_370:
        /*0040*/ 	.byte	0x02, 0x4a
	.zero		1
	.zero		1


	//----- nvinfo : EIATTR_EXIT_INSTR_OFFSETS
	.align		4
        /*0044*/ 	.byte	0x04, 0x1c
        /*0046*/ 	.short	(.L_372 - .L_371)


	//   ....[0]....
.L_371:
        /*0048*/ 	.word	0x00003e30


	//   ....[1]....
        /*004c*/ 	.word	0x00004360


	//   ....[2]....
        /*0050*/ 	.word	0x00004380


	//----- nvinfo : EIATTR_CRS_STACK_SIZE
	.align		4
.L_372:
        /*0054*/ 	.byte	0x04, 0x1e
        /*0056*/ 	.short	(.L_374 - .L_373)
.L_373:
        /*0058*/ 	.word	0x00000000


	//----- nvinfo : EIATTR_CBANK_PARAM_SIZE
	.align		4
.L_374:
        /*005c*/ 	.byte	0x03, 0x19
        /*005e*/ 	.short	0x01d0


	//----- nvinfo : EIATTR_PARAM_CBANK
	.align		4
        /*0060*/ 	.byte	0x04, 0x0a
        /*0062*/ 	.short	(.L_376 - .L_375)
	.align		4
.L_375:
        /*0064*/ 	.word	index@(.nv.constant0._ZN5flash32flash_fwd_splitkv_combine_kernelI23Flash_fwd_kernel_traitsILi256ELi64ELi64ELi4ELb0ELb0EN7cutlass10bfloat16_tE19Flash_kernel_traitsILi256ELi64ELi64ELi4ES3_EELi4ELi1ELb0EEEvNS_16Flash_fwd_paramsE)
        /*0068*/ 	.short	0x0380
        /*006a*/ 	.short	0x01d0


	//----- nvinfo : EIATTR_SW_WAR
	.align		4
.L_376:
        /*006c*/ 	.byte	0x04, 0x36
        /*006e*/ 	.short	(.L_378 - .L_377)
.L_377:
        /*0070*/ 	.word	0x00000008
.L_378:


//--------------------- .nv.info._ZN5flash32flash_fwd_splitkv_combine_kernelI23Flash_fwd_kernel_traitsILi256ELi64ELi64ELi4ELb0ELb0EN7cutlass10bfloat16_tE19Flash_kernel_traitsILi256ELi64ELi64ELi4ES3_EELi4ELi7ELb1EEEvNS_16Flash_fwd_paramsE --------------------------
	.section	.nv.info._ZN5flash32flash_fwd_splitkv_combine_kernelI23Flash_fwd_kernel_traitsILi256ELi64ELi64ELi4ELb0ELb0EN7cutlass10bfloat16_tE19Flash_kernel_traitsILi256ELi64ELi64ELi4ES3_EELi4ELi7ELb1EEEvNS_16Flash_fwd_paramsE,"",@"SHT_CUDA_INFO"
	.sectionflags	@""
	.align	4


	//----- nvinfo : EIATTR_CUDA_API_VERSION
	.align		4
        /*0000*/ 	.byte	0x04, 0x37
        /*0002*/ 	.short	(.L_380 - .L_379)
.L_379:
        /*0004*/ 	.word	0x00000082


	//----- nvinfo : EIATTR_KPARAM_INFO
	.align		4
.L_380:
        /*0008*/ 	.byte	0x04, 0x17
        /*000a*/ 	.short	(.L_382 - .L_381)
.L_381:
        /*000c*/ 	.word	0x00000000
        /*0010*/ 	.short	0x0000
        /*0012*/ 	.short	0x0000
        /*0014*/ 	.byte	0x00, 0xf0, 0x41, 0x07


	//----- nvinfo : EIATTR_SPARSE_MMA_MASK
	.align		4
.L_382:
        /*0018*/ 	.byte	0x03, 0x50
        /*001a*/ 	.short	0x0000


	//----- nvinfo : EIATTR_MAXREG_COUNT
	.align		4
        /*001c*/ 	.byte	0x03, 0x1b
        /*001e*/ 	.short	0x00ff


	//----- nvinfo : EIATTR_NUM_BARRIERS
	.align		4
        /*0020*/ 	.byte	0x02, 0x4c
        /*0022*/ 	.byte	0x01
	.zero		1


	//----- nvinfo : EIATTR_MERCURY_ISA_VERSION
	.align		4
        /*0024*/ 	.byte	0x03, 0x5f
        /*0026*/ 	.short	0x0101


	//----- nvinfo : EIATTR_COOP_GROUP_MASK_REGIDS
	.align		4
        /*0028*/ 	.byte	0x04, 0x29
        /*002a*/ 	.short	(.L_384 - .L_383)


	//   ....[0]....
.L_383:
        /*002c*/ 	.word	0xffffffff


	//   ....[1]....
        /*0030*/ 	.word	0xffffffff


	//   ....[2]....
        /*0034*/ 	.word	0xffffffff


	//   ....[3]....
        /*0038*/ 	.word	0xffffffff


	//   ....[4]....
        /*003c*/ 	.word	0xffffffff


	//   ....[5]....
        /*0040*/ 	.word	0xffffffff


	//   ....[6]....
        /*0044*/ 	.word	0xffffffff


	//   ....[7]....
        /*0048*/ 	.word	0xffffffff


	//   ....[8]....
        /*004c*/ 	.word	0xffffffff


	//   ....[9]....
        /*0050*/ 	.word	0xffffffff


	//----- nvinfo : EIATTR_COOP_GROUP_INSTR_OFFSETS
	.align		4
.L_384:
        /*0054*/ 	.byte	0x04, 0x28
        /*0056*/ 	.short	(.L_386 - .L_385)


	//   ....[0]....
.L_385:
        /*0058*/ 	.word	0x00001c10


	//   ....[1]....
        /*005c*/ 	.word	0x00001c60


	//   ....[2]....
        /*0060*/ 	.word	0x00001d10


	//   ....[3]....
        /*0064*/ 	.word	0x00001d30


	//   ....[4]....
        /*0068*/ 	.word	0x00001d50


	//   ....[5]....
        /*006c*/ 	.word	0x00001f20


	//   ....[6]....
        /*0070*/ 	.word	0x00001fb0


	//   ....[7]....
        /*0074*/ 	.word	0x00002020


	//   ....[8]....
        /*0078*/ 	.word	0x000020d0


	//   ....[9]....
        /*007c*/ 	.word	0x000021c0


	//----- nvinfo : EIATTR_VRC_CTA_INIT_COUNT
	.align		4
.L_386:
        /*0080*/ 	.byte	0x02, 0x4a
	.zero		1
	.zero		1


	//----- nvinfo : EIATTR_EXIT_INSTR_OFFSETS
	.align		4
        /*0084*/ 	.byte	0x04, 0x1c
        /*0086*/ 	.short	(.L_388 - .L_387)


	//   ....[0]....
.L_387:
        /*0088*/ 	.word	0x00004060


	//   ....[1]....
        /*008c*/ 	.word	0x00004560


	//----- nvinfo : EIATTR_CRS_STACK_SIZE
	.align		4
.L_388:
        /*0090*/ 	.byte	0x04, 0x1e
        /*0092*/ 	.short	(.L_390 - .L_389)
.L_389:
        /*0094*/ 	.word	0x00000000


	//----- nvinfo : EIATTR_CBANK_PARAM_SIZE
	.align		4
.L_390:
        /*0098*/ 	.byte	0x03, 0x19
        /*009a*/ 	.short	0x01d0


	//----- nvinfo : EIATTR_PARAM_CBANK
	.align		4
        /*009c*/ 	.byte	0x04, 0x0a
        /*009e*/ 	.short	(.L_392 - .L_391)
	.align		4
.L_391:
        /*00a0*/ 	.word	index@(.nv.constant0._ZN5flash32flash_fwd_splitkv_combine_kernelI23Flash_fwd_kernel_traitsILi256ELi64ELi64ELi4ELb0ELb0EN7cutlass10bfloat16_tE19Flash_kernel_traitsILi256ELi64ELi64ELi4ES3_EELi4ELi7ELb1EEEvNS_16Flash_fwd_paramsE)
        /*00a4*/ 	.short	0x0380
        /*00a6*/ 	.short	0x01d0


	//----- nvinfo : EIATTR_SW_WAR
	.align		4
.L_392:
        /*00a8*/ 	.byte	0x04, 0x36
        /*00aa*/ 	.short	(.L_394 - .L_393)
.L_393:
        /*00ac*/ 	.word	0x00000008
.L_394:


//--------------------- .nv.info._ZN5flash32flash_fwd_splitkv_combine_kernelI23Flash_fwd_kernel_traitsILi256ELi64ELi64ELi4ELb0ELb0EN7cutlass10bfloat16_tE19Flash_kernel_traitsILi256ELi64ELi64ELi4ES3_EELi4ELi6ELb1EEEvNS_16Flash_fwd_paramsE --------------------------
	.section	.nv.info._ZN5flash32flash_fwd_splitkv_combine_kernelI23Flash_fwd_kernel_traitsILi256ELi64ELi64ELi4ELb0ELb0EN7cutlass10bfloat16_tE19Flash_kernel_traitsILi256ELi64ELi64ELi4ES3_EELi4ELi6ELb1EEEvNS_16Flash_fwd_paramsE,"",@"SHT_CUDA_INFO"
	.sectionflags	@""
	.align	4


	//----- nvinfo : EIATTR_CUDA_API_VERSION
	.align		4
        /*0000*/ 	.byte	0x04, 0x37
        /*0002*/ 	.short	(.L_396 - .L_395)
.L_395:
        /*0004*/ 	.word	0x00000082


	//----- nvinfo : EIATTR_KPARAM_INFO
	.align		4
.L_396:
        /*0008*/ 	.byte	0x04, 0x17
        /*000a*/ 	.short	(.L_398 - .L_397)
.L_397:
        /*000c*/ 	.word	0x00000000
        /*0010*/ 	.short	0x0000
        /*0012*/ 	.short	0x0000
        /*0014*/ 	.byte	0x00, 0xf0, 0x41, 0x07


	//----- nvinfo : EIATTR_SPARSE_MMA_MASK
	.align		4
.L_398:
        /*0018*/ 	.byte	0x03, 0x50
        /*001a*/ 	.short	0x0000


	//----- nvinfo : EIATTR_MAXREG_COUNT
	.align		4
        /*001c*/ 	.byte	0x03, 0x1b
        /*001e*/ 	.short	0x00ff


	//----- nvinfo : EIATTR_NUM_BARRIERS
	.align		4
        /*0020*/ 	.byte	0x02, 0x4c
        /*0022*/ 	.byte	0x01
	.zero		1


	//----- nvinfo : EIATTR_MERCURY_ISA_VERSION
	.align		4
        /*0024*/ 	.byte	0x03, 0x5f
        /*0026*/ 	.short	0x0101


	//----- nvinfo : EIATTR_COOP_GROUP_MASK_REGIDS
	.align		4
        /*0028*/ 	.byte	0x04, 0x29
        /*002a*/ 	.short	(.L_400 - .L_399)


	//   ....[0]....
.L_399:
        /*002c*/ 	.word	0xffffffff


	//   ....[1]....
        /*0030*/ 	.word	0xffffffff


	//   ....[2]....
        /*0034*/ 	.word	0xffffffff


	//   ....[3]....
        /*0038*/ 	.word	0xffffffff


	//   ....[4]....
        /*003c*/ 	.word	0xffffffff


	//   ....[5]....
        /*0040*/ 	.word	0xffffffff


	//   ....[6]....
        /*0044*/ 	.word	0xffffffff


	//   ....[7]....
        /*0048*/ 	.word	0xffffffff


	//   ....[8]....
        /*004c*/ 	.word	0xffffffff


	//   ....[9]....
        /*0050*/ 	.word	0xffffffff


	//----- nvinfo : EIATTR_COOP_GROUP_INSTR_OFFSETS
	.align		4
.L_400:
        /*0054*/ 	.byte	0x04, 0x28
        /*0056*/ 	.short	(.L_402 - .L_401)


	//   ....[0]....
.L_401:
        /*0058*/ 	.word	0x00001cb0


	//   ....[1]....
        /*005c*/ 	.word	0x00001cd0


	//   ....[2]....
        /*0060*/ 	.word	0x00001cf0


	//   ....[3]....
        /*0064*/ 	.word	0x00001d10


	//   ....[4]....
        /*0068*/ 	.word	0x00001d30


	//   ....[5]....
        /*006c*/ 	.word	0x00001ed0


	//   ....[6]....
        /*0070*/ 	.word	0x00001f10


	//   ....[7]....
        /*0074*/ 	.word	0x00001f30


	//   ....[8]....
        /*0078*/ 	.word	0x00001f50


	//   ....[9]....
        /*007c*/ 	.word	0x00001f80


	//----- nvinfo : EIATTR_VRC_CTA_INIT_COUNT
	.align		4
.L_402:
        /*0080*/ 	.byte	0x02, 0x4a
	.zero		1
	.zero		1


	//----- nvinfo : EIATTR_EXIT_INSTR_OFFSETS
	.align		4
        /*0084*/ 	.byte	0x04, 0x1c
        /*0086*/ 	.short	(.L_404 - .L_403)


	//   ....[0]....
.L_403:
        /*0088*/ 	.word	0x00003b60


	//   ....[1]....
        /*008c*/ 	.word	0x00004060


	//----- nvinfo : EIATTR_CRS_STACK_SIZE
	.align		4
.L_404:
        /*0090*/ 	.byte	0x04, 0x1e
        /*0092*/ 	.short	(.L_406 - .L_405)
.L_405:
        /*0094*/ 	.word	0x00000000


	//----- nvinfo : EIATTR_CBANK_PARAM_SIZE
	.align		4
.L_406:
        /*0098*/ 	.byte	0x03, 0x19
        /*009a*/ 	.short	0x01d0


	//----- nvinfo : EIATTR_PARAM_CBANK
	.align		4
        /*009c*/ 	.byte	0x04, 0x0a
        /*009e*/ 	.short	(.L_408 - .L_407)
	.align		4
.L_407:
        /*00a0*/ 	.word	index@(.nv.constant0._ZN5flash32flash_fwd_splitkv_combine_kernelI23Flash_fwd_kernel_traitsILi256ELi64ELi64ELi4ELb0ELb0EN7cutlass10bfloat16_tE19Flash_kernel_traitsILi256ELi64ELi64ELi4ES3_EELi4ELi6ELb1EEEvNS_16Flash_fwd_paramsE)
        /*00a4*/ 	.short	0x0380
        /*00a6*/ 	.short	0x01d0


	//----- nvinfo : EIATTR_SW_WAR
	.align		4
.L_408:
        /*00a8*/ 	.byte	0x04, 0x36
        /*00aa*/ 	.short	(.L_410 - .L_409)
.L_409:
        /*00ac*/ 	.word	0x00000008
.L_410:


//--------------------- .nv.info._ZN5flash32flash_fwd_splitkv_combine_kernelI23Flash_fwd_kernel_traitsILi256ELi64ELi64ELi4ELb0ELb0EN7cutlass10bfloat16_tE19Flash_kernel_traitsILi256ELi64ELi64ELi4ES3_EELi4ELi5ELb1EEEvNS_16Flash_fwd_paramsE --------------------------
	.section	.nv.info._ZN5flash32flash_fwd_splitkv_combine_kernelI23Flash_fwd_kernel_traitsILi256ELi64ELi64ELi4ELb0ELb0EN7cutlass10bfloat16_tE19Flash_kernel_traitsILi256ELi64ELi64ELi4ES3_EELi4ELi5ELb1EEEvNS_16Flash_fwd_paramsE,"",@"SHT_CUDA_INFO"
	.sectionflags	@""
	.align	4


	//----- nvinfo : EIATTR_CUDA_API_VERSION
	.align		4
        /*0000*/ 	.byte	0x04, 0x37
        /*0002*/ 	.short	(.L_412 - .L_411)
.L_411:
        /*0004*/ 	.word	0x00000082


	//----- nvinfo : EIATTR_KPARAM_INFO
	.align		4
.L_412:
        /*0008*/ 	.byte	0x04, 0x17
        /*000a*/ 	.short	(.L_414 - .L_413)
.L_413:
        /*000c*/ 	.word	0x00000000
        /*0010*/ 	.short	0x0000
        /*0012*/ 	.short	0x0000
        /*0014*/ 	.byte	0x00, 0xf0, 0x41, 0x07


	//----- nvinfo : EIATTR_SPARSE_MMA_MASK
	.align		4
.L_414:
        /*0018*/ 	.byte	0x03, 0x50
        /*001a*/ 	.short	0x0000


	//----- nvinfo : EIATTR_MAXREG_COUNT
	.align		4
        /*001c*/ 	.byte	0x03, 0x1b
        /*001e*/ 	.short	0x00ff


	//----- nvinfo : EIATTR_NUM_BARRIERS
	.align		4
        /*0020*/ 	.byte	0x02, 0x4c
        /*0022*/ 	.byte	0x01
	.zero		1


	//----- nvinfo : EIATTR_MERCURY_ISA_VERSION
	.align		4
        /*0024*/ 	.byte	0x03, 0x5f
        /*0026*/ 	.short	0x0101


	//----- nvinfo : EIATTR_COOP_GROUP_MASK_REGIDS
	.align		4
        /*0028*/ 	.byte	0x04, 0x29
        /*002a*/ 	.short	(.L_416 - .L_415)


	//   ....[0]....
.L_415:
        /*002c*/ 	.word	0xffffffff


	//   ....[1]....
        /*0030*/ 	.word	0xffffffff


	//   ....[2]....
        /*0034*/ 	.word	0xffffffff


	//   ....[3]....
        /*0038*/ 	.word	0xffffffff


	//   ....[4]....
        /*003c*/ 	.word	0xffffffff


	//   ....[5]....
        /*0040*/ 	.word	0xffffffff


	//   ....[6]....
        /*0044*/ 	.word	0xffffffff


	//   ....[7]....
        /*0048*/ 	.word	0xffffffff


	//   ....[8]....
        /*004c*/ 	.word	0xffffffff


	//   ....[9]....
        /*0050*/ 	.word	0xffffffff


	//----- nvinfo : EIATTR_COOP_GROUP_INSTR_OFFSETS
	.align		4
.L_416:
        /*0054*/ 	.byte	0x04, 0x28
        /*0056*/ 	.short	(.L_418 - .L_417)


	//   ....[0]....
.L_417:
        /*0058*/ 	.word	0x00001b30


	//   ....[1]....
        /*005c*/ 	.word	0x00001b50


	//   ....[2]....
        /*0060*/ 	.word	0x00001b80


	//   ....[3]....
        /*0064*/ 	.word	0x00001bb0


	//   ....[4]....
        /*0068*/ 	.word	0x00001bd0


	//   ....[5]....
        /*006c*/ 	.word	0x00001cc0


	//   ....[6]....
        /*0070*/ 	.word	0x00001d30


	//   ....[7]....
        /*0074*/ 	.word	0x00001d50


	//   ....[8]....
        /*0078*/ 	.word	0x00001d70


	//   ....[9]....
        /*007c*/ 	.word	0x00001d90


	//----- nvinfo : EIATTR_VRC_CTA_INIT_COUNT
	.align		4
.L_418:
        /*0080*/ 	.byte	0x02, 0x4a
	.zero		1
	.zero		1


	//----- nvinfo : EIATTR_EXIT_INSTR_OFFSETS
	.align		4
        /*0084*/ 	.byte	0x04, 0x1c
        /*0086*/ 	.short	(.L_420 - .L_419)


	//   ....[0]....
.L_419:
        /*0088*/ 	.word	0x000039f0


	//   ....[1]....
        /*008c*/ 	.word	0x00003ef0


	//----- nvinfo : EIATTR_CRS_STACK_SIZE
	.align		4
.L_420:
        /*0090*/ 	.byte	0x04, 0x1e
        /*0092*/ 	.short	(.L_422 - .L_421)
.L_421:
        /*0094*/ 	.word	0x00000000


	//----- nvinfo : EIATTR_CBANK_PARAM_SIZE
	.align		4
.L_422:
        /*0098*/ 	.byte	0x03, 0x19
        /*009a*/ 	.short	0x01d0


	//----- nvinfo : EIATTR_PARAM_CBANK
	.align		4
        /*009c*/ 	.byte	0x04, 0x0a
        /*009e*/ 	.short	(.L_424 - .L_423)
	.align		4
.L_423:
        /*00a0*/ 	.word	index@(.nv.constant0._ZN5flash32flash_fwd_splitkv_combine_kernelI23Flash_fwd_kernel_traitsILi256ELi64ELi64ELi4ELb0ELb0EN7cutlass10bfloat16_tE19Flash_kernel_traitsILi256ELi64ELi64ELi4ES3_EELi4ELi5ELb1EEEvNS_16Flash_fwd_paramsE)
        /*00a4*/ 	.short	0x0380
        /*00a6*/ 	.short	0x01d0


	//----- nvinfo : EIATTR_SW_WAR
	.align		4
.L_424:
        /*00a8*/ 	.byte	0x04, 0x36
        /*00aa*/ 	.short	(.L_426 - .L_425)
.L_425:
        /*00ac*/ 	.word	0x00000008
.L_426:


//--------------------- .nv.info._ZN5flash32flash_fwd_splitkv_combine_kernelI23Flash_fwd_kernel_traitsILi256ELi64ELi64ELi4ELb0ELb0EN7cutlass10bfloat16_tE19Flash_kernel_traitsILi256ELi64ELi64ELi4ES3_EELi4ELi4ELb1EEEvNS_16Flash_fwd_paramsE --------------------------
	.section	.nv.info._ZN5flash32flash_fwd_splitkv_combine_kernelI23Flash_fwd_kernel_traitsILi256ELi64ELi64ELi4ELb0ELb0EN7cutlass10bfloat16_tE19Flash_kernel_traitsILi256ELi64ELi64ELi4ES3_EELi4ELi4ELb1EEEvNS_16Flash_fwd_paramsE,"",@"SHT_CUDA_INFO"
	.sectionflags	@""
	.align	4


	//----- nvinfo : EIATTR_CUDA_API_VERSION
	.align		4
        /*0000*/ 	.byte	0x04, 0x37
        /*0002*/ 	.short	(.L_428 - .L_427)
.L_427:
        /*0004*/ 	.word	0x00000082


	//----- nvinfo : EIATTR_KPARAM_INFO
	.align		4
.L_428:
        /*0008*/ 	.byte	0x04, 0x17
        /*000a*/ 	.short	(.L_430 - .L_429)
.L_429:
        /*000c*/ 	.word	0x00000000
        /*0010*/ 	.short	0x0000
        /*0012*/ 	.short	0x0000
        /*0014*/ 	.byte	0x00, 0xf0, 0x41, 0x07


	//----- nvinfo : EIATTR_SPARSE_MMA_MASK
	.align		4
.L_430:
        /*0018*/ 	.byte	0x03, 0x50
        /*001a*/ 	.short	0x0000


	//----- nvinfo : EIATTR_MAXREG_COUNT
	.align		4
        /*001c*/ 	.byte	0x03, 0x1b
        /*001e*/ 	.short	0x00ff


	//----- nvinfo : EIATTR_NUM_BARRIERS
	.align		4
        /*0020*/ 	.byte	0x02, 0x4c
        /*0022*/ 	.byte	0x01
	.zero		1


	//----- nvinfo : EIATTR_MERCURY_ISA_VERSION
	.align		4
        /*0024*/ 	.byte	0x03, 0x5f
        /*0026*/ 	.short	0x0101


	//----- nvinfo : EIATTR_COOP_GROUP_MASK_REGIDS
	.align		4
        /*0028*/ 	.byte	0x04, 0x29
        /*002a*/ 	.short	(.L_432 - .L_431)


	//   ....[0]....
.L_431:
        /*002c*/ 	.word	0xffffffff


	//   ....[1]....
        /*0030*/ 	.word	0xffffffff


	//   ....[2]....
        /*0034*/ 	.word	0xffffffff


	//   ....[3]....
        /*0038*/ 	.word	0xffffffff


	//   ....[4]....
        /*003c*/ 	.word	0xffffffff


	//   ....[5]....
        /*0040*/ 	.word	0xffffffff


	//   ....[6]....
        /*0044*/ 	.word	0xffffffff


	//   ....[7]....
        /*0048*/ 	.word	0xffffffff


	//----- nvinfo : EIATTR_COOP_GROUP_INSTR_OFFSETS
	.align		4
.L_432:
        /*004c*/ 	.byte	0x04, 0x28
        /*004e*/ 	.short	(.L_434 - .L_433)


	//   ....[0]....
.L_433:
        /*0050*/ 	.word	0x000019d0


	//   ....[1]....
        /*0054*/ 	.word	0x000019f0


	//   ....[2]....
        /*0058*/ 	.word	0x00001a20


	//   ....[3]....
        /*005c*/ 	.word	0x00001a70


	//   ....[4]....
        /*0060*/ 	.word	0x00001ba0


	//   ....[5]....
        /*0064*/ 	.word	0x00001bd0


	//   ....[6]....
        /*0068*/ 	.word	0x00001c10


	//   ....[7]....
        /*006c*/ 	.word	0x00001cd0


	//----- nvinfo : EIATTR_VRC_CTA_INIT_COUNT
	.align		4
.L_434:
        /*0070*/ 	.byte	0x02, 0x4a
	.zero		1
	.zero		1


	//----- nvinfo : EIATTR_EXIT_INSTR_OFFSETS
	.align		4
        /*0074*/ 	.byte	0x04, 0x1c
        /*0076*/ 	.short	(.L_436 - .L_435)


	//   ....[0]....
.L_435:
        /*0078*/ 	.word	0x00003a90


	//   ....[1]....
        /*007c*/ 	.word	0x00003f90


	//----- nvinfo : EIATTR_CRS_STACK_SIZE
	.align		4
.L_436:
        /*0080*/ 	.byte	0x04, 0x1e
        /*0082*/ 	.short	(.L_438 - .L_437)
.L_437:
        /*0084*/ 	.word	0x00000000


	//----- nvinfo : EIATTR_CBANK_PARAM_SIZE
	.align		4
.L_438:
        /*0088*/ 	.byte	0x03, 0x19
        /*008a*/ 	.short	0x01d0


	//----- nvinfo : EIATTR_PARAM_CBANK
	.align		4
        /*008c*/ 	.byte	0x04, 0x0a
        /*008e*/ 	.short	(.L_440 - .L_439)
	.align		4
.L_439:
        /*0090*/ 	.word	index@(.nv.constant0._ZN5flash32flash_fwd_splitkv_combine_kernelI23Flash_fwd_kernel_traitsILi256ELi64ELi64ELi4ELb0ELb0EN7cutlass10bfloat16_tE19Flash_kernel_traitsILi256ELi64ELi64ELi4ES3_EELi4ELi4ELb1EEEvNS_16Flash_fwd_paramsE)
        /*0094*/ 	.short	0x0380
        /*0096*/ 	.short	0x01d0


	//----- nvinfo : EIATTR_SW_WAR
	.align		4
.L_440:
        /*0098*/ 	.byte	0x04, 0x36
        /*009a*/ 	.short	(.L_442 - .L_441)
.L_441:
        /*009c*/ 	.word	0x00000008
.L_442:


//--------------------- .nv.info._ZN5flash32flash_fwd_splitkv_combine_kernelI23Flash_fwd_kernel_traitsILi256ELi64ELi64ELi4ELb0ELb0EN7cutlass10bfloat16_tE19Flash_kernel_traitsILi256ELi64ELi64ELi4ES3_EELi4ELi3ELb1EEEvNS_16Flash_fwd_paramsE --------------------------
	.section	.nv.info._ZN5flash32flash_fwd_splitkv_combine_kernelI23Flash_fwd_kernel_traitsILi256ELi64ELi64ELi4ELb0ELb0EN7cutlass10bfloat16_tE19Flash_kernel_traitsILi256ELi64ELi64ELi4ES3_EELi4ELi3ELb1EEEvNS_16Flash_fwd_paramsE,"",@"SHT_CUDA_INFO"
	.sectionflags	@""
	.align	4


	//----- nvinfo : EIATTR_CUDA_API_VERSION
	.align		4
        /*0000*/ 	.byte	0x04, 0x37
        /*0002*/ 	.short	(.L_444 - .L_443)
.L_443:
        /*0004*/ 	.word	0x00000082


	//----- nvinfo : EIATTR_KPARAM_INFO
	.align		4
.L_444:
        /*0008*/ 	.byte	0x04, 0x17
        /*000a*/ 	.short	(.L_446 - .L_445)
.L_445:
        /*000c*/ 	.word	0x00000000
        /*0010*/ 	.short	0x0000
        /*0012*/ 	.short	0x0000
        /*0014*/ 	.byte	0x00, 0xf0, 0x41, 0x07


	//----- nvinfo : EIATTR_SPARSE_MMA_MASK
	.align		4
.L_446:
        /*0018*/ 	.byte	0x03, 0x50
        /*001a*/ 	.short	0x0000


	//----- nvinfo : EIATTR_MAXREG_COUNT
	.align		4
        /*001c*/ 	.byte	0x03, 0x1b
        /*001e*/ 	.short	0x00ff


	//----- nvinfo : EIATTR_NUM_BARRIERS
	.align		4
        /*0020*/ 	.byte	0x02, 0x4c
        /*0022*/ 	.byte	0x01
	.zero		1


	//----- nvinfo : EIATTR_MERCURY_ISA_VERSION
	.align		4
        /*0024*/ 	.byte	0x03, 0x5f
        /*0026*/ 	.short	0x0101


	//----- nvinfo : EIATTR_COOP_GROUP_MASK_REGIDS
	.align		4
        /*0028*/ 	.byte	0x04, 0x29
        /*002a*/ 	.short	(.L_448 - .L_447)


	//   ....[0]....
.L_447:
        /*002c*/ 	.word	0xffffffff


	//   ....[1]....
        /*0030*/ 	.word	0xffffffff


	//   ....[2]....
        /*0034*/ 	.word	0xffffffff


	//   ....[3]....
        /*0038*/ 	.word	0xffffffff


	//   ....[4]....
        /*003c*/ 	.word	0xffffffff


	//   ....[5]....
        /*0040*/ 	.word	0xffffffff


	//----- nvinfo : EIATTR_COOP_GROUP_INSTR_OFFSETS
	.align		4
.L_448:
        /*0044*/ 	.byte	0x04, 0x28
        /*0046*/ 	.short	(.L_450 - .L_449)


	//   ....[0]....
.L_449:
        /*0048*/ 	.word	0x00001a40


	//   ....[1]....
        /*004c*/ 	.word	0x00001a70


	//   ....[2]....
        /*0050*/ 	.word	0x00001aa0


	//   ....[3]....
        /*0054*/ 	.word	0x00001b80


	//   ....[4]....
        /*0058*/ 	.word	0x00001bd0


	//   ....[5]....
        /*005c*/ 	.word	0x00001c90


	//----- nvinfo : EIATTR_VRC_CTA_INIT_COUNT
	.align		4
.L_450:
        /*0060*/ 	.byte	0x02, 0x4a
	.zero		1
	.zero		1


	//----- nvinfo : EIATTR_EXIT_INSTR_OFFSETS
	.align		4
        /*0064*/ 	.byte	0x04, 0x1c
        /*0066*/ 	.short	(.L_452 - .L_451)


	//   ....[0]....
.L_451:
        /*0068*/ 	.word	0x00003a50


	//   ....[1]....
        /*006c*/ 	.word	0x00003f50


	//----- nvinfo : EIATTR_CRS_STACK_SIZE
	.align		4
.L_452:
        /*0070*/ 	.byte	0x04, 0x1e
        /*0072*/ 	.short	(.L_454 - .L_453)
.L_453:
        /*0074*/ 	.word	0x00000000


	//----- nvinfo : EIATTR_CBANK_PARAM_SIZE
	.align		4
.L_454:
        /*0078*/ 	.byte	0x03, 0x19
        /*007a*/ 	.short	0x01d0


	//----- nvinfo : EIATTR_PARAM_CBANK
	.align		4
        /*007c*/ 	.byte	0x04, 0x0a
        /*007e*/ 	.short	(.L_456 - .L_455)
	.align		4
.L_455:
        /*0080*/ 	.word	index@(.nv.constant0._ZN5flash32flash_fwd_splitkv_combine_kernelI23Flash_fwd_kernel_traitsILi256ELi64ELi64ELi4ELb0ELb0EN7cutlass10bfloat16_tE19Flash_kernel_traitsILi256ELi64ELi64ELi4ES3_EELi4ELi3ELb1EEEvNS_16Flash_fwd_paramsE)
        /*0084*/ 	.short	0x0380
        /*0086*/ 	.short	0x01d0


	//----- nvinfo : EIATTR_SW_WAR
	.align		4
.L_456:
        /*0088*/ 	.byte	0x04, 0x36
        /*008a*/ 	.short	(.L_458 - .L_457)
.L_457:
        /*008c*/ 	.word	0x00000008
.L_458:


//--------------------- .nv.info._ZN5flash32flash_fwd_splitkv_combine_kernelI23Flash_fwd_kernel_traitsILi256ELi64ELi64ELi4ELb0ELb0EN7cutlass10bfloat16_tE19Flash_kernel_traitsILi256ELi64ELi64ELi4ES3_EELi4ELi2ELb1EEEvNS_16Flash_fwd_paramsE --------------------------
	.section	.nv.info._ZN5flash32flash_fwd_splitkv_combine_kernelI23Flash_fwd_kernel_traitsILi256ELi64ELi64ELi4ELb0ELb0EN7cutlass10bfloat16_tE19Flash_kernel_traitsILi256ELi64ELi64ELi4ES3_EELi4ELi2ELb1EEEvNS_16Flash_fwd_paramsE,"",@"SHT_CUDA_INFO"
	.sectionflags	@""
	.align	4


	//----- nvinfo : EIATTR_CUDA_API_VERSION
	.align		4
        /*0000*/ 	.byte	0x04, 0x37
        /*0002*/ 	.short	(.L_460 - .L_459)
.L_459:
        /*0004*/ 	.word	0x00000082


	//----- nvinfo : EIATTR_KPARAM_INFO
	.align		4
.L_460:
        /*0008*/ 	.byte	0x04, 0x17
        /*000a*/ 	.short	(.L_462 - .L_461)
.L_461:
        /*000c*/ 	.word	0x00000000
        /*0010*/ 	.short	0x0000
        /*0012*/ 	.short	0x0000
        /*0014*/ 	.byte	0x00, 0xf0, 0x41, 0x07


	//----- nvinfo : EIATTR_SPARSE_MMA_MASK
	.align		4
.L_462:
        /*0018*/ 	.byte	0x03, 0x50
        /*001a*/ 	.short	0x0000


	//----- nvinfo : EIATTR_MAXREG_COUNT
	.align		4
        /*001c*/ 	.byte	0x03, 0x1b
        /*001e*/ 	.short	0x00ff


	//----- nvinfo : EIATTR_NUM_BARRIERS
	.align		4
        /*0020*/ 	.byte	0x02, 0x4c
        /*0022*/ 	.byte	0x01
	.zero		1


	//----- nvinfo : EIATTR_MERCURY_ISA_VERSION
	.align		4
        /*0024*/ 	.byte	0x03, 0x5f
        /*0026*/ 	.short	0x0101


	//----- nvinfo : EIATTR_COOP_GROUP_MASK_REGIDS
	.align		4
        /*0028*/ 	.byte	0x04, 0x29
        /*002a*/ 	.short	(.L_464 - .L_463)


	//   ....[0]....
.L_463:
        /*002c*/ 	.word	0xffffffff


	//   ....[1]....
        /*0030*/ 	.word	0xffffffff


	//   ....[2]....
        /*0034*/ 	.word	0xffffffff


	//   ....[3]....
        /*0038*/ 	.word	0xffffffff


	//----- nvinfo : EIATTR_COOP_GROUP_INSTR_OFFSETS
	.align		4
.L_464:
        /*003c*/ 	.byte	0x04, 0x28
        /*003e*/ 	.short	(.L_466 - .L_465)


	//   ....[0]....
.L_465:
        /*0040*/ 	.word	0x00001a30


	//   ....[1]....
        /*0044*/ 	.word	0x00001a70


	//   ....[2]....
        /*0048*/ 	.word	0x00001b40


	//   ....[3]....
        /*004c*/ 	.word	0x00001c60


	//----- nvinfo : EIATTR_VRC_CTA_INIT_COUNT
	.align		4
.L_466:
        /*0050*/ 	.byte	0x02, 0x4a
	.zero		1
	.zero		1


	//----- nvinfo : EIATTR_EXIT_INSTR_OFFSETS
	.align		4
        /*0054*/ 	.byte	0x04, 0x1c
        /*0056*/ 	.short	(.L_468 - .L_467)


	//   ....[0]....
.L_467:
        /*0058*/ 	.word	0x00003a40


	//   ....[1]....
        /*005c*/ 	.word	0x00003f40


	//----- nvinfo : EIATTR_CRS_STACK_SIZE
	.align		4
.L_468:
        /*0060*/ 	.byte	0x04, 0x1e
        /*0062*/ 	.short	(.L_470 - .L_469)
.L_469:
        /*0064*/ 	.word	0x00000000


	//----- nvinfo : EIATTR_CBANK_PARAM_SIZE
	.align		4
.L_470:
        /*0068*/ 	.byte	0x03, 0x19
        /*006a*/ 	.short	0x01d0


	//----- nvinfo : EIATTR_PARAM_CBANK
	.align		4
        /*006c*/ 	.byte	0x04, 0x0a
        /*006e*/ 	.short	(.L_472 - .L_471)
	.align		4
.L_471:
        /*0070*/ 	.word	index@(.nv.constant0._ZN5flash32flash_fwd_splitkv_combine_kernelI23Flash_fwd_kernel_traitsILi256ELi64ELi64ELi4ELb0ELb0EN7cutlass10bfloat16_tE19Flash_kernel_traitsILi256ELi64ELi64ELi4ES3_EELi4ELi2ELb1EEEvNS_16Flash_fwd_paramsE)
        /*0074*/ 	.short	0x0380
        /*0076*/ 	.short	0x01d0


	//----- nvinfo : EIATTR_SW_WAR
	.align		4
.L_472:
        /*0078*/ 	.byte	0x04, 0x36
        /*007a*/ 	.short	(.L_474 - .L_473)
.L_473:
        /*007c*/ 	.word	0x00000008
.L_474:


//--------------------- .nv.info._ZN5flash32flash_fwd_splitkv_combine_kernelI23Flash_fwd_kernel_traitsILi256ELi64ELi64ELi4ELb0ELb0EN7cutlass10bfloat16_tE19Flash_kernel_traitsILi256ELi64ELi64ELi4ES3_EELi4ELi1ELb1EEEvNS_16Flash_fwd_paramsE --------------------------
	.section	.nv.info._ZN5flash32flash_fwd_splitkv_combine_kernelI23Flash_fwd_kernel_traitsILi256ELi64ELi64ELi4ELb0ELb0EN7cutlass10bfloat16_tE19Flash_kernel_traitsILi256ELi64ELi64ELi4ES3_EELi4ELi1ELb1EEEvNS_16Flash_fwd_paramsE,"",@"SHT_CUDA_INFO"
	.sectionflags	@""
	.align	4


	//----- nvinfo : EIATTR_CUDA_API_VERSION
	.align		4
        /*0000*/ 	.byte	0x04, 0x37
        /*0002*/ 	.short	(.L_476 - .L_475)
.L_475:
        /*0004*/ 	.word	0x00000082


	//----- nvinfo : EIATTR_KPARAM_INFO
	.align		4
.L_476:
        /*0008*/ 	.byte	0x04, 0x17
        /*000a*/ 	.short	(.L_478 - .L_477)
.L_477:
        /*000c*/ 	.word	0x00000000
        /*0010*/ 	.short	0x0000
        /*0012*/ 	.short	0x0000
        /*0014*/ 	.byte	0x00, 0xf0, 0x41, 0x07


	//----- nvinfo : EIATTR_SPARSE_MMA_MASK
	.align		4
.L_478:
        /*0018*/ 	.byte	0x03, 0x50
        /*001a*/ 	.short	0x0000


	//----- nvinfo : EIATTR_MAXREG_COUNT
	.align		4
        /*001c*/ 	.byte	0x03, 0x1b
        /*001e*/ 	.short	0x00ff


	//----- nvinfo : EIATTR_NUM_BARRIERS
	.align		4
        /*0020*/ 	.byte	0x02, 0x4c
        /*0022*/ 	.byte	0x01
	.zero		1


	//----- nvinfo : EIATTR_MERCURY_ISA_VERSION
	.align		4
        /*0024*/ 	.byte	0x03, 0x5f
        /*0026*/ 	.short	0x0101


	//----- nvinfo : EIATTR_COOP_GROUP_MASK_REGIDS
	.align		4
        /*0028*/ 	.byte	0x04, 0x29
        /*002a*/ 	.short	(.L_480 - .L_479)


	//   ....[0]....
.L_479:
        /*002c*/ 	.word	0xffffffff


	//   ....[1]....
        /*0030*/ 	.word	0xffffffff


	//----- nvinfo : EIATTR_COOP_GROUP_INSTR_OFFSETS
	.align		4
.L_480:
        /*0034*/ 	.byte	0x04, 0x28
        /*0036*/ 	.short	(.L_482 - .L_481)


	//   ....[0]....
.L_481:
        /*0038*/ 	.word	0x00001ae0


	//   ....[1]....
        /*003c*/ 	.word	0x00001cd0


	//----- nvinfo : EIATTR_VRC_CTA_INIT_COUNT
	.align		4
.L_482:
        /*0040*/ 	.byte	0x02, 0x4a
	.zero		1
	.zero		1


	//----- nvinfo : EIATTR_EXIT_INSTR_OFFSETS
	.align		4
        /*0044*/ 	.byte	0x04, 0x1c
        /*0046*/ 	.short	(.L_484 - .L_483)


	//   ....[0]....
.L_483:
        /*0048*/ 	.word	0x000039d0


	//   ....[1]....
        /*004c*/ 	.word	0x00003ed0


	//----- nvinfo : EIATTR_CRS_STACK_SIZE
	.align		4
.L_484:
        /*0050*/ 	.byte	0x04, 0x1e
        /*0052*/ 	.short	(.L_486 - .L_485)
.L_485:
        /*0054*/ 	.word	0x00000000


	//----- nvinfo : EIATTR_CBANK_PARAM_SIZE
	.align		4
.L_486:
        /*0058*/ 	.byte	0x03, 0x19
        /*005a*/ 	.short	0x01d0


	//----- nvinfo : EIATTR_PARAM_CBANK
	.align		4
        /*005c*/ 	.byte	0x04, 0x0a
        /*005e*/ 	.short	(.L_488 - .L_487)
	.align		4
.L_487:
        /*0060*/ 	.word	index@(.nv.constant0._ZN5flash32flash_fwd_splitkv_combine_kernelI23Flash_fwd_kernel_traitsILi256ELi64ELi64ELi4ELb0ELb0EN7cutlass10bfloat16_tE19Flash_kernel_traitsILi256ELi64ELi64ELi4ES3_EELi4ELi1ELb1EEEvNS_16Flash_fwd_paramsE)
        /*0064*/ 	.short	0x0380
        /*0066*/ 	.short	0x01d0


	//----- nvinfo : EIATTR_SW_WAR
	.align		4
.L_488:
        /*0068*/ 	.byte	0x04, 0x36
        /*006a*/ 	.short	(.L_490 - .L_489)
.L_489:
        /*006c*/ 	.word	0x00000008
.L_490:


//--------------------- .nv.info._ZN5flash24flash_fwd_splitkv_kernelI23Flash_fwd_kernel_traitsILi256ELi64ELi64ELi4ELb0ELb0EN7cutlass10bfloat16_tE19Flash_kernel_traitsILi256ELi64ELi64ELi4ES3_EELb1ELb0ELb0ELb0ELb0ELb0ELb0ELb0EEEvNS_16Flash_fwd_paramsE --------------------------
	.section	.nv.info._ZN5flash24flash_fwd_splitkv_kernelI23Flash_fwd_kernel_traitsILi256ELi64ELi64ELi4ELb0ELb0EN7cutlass10bfloat16_tE19Flash_kernel_traitsILi256ELi64ELi64ELi4ES3_EELb1ELb0ELb0ELb0ELb0ELb0ELb0ELb0EEEvNS_16Flash_fwd_paramsE,"",@"SHT_CUDA_INFO"
	.sectionflags	@""
	.align	4


	//----- nvinfo : EIATTR_CUDA_API_VERSION
	.align		4
        /*0000*/ 	.byte	0x04, 0x37
        /*0002*/ 	.short	(.L_492 - .L_491)
.L_491:
        /*0004*/ 	.word	0x00000082


	//----- nvinfo : EIATTR_KPARAM_INFO
	.align		4
.L_492:
        /*0008*/ 	.byte	0x04, 0x17
        /*000a*/ 	.short	(.L_494 - .L_493)
.L_493:
        /*000c*/ 	.word	0x00000000
        /*0010*/ 	.short	0x0000
        /*0012*/ 	.short	0x0000
        /*0014*/ 	.byte	0x00, 0xf0, 0x41, 0x07


	//----- nvinfo : EIATTR_SPARSE_MMA_MASK
	.align		4
.L_494:
        /*0018*/ 	.byte	0x03, 0x50
        /*001a*/ 	.short	0x0000


	//----- nvinfo : EIATTR_MAXREG_COUNT
	.align		4
        /*001c*/ 	.byte	0x03, 0x1b
        /*001e*/ 	.short	0x00ff


	//----- nvinfo : EIATTR_NUM_BARRIERS
	.align		4
        /*0020*/ 	.byte	0x02, 0x4c
        /*0022*/ 	.byte	0x01
	.zero		1


	//----- nvinfo : EIATTR_MERCURY_ISA_VERSION
	.align		4
        /*0024*/ 	.byte	0x03, 0x5f
        /*0026*/ 	.short	0x0101


	//----- nvinfo : EIATTR_COOP_GROUP_MASK_REGIDS
	.align		4
        /*0028*/ 	.byte	0x04, 0x29
        /*002a*/ 	.short	(.L_496 - .L_495)


	//   ....[0]....
.L_495:
        /*002c*/ 	.word	0xffffffff


	//   ....[1]....
        /*0030*/ 	.word	0xffffffff


	//   ....[2]....
        /*0034*/ 	.word	0xffffffff


	//   ....[3]....
        /*0038*/ 	.word	0xffffffff


	//   ....[4]....
        /*003c*/ 	.word	0xffffffff


	//   ....[5]....
        /*0040*/ 	.word	0xffffffff


	//   ....[6]....
        /*0044*/ 	.word	0xffffffff


	//   ....[7]....
        /*0048*/ 	.word	0xffffffff


	//   ....[8]....
        /*004c*/ 	.word	0xffffffff


	//   ....[9]....
        /*0050*/ 	.word	0xffffffff


	//   ....[10]....
        /*0054*/ 	.word	0xffffffff


	//   ....[11]....
        /*0058*/ 	.word	0xffffffff


	//   ....[12]....
        /*005c*/ 	.word	0xffffffff


	//   ....[13]....
        /*0060*/ 	.word	0xffffffff


	//   ....[14]....
        /*0064*/ 	.word	0xffffffff


	//   ....[15]....
        /*0068*/ 	.word	0xffffffff


	//----- nvinfo : EIATTR_COOP_GROUP_INSTR_OFFSETS
	.align		4
.L_496:
        /*006c*/ 	.byte	0x04, 0x28
        /*006e*/ 	.short	(.L_498 - .L_497)


	//   ....[0]....
.L_497:
        /*0070*/ 	.word	0x00005a20


	//   ....[1]....
        /*0074*/ 	.word	0x00005a50


	//   ....[2]....
        /*0078*/ 	.word	0x00005a70


	//   ....[3]....
        /*007c*/ 	.word	0x00005a90


	//   ....[4]....
        /*0080*/ 	.word	0x00009670


	//   ....[5]....
        /*0084*/ 	.word	0x000096a0


	//   ....[6]....
        /*0088*/ 	.word	0x00009730


	//   ....[7]....
        /*008c*/ 	.word	0x00009740


	//   ....[8]....
        /*0090*/ 	.word	0x0000dad0


	//   ....[9]....
        /*0094*/ 	.word	0x0000daf0


	//   ....[10]....
        /*0098*/ 	.word	0x0000db20


	//   ....[11]....
        /*009c*/ 	.word	0x0000db30


	//   ....[12]....
        /*00a0*/ 	.word	0x0000f770


	//   ....[13]....
        /*00a4*/ 	.word	0x0000f7b0


	//   ....[14]....
        /*00a8*/ 	.word	0x0000f840


	//   ....[15]....
        /*00ac*/ 	.word	0x0000f860


	//----- nvinfo : EIATTR_VRC_CTA_INIT_COUNT
	.align		4
.L_498:
        /*00b0*/ 	.byte	0x02, 0x4a
	.zero		1
	.zero		1


	//----- nvinfo : EIATTR_EXIT_INSTR_OFFSETS
	.align		4
        /*00b4*/ 	.byte	0x04, 0x1c
        /*00b6*/ 	.short	(.L_500 - .L_499)


	//   ....[0]....
.L_499:
        /*00b8*/ 	.word	0x00000340


	//   ....[1]....
        /*00bc*/ 	.word	0x00000d70


	//   ....[2]....
        /*00c0*/ 	.word	0x00000da0


	//   ....[3]....
        /*00c4*/ 	.word	0x000112e0


	//   ....[4]....
        /*00c8*/ 	.word	0x00011420


	//   ....[5]....
        /*00cc*/ 	.word	0x00011440


	//----- nvinfo : EIATTR_CRS_STACK_SIZE
	.align		4
.L_500:
        /*00d0*/ 	.byte	0x04, 0x1e
        /*00d2*/ 	.short	(.L_502 - .L_501)
.L_501:
        /*00d4*/ 	.word	0x00000000


	//----- nvinfo : EIATTR_CBANK_PARAM_SIZE
	.align		4
.L_502:
        /*00d8*/ 	.byte	0x03, 0x19
        /*00da*/ 	.short	0x01d0


	//----- nvinfo : EIATTR_PARAM_CBANK
	.align		4
        /*00dc*/ 	.byte	0x04, 0x0a
        /*00de*/ 	.short	(.L_504 - .L_503)
	.align		4
.L_503:
        /*00e0*/ 	.word	index@(.nv.constant0._ZN5flash24flash_fwd_splitkv_kernelI23Flash_fwd_kernel_traitsILi256ELi64ELi64ELi4ELb0ELb0EN7cutlass10bfloat16_tE19Flash_kernel_traitsILi256ELi64ELi64ELi4ES3_EELb1ELb0ELb0ELb0ELb0ELb0ELb0ELb0EEEvNS_16Flash_fwd_paramsE)
        /*00e4*/ 	.short	0x0380
        /*00e6*/ 	.short	0x01d0


	//----- nvinfo : EIATTR_SW_WAR
	.align		4
.L_504:
        /*00e8*/ 	.byte	0x04, 0x36
        /*00ea*/ 	.short	(.L_506 - .L_505)
.L_505:
        /*00ec*/ 	.word	0x00000008
.L_506:


//--------------------- .nv.info._ZN5flash24flash_fwd_splitkv_kernelI23Flash_fwd_kernel_traitsILi256ELi64ELi64ELi4ELb0ELb0EN7cutlass10bfloat16_tE19Flash_kernel_traitsILi256ELi64ELi64ELi4ES3_EELb1ELb0ELb0ELb0ELb0ELb1ELb0ELb0EEEvNS_16Flash_fwd_paramsE --------------------------
	.section	.nv.info._ZN5flash24flash_fwd_splitkv_kernelI23Flash_fwd_kernel_traitsILi256ELi64ELi64ELi4ELb0ELb0EN7cutlass10bfloat16_tE19Flash_kernel_traitsILi256ELi64ELi64ELi4ES3_EELb1ELb0ELb0ELb0ELb0ELb1ELb0ELb0EEEvNS_16Flash_fwd_paramsE,"",@"SHT_CUDA_INFO"
	.sectionflags	@""
	.align	4


	//----- nvinfo : EIATTR_CUDA_API_VERSION
	.align		4
        /*0000*/ 	.byte	0x04, 0x37
        /*0002*/ 	.short	(.L_508 - .L_507)
.L_507:
        /*0004*/ 	.word	0x00000082


	//----- nvinfo : EIATTR_KPARAM_INFO
	.align		4
.L_508:
        /*0008*/ 	.byte	0x04, 0x17
        /*000a*/ 	.short	(.L_510 - .L_509)
.L_509:
        /*000c*/ 	.word	0x00000000
        /*0010*/ 	.short	0x0000
        /*0012*/ 	.short	0x0000
        /*0014*/ 	.byte	0x00, 0xf0, 0x41, 0x07


	//----- nvinfo : EIATTR_SPARSE_MMA_MASK
	.align		4
.L_510:
        /*0018*/ 	.byte	0x03, 0x50
        /*001a*/ 	.short	0x0000


	//----- nvinfo : EIATTR_MAXREG_COUNT
	.align		4
        /*001c*/ 	.byte	0x03, 0x1b
        /*001e*/ 	.short	0x00ff


	//----- nvinfo : EIATTR_NUM_BARRIERS
	.align		4
        /*0020*/ 	.byte	0x02, 0x4c
        /*0022*/ 	.byte	0x01
	.zero		1


	//----- nvinfo : EIATTR_MERCURY_ISA_VERSION
	.align		4
        /*0024*/ 	.byte	0x03, 0x5f
        /*0026*/ 	.short	0x0101


	//----- nvinfo : EIATTR_COOP_GROUP_MASK_REGIDS
	.align		4
        /*0028*/ 	.byte	0x04, 0x29
        /*002a*/ 	.short	(.L_512 - .L_511)


	//   ....[0]....
.L_511:
        /*002c*/ 	.word	0xffffffff


	//   ....[1]....
        /*0030*/ 	.word	0xffffffff


	//   ....[2]....
        /*0034*/ 	.word	0xffffffff


	//   ....[3]....
        /*0038*/ 	.word	0xffffffff


	//   ....[4]....
        /*003c*/ 	.word	0xffffffff


	//   ....[5]....
        /*0040*/ 	.word	0xffffffff


	//   ....[6]....
        /*0044*/ 	.word	0xffffffff


	//   ....[7]....
        /*0048*/ 	.word	0xffffffff


	//   ....[8]....
        /*004c*/ 	.word	0xffffffff


	//   ....[9]....
        /*0050*/ 	.word	0xffffffff


	//   ....[10]....
        /*0054*/ 	.word	0xffffffff


	//   ....[11]....
        /*0058*/ 	.word	0xffffffff


	//   ....[12]....
        /*005c*/ 	.word	0xffffffff


	//   ....[13]....
        /*0060*/ 	.word	0xffffffff


	//   ....[14]....
        /*0064*/ 	.word	0xffffffff


	//   ....[15]....
        /*0068*/ 	.word	0xffffffff


	//----- nvinfo : EIATTR_COOP_GROUP_INSTR_OFFSETS
	.align		4
.L_512:
        /*006c*/ 	.byte	0x04, 0x28
        /*006e*/ 	.short	(.L_514 - .L_513)


	//   ....[0]....
.L_513:
        /*0070*/ 	.word	0x00005e20


	//   ....[1]....
        /*0074*/ 	.word	0x00005e40


	//   ....[2]....
        /*0078*/ 	.word	0x00005e60


	//   ....[3]....
        /*007c*/ 	.word	0x00005e80


	//   ....[4]....
        /*0080*/ 	.word	0x00009e70


	//   ....[5]....
        /*0084*/ 	.word	0x00009ea0


	//   ....[6]....
        /*0088*/ 	.word	0x00009ef0


	//   ....[7]....
        /*008c*/ 	.word	0x00009f00


	//   ....[8]....
        /*0090*/ 	.word	0x0000e6c0


	//   ....[9]....
        /*0094*/ 	.word	0x0000e6e0


	//   ....[10]....
        /*0098*/ 	.word	0x0000e710


	//   ....[11]....
        /*009c*/ 	.word	0x0000e720


	//   ....[12]....
        /*00a0*/ 	.word	0x00010360


	//   ....[13]....
        /*00a4*/ 	.word	0x000103a0


	//   ....[14]....
        /*00a8*/ 	.word	0x00010430


	//   ....[15]....
        /*00ac*/ 	.word	0x00010450


	//----- nvinfo : EIATTR_VRC_CTA_INIT_COUNT
	.align		4
.L_514:
        /*00b0*/ 	.byte	0x02, 0x4a
	.zero		1
	.zero		1


	//----- nvinfo : EIATTR_EXIT_INSTR_OFFSETS
	.align		4
        /*00b4*/ 	.byte	0x04, 0x1c
        /*00b6*/ 	.short	(.L_516 - .L_515)


	//   ....[0]....
.L_515:
        /*00b8*/ 	.word	0x00000340


	//   ....[1]....
        /*00bc*/ 	.word	0x00000d70


	//   ....[2]....
        /*00c0*/ 	.word	0x00000da0


	//   ....[3]....
        /*00c4*/ 	.word	0x00011ed0


	//   ....[4]....
        /*00c8*/ 	.word	0x00012010


	//   ....[5]....
        /*00cc*/ 	.word	0x00012030


	//----- nvinfo : EIATTR_CRS_STACK_SIZE
	.align		4
.L_516:
        /*00d0*/ 	.byte	0x04, 0x1e
        /*00d2*/ 	.short	(.L_518 - .L_517)
.L_517:
        /*00d4*/ 	.word	0x00000000


	//----- nvinfo : EIATTR_CBANK_PARAM_SIZE
	.align		4
.L_518:
        /*00d8*/ 	.byte	0x03, 0x19
        /*00da*/ 	.short	0x01d0


	//----- nvinfo : EIATTR_PARAM_CBANK
	.align		4
        /*00dc*/ 	.byte	0x04, 0x0a
        /*00de*/ 	.short	(.L_520 - .L_519)
	.align		4
.L_519:
        /*00e0*/ 	.word	index@(.nv.constant0._ZN5flash24flash_fwd_splitkv_kernelI23Flash_fwd_kernel_traitsILi256ELi64ELi64ELi4ELb0ELb0EN7cutlass10bfloat16_tE19Flash_kernel_traitsILi256ELi64ELi64ELi4ES3_EELb1ELb0ELb0ELb0ELb0ELb1ELb0ELb0EEEvNS_16Flash_fwd_paramsE)
        /*00e4*/ 	.short	0x0380
        /*00e6*/ 	.short	0x01d0


	//----- nvinfo : EIATTR_SW_WAR
	.align		4
.L_520:
        /*00e8*/ 	.byte	0x04, 0x36
        /*00ea*/ 	.short	(.L_522 - .L_521)
.L_521:
        /*00ec*/ 	.word	0x00000008
.L_522:


//--------------------- .nv.info._ZN5flash24flash_fwd_splitkv_kernelI23Flash_fwd_kernel_traitsILi256ELi64ELi64ELi4ELb0ELb0EN7cutlass10bfloat16_tE19Flash_kernel_traitsILi256ELi64ELi64ELi4ES3_EELb1ELb0ELb0ELb0ELb0ELb0ELb0ELb1EEEvNS_16Flash_fwd_paramsE --------------------------
	.section	.nv.info._ZN5flash24flash_fwd_splitkv_kernelI23Flash_fwd_kernel_traitsILi256ELi64ELi64ELi4ELb0ELb0EN7cutlass10bfloat16_tE19Flash_kernel_traitsILi256ELi64ELi64ELi4ES3_EELb1ELb0ELb0ELb0ELb0ELb0ELb0ELb1EEEvNS_16Flash_fwd_paramsE,"",@"SHT_CUDA_INFO"
	.sectionflags	@""
	.align	4


	//----- nvinfo : EIATTR_CUDA_API_VERSION
	.align		4
        /*0000*/ 	.byte	0x04, 0x37
        /*0002*/ 	.short	(.L_524 - .L_523)
.L_523:
        /*0004*/ 	.word	0x00000082


	//----- nvinfo : EIATTR_KPARAM_INFO
	.align		4
.L_524:
        /*0008*/ 	.byte	0x04, 0x17
        /*000a*/ 	.short	(.L_526 - .L_525)
.L_525:
        /*000c*/ 	.word	0x00000000
        /*0010*/ 	.short	0x0000
        /*0012*/ 	.short	0x0000
        /*0014*/ 	.byte	0x00, 0xf0, 0x41, 0x07


	//----- nvinfo : EIATTR_SPARSE_MMA_MASK
	.align		4
.L_526:
        /*0018*/ 	.byte	0x03, 0x50
        /*001a*/ 	.short	0x0000


	//----- nvinfo : EIATTR_MAXREG_COUNT
	.align		4
        /*001c*/ 	.byte	0x03, 0x1b
        /*001e*/ 	.short	0x00ff


	//----- nvinfo : EIATTR_NUM_BARRIERS
	.align		4
        /*0020*/ 	.byte	0x02, 0x4c
        /*0022*/ 	.byte	0x01
	.zero		1


	//----- nvinfo : EIATTR_MERCURY_ISA_VERSION
	.align		4
        /*0024*/ 	.byte	0x03, 0x5f
        /*0026*/ 	.short	0x0101


	//----- nvinfo : EIATTR_COOP_GROUP_MASK_REGIDS
	.align		4
        /*0028*/ 	.byte	0x04, 0x29
        /*002a*/ 	.short	(.L_528 - .L_527)


	//   ....[0]....
.L_527:
        /*002c*/ 	.word	0xffffffff


	//   ....[1]....
        /*0030*/ 	.word	0xffffffff


	//   ....[2]....
        /*0034*/ 	.word	0xffffffff


	//   ....[3]....
        /*0038*/ 	.word	0xffffffff


	//   ....[4]....
        /*003c*/ 	.word	0xffffffff


	//   ....[5]....
        /*0040*/ 	.word	0xffffffff


	//   ....[6]....
        /*0044*/ 	.word	0xffffffff


	//   ....[7]....
        /*0048*/ 	.word	0xffffffff


	//   ....[8]....
        /*004c*/ 	.word	0xffffffff


	//   ....[9]....
        /*0050*/ 	.word	0xffffffff


	//   ....[10]....
        /*0054*/ 	.word	0xffffffff


	//   ....[11]....
        /*0058*/ 	.word	0xffffffff


	//   ....[12]....
        /*005c*/ 	.word	0xffffffff


	//   ....[13]....
        /*0060*/ 	.word	0xffffffff


	//   ....[14]....
        /*0064*/ 	.word	0xffffffff


	//   ....[15]....
        /*0068*/ 	.word	0xffffffff


	//----- nvinfo : EIATTR_COOP_GROUP_INSTR_OFFSETS
	.align		4
.L_528:
        /*006c*/ 	.byte	0x04, 0x28
        /*006e*/ 	.short	(.L_530 - .L_529)


	//   ....[0]....
.L_529:
        /*0070*/ 	.word	0x00019b80


	//   ....[1]....
        /*0074*/ 	.word	0x00019ba0


	//   ....[2]....
        /*0078*/ 	.word	0x00019bd0


	//   ....[3]....
        /*007c*/ 	.word	0x00019c10


	//   ....[4]....
        /*0080*/ 	.word	0x0001da90


	//   ....[5]....
        /*0084*/ 	.word	0x0001dac0


	//   ....[6]....
        /*0088*/ 	.word	0x0001db60


	//   ....[7]....
        /*008c*/ 	.word	0x0001db70


	//   ....[8]....
        /*0090*/ 	.word	0x00021ec0


	//   ....[9]....
        /*0094*/ 	.word	0x00021ee0


	//   ....[10]....
        /*0098*/ 	.word	0x00021f10


	//   ....[11]....
        /*009c*/ 	.word	0x00021f20


	//   ....[12]....
        /*00a0*/ 	.word	0x00023b60


	//   ....[13]....
        /*00a4*/ 	.word	0x00023ba0


	//   ....[14]....
        /*00a8*/ 	.word	0x00023c50


	//   ....[15]....
        /*00ac*/ 	.word	0x00023c60


	//----- nvinfo : EIATTR_VRC_CTA_INIT_COUNT
	.align		4
.L_530:
        /*00b0*/ 	.byte	0x02, 0x4a
	.zero		1
	.zero		1


	//----- nvinfo : EIATTR_EXIT_INSTR_OFFSETS
	.align		4
        /*00b4*/ 	.byte	0x04, 0x1c
        /*00b6*/ 	.short	(.L_532 - .L_531)


	//   ....[0]....
.L_531:
        /*00b8*/ 	.word	0x00000340


	//   ....[1]....
        /*00bc*/ 	.word	0x00000d80


	//   ....[2]....
        /*00c0*/ 	.word	0x00000db0


	//   ....[3]....
        /*00c4*/ 	.word	0x00025720


	//   ....[4]....
        /*00c8*/ 	.word	0x00025870


	//   ....[5]....
        /*00cc*/ 	.word	0x00025890


	//----- nvinfo : EIATTR_CRS_STACK_SIZE
	.align		4
.L_532:
        /*00d0*/ 	.byte	0x04, 0x1e
        /*00d2*/ 	.short	(.L_534 - .L_533)
.L_533:
        /*00d4*/ 	.word	0x00000000


	//----- nvinfo : EIATTR_CBANK_PARAM_SIZE
	.align		4
.L_534:
        /*00d8*/ 	.byte	0x03, 0x19
        /*00da*/ 	.short	0x01d0


	//----- nvinfo : EIATTR_PARAM_CBANK
	.align		4
        /*00dc*/ 	.byte	0x04, 0x0a
        /*00de*/ 	.short	(.L_536 - .L_535)
	.align		4
.L_535:
        /*00e0*/ 	.word	index@(.nv.constant0._ZN5flash24flash_fwd_splitkv_kernelI23Flash_fwd_kernel_traitsILi256ELi64ELi64ELi4ELb0ELb0EN7cutlass10bfloat16_tE19Flash_kernel_traitsILi256ELi64ELi64ELi4ES3_EELb1ELb0ELb0ELb0ELb0ELb0ELb0ELb1EEEvNS_16Flash_fwd_paramsE)
        /*00e4*/ 	.short	0x0380
        /*00e6*/ 	.short	0x01d0


	//----- nvinfo : EIATTR_SW_WAR
	.align		4
.L_536:
        /*00e8*/ 	.byte	0x04, 0x36
        /*00ea*/ 	.short	(.L_538 - .L_537)
.L_537:
        /*00ec*/ 	.word	0x00000008
.L_538:


//--------------------- .nv.info._ZN5flash24flash_fwd_splitkv_kernelI23Flash_fwd_kernel_traitsILi256ELi64ELi64ELi4ELb0ELb0EN7cutlass10bfloat16_tE19Flash_kernel_traitsILi256ELi64ELi64ELi4ES3_EELb1ELb0ELb0ELb0ELb0ELb1ELb0ELb1EEEvNS_16Flash_fwd_paramsE --------------------------
	.section	.nv.info._ZN5flash24flash_fwd_splitkv_kernelI23Flash_fwd_kernel_traitsILi256ELi64ELi64ELi4ELb0ELb0EN7cutlass10bfloat16_tE19Flash_kernel_traitsILi256ELi64ELi64ELi4ES3_EELb1ELb0ELb0ELb0ELb0ELb1ELb0ELb1EEEvNS_16Flash_fwd_paramsE,"",@"SHT_CUDA_INFO"
	.sectionflags	@""
	.align	4


	//----- nvinfo : EIATTR_CUDA_API_VERSION
	.align		4
        /*0000*/ 	.byte	0x04, 0x37
        /*0002*/ 	.short	(.L_540 - .L_539)
.L_539:
        /*0004*/ 	.word	0x00000082


	//----- nvinfo : EIATTR_KPARAM_INFO
	.align		4
.L_540:
        /*0008*/ 	.byte	0x04, 0x17
        /*000a*/ 	.short	(.L_542 - .L_541)
.L_541:
        /*000c*/ 	.word	0x00000000
        /*0010*/ 	.short	0x0000
        /*0012*/ 	.short	0x0000
        /*0014*/ 	.byte	0x00, 0xf0, 0x41, 0x07


	//----- nvinfo : EIATTR_SPARSE_MMA_MASK
	.align		4
.L_542:
        /*0018*/ 	.byte	0x03, 0x50
        /*001a*/ 	.short	0x0000


	//----- nvinfo : EIATTR_MAXREG_COUNT
	.align		4
        /*001c*/ 	.byte	0x03, 0x1b
        /*001e*/ 	.short	0x00ff


	//----- nvinfo : EIATTR_NUM_BARRIERS
	.align		4
        /*0020*/ 	.byte	0x02, 0x4c
        /*0022*/ 	.byte	0x01
	.zero		1


	//----- nvinfo : EIATTR_MERCURY_ISA_VERSION
	.align		4
        /*0024*/ 	.byte	0x03, 0x5f
        /*0026*/ 	.short	0x0101


	//----- nvinfo : EIATTR_COOP_GROUP_MASK_REGIDS
	.align		4
        /*0028*/ 	.byte	0x04, 0x29
        /*002a*/ 	.short	(.L_544 - .L_543)


	//   ....[0]....
.L_543:
        /*002c*/ 	.word	0xffffffff


	//   ....[1]....
        /*0030*/ 	.word	0xffffffff


	//   ....[2]....
        /*0034*/ 	.word	0xffffffff


	//   ....[3]....
        /*0038*/ 	.word	0xffffffff


	//   ....[4]....
        /*003c*/ 	.word	0xffffffff


	//   ....[5]....
        /*0040*/ 	.word	0xffffffff


	//   ....[6]....
        /*0044*/ 	.word	0xffffffff


	//   ....[7]....
        /*0048*/ 	.word	0xffffffff


	//   ....[8]....
        /*004c*/ 	.word	0xffffffff


	//   ....[9]....
        /*0050*/ 	.word	0xffffffff


	//   ....[10]....
        /*0054*/ 	.word	0xffffffff


	//   ....[11]....
        /*0058*/ 	.word	0xffffffff


	//   ....[12]....
        /*005c*/ 	.word	0xffffffff


	//   ....[13]....
        /*0060*/ 	.word	0xffffffff


	//   ....[14]....
        /*0064*/ 	.word	0xffffffff


	//   ....[15]....
        /*0068*/ 	.word	0xffffffff


	//----- nvinfo : EIATTR_COOP_GROUP_INSTR_OFFSETS
	.align		4
.L_544:
        /*006c*/ 	.byte	0x04, 0x28
        /*006e*/ 	.short	(.L_546 - .L_545)


	//   ....[0]....
.L_545:
        /*0070*/ 	.word	0x00019fa0


	//   ....[1]....
        /*0074*/ 	.word	0x00019fc0


	//   ....[2]....
        /*0078*/ 	.word	0x00019ff0


	//   ....[3]....
        /*007c*/ 	.word	0x0001a030


	//   ....[4]....
        /*0080*/ 	.word	0x0001e2b0


	//   ....[5]....
        /*0084*/ 	.word	0x0001e2e0


	//   ....[6]....
        /*0088*/ 	.word	0x0001e380


	//   ....[7]....
        /*008c*/ 	.word	0x0001e390


	//   ....[8]....
        /*0090*/ 	.word	0x00022ad0


	//   ....[9]....
        /*0094*/ 	.word	0x00022af0


	//   ....[10]....
        /*0098*/ 	.word	0x00022b20


	//   ....[11]....
        /*009c*/ 	.word	0x00022b30


	//   ....[12]....
        /*00a0*/ 	.word	0x00024780


	//   ....[13]....
        /*00a4*/ 	.word	0x000247c0


	//   ....[14]....
        /*00a8*/ 	.word	0x00024870


	//   ....[15]....
        /*00ac*/ 	.word	0x00024880


	//----- nvinfo : EIATTR_VRC_CTA_INIT_COUNT
	.align		4
.L_546:
        /*00b0*/ 	.byte	0x02, 0x4a
	.zero		1
	.zero		1


	//----- nvinfo : EIATTR_EXIT_INSTR_OFFSETS
	.align		4
        /*00b4*/ 	.byte	0x04, 0x1c
        /*00b6*/ 	.short	(.L_548 - .L_547)


	//   ....[0]....
.L_547:
        /*00b8*/ 	.word	0x00000340


	//   ....[1]....
        /*00bc*/ 	.word	0x00000d80


	//   ....[2]....
        /*00c0*/ 	.word	0x00000db0


	//   ....[3]....
        /*00c4*/ 	.word	0x00026340


	//   ....[4]....
        /*00c8*/ 	.word	0x00026490


	//   ....[5]....
        /*00cc*/ 	.word	0x000264b0


	//----- nvinfo : EIATTR_CRS_STACK_SIZE
	.align		4
.L_548:
        /*00d0*/ 	.byte	0x04, 0x1e
        /*00d2*/ 	.short	(.L_550 - .L_549)
.L_549:
        /*00d4*/ 	.word	0x00000000


	//----- nvinfo : EIATTR_CBANK_PARAM_SIZE
	.align		4
.L_550:
        /*00d8*/ 	.byte	0x03, 0x19
        /*00da*/ 	.short	0x01d0


	//----- nvinfo : EIATTR_PARAM_CBANK
	.align		4
        /*00dc*/ 	.byte	0x04, 0x0a
        /*00de*/ 	.short	(.L_552 - .L_551)
	.align		4
.L_551:
        /*00e0*/ 	.word	index@(.nv.constant0._ZN5flash24flash_fwd_splitkv_kernelI23Flash_fwd_kernel_traitsILi256ELi64ELi64ELi4ELb0ELb0EN7cutlass10bfloat16_tE19Flash_kernel_traitsILi256ELi64ELi64ELi4ES3_EELb1ELb0ELb0ELb0ELb0ELb1ELb0ELb1EEEvNS_16Flash_fwd_paramsE)
        /*00e4*/ 	.short	0x0380
        /*00e6*/ 	.short	0x01d0


	//----- nvinfo : EIATTR_SW_WAR
	.align		4
.L_552:
        /*00e8*/ 	.byte	0x04, 0x36
        /*00ea*/ 	.short	(.L_554 - .L_553)
.L_553:
        /*00ec*/ 	.word	0x00000008
.L_554:


//--------------------- .nv.info._ZN5flash24flash_fwd_splitkv_kernelI23Flash_fwd_kernel_traitsILi256ELi64ELi64ELi4ELb0ELb0EN7cutlass10bfloat16_tE19Flash_kernel_traitsILi256ELi64ELi64ELi4ES3_EELb1ELb0ELb0ELb0ELb0ELb0ELb1ELb0EEEvNS_16Flash_fwd_paramsE --------------------------
	.section	.nv.info._ZN5flash24flash_fwd_splitkv_kernelI23Flash_fwd_kernel_traitsILi256ELi64ELi64ELi4ELb0ELb0EN7cutlass10bfloat16_tE19Flash_kernel_traitsILi256ELi64ELi64ELi4ES3_EELb1ELb0ELb0ELb0ELb0ELb0ELb1ELb0EEEvNS_16Flash_fwd_paramsE,"",@"SHT_CUDA_INFO"
	.sectionflags	@""
	.align	4


	//----- nvinfo : EIATTR_CUDA_API_VERSION
	.align		4
        /*0000*/ 	.byte	0x04, 0x37
        /*0002*/ 	.short	(.L_556 - .L_555)
.L_555:
        /*0004*/ 	.word	0x00000082


	//----- nvinfo : EIATTR_KPARAM_INFO
	.align		4
.L_556:
        /*0008*/ 	.byte	0x04, 0x17
        /*000a*/ 	.short	(.L_558 - .L_557)
.L_557:
        /*000c*/ 	.word	0x00000000
        /*0010*/ 	.short	0x0000
        /*0012*/ 	.short	0x0000
        /*0014*/ 	.byte	0x00, 0xf0, 0x41, 0x07


	//----- nvinfo : EIATTR_SPARSE_MMA_MASK
	.align		4
.L_558:
        /*0018*/ 	.byte	0x03, 0x50
        /*001a*/ 	.short	0x0000


	//----- nvinfo : EIATTR_MAXREG_COUNT
	.align		4
        /*001c*/ 	.byte	0x03, 0x1b
        /*001e*/ 	.short	0x00ff


	//----- nvinfo : EIATTR_NUM_BARRIERS
	.align		4
        /*0020*/ 	.byte	0x02, 0x4c
        /*0022*/ 	.byte	0x01
	.zero		1


	//----- nvinfo : EIATTR_MERCURY_ISA_VERSION
	.align		4
        /*0024*/ 	.byte	0x03, 0x5f
        /*0026*/ 	.short	0x0101


	//----- nvinfo : EIATTR_COOP_GROUP_MASK_REGIDS
	.align		4
        /*0028*/ 	.byte	0x04, 0x29
        /*002a*/ 	.short	(.L_560 - .L_559)


	//   ....[0]....
.L_559:
        /*002c*/ 	.word	0xffffffff


	//   ....[1]....
        /*0030*/ 	.word	0xffffffff


	//   ....[2]....
        /*0034*/ 	.word	0xffffffff


	//   ....[3]....
        /*0038*/ 	.word	0xffffffff


	//   ....[4]....
        /*003c*/ 	.word	0xffffffff


	//   ....[5]....
        /*0040*/ 	.word	0xffffffff


	//   ....[6]....
        /*0044*/ 	.word	0xffffffff


	//   ....[7]....
        /*0048*/ 	.word	0xffffffff


	//   ....[8]....
        /*004c*/ 	.word	0xffffffff


	//   ....[9]....
        /*0050*/ 	.word	0xffffffff


	//   ....[10]....
        /*0054*/ 	.word	0xffffffff


	//   ....[11]....
        /*0058*/ 	.word	0xffffffff


	//   ....[12]....
        /*005c*/ 	.word	0xffffffff


	//   ....[13]....
        /*0060*/ 	.word	0xffffffff


	//   ....[14]....
        /*0064*/ 	.word	0xffffffff


	//   ....[15]....
        /*0068*/ 	.word	0xffffffff


	//----- nvinfo : EIATTR_COOP_GROUP_INSTR_OFFSETS
	.align		4
.L_560:
        /*006c*/ 	.byte	0x04, 0x28
        /*006e*/ 	.short	(.L_562 - .L_561)


	//   ....[0]....
.L_561:
        /*0070*/ 	.word	0x000068c0


	//   ....[1]....
        /*0074*/ 	.word	0x000068f0


	//   ....[2]....
        /*0078*/ 	.word	0x00006910


	//   ....[3]....
        /*007c*/ 	.word	0x00006930


	//   ....[4]....
        /*0080*/ 	.word	0x0000a630


	//   ....[5]....
        /*0084*/ 	.word	0x0000a660


	//   ....[6]....
        /*0088*/ 	.word	0x0000a6c0


	//   ....[7]....
        /*008c*/ 	.word	0x0000a6d0


	//   ....[8]....
        /*0090*/ 	.word	0x0000ebb0


	//   ....[9]....
        /*0094*/ 	.word	0x0000ebc0


	//   ....[10]....
        /*0098*/ 	.word	0x0000ebf0


	//   ....[11]....
        /*009c*/ 	.word	0x0000ec00


	//   ....[12]....
        /*00a0*/ 	.word	0x00010830


	//   ....[13]....
        /*00a4*/ 	.word	0x00010870


	//   ....[14]....
        /*00a8*/ 	.word	0x00010970


	//   ....[15]....
        /*00ac*/ 	.word	0x000109a0


	//----- nvinfo : EIATTR_VRC_CTA_INIT_COUNT
	.align		4
.L_562:
        /*00b0*/ 	.byte	0x02, 0x4a
	.zero		1
	.zero		1


	//----- nvinfo : EIATTR_EXIT_INSTR_OFFSETS
	.align		4
        /*00b4*/ 	.byte	0x04, 0x1c
        /*00b6*/ 	.short	(.L_564 - .L_563)


	//   ....[0]....
.L_563:
        /*00b8*/ 	.word	0x00000570


	//   ....[1]....
        /*00bc*/ 	.word	0x000019b0


	//   ....[2]....
        /*00c0*/ 	.word	0x000019e0


	//   ....[3]....
        /*00c4*/ 	.word	0x00012720


	//   ....[4]....
        /*00c8*/ 	.word	0x00012840


	//   ....[5]....
        /*00cc*/ 	.word	0x00012890


	//----- nvinfo : EIATTR_CRS_STACK_SIZE
	.align		4
.L_564:
        /*00d0*/ 	.byte	0x04, 0x1e
        /*00d2*/ 	.short	(.L_566 - .L_565)
.L_565:
        /*00d4*/ 	.word	0x00000000


	//----- nvinfo : EIATTR_CBANK_PARAM_SIZE
	.align		4
.L_566:
        /*00d8*/ 	.byte	0x03, 0x19
        /*00da*/ 	.short	0x01d0


	//----- nvinfo : EIATTR_PARAM_CBANK
	.align		4
        /*00dc*/ 	.byte	0x04, 0x0a
        /*00de*/ 	.short	(.L_568 - .L_567)
	.align		4
.L_567:
        /*00e0*/ 	.word	index@(.nv.constant0._ZN5flash24flash_fwd_splitkv_kernelI23Flash_fwd_kernel_traitsILi256ELi64ELi64ELi4ELb0ELb0EN7cutlass10bfloat16_tE19Flash_kernel_traitsILi256ELi64ELi64ELi4ES3_EELb1ELb0ELb0ELb0ELb0ELb0ELb1ELb0EEEvNS_16Flash_fwd_paramsE)
        /*00e4*/ 	.short	0x0380
        /*00e6*/ 	.short	0x01d0


	//----- nvinfo : EIATTR_SW_WAR
	.align		4
.L_568:
        /*00e8*/ 	.byte	0x04, 0x36
        /*00ea*/ 	.short	(.L_570 - .L_569)
.L_569:
        /*00ec*/ 	.word	0x00000008
.L_570:


//--------------------- .nv.info._ZN5flash24flash_fwd_splitkv_kernelI23Flash_fwd_kernel_traitsILi256ELi64ELi64ELi4ELb0ELb0EN7cutlass10bfloat16_tE19Flash_kernel_traitsILi256ELi64ELi64ELi4ES3_EELb1ELb0ELb0ELb0ELb0ELb1ELb1ELb0EEEvNS_16Flash_fwd_paramsE --------------------------
	.section	.nv.info._ZN5flash24flash_fwd_splitkv_kernelI23Flash_fwd_kernel_traitsILi256ELi64ELi64ELi4ELb0ELb0EN7cutlass10bfloat16_tE19Flash_kernel_traitsILi256ELi64ELi64ELi4ES3_EELb1ELb0ELb0ELb0ELb0ELb1ELb1ELb0EEEvNS_16Flash_fwd_paramsE,"",@"SHT_CUDA_INFO"
	.sectionflags	@""
	.align	4


	//----- nvinfo : EIATTR_CUDA_API_VERSION
	.align		4
        /*0000*/ 	.byte	0x04, 0x37
        /*0002*/ 	.short	(.L_572 - .L_571)
.L_571:
        /*0004*/ 	.word	0x00000082


	//----- nvinfo : EIATTR_KPARAM_INFO
	.align		4
.L_572:
        /*0008*/ 	.byte	0x04, 0x17
        /*000a*/ 	.short	(.L_574 - .L_573)
.L_573:
        /*000c*/ 	.word	0x00000000
        /*0010*/ 	.short	0x0000
        /*0012*/ 	.short	0x0000
        /*0014*/ 	.byte	0x00, 0xf0, 0x41, 0x07


	//----- nvinfo : EIATTR_SPARSE_MMA_MASK
	.align		4
.L_574:
        /*0018*/ 	.byte	0x03, 0x50
        /*001a*/ 	.short	0x0000


	//----- nvinfo : EIATTR_MAXREG_COUNT
	.align		4
        /*001c*/ 	.byte	0x03, 0x1b
        /*001e*/ 	.short	0x00ff


	//----- nvinfo : EIATTR_NUM_BARRIERS
	.align		4
        /*0020*/ 	.byte	0x02, 0x4c
        /*0022*/ 	.byte	0x01
	.zero		1


	//----- nvinfo : EIATTR_MERCURY_ISA_VERSION
	.align		4
        /*0024*/ 	.byte	0x03, 0x5f
        /*0026*/ 	.short	0x0101


	//----- nvinfo : EIATTR_COOP_GROUP_MASK_REGIDS
	.align		4
        /*0028*/ 	.byte	0x04, 0x29
        /*002a*/ 	.short	(.L_576 - .L_575)


	//   ....[0]....
.L_575:
        /*002c*/ 	.word	0xffffffff


	//   ....[1]....
        /*0030*/ 	.word	0xffffffff


	//   ....[2]....
        /*0034*/ 	.word	0xffffffff


	//   ....[3]....
        /*0038*/ 	.word	0xffffffff


	//   ....[4]....
        /*003c*/ 	.word	0xffffffff


	//   ....[5]....
        /*0040*/ 	.word	0xffffffff


	//   ....[6]....
        /*0044*/ 	.word	0xffffffff


	//   ....[7]....
        /*0048*/ 	.word	0xffffffff


	//   ....[8]....
        /*004c*/ 	.word	0xffffffff


	//   ....[9]....
        /*0050*/ 	.word	0xffffffff


	//   ....[10]....
        /*0054*/ 	.word	0xffffffff


	//   ....[11]....
        /*0058*/ 	.word	0xffffffff


	//   ....[12]....
        /*005c*/ 	.word	0xffffffff


	//   ....[13]....
        /*0060*/ 	.word	0xffffffff


	//   ....[14]....
        /*0064*/ 	.word	0xffffffff


	//   ....[15]....
        /*0068*/ 	.word	0xffffffff


	//----- nvinfo : EIATTR_COOP_GROUP_INSTR_OFFSETS
	.align		4
.L_576:
        /*006c*/ 	.byte	0x04, 0x28
        /*006e*/ 	.short	(.L_578 - .L_577)


	//   ....[0]....
.L_577:
        /*0070*/ 	.word	0x00006d00


	//   ....[1]....
        /*0074*/ 	.word	0x00006d20


	//   ....[2]....
        /*0078*/ 	.word	0x00006d40


	//   ....[3]....
        /*007c*/ 	.word	0x00006d60


	//   ....[4]....
        /*0080*/ 	.word	0x0000ae70


	//   ....[5]....
        /*0084*/ 	.word	0x0000aea0


	//   ....[6]....
        /*0088*/ 	.word	0x0000af00


	//   ....[7]....
        /*008c*/ 	.word	0x0000af10


	//   ....[8]....
        /*0090*/ 	.word	0x0000f7f0


	//   ....[9]....
        /*0094*/ 	.word	0x0000f800


	//   ....[10]....
        /*0098*/ 	.word	0x0000f830


	//   ....[11]....
        /*009c*/ 	.word	0x0000f840


	//   ....[12]....
        /*00a0*/ 	.word	0x00011470


	//   ....[13]....
        /*00a4*/ 	.word	0x000114b0


	//   ....[14]....
        /*00a8*/ 	.word	0x000115b0


	//   ....[15]....
        /*00ac*/ 	.word	0x000115e0


	//----- nvinfo : EIATTR_VRC_CTA_INIT_COUNT
	.align		4
.L_578:
        /*00b0*/ 	.byte	0x02, 0x4a
	.zero		1
	.zero		1


	//----- nvinfo : EIATTR_EXIT_INSTR_OFFSETS
	.align		4
        /*00b4*/ 	.byte	0x04, 0x1c
        /*00b6*/ 	.short	(.L_580 - .L_579)


	//   ....[0]....
.L_579:
        /*00b8*/ 	.word	0x00000570


	//   ....[1]....
        /*00bc*/ 	.word	0x000019b0


	//   ....[2]....
        /*00c0*/ 	.word	0x000019e0


	//   ....[3]....
        /*00c4*/ 	.word	0x00013360


	//   ....[4]....
        /*00c8*/ 	.word	0x00013480


	//   ....[5]....
        /*00cc*/ 	.word	0x000134d0


	//----- nvinfo : EIATTR_CRS_STACK_SIZE
	.align		4
.L_580:
        /*00d0*/ 	.byte	0x04, 0x1e
        /*00d2*/ 	.short	(.L_582 - .L_581)
.L_581:
        /*00d4*/ 	.word	0x00000000


	//----- nvinfo : EIATTR_CBANK_PARAM_SIZE
	.align		4
.L_582:
        /*00d8*/ 	.byte	0x03, 0x19
        /*00da*/ 	.short	0x01d0


	//----- nvinfo : EIATTR_PARAM_CBANK
	.align		4
        /*00dc*/ 	.byte	0x04, 0x0a
        /*00de*/ 	.short	(.L_584 - .L_583)
	.align		4
.L_583:
        /*00e0*/ 	.word	index@(.nv.constant0._ZN5flash24flash_fwd_splitkv_kernelI23Flash_fwd_kernel_traitsILi256ELi64ELi64ELi4ELb0ELb0EN7cutlass10bfloat16_tE19Flash_kernel_traitsILi256ELi64ELi64ELi4ES3_EELb1ELb0ELb0ELb0ELb0ELb1ELb1ELb0EEEvNS_16Flash_fwd_paramsE)
        /*00e4*/ 	.short	0x0380
        /*00e6*/ 	.short	0x01d0


	//----- nvinfo : EIATTR_SW_WAR
	.align		4
.L_584:
        /*00e8*/ 	.byte	0x04, 0x36
        /*00ea*/ 	.short	(.L_586 - .L_585)
.L_585:
        /*00ec*/ 	.word	0x00000008
.L_586:


//--------------------- .nv.info._ZN5flash24flash_fwd_splitkv_kernelI23Flash_fwd_kernel_traitsILi256ELi64ELi64ELi4ELb0ELb0EN7cutlass10bfloat16_tE19Flash_kernel_traitsILi256ELi64ELi64ELi4ES3_EELb1ELb0ELb0ELb0ELb0ELb0ELb1ELb1EEEvNS_16Flash_fwd_paramsE --------------------------
	.section	.nv.info._ZN5flash24flash_fwd_splitkv_kernelI23Flash_fwd_kernel_traitsILi256ELi64ELi64ELi4ELb0ELb0EN7cutlass10bfloat16_tE19Flash_kernel_traitsILi256ELi64ELi64ELi4ES3_EELb1ELb0ELb0ELb0ELb0ELb0ELb1ELb1EEEvNS_16Flash_fwd_paramsE,"",@"SHT_CUDA_INFO"
	.sectionflags	@""
	.align	4


	//----- nvinfo : EIATTR_CUDA_API_VERSION
	.align		4
        /*0000*/ 	.byte	0x04, 0x37
        /*0002*/ 	.short	(.L_588 - .L_587)
.L_587:
        /*0004*/ 	.word	0x00000082


	//----- nvinfo : EIATTR_KPARAM_INFO
	.align		4
.L_588:
        /*0008*/ 	.byte	0x04, 0x17
        /*000a*/ 	.short	(.L_590 - .L_589)
.L_589:
        /*000c*/ 	.word	0x00000000
        /*0010*/ 	.short	0x0000
        /*0012*/ 	.short	0x0000
        /*0014*/ 	.byte	0x00, 0xf0, 0x41, 0x07


	//----- nvinfo : EIATTR_SPARSE_MMA_MASK
	.align		4
.L_590:
        /*0018*/ 	.byte	0x03, 0x50
        /*001a*/ 	.short	0x0000


	//----- nvinfo : EIATTR_MAXREG_COUNT
	.align		4
        /*001c*/ 	.byte	0x03, 0x1b
        /*001e*/ 	.short	0x00ff


	//----- nvinfo : EIATTR_NUM_BARRIERS
	.align		4
        /*0020*/ 	.byte	0x02, 0x4c
        /*0022*/ 	.byte	0x01
	.zero		1


	//----- nvinfo : EIATTR_MERCURY_ISA_VERSION
	.align		4
        /*0024*/ 	.byte	0x03, 0x5f
        /*0026*/ 	.short	0x0101


	//----- nvinfo : EIATTR_COOP_GROUP_MASK_REGIDS
	.align		4
        /*0028*/ 	.byte	0x04, 0x29
        /*002a*/ 	.short	(.L_592 - .L_591)


	//   ....[0]....
.L_591:
        /*002c*/ 	.word	0xffffffff


	//   ....[1]....
        /*0030*/ 	.word	0xffffffff


	//   ....[2]....
        /*0034*/ 	.word	0xffffffff


	//   ....[3]....
        /*0038*/ 	.word	0xffffffff


	//   ....[4]....
        /*003c*/ 	.word	0xffffffff


	//   ....[5]....
        /*0040*/ 	.word	0xffffffff


	//   ....[6]....
        /*0044*/ 	.word	0xffffffff


	//   ....[7]....
        /*0048*/ 	.word	0xffffffff


	//   ....[8]....
        /*004c*/ 	.word	0xffffffff


	//   ....[9]....
        /*0050*/ 	.word	0xffffffff


	//   ....[10]....
        /*0054*/ 	.word	0xffffffff


	//   ....[11]....
        /*0058*/ 	.word	0xffffffff


	//   ....[12]....
        /*005c*/ 	.word	0xffffffff


	//   ....[13]....
        /*0060*/ 	.word	0xffffffff


	//   ....[14]....
        /*0064*/ 	.word	0xffffffff


	//   ....[15]....
        /*0068*/ 	.word	0xffffffff


	//----- nvinfo : EIATTR_COOP_GROUP_INSTR_OFFSETS
	.align		4
.L_592:
        /*006c*/ 	.byte	0x04, 0x28
        /*006e*/ 	.short	(.L_594 - .L_593)


	//   ....[0]....
.L_593:
        /*0070*/ 	.word	0x0001a960


	//   ....[1]....
        /*0074*/ 	.word	0x0001a9a0


	//   ....[2]....
        /*0078*/ 	.word	0x0001aa20


	//   ....[3]....
        /*007c*/ 	.word	0x0001aa50


	//   ....[4]....
        /*0080*/ 	.word	0x0001e900


	//   ....[5]....
        /*0084*/ 	.word	0x0001e930


	//   ....[6]....
        /*0088*/ 	.word	0x0001e990


	//   ....[7]....
        /*008c*/ 	.word	0x0001e9a0


	//   ....[8]....
        /*0090*/ 	.word	0x00022db0


	//   ....[9]....
        /*0094*/ 	.word	0x00022dc0


	//   ....[10]....
        /*0098*/ 	.word	0x00022df0


	//   ....[11]....
        /*009c*/ 	.word	0x00022e00


	//   ....[12]....
        /*00a0*/ 	.word	0x00024a30


	//   ....[13]....
        /*00a4*/ 	.word	0x00024a70


	//   ....[14]....
        /*00a8*/ 	.word	0x00024ba0


	//   ....[15]....
        /*00ac*/ 	.word	0x00024bd0


	//----- nvinfo : EIATTR_VRC_CTA_INIT_COUNT
	.align		4
.L_594:
        /*00b0*/ 	.byte	0x02, 0x4a
	.zero		1
	.zero		1


	//----- nvinfo : EIATTR_EXIT_INSTR_OFFSETS
	.align		4
        /*00b4*/ 	.byte	0x04, 0x1c
        /*00b6*/ 	.short	(.L_596 - .L_595)


	//   ....[0]....
.L_595:
        /*00b8*/ 	.word	0x00000560


	//   ....[1]....
        /*00bc*/ 	.word	0x000019c0


	//   ....[2]....
        /*00c0*/ 	.word	0x000019f0


	//   ....[3]....
        /*00c4*/ 	.word	0x00026960


	//   ....[4]....
        /*00c8*/ 	.word	0x00026a80


	//   ....[5]....
        /*00cc*/ 	.word	0x00026ad0


	//----- nvinfo : EIATTR_CRS_STACK_SIZE
	.align		4
.L_596:
        /*00d0*/ 	.byte	0x04, 0x1e
        /*00d2*/ 	.short	(.L_598 - .L_597)
.L_597:
        /*00d4*/ 	.word	0x00000000


	//----- nvinfo : EIATTR_CBANK_PARAM_SIZE
	.align		4
.L_598:
        /*00d8*/ 	.byte	0x03, 0x19
        /*00da*/ 	.short	0x01d0


	//----- nvinfo : EIATTR_PARAM_CBANK
	.align		4
        /*00dc*/ 	.byte	0x04, 0x0a
        /*00de*/ 	.short	(.L_600 - .L_599)
	.align		4
.L_599:
        /*00e0*/ 	.word	index@(.nv.constant0._ZN5flash24flash_fwd_splitkv_kernelI23Flash_fwd_kernel_traitsILi256ELi64ELi64ELi4ELb0ELb0EN7cutlass10bfloat16_tE19Flash_kernel_traitsILi256ELi64ELi64ELi4ES3_EELb1ELb0ELb0ELb0ELb0ELb0ELb1ELb1EEEvNS_16Flash_fwd_paramsE)
        /*00e4*/ 	.short	0x0380
        /*00e6*/ 	.short	0x01d0


	//----- nvinfo : EIATTR_SW_WAR
	.align		4
.L_600:
        /*00e8*/ 	.byte	0x04, 0x36
        /*00ea*/ 	.short	(.L_602 - .L_601)
.L_601:
        /*00ec*/ 	.word	0x00000008
.L_602:


//--------------------- .nv.info._ZN5flash24flash_fwd_splitkv_kernelI23Flash_fwd_kernel_traitsILi256ELi64ELi64ELi4ELb0ELb0EN7cutlass10bfloat16_tE19Flash_kernel_traitsILi256ELi64ELi64ELi4ES3_EELb1ELb0ELb0ELb0ELb0ELb1ELb1ELb1EEEvNS_16Flash_fwd_paramsE --------------------------
	.section	.nv.info._ZN5flash24flash_fwd_splitkv_kernelI23Flash_fwd_kernel_traitsILi256ELi64ELi64ELi4ELb0ELb0EN7cutlass10bfloat16_tE19Flash_kernel_traitsILi256ELi64ELi64ELi4ES3_EELb1ELb0ELb0ELb0ELb0ELb1ELb1ELb1EEEvNS_16Flash_fwd_paramsE,"",@"SHT_CUDA_INFO"
	.sectionflags	@""
	.align	4


	//----- nvinfo : EIATTR_CUDA_API_VERSION
	.align		4
        /*0000*/ 	.byte	0x04, 0x37
        /*0002*/ 	.short	(.L_604 - .L_603)
.L_603:
        /*0004*/ 	.word	0x00000082


	//----- nvinfo : EIATTR_KPARAM_INFO
	.align		4
.L_604:
        /*0008*/ 	.byte	0x04, 0x17
        /*000a*/ 	.short	(.L_606 - .L_605)
.L_605:
        /*000c*/ 	.word	0x00000000
        /*0010*/ 	.short	0x0000
        /*0012*/ 	.short	0x0000
        /*0014*/ 	.byte	0x00, 0xf0, 0x41, 0x07


	//----- nvinfo : EIATTR_SPARSE_MMA_MASK
	.align		4
.L_606:
        /*0018*/ 	.byte	0x03, 0x50
        /*001a*/ 	.short	0x0000


	//----- nvinfo : EIATTR_MAXREG_COUNT
	.align		4
        /*001c*/ 	.byte	0x03, 0x1b
        /*001e*/ 	.short	0x00ff


	//----- nvinfo : EIATTR_NUM_BARRIERS
	.align		4
        /*0020*/ 	.byte	0x02, 0x4c
        /*0022*/ 	.byte	0x01
	.zero		1


	//----- nvinfo : EIATTR_MERCURY_ISA_VERSION
	.align		4
        /*0024*/ 	.byte	0x03, 0x5f
        /*0026*/ 	.short	0x0101


	//----- nvinfo : EIATTR_COOP_GROUP_MASK_REGIDS
	.align		4
        /*0028*/ 	.byte	0x04, 0x29
        /*002a*/ 	.short	(.L_608 - .L_607)


	//   ....[0]....
.L_607:
        /*002c*/ 	.word	0xffffffff


	//   ....[1]....
        /*0030*/ 	.word	0xffffffff


	//   ....[2]....
        /*0034*/ 	.word	0xffffffff


	//   ....[3]....
        /*0038*/ 	.word	0xffffffff


	//   ....[4]....
        /*003c*/ 	.word	0xffffffff


	//   ....[5]....
        /*0040*/ 	.word	0xffffffff


	//   ....[6]....
        /*0044*/ 	.word	0xffffffff


	//   ....[7]....
        /*0048*/ 	.word	0xffffffff


	//   ....[8]....
        /*004c*/ 	.word	0xffffffff


	//   ....[9]....
        /*0050*/ 	.word	0xffffffff


	//   ....[10]....
        /*0054*/ 	.word	0xffffffff


	//   ....[11]....
        /*0058*/ 	.word	0xffffffff


	//   ....[12]....
        /*005c*/ 	.word	0xffffffff


	//   ....[13]....
        /*0060*/ 	.word	0xffffffff


	//   ....[14]....
        /*0064*/ 	.word	0xffffffff


	//   ....[15]....
        /*0068*/ 	.word	0xffffffff


	//----- nvinfo : EIATTR_COOP_GROUP_INSTR_OFFSETS
	.align		4
.L_608:
        /*006c*/ 	.byte	0x04, 0x28
        /*006e*/ 	.short	(.L_610 - .L_609)


	//   ....[0]....
.L_609:
        /*0070*/ 	.word	0x0001ad20


	//   ....[1]....
        /*0074*/ 	.word	0x0001ad90


	//   ....[2]....
        /*0078*/ 	.word	0x0001adc0


	//   ....[3]....
        /*007c*/ 	.word	0x0001ae40


	//   ....[4]....
        /*0080*/ 	.word	0x0001f120


	//   ....[5]....
        /*0084*/ 	.word	0x0001f150


	//   ....[6]....
        /*0088*/ 	.word	0x0001f1e0


	//   ....[7]....
        /*008c*/ 	.word	0x0001f1f0


	//   ....[8]....
        /*0090*/ 	.word	0x000239c0


	//   ....[9]....
        /*0094*/ 	.word	0x000239d0


	//   ....[10]....
        /*0098*/ 	.word	0x00023a00


	//   ....[11]....
        /*009c*/ 	.word	0x00023a10


	//   ....[12]....
        /*00a0*/ 	.word	0x00025650


	//   ....[13]....
        /*00a4*/ 	.word	0x00025690


	//   ....[14]....
        /*00a8*/ 	.word	0x000257c0


	//   ....[15]....
        /*00ac*/ 	.word	0x000257f0


	//----- nvinfo : EIATTR_VRC_CTA_INIT_COUNT
	.align		4
.L_610:
        /*00b0*/ 	.byte	0x02, 0x4a
	.zero		1
	.zero		1


	//----- nvinfo : EIATTR_EXIT_INSTR_OFFSETS
	.align		4
        /*00b4*/ 	.byte	0x04, 0x1c
        /*00b6*/ 	.short	(.L_612 - .L_611)


	//   ....[0]....
.L_611:
        /*00b8*/ 	.word	0x00000560


	//   ....[1]....
        /*00bc*/ 	.word	0x000019c0


	//   ....[2]....
        /*00c0*/ 	.word	0x000019f0


	//   ....[3]....
        /*00c4*/ 	.word	0x00027580


	//   ....[4]....
        /*00c8*/ 	.word	0x000276a0


	//   ....[5]....
        /*00cc*/ 	.word	0x000276f0


	//----- nvinfo : EIATTR_CRS_STACK_SIZE
	.align		4
.L_612:
        /*00d0*/ 	.byte	0x04, 0x1e
        /*00d2*/ 	.short	(.L_614 - .L_613)
.L_613:
        /*00d4*/ 	.word	0x00000000


	//----- nvinfo : EIATTR_CBANK_PARAM_SIZE
	.align		4
.L_614:
        /*00d8*/ 	.byte	0x03, 0x19
        /*00da*/ 	.short	0x01d0


	//----- nvinfo : EIATTR_PARAM_CBANK
	.align		4
        /*00dc*/ 	.byte	0x04, 0x0a
        /*00de*/ 	.short	(.L_616 - .L_615)
	.align		4
.L_615:
        /*00e0*/ 	.word	index@(.nv.constant0._ZN5flash24flash_fwd_splitkv_kernelI23Flash_fwd_kernel_traitsILi256ELi64ELi64ELi4ELb0ELb0EN7cutlass10bfloat16_tE19Flash_kernel_traitsILi256ELi64ELi64ELi4ES3_EELb1ELb0ELb0ELb0ELb0ELb1ELb1ELb1EEEvNS_16Flash_fwd_paramsE)
        /*00e4*/ 	.short	0x0380
        /*00e6*/ 	.short	0x01d0


	//----- nvinfo : EIATTR_SW_WAR
	.align		4
.L_616:
        /*00e8*/ 	.byte	0x04, 0x36
        /*00ea*/ 	.short	(.L_618 - .L_617)
.L_617:
        /*00ec*/ 	.word	0x00000008
.L_618:


//--------------------- .nv.info._ZN5flash24flash_fwd_splitkv_kernelI23Flash_fwd_kernel_traitsILi256ELi64ELi64ELi4ELb0ELb0EN7cutlass10bfloat16_tE19Flash_kernel_traitsILi256ELi64ELi64ELi4ES3_EELb1ELb0ELb0ELb0ELb1ELb0ELb0ELb0EEEvNS_16Flash_fwd_paramsE --------------------------
	.section	.nv.info._ZN5flash24flash_fwd_splitkv_kernelI23Flash_fwd_kernel_traitsILi256ELi64ELi64ELi4ELb0ELb0EN7cutlass10bfloat16_tE19Flash_kernel_traitsILi256ELi64ELi64ELi4ES3_EELb1ELb0ELb0ELb0ELb1ELb0ELb0ELb0EEEvNS_16Flash_fwd_paramsE,"",@"SHT_CUDA_INFO"
	.sectionflags	@""
	.align	4


	//----- nvinfo : EIATTR_CUDA_API_VERSION
	.align		4
        /*0000*/ 	.byte	0x04, 0x37
        /*0002*/ 	.short	(.L_620 - .L_619)
.L_619:
        /*0004*/ 	.word	0x00000082


	//----- nvinfo : EIATTR_KPARAM_INFO
	.align		4
.L_620:
        /*0008*/ 	.byte	0x04, 0x17
        /*000a*/ 	.short	(.L_622 - .L_621)
.L_621:
        /*000c*/ 	.word	0x00000000
        /*0010*/ 	.short	0x0000
        /*0012*/ 	.short	0x0000
        /*0014*/ 	.byte	0x00, 0xf0, 0x41, 0x07


	//----- nvinfo : EIATTR_SPARSE_MMA_MASK
	.align		4
.L_622:
        /*0018*/ 	.byte	0x03, 0x50
        /*001a*/ 	.short	0x0000


	//----- nvinfo : EIATTR_MAXREG_COUNT
	.align		4
        /*001c*/ 	.byte	0x03, 0x1b
        /*001e*/ 	.short	0x00ff


	//----- nvinfo : EIATTR_NUM_BARRIERS
	.align		4
        /*0020*/ 	.byte	0x02, 0x4c
        /*0022*/ 	.byte	0x01
	.zero		1


	//----- nvinfo : EIATTR_MERCURY_ISA_VERSION
	.align		4
        /*0024*/ 	.byte	0x03, 0x5f
        /*0026*/ 	.short	0x0101


	//----- nvinfo : EIATTR_COOP_GROUP_MASK_REGIDS
	.align		4
        /*0028*/ 	.byte	0x04, 0x29
        /*002a*/ 	.short	(.L_624 - .L_623)


	//   ....[0]....
.L_623:
        /*002c*/ 	.word	0xffffffff


	//   ....[1]....
        /*0030*/ 	.word	0xffffffff


	//   ....[2]....
        /*0034*/ 	.word	0xffffffff


	//   ....[3]....
        /*0038*/ 	.word	0xffffffff


	//   ....[4]....
        /*003c*/ 	.word	0xffffffff


	//   ....[5]....
        /*0040*/ 	.word	0xffffffff


	//   ....[6]....
        /*0044*/ 	.word	0xffffffff


	//   ....[7]....
        /*0048*/ 	.word	0xffffffff


	//   ....[8]....
        /*004c*/ 	.word	0xffffffff


	//   ....[9]....
        /*0050*/ 	.word	0xffffffff


	//   ....[10]....
        /*0054*/ 	.word	0xffffffff


	//   ....[11]....
        /*0058*/ 	.word	0xffffffff


	//   ....[12]....
        /*005c*/ 	.word	0xffffffff


	//   ....[13]....
        /*0060*/ 	.word	0xffffffff


	//   ....[14]....
        /*0064*/ 	.word	0xffffffff


	//   ....[15]....
        /*0068*/ 	.word	0xffffffff


	//----- nvinfo : EIATTR_COOP_GROUP_INSTR_OFFSETS
	.align		4
.L_624:
        /*006c*/ 	.byte	0x04, 0x28
        /*006e*/ 	.short	(.L_626 - .L_625)


	//   ....[0]....
.L_625:
        /*0070*/ 	.word	0x00004260


	//   ....[1]....
        /*0074*/ 	.word	0x00004280


	//   ....[2]....
        /*0078*/ 	.word	0x000042a0


	//   ....[3]....
        /*007c*/ 	.word	0x000042d0


	//   ....[4]....
        /*0080*/ 	.word	0x00007710


	//   ....[5]....
        /*0084*/ 	.word	0x00007740


	//   ....[6]....
        /*0088*/ 	.word	0x000077c0


	//   ....[7]....
        /*008c*/ 	.word	0x000077d0


	//   ....[8]....
        /*0090*/ 	.word	0x0000b2c0


	//   ....[9]....
        /*0094*/ 	.word	0x0000b2e0


	//   ....[10]....
        /*0098*/ 	.word	0x0000b310


	//   ....[11]....
        /*009c*/ 	.word	0x0000b320


	//   ....[12]....
        /*00a0*/ 	.word	0x0000cf60


	//   ....[13]....
        /*00a4*/ 	.word	0x0000cfa0


	//   ....[14]....
        /*00a8*/ 	.word	0x0000d000


	//   ....[15]....
        /*00ac*/ 	.word	0x0000d010


	//----- nvinfo : EIATTR_VRC_CTA_INIT_COUNT
	.align		4
.L_626:
        /*00b0*/ 	.byte	0x02, 0x4a
	.zero		1
	.zero		1


	//----- nvinfo : EIATTR_EXIT_INSTR_OFFSETS
	.align		4
        /*00b4*/ 	.byte	0x04, 0x1c
        /*00b6*/ 	.short	(.L_628 - .L_627)


	//   ....[0]....
.L_627:
        /*00b8*/ 	.word	0x00000340


	//   ....[1]....
        /*00bc*/ 	.word	0x00000c00


	//   ....[2]....
        /*00c0*/ 	.word	0x00000c30


	//   ....[3]....
        /*00c4*/ 	.word	0x0000e9f0


	//   ....[4]....
        /*00c8*/ 	.word	0x0000eae0


	//----- nvinfo : EIATTR_CRS_STACK_SIZE
	.align		4
.L_628:
        /*00cc*/ 	.byte	0x04, 0x1e
        /*00ce*/ 	.short	(.L_630 - .L_629)
.L_629:
        /*00d0*/ 	.word	0x00000000


	//----- nvinfo : EIATTR_CBANK_PARAM_SIZE
	.align		4
.L_630:
        /*00d4*/ 	.byte	0x03, 0x19
        /*00d6*/ 	.short	0x01d0


	//----- nvinfo : EIATTR_PARAM_CBANK
	.align		4
        /*00d8*/ 	.byte	0x04, 0x0a
        /*00da*/ 	.short	(.L_632 - .L_631)
	.align		4
.L_631:
        /*00dc*/ 	.word	index@(.nv.constant0._ZN5flash24flash_fwd_splitkv_kernelI23Flash_fwd_kernel_traitsILi256ELi64ELi64ELi4ELb0ELb0EN7cutlass10bfloat16_tE19Flash_kernel_traitsILi256ELi64ELi64ELi4ES3_EELb1ELb0ELb0ELb0ELb1ELb0ELb0ELb0EEEvNS_16Flash_fwd_paramsE)
        /*00e0*/ 	.short	0x0380
        /*00e2*/ 	.short	0x01d0


	//----- nvinfo : EIATTR_SW_WAR
	.align		4
.L_632:
        /*00e4*/ 	.byte	0x04, 0x36
        /*00e6*/ 	.short	(.L_634 - .L_633)
.L_633:
        /*00e8*/ 	.word	0x00000008
.L_634:


//--------------------- .nv.info._ZN5flash24flash_fwd_splitkv_kernelI23Flash_fwd_kernel_traitsILi256ELi64ELi64ELi4ELb0ELb0EN7cutlass10bfloat16_tE19Flash_kernel_traitsILi256ELi64ELi64ELi4ES3_EELb1ELb0ELb0ELb0ELb1ELb1ELb0ELb0EEEvNS_16Flash_fwd_paramsE --------------------------
	.section	.nv.info._ZN5flash24flash_fwd_splitkv_kernelI23Flash_fwd_kernel_traitsILi256ELi64ELi64ELi4ELb0ELb0EN7cutlass10bfloat16_tE19Flash_kernel_traitsILi256ELi64ELi64ELi4ES3_EELb1ELb0ELb0ELb0ELb1ELb1ELb0ELb0EEEvNS_16Flash_fwd_paramsE,"",@"SHT_CUDA_INFO"
	.sectionflags	@""
	.align	4


	//----- nvinfo : EIATTR_CUDA_API_VERSION
	.align		4
        /*0000*/ 	.byte	0x04, 0x37
        /*0002*/ 	.short	(.L_636 - .L_635)
.L_635:
        /*0004*/ 	.word	0x00000082


	//----- nvinfo : EIATTR_KPARAM_INFO
	.align		4
.L_636:
        /*0008*/ 	.byte	0x04, 0x17
        /*000a*/ 	.short	(.L_638 - .L_637)
.L_637:
        /*000c*/ 	.word	0x00000000
        /*0010*/ 	.short	0x0000
        /*0012*/ 	.short	0x0000
        /*0014*/ 	.byte	0x00, 0xf0, 0x41, 0x07


	//----- nvinfo : EIATTR_SPARSE_MMA_MASK
	.align		4
.L_638:
        /*0018*/ 	.byte	0x03, 0x50
        /*001a*/ 	.short	0x0000


	//----- nvinfo : EIATTR_MAXREG_COUNT
	.align		4
        /*001c*/ 	.byte	0x03, 0x1b
        /*001e*/ 	.short	0x00ff


	//----- nvinfo : EIATTR_NUM_BARRIERS
	.align		4
        /*0020*/ 	.byte	0x02, 0x4c
        /*0022*/ 	.byte	0x01
	.zero		1


	//----- nvinfo : EIATTR_MERCURY_ISA_VERSION
	.align		4
        /*0024*/ 	.byte	0x03, 0x5f
        /*0026*/ 	.short	0x0101


	//----- nvinfo : EIATTR_COOP_GROUP_MASK_REGIDS
	.align		4
        /*0028*/ 	.byte	0x04, 0x29
        /*002a*/ 	.short	(.L_640 - .L_639)


	//   ....[0]....
.L_639:
        /*002c*/ 	.word	0xffffffff


	//   ....[1]....
        /*0030*/ 	.word	0xffffffff


	//   ....[2]....
        /*0034*/ 	.word	0xffffffff


	//   ....[3]....
        /*0038*/ 	.word	0xffffffff


	//   ....[4]....
        /*003c*/ 	.word	0xffffffff


	//   ....[5]....
        /*0040*/ 	.word	0xffffffff


	//   ....[6]....
        /*0044*/ 	.word	0xffffffff


	//   ....[7]....
        /*0048*/ 	.word	0xffffffff


	//   ....[8]....
        /*004c*/ 	.word	0xffffffff


	//   ....[9]....
        /*0050*/ 	.word	0xffffffff


	//   ....[10]....
        /*0054*/ 	.word	0xffffffff


	//   ....[11]....
        /*0058*/ 	.word	0xffffffff


	//   ....[12]....
        /*005c*/ 	.word	0xffffffff


	//   ....[13]....
        /*0060*/ 	.word	0xffffffff


	//   ....[14]....
        /*0064*/ 	.word	0xffffffff


	//   ....[15]....
        /*0068*/ 	.word	0xffffffff


	//----- nvinfo : EIATTR_COOP_GROUP_INSTR_OFFSETS
	.align		4
.L_640:
        /*006c*/ 	.byte	0x04, 0x28
        /*006e*/ 	.short	(.L_642 - .L_641)


	//   ....[0]....
.L_641:
        /*0070*/ 	.word	0x00004680


	//   ....[1]....
        /*0074*/ 	.word	0x000046a0


	//   ....[2]....
        /*0078*/ 	.word	0x000046c0


	//   ....[3]....
        /*007c*/ 	.word	0x000046e0


	//   ....[4]....
        /*0080*/ 	.word	0x00007f20


	//   ....[5]....
        /*0084*/ 	.word	0x00007f50


	//   ....[6]....
        /*0088*/ 	.word	0x00007fe0


	//   ....[7]....
        /*008c*/ 	.word	0x00007ff0


	//   ....[8]....
        /*0090*/ 	.word	0x0000bed0


	//   ....[9]....
        /*0094*/ 	.word	0x0000bf00


	//   ....[10]....
        /*0098*/ 	.word	0x0000bf80


	//   ....[11]....
        /*009c*/ 	.word	0x0000bf90


	//   ....[12]....
        /*00a0*/ 	.word	0x0000db80


	//   ....[13]....
        /*00a4*/ 	.word	0x0000dbc0


	//   ....[14]....
        /*00a8*/ 	.word	0x0000dc20


	//   ....[15]....
        /*00ac*/ 	.word	0x0000dc30


	//----- nvinfo : EIATTR_VRC_CTA_INIT_COUNT
	.align		4
.L_642:
        /*00b0*/ 	.byte	0x02, 0x4a
	.zero		1
	.zero		1


	//----- nvinfo : EIATTR_EXIT_INSTR_OFFSETS
	.align		4
        /*00b4*/ 	.byte	0x04, 0x1c
        /*00b6*/ 	.short	(.L_644 - .L_643)


	//   ....[0]....
.L_643:
        /*00b8*/ 	.word	0x00000340


	//   ....[1]....
        /*00bc*/ 	.word	0x00000c00


	//   ....[2]....
        /*00c0*/ 	.word	0x00000c30


	//   ....[3]....
        /*00c4*/ 	.word	0x0000f610


	//   ....[4]....
        /*00c8*/ 	.word	0x0000f700


	//----- nvinfo : EIATTR_CRS_STACK_SIZE
	.align		4
.L_644:
        /*00cc*/ 	.byte	0x04, 0x1e
        /*00ce*/ 	.short	(.L_646 - .L_645)
.L_645:
        /*00d0*/ 	.word	0x00000000


	//----- nvinfo : EIATTR_CBANK_PARAM_SIZE
	.align		4
.L_646:
        /*00d4*/ 	.byte	0x03, 0x19
        /*00d6*/ 	.short	0x01d0


	//----- nvinfo : EIATTR_PARAM_CBANK
	.align		4
        /*00d8*/ 	.byte	0x04, 0x0a
        /*00da*/ 	.short	(.L_648 - .L_647)
	.align		4
.L_647:
        /*00dc*/ 	.word	index@(.nv.constant0._ZN5flash24flash_fwd_splitkv_kernelI23Flash_fwd_kernel_traitsILi256ELi64ELi64ELi4ELb0ELb0EN7cutlass10bfloat16_tE19Flash_kernel_traitsILi256ELi64ELi64ELi4ES3_EELb1ELb0ELb0ELb0ELb1ELb1ELb0ELb0EEEvNS_16Flash_fwd_paramsE)
        /*00e0*/ 	.short	0x0380
        /*00e2*/ 	.short	0x01d0


	//----- nvinfo : EIATTR_SW_WAR
	.align		4
.L_648:
        /*00e4*/ 	.byte	0x04, 0x36
        /*00e6*/ 	.short	(.L_650 - .L_649)
.L_649:
        /*00e8*/ 	.word	0x00000008
.L_650:


//--------------------- .nv.info._ZN5flash24flash_fwd_splitkv_kernelI23Flash_fwd_kernel_traitsILi256ELi64ELi64ELi4ELb0ELb0EN7cutlass10bfloat16_tE19Flash_kernel_traitsILi256ELi64ELi64ELi4ES3_EELb1ELb0ELb1ELb0ELb0ELb0ELb0ELb0EEEvNS_16Flash_fwd_paramsE --------------------------
	.section	.nv.info._ZN5flash24flash_fwd_splitkv_kernelI23Flash_fwd_kernel_traitsILi256ELi64ELi64ELi4ELb0ELb0EN7cutlass10bfloat16_tE19Flash_kernel_traitsILi256ELi64ELi64ELi4ES3_EELb1ELb0ELb1ELb0ELb0ELb0ELb0ELb0EEEvNS_16Flash_fwd_paramsE,"",@"SHT_CUDA_INFO"
	.sectionflags	@""
	.align	4


	//----- nvinfo : EIATTR_CUDA_API_VERSION
	.align		4
        /*0000*/ 	.byte	0x04, 0x37
        /*0002*/ 	.short	(.L_652 - .L_651)
.L_651:
        /*0004*/ 	.word	0x00000082


	//----- nvinfo : EIATTR_KPARAM_INFO
	.align		4
.L_652:
        /*0008*/ 	.byte	0x04, 0x17
        /*000a*/ 	.short	(.L_654 - .L_653)
.L_653:
        /*000c*/ 	.word	0x00000000
        /*0010*/ 	.short	0x0000
        /*0012*/ 	.short	0x0000
        /*0014*/ 	.byte	0x00, 0xf0, 0x41, 0x07


	//----- nvinfo : EIATTR_SPARSE_MMA_MASK
	.align		4
.L_654:
        /*0018*/ 	.byte	0x03, 0x50
        /*001a*/ 	.short	0x0000


	//----- nvinfo : EIATTR_MAXREG_COUNT
	.align		4
        /*001c*/ 	.byte	0x03, 0x1b
        /*001e*/ 	.short	0x00ff


	//----- nvinfo : EIATTR_NUM_BARRIERS
	.align		4
        /*0020*/ 	.byte	0x02, 0x4c
        /*0022*/ 	.byte	0x01
	.zero		1


	//----- nvinfo : EIATTR_MERCURY_ISA_VERSION
	.align		4
        /*0024*/ 	.byte	0x03, 0x5f
        /*0026*/ 	.short	0x0101


	//----- nvinfo : EIATTR_COOP_GROUP_MASK_REGIDS
	.align		4
        /*0028*/ 	.byte	0x04, 0x29
        /*002a*/ 	.short	(.L_656 - .L_655)


	//   ....[0]....
.L_655:
        /*002c*/ 	.word	0xffffffff


	//   ....[1]....
        /*0030*/ 	.word	0xffffffff


	//   ....[2]....
        /*0034*/ 	.word	0xffffffff


	//   ....[3]....
        /*0038*/ 	.word	0xffffffff


	//   ....[4]....
        /*003c*/ 	.word	0xffffffff


	//   ....[5]....
        /*0040*/ 	.word	0xffffffff


	//   ....[6]....
        /*0044*/ 	.word	0xffffffff


	//   ....[7]....
        /*0048*/ 	.word	0xffffffff


	//   ....[8]....
        /*004c*/ 	.word	0xffffffff


	//   ....[9]....
        /*0050*/ 	.word	0xffffffff


	//   ....[10]....
        /*0054*/ 	.word	0xffffffff


	//   ....[11]....
        /*0058*/ 	.word	0xffffffff


	//   ....[12]....
        /*005c*/ 	.word	0xffffffff


	//   ....[13]....
        /*0060*/ 	.word	0xffffffff


	//   ....[14]....
        /*0064*/ 	.word	0xffffffff


	//   ....[15]....
        /*0068*/ 	.word	0xffffffff


	//----- nvinfo : EIATTR_COOP_GROUP_INSTR_OFFSETS
	.align		4
.L_656:
        /*006c*/ 	.byte	0x04, 0x28
        /*006e*/ 	.short	(.L_658 - .L_657)


	//   ....[0]....
.L_657:
        /*0070*/ 	.word	0x00006030


	//   ....[1]....
        /*0074*/ 	.word	0x00006080


	//   ....[2]....
        /*0078*/ 	.word	0x000060f0


	//   ....[3]....
        /*007c*/ 	.word	0x00006120


	//   ....[4]....
        /*0080*/ 	.word	0x0000a140


	//   ....[5]....
        /*0084*/ 	.word	0x0000a170


	//   ....[6]....
        /*0088*/ 	.word	0x0000a1c0


	//   ....[7]....
        /*008c*/ 	.word	0x0000a1d0


	//   ....[8]....
        /*0090*/ 	.word	0x0000ea60


	//   ....[9]....
        /*0094*/ 	.word	0x0000ea70


	//   ....[10]....
        /*0098*/ 	.word	0x0000eaa0


	//   ....[11]....
        /*009c*/ 	.word	0x0000eab0


	//   ....[12]....
        /*00a0*/ 	.word	0x000106d0


	//   ....[13]....
        /*00a4*/ 	.word	0x00010710


	//   ....[14]....
        /*00a8*/ 	.word	0x000107f0


	//   ....[15]....
        /*00ac*/ 	.word	0x00010810


	//----- nvinfo : EIATTR_VRC_CTA_INIT_COUNT
	.align		4
.L_658:
        /*00b0*/ 	.byte	0x02, 0x4a
	.zero		1
	.zero		1


	//----- nvinfo : EIATTR_EXIT_INSTR_OFFSETS
	.align		4
        /*00b4*/ 	.byte	0x04, 0x1c
        /*00b6*/ 	.short	(.L_660 - .L_659)


	//   ....[0]....
.L_659:
        /*00b8*/ 	.word	0x000004a0


	//   ....[1]....
        /*00bc*/ 	.word	0x00000f40


	//   ....[2]....
        /*00c0*/ 	.word	0x00000f70


	//   ....[3]....
        /*00c4*/ 	.word	0x00012270


	//   ....[4]....
        /*00c8*/ 	.word	0x000123b0


	//   ....[5]....
        /*00cc*/ 	.word	0x000123d0


	//----- nvinfo : EIATTR_CRS_STACK_SIZE
	.align		4
.L_660:
        /*00d0*/ 	.byte	0x04, 0x1e
        /*00d2*/ 	.short	(.L_662 - .L_661)
.L_661:
        /*00d4*/ 	.word	0x00000000


	//----- nvinfo : EIATTR_CBANK_PARAM_SIZE
	.align		4
.L_662:
        /*00d8*/ 	.byte	0x03, 0x19
        /*00da*/ 	.short	0x01d0


	//----- nvinfo : EIATTR_PARAM_CBANK
	.align		4
        /*00dc*/ 	.byte	0x04, 0x0a
        /*00de*/ 	.short	(.L_664 - .L_663)
	.align		4
.L_663:
        /*00e0*/ 	.word	index@(.nv.constant0._ZN5flash24flash_fwd_splitkv_kernelI23Flash_fwd_kernel_traitsILi256ELi64ELi64ELi4ELb0ELb0EN7cutlass10bfloat16_tE19Flash_kernel_traitsILi256ELi64ELi64ELi4ES3_EELb1ELb0ELb1ELb0ELb0ELb0ELb0ELb0EEEvNS_16Flash_fwd_paramsE)
        /*00e4*/ 	.short	0x0380
        /*00e6*/ 	.short	0x01d0


	//----- nvinfo : EIATTR_SW_WAR
	.align		4
.L_664:
        /*00e8*/ 	.byte	0x04, 0x36
        /*00ea*/ 	.short	(.L_666 - .L_665)
.L_665:
        /*00ec*/ 	.word	0x00000008
.L_666:


//--------------------- .nv.info._ZN5flash24flash_fwd_splitkv_kernelI23Flash_fwd_kernel_traitsILi256ELi64ELi64ELi4ELb0ELb0EN7cutlass10bfloat16_tE19Flash_kernel_traitsILi256ELi64ELi64ELi4ES3_EELb1ELb0ELb1ELb0ELb0ELb1ELb0ELb0EEEvNS_16Flash_fwd_paramsE --------------------------
	.section	.nv.info._ZN5flash24flash_fwd_splitkv_kernelI23Flash_fwd_kernel_traitsILi256ELi64ELi64ELi4ELb0ELb0EN7cutlass10bfloat16_tE19Flash_kernel_traitsILi256ELi64ELi64ELi4ES3_EELb1ELb0ELb1ELb0ELb0ELb1ELb0ELb0EEEvNS_16Flash_fwd_paramsE,"",@"SHT_CUDA_INFO"
	.sectionflags	@""
	.align	4


	//----- nvinfo : EIATTR_CUDA_API_VERSION
	.align		4
        /*0000*/ 	.byte	0x04, 0x37
        /*0002*/ 	.short	(.L_668 - .L_667)
.L_667:
        /*0004*/ 	.word	0x00000082


	//----- nvinfo : EIATTR_KPARAM_INFO
	.align		4
.L_668:
        /*0008*/ 	.byte	0x04, 0x17
        /*000a*/ 	.short	(.L_670 - .L_669)
.L_669:
        /*000c*/ 	.word	0x00000000
        /*0010*/ 	.short	0x0000
        /*0012*/ 	.short	0x0000
        /*0014*/ 	.byte	0x00, 0xf0, 0x41, 0x07


	//----- nvinfo : EIATTR_SPARSE_MMA_MASK
	.align		4
.L_670:
        /*0018*/ 	.byte	0x03, 0x50
        /*001a*/ 	.short	0x0000


	//----- nvinfo : EIATTR_MAXREG_COUNT
	.align		4
        /*001c*/ 	.byte	0x03, 0x1b
        /*001e*/ 	.short	0x00ff


	//----- nvinfo : EIATTR_NUM_BARRIERS
	.align		4
        /*0020*/ 	.byte	0x02, 0x4c
        /*0022*/ 	.byte	0x01
	.zero		1


	//----- nvinfo : EIATTR_MERCURY_ISA_VERSION
	.align		4
        /*0024*/ 	.byte	0x03, 0x5f
        /*0026*/ 	.short	0x0101


	//----- nvinfo : EIATTR_COOP_GROUP_MASK_REGIDS
	.align		4
        /*0028*/ 	.byte	0x04, 0x29
        /*002a*/ 	.short	(.L_672 - .L_671)


	//   ....[0]....
.L_671:
        /*002c*/ 	.word	0xffffffff


	//   ....[1]....
        /*0030*/ 	.word	0xffffffff


	//   ....[2]....
        /*0034*/ 	.word	0xffffffff


	//   ....[3]....
        /*0038*/ 	.word	0xffffffff


	//   ....[4]....
        /*003c*/ 	.word	0xffffffff


	//   ....[5]....
        /*0040*/ 	.word	0xffffffff


	//   ....[6]....
        /*0044*/ 	.word	0xffffffff


	//   ....[7]....
        /*0048*/ 	.word	0xffffffff


	//   ....[8]....
        /*004c*/ 	.word	0xffffffff


	//   ....[9]....
        /*0050*/ 	.word	0xffffffff


	//   ....[10]....
        /*0054*/ 	.word	0xffffffff


	//   ....[11]....
        /*0058*/ 	.word	0xffffffff


	//   ....[12]....
        /*005c*/ 	.word	0xffffffff


	//   ....[13]....
        /*0060*/ 	.word	0xffffffff


	//   ....[14]....
        /*0064*/ 	.word	0xffffffff


	//   ....[15]....
        /*0068*/ 	.word	0xffffffff


	//----- nvinfo : EIATTR_COOP_GROUP_INSTR_OFFSETS
	.align		4
.L_672:
        /*006c*/ 	.byte	0x04, 0x28
        /*006e*/ 	.short	(.L_674 - .L_673)


	//   ....[0]....
.L_673:
        /*0070*/ 	.word	0x00006440


	//   ....[1]....
        /*0074*/ 	.word	0x00006460


	//   ....[2]....
        /*0078*/ 	.word	0x00006510


	//   ....[3]....
        /*007c*/ 	.word	0x00006520


	//   ....[4]....
        /*0080*/ 	.word	0x0000a970


	//   ....[5]....
        /*0084*/ 	.word	0x0000a9a0


	//   ....[6]....
        /*0088*/ 	.word	0x0000aa20


	//   ....[7]....
        /*008c*/ 	.word	0x0000aa30


	//   ....[8]....
        /*0090*/ 	.word	0x0000f680


	//   ....[9]....
        /*0094*/ 	.word	0x0000f6b0


	//   ....[10]....
        /*0098*/ 	.word	0x0000f700


	//   ....[11]....
        /*009c*/ 	.word	0x0000f710


	//   ....[12]....
        /*00a0*/ 	.word	0x00011300


	//   ....[13]....
        /*00a4*/ 	.word	0x00011340


	//   ....[14]....
        /*00a8*/ 	.word	0x00011420


	//   ....[15]....
        /*00ac*/ 	.word	0x00011440


	//----- nvinfo : EIATTR_VRC_CTA_INIT_COUNT
	.align		4
.L_674:
        /*00b0*/ 	.byte	0x02, 0x4a
	.zero		1
	.zero		1


	//----- nvinfo : EIATTR_EXIT_INSTR_OFFSETS
	.align		4
        /*00b4*/ 	.byte	0x04, 0x1c
        /*00b6*/ 	.short	(.L_676 - .L_675)


	//   ....[0]....
.L_675:
        /*00b8*/ 	.word	0x000004a0


	//   ....[1]....
        /*00bc*/ 	.word	0x00000f40


	//   ....[2]....
        /*00c0*/ 	.word	0x00000f70


	//   ....[3]....
        /*00c4*/ 	.word	0x00012ea0


	//   ....[4]....
        /*00c8*/ 	.word	0x00012fe0


	//   ....[5]....
        /*00cc*/ 	.word	0x00013000


	//----- nvinfo : EIATTR_CRS_STACK_SIZE
	.align		4
.L_676:
        /*00d0*/ 	.byte	0x04, 0x1e
        /*00d2*/ 	.short	(.L_678 - .L_677)
.L_677:
        /*00d4*/ 	.word	0x00000000


	//----- nvinfo : EIATTR_CBANK_PARAM_SIZE
	.align		4
.L_678:
        /*00d8*/ 	.byte	0x03, 0x19
        /*00da*/ 	.short	0x01d0


	//----- nvinfo : EIATTR_PARAM_CBANK
	.align		4
        /*00dc*/ 	.byte	0x04, 0x0a
        /*00de*/ 	.short	(.L_680 - .L_679)
	.align		4
.L_679:
        /*00e0*/ 	.word	index@(.nv.constant0._ZN5flash24flash_fwd_splitkv_kernelI23Flash_fwd_kernel_traitsILi256ELi64ELi64ELi4ELb0ELb0EN7cutlass10bfloat16_tE19Flash_kernel_traitsILi256ELi64ELi64ELi4ES3_EELb1ELb0ELb1ELb0ELb0ELb1ELb0ELb0EEEvNS_16Flash_fwd_paramsE)
        /*00e4*/ 	.short	0x0380
        /*00e6*/ 	.short	0x01d0


	//----- nvinfo : EIATTR_SW_WAR
	.align		4
.L_680:
        /*00e8*/ 	.byte	0x04, 0x36
        /*00ea*/ 	.short	(.L_682 - .L_681)
.L_681:
        /*00ec*/ 	.word	0x00000008
.L_682:


//--------------------- .nv.info._ZN5flash24flash_fwd_splitkv_kernelI23Flash_fwd_kernel_traitsILi256ELi64ELi64ELi4ELb0ELb0EN7cutlass10bfloat16_tE19Flash_kernel_traitsILi256ELi64ELi64ELi4ES3_EELb1ELb0ELb0ELb0ELb1ELb0ELb0ELb1EEEvNS_16Flash_fwd_paramsE --------------------------
	.section	.nv.info._ZN5flash24flash_fwd_splitkv_kernelI23Flash_fwd_kernel_traitsILi256ELi64ELi64ELi4ELb0ELb0EN7cutlass10bfloat16_tE19Flash_kernel_traitsILi256ELi64ELi64ELi4ES3_EELb1ELb0ELb0ELb0ELb1ELb0ELb0ELb1EEEvNS_16Flash_fwd_paramsE,"",@"SHT_CUDA_INFO"
	.sectionflags	@""
	.align	4


	//----- nvinfo : EIATTR_CUDA_API_VERSION
	.align		4
        /*0000*/ 	.byte	0x04, 0x37
        /*0002*/ 	.short	(.L_684 - .L_683)
.L_683:
        /*0004*/ 	.word	0x00000082


	//----- nvinfo : EIATTR_KPARAM_INFO
	.align		4
.L_684:
        /*0008*/ 	.byte	0x04, 0x17
        /*000a*/ 	.short	(.L_686 - .L_685)
.L_685:
        /*000c*/ 	.word	0x00000000
        /*0010*/ 	.short	0x0000
        /*0012*/ 	.short	0x0000
        /*0014*/ 	.byte	0x00, 0xf0, 0x41, 0x07


	//----- nvinfo : EIATTR_SPARSE_MMA_MASK
	.align		4
.L_686:
        /*0018*/ 	.byte	0x03, 0x50
        /*001a*/ 	.short	0x0000


	//----- nvinfo : EIATTR_MAXREG_COUNT
	.align		4
        /*001c*/ 	.byte	0x03, 0x1b
        /*001e*/ 	.short	0x00ff


	//----- nvinfo : EIATTR_NUM_BARRIERS
	.align		4
        /*0020*/ 	.byte	0x02, 0x4c
        /*0022*/ 	.byte	0x01
	.zero		1


	//----- nvinfo : EIATTR_MERCURY_ISA_VERSION
	.align		4
        /*0024*/ 	.byte	0x03, 0x5f
        /*0026*/ 	.short	0x0101


	//----- nvinfo : EIATTR_COOP_GROUP_MASK_REGIDS
	.align		4
        /*0028*/ 	.byte	0x04, 0x29
        /*002a*/ 	.short	(.L_688 - .L_687)


	//   ....[0]....
.L_687:
        /*002c*/ 	.word	0xffffffff


	//   ....[1]....
        /*0030*/ 	.word	0xffffffff


	//   ....[2]....
        /*0034*/ 	.word	0xffffffff


	//   ....[3]....
        /*0038*/ 	.word	0xffffffff


	//   ....[4]....
        /*003c*/ 	.word	0xffffffff


	//   ....[5]....
        /*0040*/ 	.word	0xffffffff


	//   ....[6]....
        /*0044*/ 	.word	0xffffffff


	//   ....[7]....
        /*0048*/ 	.word	0xffffffff


	//   ....[8]....
        /*004c*/ 	.word	0xffffffff


	//   ....[9]....
        /*0050*/ 	.word	0xffffffff


	//   ....[10]....
        /*0054*/ 	.word	0xffffffff


	//   ....[11]....
        /*0058*/ 	.word	0xffffffff


	//   ....[12]....
        /*005c*/ 	.word	0xffffffff


	//   ....[13]....
        /*0060*/ 	.word	0xffffffff


	//   ....[14]....
        /*0064*/ 	.word	0xffffffff


	//   ....[15]....
        /*0068*/ 	.word	0xffffffff


	//----- nvinfo : EIATTR_COOP_GROUP_INSTR_OFFSETS
	.align		4
.L_688:
        /*006c*/ 	.byte	0x04, 0x28
        /*006e*/ 	.short	(.L_690 - .L_689)


	//   ....[0]....
.L_689:
        /*0070*/ 	.word	0x00016f70


	//   ....[1]....
        /*0074*/ 	.word	0x00016f90


	//   ....[2]....
        /*0078*/ 	.word	0x00016fc0


	//   ....[3]....
        /*007c*/ 	.word	0x00017000


	//   ....[4]....
        /*0080*/ 	.word	0x0001a6a0


	//   ....[5]....
        /*0084*/ 	.word	0x0001a6d0


	//   ....[6]....
        /*0088*/ 	.word	0x0001a770


	//   ....[7]....
        /*008c*/ 	.word	0x0001a780


	//   ....[8]....
        /*0090*/ 	.word	0x0001e280


	//   ....[9]....
        /*0094*/ 	.word	0x0001e2a0


	//   ....[10]....
        /*0098*/ 	.word	0x0001e2d0


	//   ....[11]....
        /*009c*/ 	.word	0x0001e2e0


	//   ....[12]....
        /*00a0*/ 	.word	0x0001ff20


	//   ....[13]....
        /*00a4*/ 	.word	0x0001ff60


	//   ....[14]....
        /*00a8*/ 	.word	0x0001ffc0


	//   ....[15]....
        /*00ac*/ 	.word	0x0001ffd0


	//----- nvinfo : EIATTR_VRC_CTA_INIT_COUNT
	.align		4
.L_690:
        /*00b0*/ 	.byte	0x02, 0x4a
	.zero		1
	.zero		1


	//----- nvinfo : EIATTR_EXIT_INSTR_OFFSETS
	.align		4
        /*00b4*/ 	.byte	0x04, 0x1c
        /*00b6*/ 	.short	(.L_692 - .L_691)


	//   ....[0]....
.L_691:
        /*00b8*/ 	.word	0x00000340


	//   ....[1]....
        /*00bc*/ 	.word	0x00000c10


	//   ....[2]....
        /*00c0*/ 	.word	0x00000c40


	//   ....[3]....
        /*00c4*/ 	.word	0x000219e0


	//   ....[4]....
        /*00c8*/ 	.word	0x00021ad0


	//----- nvinfo : EIATTR_CRS_STACK_SIZE
	.align		4
.L_692:
        /*00cc*/ 	.byte	0x04, 0x1e
        /*00ce*/ 	.short	(.L_694 - .L_693)
.L_693:
        /*00d0*/ 	.word	0x00000000


	//----- nvinfo : EIATTR_CBANK_PARAM_SIZE
	.align		4
.L_694:
        /*00d4*/ 	.byte	0x03, 0x19
        /*00d6*/ 	.short	0x01d0


	//----- nvinfo : EIATTR_PARAM_CBANK
	.align		4
        /*00d8*/ 	.byte	0x04, 0x0a
        /*00da*/ 	.short	(.L_696 - .L_695)
	.align		4
.L_695:
        /*00dc*/ 	.word	index@(.nv.constant0._ZN5flash24flash_fwd_splitkv_kernelI23Flash_fwd_kernel_traitsILi256ELi64ELi64ELi4ELb0ELb0EN7cutlass10bfloat16_tE19Flash_kernel_traitsILi256ELi64ELi64ELi4ES3_EELb1ELb0ELb0ELb0ELb1ELb0ELb0ELb1EEEvNS_16Flash_fwd_paramsE)
        /*00e0*/ 	.short	0x0380
        /*00e2*/ 	.short	0x01d0


	//----- nvinfo : EIATTR_SW_WAR
	.align		4
.L_696:
        /*00e4*/ 	.byte	0x04, 0x36
        /*00e6*/ 	.short	(.L_698 - .L_697)
.L_697:
        /*00e8*/ 	.word	0x00000008
.L_698:


//--------------------- .nv.info._ZN5flash24flash_fwd_splitkv_kernelI23Flash_fwd_kernel_traitsILi256ELi64ELi64ELi4ELb0ELb0EN7cutlass10bfloat16_tE19Flash_kernel_traitsILi256ELi64ELi64ELi4ES3_EELb1ELb0ELb0ELb0ELb1ELb1ELb0ELb1EEEvNS_16Flash_fwd_paramsE --------------------------
	.section	.nv.info._ZN5flash24flash_fwd_splitkv_kernelI23Flash_fwd_kernel_traitsILi256ELi64ELi64ELi4ELb0ELb0EN7cutlass10bfloat16_tE19Flash_kernel_traitsILi256ELi64ELi64ELi4ES3_EELb1ELb0ELb0ELb0ELb1ELb1ELb0ELb1EEEvNS_16Flash_fwd_paramsE,"",@"SHT_CUDA_INFO"
	.sectionflags	@""
	.align	4


	//----- nvinfo : EIATTR_CUDA_API_VERSION
	.align		4
        /*0000*/ 	.byte	0x04, 0x37
        /*0002*/ 	.short	(.L_700 - .L_699)
.L_699:
        /*0004*/ 	.word	0x00000082


	//----- nvinfo : EIATTR_KPARAM_INFO
	.align		4
.L_700:
        /*0008*/ 	.byte	0x04, 0x17
        /*000a*/ 	.short	(.L_702 - .L_701)
.L_701:
        /*000c*/ 	.word	0x00000000
        /*0010*/ 	.short	0x0000
        /*0012*/ 	.short	0x0000
        /*0014*/ 	.byte	0x00, 0xf0, 0x41, 0x07


	//----- nvinfo : EIATTR_SPARSE_MMA_MASK
	.align		4
.L_702:
        /*0018*/ 	.byte	0x03, 0x50
        /*001a*/ 	.short	0x0000


	//----- nvinfo : EIATTR_MAXREG_COUNT
	.align		4
        /*001c*/ 	.byte	0x03, 0x1b
        /*001e*/ 	.short	0x00ff


	//----- nvinfo : EIATTR_NUM_BARRIERS
	.align		4
        /*0020*/ 	.byte	0x02, 0x4c
        /*0022*/ 	.byte	0x01
	.zero		1


	//----- nvinfo : EIATTR_MERCURY_ISA_VERSION
	.align		4
        /*0024*/ 	.byte	0x03, 0x5f
        /*0026*/ 	.short	0x0101


	//----- nvinfo : EIATTR_COOP_GROUP_MASK_REGIDS
	.align		4
        /*0028*/ 	.byte	0x04, 0x29
        /*002a*/ 	.short	(.L_704 - .L_703)


	//   ....[0]....
.L_703:
        /*002c*/ 	.word	0xffffffff


	//   ....[1]....
        /*0030*/ 	.word	0xffffffff


	//   ....[2]....
        /*0034*/ 	.word	0xffffffff


	//   ....[3]....
        /*0038*/ 	.word	0xffffffff


	//   ....[4]....
        /*003c*/ 	.word	0xffffffff


	//   ....[5]....
        /*0040*/ 	.word	0xffffffff


	//   ....[6]....
        /*0044*/ 	.word	0xffffffff


	//   ....[7]....
        /*0048*/ 	.word	0xffffffff


	//   ....[8]....
        /*004c*/ 	.word	0xffffffff


	//   ....[9]....
        /*0050*/ 	.word	0xffffffff


	//   ....[10]....
        /*0054*/ 	.word	0xffffffff


	//   ....[11]....
        /*0058*/ 	.word	0xffffffff


	//   ....[12]....
        /*005c*/ 	.word	0xffffffff


	//   ....[13]....
        /*0060*/ 	.word	0xffffffff


	//   ....[14]....
        /*0064*/ 	.word	0xffffffff


	//   ....[15]....
        /*0068*/ 	.word	0xffffffff


	//----- nvinfo : EIATTR_COOP_GROUP_INSTR_OFFSETS
	.align		4
.L_704:
        /*006c*/ 	.byte	0x04, 0x28
        /*006e*/ 	.short	(.L_706 - .L_705)


	//   ....[0]....
.L_705:
        /*0070*/ 	.word	0x00017340


	//   ....[1]....
        /*0074*/ 	.word	0x000173a0


	//   ....[2]....
        /*0078*/ 	.word	0x000173d0


	//   ....[3]....
        /*007c*/ 	.word	0x00017450


	//   ....[4]....
        /*0080*/ 	.word	0x0001aeb0


	//   ....[5]....
        /*0084*/ 	.word	0x0001aee0


	//   ....[6]....
        /*0088*/ 	.word	0x0001af70


	//   ....[7]....
        /*008c*/ 	.word	0x0001af80


	//   ....[8]....
        /*0090*/ 	.word	0x0001ee90


	//   ....[9]....
        /*0094*/ 	.word	0x0001eec0


	//   ....[10]....
        /*0098*/ 	.word	0x0001ef20


	//   ....[11]....
        /*009c*/ 	.word	0x0001ef30


	//   ....[12]....
        /*00a0*/ 	.word	0x00020b40


	//   ....[13]....
        /*00a4*/ 	.word	0x00020b80


	//   ....[14]....
        /*00a8*/ 	.word	0x00020be0


	//   ....[15]....
        /*00ac*/ 	.word	0x00020bf0


	//----- nvinfo : EIATTR_VRC_CTA_INIT_COUNT
	.align		4
.L_706:
        /*00b0*/ 	.byte	0x02, 0x4a
	.zero		1
	.zero		1


	//----- nvinfo : EIATTR_EXIT_INSTR_OFFSETS
	.align		4
        /*00b4*/ 	.byte	0x04, 0x1c
        /*00b6*/ 	.short	(.L_708 - .L_707)


	//   ....[0]....
.L_707:
        /*00b8*/ 	.word	0x00000340


	//   ....[1]....
        /*00bc*/ 	.word	0x00000c10


	//   ....[2]....
        /*00c0*/ 	.word	0x00000c40


	//   ....[3]....
        /*00c4*/ 	.word	0x00022600


	//   ....[4]....
        /*00c8*/ 	.word	0x000226f0


	//----- nvinfo : EIATTR_CRS_STACK_SIZE
	.align		4
.L_708:
        /*00cc*/ 	.byte	0x04, 0x1e
        /*00ce*/ 	.short	(.L_710 - .L_709)
.L_709:
        /*00d0*/ 	.word	0x00000000


	//----- nvinfo : EIATTR_CBANK_PARAM_SIZE
	.align		4
.L_710:
        /*00d4*/ 	.byte	0x03, 0x19
        /*00d6*/ 	.short	0x01d0


	//----- nvinfo : EIATTR_PARAM_CBANK
	.align		4
        /*00d8*/ 	.byte	0x04, 0x0a
        /*00da*/ 	.short	(.L_712 - .L_711)
	.align		4
.L_711:
        /*00dc*/ 	.word	index@(.nv.constant0._ZN5flash24flash_fwd_splitkv_kernelI23Flash_fwd_kernel_traitsILi256ELi64ELi64ELi4ELb0ELb0EN7cutlass10bfloat16_tE19Flash_kernel_traitsILi256ELi64ELi64ELi4ES3_EELb1ELb0ELb0ELb0ELb1ELb1ELb0ELb1EEEvNS_16Flash_fwd_paramsE)
        /*00e0*/ 	.short	0x0380
        /*00e2*/ 	.short	0x01d0


	//----- nvinfo : EIATTR_SW_WAR
	.align		4
.L_712:
        /*00e4*/ 	.byte	0x04, 0x36
        /*00e6*/ 	.short	(.L_714 - .L_713)
.L_713:
        /*00e8*/ 	.word	0x00000008
.L_714:


//--------------------- .nv.info._ZN5flash24flash_fwd_splitkv_kernelI23Flash_fwd_kernel_traitsILi256ELi64ELi64ELi4ELb0ELb0EN7cutlass10bfloat16_tE19Flash_kernel_traitsILi256ELi64ELi64ELi4ES3_EELb1ELb0ELb1ELb0ELb0ELb0ELb0ELb1EEEvNS_16Flash_fwd_paramsE --------------------------
	.section	.nv.info._ZN5flash24flash_fwd_splitkv_kernelI23Flash_fwd_kernel_traitsILi256ELi64ELi64ELi4ELb0ELb0EN7cutlass10bfloat16_tE19Flash_kernel_traitsILi256ELi64ELi64ELi4ES3_EELb1ELb0ELb1ELb0ELb0ELb0ELb0ELb1EEEvNS_16Flash_fwd_paramsE,"",@"SHT_CUDA_INFO"
	.sectionflags	@""
	.align	4


	//----- nvinfo : EIATTR_CUDA_API_VERSION
	.align		4
        /*0000*/ 	.byte	0x04, 0x37
        /*0002*/ 	.short	(.L_716 - .L_715)
.L_715:
        /*0004*/ 	.word	0x00000082


	//----- nvinfo : EIATTR_KPARAM_INFO
	.align		4
.L_716:
        /*0008*/ 	.byte	0x04, 0x17
        /*000a*/ 	.short	(.L_718 - .L_717)
.L_717:
        /*000c*/ 	.word	0x00000000
        /*0010*/ 	.short	0x0000
        /*0012*/ 	.short	0x0000
        /*0014*/ 	.byte	0x00, 0xf0, 0x41, 0x07


	//----- nvinfo : EIATTR_SPARSE_MMA_MASK
	.align		4
.L_718:
        /*0018*/ 	.byte	0x03, 0x50
        /*001a*/ 	.short	0x0000


	//----- nvinfo : EIATTR_MAXREG_COUNT
	.align		4
        /*001c*/ 	.byte	0x03, 0x1b
        /*001e*/ 	.short	0x00ff


	//----- nvinfo : EIATTR_NUM_BARRIERS
	.align		4
        /*0020*/ 	.byte	0x02, 0x4c
        /*0022*/ 	.byte	0x01
	.zero		1


	//----- nvinfo : EIATTR_MERCURY_ISA_VERSION
	.align		4
        /*0024*/ 	.byte	0x03, 0x5f
        /*0026*/ 	.short	0x0101


	//----- nvinfo : EIATTR_COOP_GROUP_MASK_REGIDS
	.align		4
        /*0028*/ 	.byte	0x04, 0x29
        /*002a*/ 	.short	(.L_720 - .L_719)


	//   ....[0]....
.L_719:
        /*002c*/ 	.word	0xffffffff


	//   ....[1]....
        /*0030*/ 	.word	0xffffffff


	//   ....[2]....
        /*0034*/ 	.word	0xffffffff


	//   ....[3]....
        /*0038*/ 	.word	0xffffffff


	//   ....[4]....
        /*003c*/ 	.word	0xffffffff


	//   ....[5]....
        /*0040*/ 	.word	0xffffffff


	//   ....[6]....
        /*0044*/ 	.word	0xffffffff


	//   ....[7]....
        /*0048*/ 	.word	0xffffffff


	//   ....[8]....
        /*004c*/ 	.word	0xffffffff


	//   ....[9]....
        /*0050*/ 	.word	0xffffffff


	//   ....[10]....
        /*0054*/ 	.word	0xffffffff


	//   ....[11]....
        /*0058*/ 	.word	0xffffffff


	//   ....[12]....
        /*005c*/ 	.word	0xffffffff


	//   ....[13]....
        /*0060*/ 	.word	0xffffffff


	//   ....[14]....
        /*0064*/ 	.word	0xffffffff


	//   ....[15]....
        /*0068*/ 	.word	0xffffffff


	//----- nvinfo : EIATTR_COOP_GROUP_INSTR_OFFSETS
	.align		4
.L_720:
        /*006c*/ 	.byte	0x04, 0x28
        /*006e*/ 	.short	(.L_722 - .L_721)


	//   ....[0]....
.L_721:
        /*0070*/ 	.word	0x0001a200


	//   ....[1]....
        /*0074*/ 	.word	0x0001a230


	//   ....[2]....
        /*0078*/ 	.word	0x0001a290


	//   ....[3]....
        /*007c*/ 	.word	0x0001a2b0


	//   ....[4]....
        /*0080*/ 	.word	0x0001e4c0


	//   ....[5]....
        /*0084*/ 	.word	0x0001e4f0


	//   ....[6]....
        /*0088*/ 	.word	0x0001e540


	//   ....[7]....
        /*008c*/ 	.word	0x0001e550


	//   ....[8]....
        /*0090*/ 	.word	0x00022d40


	//   ....[9]....
        /*0094*/ 	.word	0x00022d50


	//   ....[10]....
        /*0098*/ 	.word	0x00022d80


	//   ....[11]....
        /*009c*/ 	.word	0x00022d90


	//   ....[12]....
        /*00a0*/ 	.word	0x000249b0


	//   ....[13]....
        /*00a4*/ 	.word	0x000249f0


	//   ....[14]....
        /*00a8*/ 	.word	0x00024ad0


	//   ....[15]....
        /*00ac*/ 	.word	0x00024af0


	//----- nvinfo : EIATTR_VRC_CTA_INIT_COUNT
	.align		4
.L_722:
        /*00b0*/ 	.byte	0x02, 0x4a
	.zero		1
	.zero		1


	//----- nvinfo : EIATTR_EXIT_INSTR_OFFSETS
	.align		4
        /*00b4*/ 	.byte	0x04, 0x1c
        /*00b6*/ 	.short	(.L_724 - .L_723)


	//   ....[0]....
.L_723:
        /*00b8*/ 	.word	0x000004a0


	//   ....[1]....
        /*00bc*/ 	.word	0x00000f40


	//   ....[2]....
        /*00c0*/ 	.word	0x00000f70


	//   ....[3]....
        /*00c4*/ 	.word	0x000265a0


	//   ....[4]....
        /*00c8*/ 	.word	0x000266f0


	//   ....[5]....
        /*00cc*/ 	.word	0x00026710


	//----- nvinfo : EIATTR_CRS_STACK_SIZE
	.align		4
.L_724:
        /*00d0*/ 	.byte	0x04, 0x1e
        /*00d2*/ 	.short	(.L_726 - .L_725)
.L_725:
        /*00d4*/ 	.word	0x00000000


	//----- nvinfo : EIATTR_CBANK_PARAM_SIZE
	.align		4
.L_726:
        /*00d8*/ 	.byte	0x03, 0x19
        /*00da*/ 	.short	0x01d0


	//----- nvinfo : EIATTR_PARAM_CBANK
	.align		4
        /*00dc*/ 	.byte	0x04, 0x0a
        /*00de*/ 	.short	(.L_728 - .L_727)
	.align		4
.L_727:
        /*00e0*/ 	.word	index@(.nv.constant0._ZN5flash24flash_fwd_splitkv_kernelI23Flash_fwd_kernel_traitsILi256ELi64ELi64ELi4ELb0ELb0EN7cutlass10bfloat16_tE19Flash_kernel_traitsILi256ELi64ELi64ELi4ES3_EELb1ELb0ELb1ELb0ELb0ELb0ELb0ELb1EEEvNS_16Flash_fwd_paramsE)
        /*00e4*/ 	.short	0x0380
        /*00e6*/ 	.short	0x01d0


	//----- nvinfo : EIATTR_SW_WAR
	.align		4
.L_728:
        /*00e8*/ 	.byte	0x04, 0x36
        /*00ea*/ 	.short	(.L_730 - .L_729)
.L_729:
        /*00ec*/ 	.word	0x00000008
.L_730:


//--------------------- .nv.info._ZN5flash24flash_fwd_splitkv_kernelI23Flash_fwd_kernel_traitsILi256ELi64ELi64ELi4ELb0ELb0EN7cutlass10bfloat16_tE19Flash_kernel_traitsILi256ELi64ELi64ELi4ES3_EELb1ELb0ELb1ELb0ELb0ELb1ELb0ELb1EEEvNS_16Flash_fwd_paramsE --------------------------
	.section	.nv.info._ZN5flash24flash_fwd_splitkv_kernelI23Flash_fwd_kernel_traitsILi256ELi64ELi64ELi4ELb0ELb0EN7cutlass10bfloat16_tE19Flash_kernel_traitsILi256ELi64ELi64ELi4ES3_EELb1ELb0ELb1ELb0ELb0ELb1ELb0ELb1EEEvNS_16Flash_fwd_paramsE,"",@"SHT_CUDA_INFO"
	.sectionflags	@""
	.align	4


	//----- nvinfo : EIATTR_CUDA_API_VERSION
	.align		4
        /*0000*/ 	.byte	0x04, 0x37
        /*0002*/ 	.short	(.L_732 - .L_731)
.L_731:
        /*0004*/ 	.word	0x00000082


	//----- nvinfo : EIATTR_KPARAM_INFO
	.align		4
.L_732:
        /*0008*/ 	.byte	0x04, 0x17
        /*000a*/ 	.short	(.L_734 - .L_733)
.L_733:
        /*000c*/ 	.word	0x00000000
        /*0010*/ 	.short	0x0000
        /*0012*/ 	.short	0x0000
        /*0014*/ 	.byte	0x00, 0xf0, 0x41, 0x07


	//----- nvinfo : EIATTR_SPARSE_MMA_MASK
	.align		4
.L_734:
        /*0018*/ 	.byte	0x03, 0x50
        /*001a*/ 	.short	0x0000


	//----- nvinfo : EIATTR_MAXREG_COUNT
	.align		4
        /*001c*/ 	.byte	0x03, 0x1b
        /*001e*/ 	.short	0x00ff


	//----- nvinfo : EIATTR_NUM_BARRIERS
	.align		4
        /*0020*/ 	.byte	0x02, 0x4c
        /*0022*/ 	.byte	0x01
	.zero		1


	//----- nvinfo : EIATTR_MERCURY_ISA_VERSION
	.align		4
        /*0024*/ 	.byte	0x03, 0x5f
        /*0026*/ 	.short	0x0101


	//----- nvinfo : EIATTR_COOP_GROUP_MASK_REGIDS
	.align		4
        /*0028*/ 	.byte	0x04, 0x29
        /*002a*/ 	.short	(.L_736 - .L_735)


	//   ....[0]....
.L_735:
        /*002c*/ 	.word	0xffffffff


	//   ....[1]....
        /*0030*/ 	.word	0xffffffff


	//   ....[2]....
        /*0034*/ 	.word	0xffffffff


	//   ....[3]....
        /*0038*/ 	.word	0xffffffff


	//   ....[4]....
        /*003c*/ 	.word	0xffffffff


	//   ....[5]....
        /*0040*/ 	.word	0xffffffff


	//   ....[6]....
        /*0044*/ 	.word	0xffffffff


	//   ....[7]....
        /*0048*/ 	.word	0xffffffff


	//   ....[8]....
        /*004c*/ 	.word	0xffffffff


	//   ....[9]....
        /*0050*/ 	.word	0xffffffff


	//   ....[10]....
        /*0054*/ 	.word	0xffffffff


	//   ....[11]....
        /*0058*/ 	.word	0xffffffff


	//   ....[12]....
        /*005c*/ 	.word	0xffffffff


	//   ....[13]....
        /*0060*/ 	.word	0xffffffff


	//   ....[14]....
        /*0064*/ 	.word	0xffffffff


	//   ....[15]....
        /*0068*/ 	.word	0xffffffff


	//----- nvinfo : EIATTR_COOP_GROUP_INSTR_OFFSETS
	.align		4
.L_736:
        /*006c*/ 	.byte	0x04, 0x28
        /*006e*/ 	.short	(.L_738 - .L_737)


	//   ....[0]....
.L_737:
        /*0070*/ 	.word	0x0001a600


	//   ....[1]....
        /*0074*/ 	.word	0x0001a630


	//   ....[2]....
        /*0078*/ 	.word	0x0001a690


	//   ....[3]....
        /*007c*/ 	.word	0x0001a6b0


	//   ....[4]....
        /*0080*/ 	.word	0x0001ecc0


	//   ....[5]....
        /*0084*/ 	.word	0x0001ecf0


	//   ....[6]....
        /*0088*/ 	.word	0x0001ed70


	//   ....[7]....
        /*008c*/ 	.word	0x0001ed80


	//   ....[8]....
        /*0090*/ 	.word	0x00023940


	//   ....[9]....
        /*0094*/ 	.word	0x00023970


	//   ....[10]....
        /*0098*/ 	.word	0x000239b0


	//   ....[11]....
        /*009c*/ 	.word	0x000239c0


	//   ....[12]....
        /*00a0*/ 	.word	0x000255c0


	//   ....[13]....
        /*00a4*/ 	.word	0x00025600


	//   ....[14]....
        /*00a8*/ 	.word	0x000256e0


	//   ....[15]....
        /*00ac*/ 	.word	0x00025700


	//----- nvinfo : EIATTR_VRC_CTA_INIT_COUNT
	.align		4
.L_738:
        /*00b0*/ 	.byte	0x02, 0x4a
	.zero		1
	.zero		1


	//----- nvinfo : EIATTR_EXIT_INSTR_OFFSETS
	.align		4
        /*00b4*/ 	.byte	0x04, 0x1c
        /*00b6*/ 	.short	(.L_740 - .L_739)


	//   ....[0]....
.L_739:
        /*00b8*/ 	.word	0x000004a0


	//   ....[1]....
        /*00bc*/ 	.word	0x00000f40


	//   ....[2]....
        /*00c0*/ 	.word	0x00000f70


	//   ....[3]....
        /*00c4*/ 	.word	0x000271b0


	//   ....[4]....
        /*00c8*/ 	.word	0x00027300


	//   ....[5]....
        /*00cc*/ 	.word	0x00027320


	//----- nvinfo : EIATTR_CRS_STACK_SIZE
	.align		4
.L_740:
        /*00d0*/ 	.byte	0x04, 0x1e
        /*00d2*/ 	.short	(.L_742 - .L_741)
.L_741:
        /*00d4*/ 	.word	0x00000000


	//----- nvinfo : EIATTR_CBANK_PARAM_SIZE
	.align		4
.L_742:
        /*00d8*/ 	.byte	0x03, 0x19
        /*00da*/ 	.short	0x01d0


	//----- nvinfo : EIATTR_PARAM_CBANK
	.align		4
        /*00dc*/ 	.byte	0x04, 0x0a
        /*00de*/ 	.short	(.L_744 - .L_743)
	.align		4
.L_743:
        /*00e0*/ 	.word	index@(.nv.constant0._ZN5flash24flash_fwd_splitkv_kernelI23Flash_fwd_kernel_traitsILi256ELi64ELi64ELi4ELb0ELb0EN7cutlass10bfloat16_tE19Flash_kernel_traitsILi256ELi64ELi64ELi4ES3_EELb1ELb0ELb1ELb0ELb0ELb1ELb0ELb1EEEvNS_16Flash_fwd_paramsE)
        /*00e4*/ 	.short	0x0380
        /*00e6*/ 	.short	0x01d0


	//----- nvinfo : EIATTR_SW_WAR
	.align		4
.L_744:
        /*00e8*/ 	.byte	0x04, 0x36
        /*00ea*/ 	.short	(.L_746 - .L_745)
.L_745:
        /*00ec*/ 	.word	0x00000008
.L_746:


//--------------------- .nv.info._ZN5flash24flash_fwd_splitkv_kernelI23Flash_fwd_kernel_traitsILi256ELi64ELi64ELi4ELb0ELb0EN7cutlass10bfloat16_tE19Flash_kernel_traitsILi256ELi64ELi64ELi4ES3_EELb1ELb0ELb0ELb0ELb1ELb0ELb1ELb0EEEvNS_16Flash_fwd_paramsE --------------------------
	.section	.nv.info._ZN5flash24flash_fwd_splitkv_kernelI23Flash_fwd_kernel_traitsILi256ELi64ELi64ELi4ELb0ELb0EN7cutlass10bfloat16_tE19Flash_kernel_traitsILi256ELi64ELi64ELi4ES3_EELb1ELb0ELb0ELb0ELb1ELb0ELb1ELb0EEEvNS_16Flash_fwd_paramsE,"",@"SHT_CUDA_INFO"
	.sectionflags	@""
	.align	4


	//----- nvinfo : EIATTR_CUDA_API_VERSION
	.align		4
        /*0000*/ 	.byte	0x04, 0x37
        /*0002*/ 	.short	(.L_748 - .L_747)
.L_747:
        /*0004*/ 	.word	0x00000082


	//----- nvinfo : EIATTR_KPARAM_INFO
	.align		4
.L_748:
        /*0008*/ 	.byte	0x04, 0x17
        /*000a*/ 	.short	(.L_750 - .L_749)
.L_749:
        /*000c*/ 	.word	0x00000000
        /*0010*/ 	.short	0x0000
        /*0012*/ 	.short	0x0000
        /*0014*/ 	.byte	0x00, 0xf0, 0x41, 0x07


	//----- nvinfo : EIATTR_SPARSE_MMA_MASK
	.align		4
.L_750:
        /*0018*/ 	.byte	0x03, 0x50
        /*001a*/ 	.short	0x0000


	//----- nvinfo : EIATTR_MAXREG_COUNT
	.align		4
        /*001c*/ 	.byte	0x03, 0x1b
        /*001e*/ 	.short	0x00ff


	//----- nvinfo : EIATTR_NUM_BARRIERS
	.align		4
        /*0020*/ 	.byte	0x02, 0x4c
        /*0022*/ 	.byte	0x01
	.zero		1


	//----- nvinfo : EIATTR_MERCURY_ISA_VERSION
	.align		4
        /*0024*/ 	.byte	0x03, 0x5f
        /*0026*/ 	.short	0x0101


	//----- nvinfo : EIATTR_INT_WARP_WIDE_INSTR_OFFSETS
	.align		4
        /*0028*/ 	.byte	0x04, 0x31
        /*002a*/ 	.short	(.L_752 - .L_751)


	//   ....[0]....
.L_751:
        /*002c*/ 	.word	0x000025e0


	//   ....[1]....
        /*0030*/ 	.word	0x00002770


	//----- nvinfo : EIATTR_COOP_GROUP_MASK_REGIDS
	.align		4
.L_752:
        /*0034*/ 	.byte	0x04, 0x29
        /*0036*/ 	.short	(.L_754 - .L_753)


	//   ....[0]....
.L_753:
        /*0038*/ 	.word	0xffffffff


	//   ....[1]....
        /*003c*/ 	.word	0xffffffff


	//   ....[2]....
        /*0040*/ 	.word	0xffffffff


	//   ....[3]....
        /*0044*/ 	.word	0xffffffff


	//   ....[4]....
        /*0048*/ 	.word	0xffffffff


	//   ....[5]....
        /*004c*/ 	.word	0xffffffff


	//   ....[6]....
        /*0050*/ 	.word	0xffffffff


	//   ....[7]....
        /*0054*/ 	.word	0xffffffff


	//   ....[8]....
        /*0058*/ 	.word	0xffffffff


	//   ....[9]....
        /*005c*/ 	.word	0xffffffff


	//   ....[10]....
        /*0060*/ 	.word	0xffffffff


	//   ....[11]....
        /*0064*/ 	.word	0xffffffff


	//   ....[12]....
        /*0068*/ 	.word	0xffffffff


	//   ....[13]....
        /*006c*/ 	.word	0xffffffff


	//   ....[14]....
        /*0070*/ 	.word	0xffffffff


	//   ....[15]....
        /*0074*/ 	.word	0xffffffff


	//----- nvinfo : EIATTR_COOP_GROUP_INSTR_OFFSETS
	.align		4
.L_754:
        /*0078*/ 	.byte	0x04, 0x28
        /*007a*/ 	.short	(.L_756 - .L_755)


	//   ....[0]....
.L_755:
        /*007c*/ 	.word	0x00004940


	//   ....[1]....
        /*0080*/ 	.word	0x00004960


	//   ....[2]....
        /*0084*/ 	.word	0x00004980


	//   ....[3]....
        /*0088*/ 	.word	0x000049a0


	//   ....[4]....
        /*008c*/ 	.word	0x00007e50


	//   ....[5]....
        /*0090*/ 	.word	0x00007e80


	//   ....[6]....
        /*0094*/ 	.word	0x00007f10


	//   ....[7]....
        /*0098*/ 	.word	0x00007f20


	//   ....[8]....
        /*009c*/ 	.word	0x0000baa0


	//   ....[9]....
        /*00a0*/ 	.word	0x0000bab0


	//   ....[10]....
        /*00a4*/ 	.word	0x0000bae0


	//   ....[11]....
        /*00a8*/ 	.word	0x0000baf0


	//   ....[12]....
        /*00ac*/ 	.word	0x0000d720


	//   ....[13]....
        /*00b0*/ 	.word	0x0000d760


	//   ....[14]....
        /*00b4*/ 	.word	0x0000d860


	//   ....[15]....
        /*00b8*/ 	.word	0x0000d880


	//----- nvinfo : EIATTR_VRC_CTA_INIT_COUNT
	.align		4
.L_756:
        /*00bc*/ 	.byte	0x02, 0x4a
	.zero		1
	.zero		1


	//----- nvinfo : EIATTR_EXIT_INSTR_OFFSETS
	.align		4
        /*00c0*/ 	.byte	0x04, 0x1c
        /*00c2*/ 	.short	(.L_758 - .L_757)


	//   ....[0]....
.L_757:
        /*00c4*/ 	.word	0x00000640


	//   ....[1]....
        /*00c8*/ 	.word	0x00001050


	//   ....[2]....
        /*00cc*/ 	.word	0x00001080


	//   ....[3]....
        /*00d0*/ 	.word	0x0000ed70


	//   ....[4]....
        /*00d4*/ 	.word	0x0000edc0


	//----- nvinfo : EIATTR_CRS_STACK_SIZE
	.align		4
.L_758:
        /*00d8*/ 	.byte	0x04, 0x1e
        /*00da*/ 	.short	(.L_760 - .L_759)
.L_759:
        /*00dc*/ 	.word	0x00000000


	//----- nvinfo : EIATTR_CBANK_PARAM_SIZE
	.align		4
.L_760:
        /*00e0*/ 	.byte	0x03, 0x19
        /*00e2*/ 	.short	0x01d0


	//----- nvinfo : EIATTR_PARAM_CBANK
	.align		4
        /*00e4*/ 	.byte	0x04, 0x0a
        /*00e6*/ 	.short	(.L_762 - .L_761)
	.align		4
.L_761:
        /*00e8*/ 	.word	index@(.nv.constant0._ZN5flash24flash_fwd_splitkv_kernelI23Flash_fwd_kernel_traitsILi256ELi64ELi64ELi4ELb0ELb0EN7cutlass10bfloat16_tE19Flash_kernel_traitsILi256ELi64ELi64ELi4ES3_EELb1ELb0ELb0ELb0ELb1ELb0ELb1ELb0EEEvNS_16Flash_fwd_paramsE)
        /*00ec*/ 	.short	0x0380
        /*00ee*/ 	.short	0x01d0


	//----- nvinfo : EIATTR_SW_WAR
	.align		4
.L_762:
        /*00f0*/ 	.byte	0x04, 0x36
        /*00f2*/ 	.short	(.L_764 - .L_763)
.L_763:
        /*00f4*/ 	.word	0x00000008
.L_764:


//--------------------- .nv.info._ZN5flash24flash_fwd_splitkv_kernelI23Flash_fwd_kernel_traitsILi256ELi64ELi64ELi4ELb0ELb0EN7cutlass10bfloat16_tE19Flash_kernel_traitsILi256ELi64ELi64ELi4ES3_EELb1ELb0ELb0ELb0ELb1ELb1ELb1ELb0EEEvNS_16Flash_fwd_paramsE --------------------------
	.section	.nv.info._ZN5flash24flash_fwd_splitkv_kernelI23Flash_fwd_kernel_traitsILi256ELi64ELi64ELi4ELb0ELb0EN7cutlass10bfloat16_tE19Flash_kernel_traitsILi256ELi64ELi64ELi4ES3_EELb1ELb0ELb0ELb0ELb1ELb1ELb1ELb0EEEvNS_16Flash_fwd_paramsE,"",@"SHT_CUDA_INFO"
	.sectionflags	@""
	.align	4


	//----- nvinfo : EIATTR_CUDA_API_VERSION
	.align		4
        /*0000*/ 	.byte	0x04, 0x37
        /*0002*/ 	.short	(.L_766 - .L_765)
.L_765:
        /*0004*/ 	.word	0x00000082


	//----- nvinfo : EIATTR_KPARAM_INFO
	.align		4
.L_766:
        /*0008*/ 	.byte	0x04, 0x17
        /*000a*/ 	.short	(.L_768 - .L_767)
.L_767:
        /*000c*/ 	.word	0x00000000
        /*0010*/ 	.short	0x0000
        /*0012*/ 	.short	0x0000
        /*0014*/ 	.byte	0x00, 0xf0, 0x41, 0x07


	//----- nvinfo : EIATTR_SPARSE_MMA_MASK
	.align		4
.L_768:
        /*0018*/ 	.byte	0x03, 0x50
        /*001a*/ 	.short	0x0000


	//----- nvinfo : EIATTR_MAXREG_COUNT
	.align		4
        /*001c*/ 	.byte	0x03, 0x1b
        /*001e*/ 	.short	0x00ff


	//----- nvinfo : EIATTR_NUM_BARRIERS
	.align		4
        /*0020*/ 	.byte	0x02, 0x4c
        /*0022*/ 	.byte	0x01
	.zero		1


	//----- nvinfo : EIATTR_MERCURY_ISA_VERSION
	.align		4
        /*0024*/ 	.byte	0x03, 0x5f
        /*0026*/ 	.short	0x0101


	//----- nvinfo : EIATTR_INT_WARP_WIDE_INSTR_OFFSETS
	.align		4
        /*0028*/ 	.byte	0x04, 0x31
        /*002a*/ 	.short	(.L_770 - .L_769)


	//   ....[0]....
.L_769:
        /*002c*/ 	.word	0x00002610


	//   ....[1]....
        /*0030*/ 	.word	0x00002770


	//----- nvinfo : EIATTR_COOP_GROUP_MASK_REGIDS
	.align		4
.L_770:
        /*0034*/ 	.byte	0x04, 0x29
        /*0036*/ 	.short	(.L_772 - .L_771)


	//   ....[0]....
.L_771:
        /*0038*/ 	.word	0xffffffff


	//   ....[1]....
        /*003c*/ 	.word	0xffffffff


	//   ....[2]....
        /*0040*/ 	.word	0xffffffff


	//   ....[3]....
        /*0044*/ 	.word	0xffffffff


	//   ....[4]....
        /*0048*/ 	.word	0xffffffff


	//   ....[5]....
        /*004c*/ 	.word	0xffffffff


	//   ....[6]....
        /*0050*/ 	.word	0xffffffff


	//   ....[7]....
        /*0054*/ 	.word	0xffffffff


	//   ....[8]....
        /*0058*/ 	.word	0xffffffff


	//   ....[9]....
        /*005c*/ 	.word	0xffffffff


	//   ....[10]....
        /*0060*/ 	.word	0xffffffff


	//   ....[11]....
        /*0064*/ 	.word	0xffffffff


	//   ....[12]....
        /*0068*/ 	.word	0xffffffff


	//   ....[13]....
        /*006c*/ 	.word	0xffffffff


	//   ....[14]....
        /*0070*/ 	.word	0xffffffff


	//   ....[15]....
        /*0074*/ 	.word	0xffffffff


	//----- nvinfo : EIATTR_COOP_GROUP_INSTR_OFFSETS
	.align		4
.L_772:
        /*0078*/ 	.byte	0x04, 0x28
        /*007a*/ 	.short	(.L_774 - .L_773)


	//   ....[0]....
.L_773:
        /*007c*/ 	.word	0x00004d40


	//   ....[1]....
        /*0080*/ 	.word	0x00004d60


	//   ....[2]....
        /*0084*/ 	.word	0x00004d80


	//   ....[3]....
        /*0088*/ 	.word	0x00004da0


	//   ....[4]....
        /*008c*/ 	.word	0x00008670


	//   ....[5]....
        /*0090*/ 	.word	0x000086a0


	//   ....[6]....
        /*0094*/ 	.word	0x00008710


	//   ....[7]....
        /*0098*/ 	.word	0x00008720


	//   ....[8]....
        /*009c*/ 	.word	0x0000c6d0


	//   ....[9]....
        /*00a0*/ 	.word	0x0000c6f0


	//   ....[10]....
        /*00a4*/ 	.word	0x0000c760


	//   ....[11]....
        /*00a8*/ 	.word	0x0000c770


	//   ....[12]....
        /*00ac*/ 	.word	0x0000e340


	//   ....[13]....
        /*00b0*/ 	.word	0x0000e380


	//   ....[14]....
        /*00b4*/ 	.word	0x0000e480


	//   ....[15]....
        /*00b8*/ 	.word	0x0000e4a0


	//----- nvinfo : EIATTR_VRC_CTA_INIT_COUNT
	.align		4
.L_774:
        /*00bc*/ 	.byte	0x02, 0x4a
	.zero		1
	.zero		1


	//----- nvinfo : EIATTR_EXIT_INSTR_OFFSETS
	.align		4
        /*00c0*/ 	.byte	0x04, 0x1c
        /*00c2*/ 	.short	(.L_776 - .L_775)


	//   ....[0]....
.L_775:
        /*00c4*/ 	.word	0x00000640


	//   ....[1]....
        /*00c8*/ 	.word	0x00001050


	//   ....[2]....
        /*00cc*/ 	.word	0x00001080


	//   ....[3]....
        /*00d0*/ 	.word	0x0000f990


	//   ....[4]....
        /*00d4*/ 	.word	0x0000f9e0


	//----- nvinfo : EIATTR_CRS_STACK_SIZE
	.align		4
.L_776:
        /*00d8*/ 	.byte	0x04, 0x1e
        /*00da*/ 	.short	(.L_778 - .L_777)
.L_777:
        /*00dc*/ 	.word	0x00000000


	//----- nvinfo : EIATTR_CBANK_PARAM_SIZE
	.align		4
.L_778:
        /*00e0*/ 	.byte	0x03, 0x19
        /*00e2*/ 	.short	0x01d0


	//----- nvinfo : EIATTR_PARAM_CBANK
	.align		4
        /*00e4*/ 	.byte	0x04, 0x0a
        /*00e6*/ 	.short	(.L_780 - .L_779)
	.align		4
.L_779:
        /*00e8*/ 	.word	index@(.nv.constant0._ZN5flash24flash_fwd_splitkv_kernelI23Flash_fwd_kernel_traitsILi256ELi64ELi64ELi4ELb0ELb0EN7cutlass10bfloat16_tE19Flash_kernel_traitsILi256ELi64ELi64ELi4ES3_EELb1ELb0ELb0ELb0ELb1ELb1ELb1ELb0EEEvNS_16Flash_fwd_paramsE)
        /*00ec*/ 	.short	0x0380
        /*00ee*/ 	.short	0x01d0


	//----- nvinfo : EIATTR_SW_WAR
	.align		4
.L_780:
        /*00f0*/ 	.byte	0x04, 0x36
        /*00f2*/ 	.short	(.L_782 - .L_781)
.L_781:
        /*00f4*/ 	.word	0x00000008
.L_782:


//--------------------- .nv.info._ZN5flash24flash_fwd_splitkv_kernelI23Flash_fwd_kernel_traitsILi256ELi64ELi64ELi4ELb0ELb0EN7cutlass10bfloat16_tE19Flash_kernel_traitsILi256ELi64ELi64ELi4ES3_EELb1ELb0ELb1ELb0ELb0ELb0ELb1ELb0EEEvNS_16Flash_fwd_paramsE --------------------------
	.section	.nv.info._ZN5flash24flash_fwd_splitkv_kernelI23Flash_fwd_kernel_traitsILi256ELi64ELi64ELi4ELb0ELb0EN7cutlass10bfloat16_tE19Flash_kernel_traitsILi256ELi64ELi64ELi4ES3_EELb1ELb0ELb1ELb0ELb0ELb0ELb1ELb0EEEvNS_16Flash_fwd_paramsE,"",@"SHT_CUDA_INFO"
	.sectionflags	@""
	.align	4


	//----- nvinfo : EIATTR_CUDA_API_VERSION
	.align		4
        /*0000*/ 	.byte	0x04, 0x37
        /*0002*/ 	.short	(.L_784 - .L_783)
.L_783:
        /*0004*/ 	.word	0x00000082


	//----- nvinfo : EIATTR_KPARAM_INFO
	.align		4
.L_784:
        /*0008*/ 	.byte	0x04, 0x17
        /*000a*/ 	.short	(.L_786 - .L_785)
.L_785:
        /*000c*/ 	.word	0x00000000
        /*0010*/ 	.short	0x0000
        /*0012*/ 	.short	0x0000
        /*0014*/ 	.byte	0x00, 0xf0, 0x41, 0x07


	//----- nvinfo : EIATTR_SPARSE_MMA_MASK
	.align		4
.L_786:
        /*0018*/ 	.byte	0x03, 0x50
        /*001a*/ 	.short	0x0000


	//----- nvinfo : EIATTR_MAXREG_COUNT
	.align		4
        /*001c*/ 	.byte	0x03, 0x1b
        /*001e*/ 	.short	0x00ff


	//----- nvinfo : EIATTR_NUM_BARRIERS
	.align		4
        /*0020*/ 	.byte	0x02, 0x4c
        /*0022*/ 	.byte	0x01
	.zero		1


	//----- nvinfo : EIATTR_MERCURY_ISA_VERSION
	.align		4
        /*0024*/ 	.byte	0x03, 0x5f
        /*0026*/ 	.short	0x0101


	//----- nvinfo : EIATTR_COOP_GROUP_MASK_REGIDS
	.align		4
        /*0028*/ 	.byte	0x04, 0x29
        /*002a*/ 	.short	(.L_788 - .L_787)


	//   ....[0]....
.L_787:
        /*002c*/ 	.word	0xffffffff


	//   ....[1]....
        /*0030*/ 	.word	0xffffffff


	//   ....[2]....
        /*0034*/ 	.word	0xffffffff


	//   ....[3]....
        /*0038*/ 	.word	0xffffffff


	//   ....[4]....
        /*003c*/ 	.word	0xffffffff


	//   ....[5]....
        /*0040*/ 	.word	0xffffffff


	//   ....[6]....
        /*0044*/ 	.word	0xffffffff


	//   ....[7]....
        /*0048*/ 	.word	0xffffffff


	//   ....[8]....
        /*004c*/ 	.word	0xffffffff


	//   ....[9]....
        /*0050*/ 	.word	0xffffffff


	//   ....[10]....
        /*0054*/ 	.word	0xffffffff


	//   ....[11]....
        /*0058*/ 	.word	0xffffffff


	//   ....[12]....
        /*005c*/ 	.word	0xffffffff


	//   ....[13]....
        /*0060*/ 	.word	0xffffffff


	//   ....[14]....
        /*0064*/ 	.word	0xffffffff


	//   ....[15]....
        /*0068*/ 	.word	0xffffffff


	//----- nvinfo : EIATTR_COOP_GROUP_INSTR_OFFSETS
	.align		4
.L_788:
        /*006c*/ 	.byte	0x04, 0x28
        /*006e*/ 	.short	(.L_790 - .L_789)


	//   ....[0]....
.L_789:
        /*0070*/ 	.word	0x00006b30


	//   ....[1]....
        /*0074*/ 	.word	0x00006b60


	//   ....[2]....
        /*0078*/ 	.word	0x00006c30


	//   ....[3]....
        /*007c*/ 	.word	0x00006c40


	//   ....[4]....
        /*0080*/ 	.word	0x0000acc0


	//   ....[5]....
        /*0084*/ 	.word	0x0000acf0


	//   ....[6]....
        /*0088*/ 	.word	0x0000ad80


	//   ....[7]....
        /*008c*/ 	.word	0x0000ad90


	//   ....[8]....
        /*0090*/ 	.word	0x0000f640


	//   ....[9]....
        /*0094*/ 	.word	0x0000f650


	//   ....[10]....
        /*0098*/ 	.word	0x0000f680


	//   ....[11]....
        /*009c*/ 	.word	0x0000f690


	//   ....[12]....
        /*00a0*/ 	.word	0x000112b0


	//   ....[13]....
        /*00a4*/ 	.word	0x000112f0


	//   ....[14]....
        /*00a8*/ 	.word	0x00011450


	//   ....[15]....
        /*00ac*/ 	.word	0x00011460


	//----- nvinfo : EIATTR_VRC_CTA_INIT_COUNT
	.align		4
.L_790:
        /*00b0*/ 	.byte	0x02, 0x4a
	.zero		1
	.zero		1


	//----- nvinfo : EIATTR_EXIT_INSTR_OFFSETS
	.align		4
        /*00b4*/ 	.byte	0x04, 0x1c
        /*00b6*/ 	.short	(.L_792 - .L_791)


	//   ....[0]....
.L_791:
        /*00b8*/ 	.word	0x00000570


	//   ....[1]....
        /*00bc*/ 	.word	0x000019b0


	//   ....[2]....
        /*00c0*/ 	.word	0x000019e0


	//   ....[3]....
        /*00c4*/ 	.word	0x000131b0


	//   ....[4]....
        /*00c8*/ 	.word	0x000132d0


	//   ....[5]....
        /*00cc*/ 	.word	0x00013320


	//----- nvinfo : EIATTR_CRS_STACK_SIZE
	.align		4
.L_792:
        /*00d0*/ 	.byte	0x04, 0x1e
        /*00d2*/ 	.short	(.L_794 - .L_793)
.L_793:
        /*00d4*/ 	.word	0x00000000


	//----- nvinfo : EIATTR_CBANK_PARAM_SIZE
	.align		4
.L_794:
        /*00d8*/ 	.byte	0x03, 0x19
        /*00da*/ 	.short	0x01d0


	//----- nvinfo : EIATTR_PARAM_CBANK
	.align		4
        /*00dc*/ 	.byte	0x04, 0x0a
        /*00de*/ 	.short	(.L_796 - .L_795)
	.align		4
.L_795:
        /*00e0*/ 	.word	index@(.nv.constant0._ZN5flash24flash_fwd_splitkv_kernelI23Flash_fwd_kernel_traitsILi256ELi64ELi64ELi4ELb0ELb0EN7cutlass10bfloat16_tE19Flash_kernel_traitsILi256ELi64ELi64ELi4ES3_EELb1ELb0ELb1ELb0ELb0ELb0ELb1ELb0EEEvNS_16Flash_fwd_paramsE)
        /*00e4*/ 	.short	0x0380
        /*00e6*/ 	.short	0x01d0


	//----- nvinfo : EIATTR_SW_WAR
	.align		4
.L_796:
        /*00e8*/ 	.byte	0x04, 0x36
        /*00ea*/ 	.short	(.L_798 - .L_797)
.L_797:
        /*00ec*/ 	.word	0x00000008
.L_798:


//--------------------- .nv.info._ZN5flash24flash_fwd_splitkv_kernelI23Flash_fwd_kernel_traitsILi256ELi64ELi64ELi4ELb0ELb0EN7cutlass10bfloat16_tE19Flash_kernel_traitsILi256ELi64ELi64ELi4ES3_EELb1ELb0ELb1ELb0ELb0ELb1ELb1ELb0EEEvNS_16Flash_fwd_paramsE --------------------------
	.section	.nv.info._ZN5flash24flash_fwd_splitkv_kernelI23Flash_fwd_kernel_traitsILi256ELi64ELi64ELi4ELb0ELb0EN7cutlass10bfloat16_tE19Flash_kernel_traitsILi256ELi64ELi64ELi4ES3_EELb1ELb0ELb1ELb0ELb0ELb1ELb1ELb0EEEvNS_16Flash_fwd_paramsE,"",@"SHT_CUDA_INFO"
	.sectionflags	@""
	.align	4


	//----- nvinfo : EIATTR_CUDA_API_VERSION
	.align		4
        /*0000*/ 	.byte	0x04, 0x37
        /*0002*/ 	.short	(.L_800 - .L_799)
.L_799:
        /*0004*/ 	.word	0x00000082


	//----- nvinfo : EIATTR_KPARAM_INFO
	.align		4
.L_800:
        /*0008*/ 	.byte	0x04, 0x17
        /*000a*/ 	.short	(.L_802 - .L_801)
.L_801:
        /*000c*/ 	.word	0x00000000
        /*0010*/ 	.short	0x0000
        /*0012*/ 	.short	0x0000
        /*0014*/ 	.byte	0x00, 0xf0, 0x41, 0x07


	//----- nvinfo : EIATTR_SPARSE_MMA_MASK
	.align		4
.L_802:
        /*0018*/ 	.byte	0x03, 0x50
        /*001a*/ 	.short	0x0000


	//----- nvinfo : EIATTR_MAXREG_COUNT
	.align		4
        /*001c*/ 	.byte	0x03, 0x1b
        /*001e*/ 	.short	0x00ff


	//----- nvinfo : EIATTR_NUM_BARRIERS
	.align		4
        /*0020*/ 	.byte	0x02, 0x4c
        /*0022*/ 	.byte	0x01
	.zero		1


	//----- nvinfo : EIATTR_MERCURY_ISA_VERSION
	.align		4
        /*0024*/ 	.byte	0x03, 0x5f
        /*0026*/ 	.short	0x0101


	//----- nvinfo : EIATTR_COOP_GROUP_MASK_REGIDS
	.align		4
        /*0028*/ 	.byte	0x04, 0x29
        /*002a*/ 	.short	(.L_804 - .L_803)


	//   ....[0]....
.L_803:
        /*002c*/ 	.word	0xffffffff


	//   ....[1]....
        /*0030*/ 	.word	0xffffffff


	//   ....[2]....
        /*0034*/ 	.word	0xffffffff


	//   ....[3]....
        /*0038*/ 	.word	0xffffffff


	//   ....[4]....
        /*003c*/ 	.word	0xffffffff


	//   ....[5]....
        /*0040*/ 	.word	0xffffffff


	//   ....[6]....
        /*0044*/ 	.word	0xffffffff


	//   ....[7]....
        /*0048*/ 	.word	0xffffffff


	//   ....[8]....
        /*004c*/ 	.word	0xffffffff


	//   ....[9]....
        /*0050*/ 	.word	0xffffffff


	//   ....[10]....
        /*0054*/ 	.word	0xffffffff


	//   ....[11]....
        /*0058*/ 	.word	0xffffffff


	//   ....[12]....
        /*005c*/ 	.word	0xffffffff


	//   ....[13]....
        /*0060*/ 	.word	0xffffffff


	//   ....[14]....
        /*0064*/ 	.word	0xffffffff


	//   ....[15]....
        /*0068*/ 	.word	0xffffffff


	//----- nvinfo : EIATTR_COOP_GROUP_INSTR_OFFSETS
	.align		4
.L_804:
        /*006c*/ 	.byte	0x04, 0x28
        /*006e*/ 	.short	(.L_806 - .L_805)


	//   ....[0]....
.L_805:
        /*0070*/ 	.word	0x00006f40


	//   ....[1]....
        /*0074*/ 	.word	0x00006f90


	//   ....[2]....
        /*0078*/ 	.word	0x00007000


	//   ....[3]....
        /*007c*/ 	.word	0x00007030


	//   ....[4]....
        /*0080*/ 	.word	0x0000b4e0


	//   ....[5]....
        /*0084*/ 	.word	0x0000b510


	//   ....[6]....
        /*0088*/ 	.word	0x0000b5a0


	//   ....[7]....
        /*008c*/ 	.word	0x0000b5b0


	//   ....[8]....
        /*0090*/ 	.word	0x00010250


	//   ....[9]....
        /*0094*/ 	.word	0x00010280


	//   ....[10]....
        /*0098*/ 	.word	0x000102d0


	//   ....[11]....
        /*009c*/ 	.word	0x000102e0


	//   ....[12]....
        /*00a0*/ 	.word	0x00011ed0


	//   ....[13]....
        /*00a4*/ 	.word	0x00011f10


	//   ....[14]....
        /*00a8*/ 	.word	0x00012070


	//   ....[15]....
        /*00ac*/ 	.word	0x00012080


	//----- nvinfo : EIATTR_VRC_CTA_INIT_COUNT
	.align		4
.L_806:
        /*00b0*/ 	.byte	0x02, 0x4a
	.zero		1
	.zero		1


	//----- nvinfo : EIATTR_EXIT_INSTR_OFFSETS
	.align		4
        /*00b4*/ 	.byte	0x04, 0x1c
        /*00b6*/ 	.short	(.L_808 - .L_807)


	//   ....[0]....
.L_807:
        /*00b8*/ 	.word	0x00000570


	//   ....[1]....
        /*00bc*/ 	.word	0x000019b0


	//   ....[2]....
        /*00c0*/ 	.word	0x000019e0


	//   ....[3]....
        /*00c4*/ 	.word	0x00013dd0


	//   ....[4]....
        /*00c8*/ 	.word	0x00013ef0


	//   ....[5]....
        /*00cc*/ 	.word	0x00013f40


	//----- nvinfo : EIATTR_CRS_STACK_SIZE
	.align		4
.L_808:
        /*00d0*/ 	.byte	0x04, 0x1e
        /*00d2*/ 	.short	(.L_810 - .L_809)
.L_809:
        /*00d4*/ 	.word	0x00000000


	//----- nvinfo : EIATTR_CBANK_PARAM_SIZE
	.align		4
.L_810:
        /*00d8*/ 	.byte	0x03, 0x19
        /*00da*/ 	.short	0x01d0


	//----- nvinfo : EIATTR_PARAM_CBANK
	.align		4
        /*00dc*/ 	.byte	0x04, 0x0a
        /*00de*/ 	.short	(.L_812 - .L_811)
	.align		4
.L_811:
        /*00e0*/ 	.word	index@(.nv.constant0._ZN5flash24flash_fwd_splitkv_kernelI23Flash_fwd_kernel_traitsILi256ELi64ELi64ELi4ELb0ELb0EN7cutlass10bfloat16_tE19Flash_kernel_traitsILi256ELi64ELi64ELi4ES3_EELb1ELb0ELb1ELb0ELb0ELb1ELb1ELb0EEEvNS_16Flash_fwd_paramsE)
        /*00e4*/ 	.short	0x0380
        /*00e6*/ 	.short	0x01d0


	//----- nvinfo : EIATTR_SW_WAR
	.align		4
.L_812:
        /*00e8*/ 	.byte	0x04, 0x36
        /*00ea*/ 	.short	(.L_814 - .L_813)
.L_813:
        /*00ec*/ 	.word	0x00000008
.L_814:


//--------------------- .nv.info._ZN5flash24flash_fwd_splitkv_kernelI23Flash_fwd_kernel_traitsILi256ELi64ELi64ELi4ELb0ELb0EN7cutlass10bfloat16_tE19Flash_kernel_traitsILi256ELi64ELi64ELi4ES3_EELb1ELb0ELb0ELb0ELb1ELb0ELb1ELb1EEEvNS_16Flash_fwd_paramsE --------------------------
	.section	.nv.info._ZN5flash24flash_fwd_splitkv_kernelI23Flash_fwd_kernel_traitsILi256ELi64ELi64ELi4ELb0ELb0EN7cutlass10bfloat16_tE19Flash_kernel_traitsILi256ELi64ELi64ELi4ES3_EELb1ELb0ELb0ELb0ELb1ELb0ELb1ELb1EEEvNS_16Flash_fwd_paramsE,"",@"SHT_CUDA_INFO"
	.sectionflags	@""
	.align	4


	//----- nvinfo : EIATTR_CUDA_API_VERSION
	.align		4
        /*0000*/ 	.byte	0x04, 0x37
        /*0002*/ 	.short	(.L_816 - .L_815)
.L_815:
        /*0004*/ 	.word	0x00000082


	//----- nvinfo : EIATTR_KPARAM_INFO
	.align		4
.L_816:
        /*0008*/ 	.byte	0x04, 0x17
        /*000a*/ 	.short	(.L_818 - .L_817)
.L_817:
        /*000c*/ 	.word	0x00000000
        /*0010*/ 	.short	0x0000
        /*0012*/ 	.short	0x0000
        /*0014*/ 	.byte	0x00, 0xf0, 0x41, 0x07


	//----- nvinfo : EIATTR_SPARSE_MMA_MASK
	.align		4
.L_818:
        /*0018*/ 	.byte	0x03, 0x50
        /*001a*/ 	.short	0x0000


	//----- nvinfo : EIATTR_MAXREG_COUNT
	.align		4
        /*001c*/ 	.byte	0x03, 0x1b
        /*001e*/ 	.short	0x00ff


	//----- nvinfo : EIATTR_NUM_BARRIERS
	.align		4
        /*0020*/ 	.byte	0x02, 0x4c
        /*0022*/ 	.byte	0x01
	.zero		1


	//----- nvinfo : EIATTR_MERCURY_ISA_VERSION
	.align		4
        /*0024*/ 	.byte	0x03, 0x5f
        /*0026*/ 	.short	0x0101


	//----- nvinfo : EIATTR_COOP_GROUP_MASK_REGIDS
	.align		4
        /*0028*/ 	.byte	0x04, 0x29
        /*002a*/ 	.short	(.L_820 - .L_819)


	//   ....[0]....
.L_819:
        /*002c*/ 	.word	0xffffffff


	//   ....[1]....
        /*0030*/ 	.word	0xffffffff


	//   ....[2]....
        /*0034*/ 	.word	0xffffffff


	//   ....[3]....
        /*0038*/ 	.word	0xffffffff


	//   ....[4]....
        /*003c*/ 	.word	0xffffffff


	//   ....[5]....
        /*0040*/ 	.word	0xffffffff


	//   ....[6]....
        /*0044*/ 	.word	0xffffffff


	//   ....[7]....
        /*0048*/ 	.word	0xffffffff


	//   ....[8]....
        /*004c*/ 	.word	0xffffffff


	//   ....[9]....
        /*0050*/ 	.word	0xffffffff


	//   ....[10]....
        /*0054*/ 	.word	0xffffffff


	//   ....[11]....
        /*0058*/ 	.word	0xffffffff


	//   ....[12]....
        /*005c*/ 	.word	0xffffffff


	//   ....[13]....
        /*0060*/ 	.word	0xffffffff


	//   ....[14]....
        /*0064*/ 	.word	0xffffffff


	//   ....[15]....
        /*0068*/ 	.word	0xffffffff


	//----- nvinfo : EIATTR_COOP_GROUP_INSTR_OFFSETS
	.align		4
.L_820:
        /*006c*/ 	.byte	0x04, 0x28
        /*006e*/ 	.short	(.L_822 - .L_821)


	//   ....[0]....
.L_821:
        /*0070*/ 	.word	0x00017600


	//   ....[1]....
        /*0074*/ 	.word	0x00017650


	//   ....[2]....
        /*0078*/ 	.word	0x000176d0


	//   ....[3]....
        /*007c*/ 	.word	0x00017700


	//   ....[4]....
        /*0080*/ 	.word	0x0001ada0


	//   ....[5]....
        /*0084*/ 	.word	0x0001add0


	//   ....[6]....
        /*0088*/ 	.word	0x0001ae60


	//   ....[7]....
        /*008c*/ 	.word	0x0001ae70


	//   ....[8]....
        /*0090*/ 	.word	0x0001ea20


	//   ....[9]....
        /*0094*/ 	.word	0x0001ea30


	//   ....[10]....
        /*0098*/ 	.word	0x0001ea60


	//   ....[11]....
        /*009c*/ 	.word	0x0001ea70


	//   ....[12]....
        /*00a0*/ 	.word	0x000206a0


	//   ....[13]....
        /*00a4*/ 	.word	0x000206e0


	//   ....[14]....
        /*00a8*/ 	.word	0x00020830


	//   ....[15]....
        /*00ac*/ 	.word	0x00020850


	//----- nvinfo : EIATTR_VRC_CTA_INIT_COUNT
	.align		4
.L_822:
        /*00b0*/ 	.byte	0x02, 0x4a
	.zero		1
	.zero		1


	//----- nvinfo : EIATTR_EXIT_INSTR_OFFSETS
	.align		4
        /*00b4*/ 	.byte	0x04, 0x1c
        /*00b6*/ 	.short	(.L_824 - .L_823)


	//   ....[0]....
.L_823:
        /*00b8*/ 	.word	0x00000640


	//   ....[1]....
        /*00bc*/ 	.word	0x00001020


	//   ....[2]....
        /*00c0*/ 	.word	0x00001050


	//   ....[3]....
        /*00c4*/ 	.word	0x00021d30


	//   ....[4]....
        /*00c8*/ 	.word	0x00021d80


	//----- nvinfo : EIATTR_CRS_STACK_SIZE
	.align		4
.L_824:
        /*00cc*/ 	.byte	0x04, 0x1e
        /*00ce*/ 	.short	(.L_826 - .L_825)
.L_825:
        /*00d0*/ 	.word	0x00000000


	//----- nvinfo : EIATTR_CBANK_PARAM_SIZE
	.align		4
.L_826:
        /*00d4*/ 	.byte	0x03, 0x19
        /*00d6*/ 	.short	0x01d0


	//----- nvinfo : EIATTR_PARAM_CBANK
	.align		4
        /*00d8*/ 	.byte	0x04, 0x0a
        /*00da*/ 	.short	(.L_828 - .L_827)
	.align		4
.L_827:
        /*00dc*/ 	.word	index@(.nv.constant0._ZN5flash24flash_fwd_splitkv_kernelI23Flash_fwd_kernel_traitsILi256ELi64ELi64ELi4ELb0ELb0EN7cutlass10bfloat16_tE19Flash_kernel_traitsILi256ELi64ELi64ELi4ES3_EELb1ELb0ELb0ELb0ELb1ELb0ELb1ELb1EEEvNS_16Flash_fwd_paramsE)
        /*00e0*/ 	.short	0x0380
        /*00e2*/ 	.short	0x01d0


	//----- nvinfo : EIATTR_SW_WAR
	.align		4
.L_828:
        /*00e4*/ 	.byte	0x04, 0x36
        /*00e6*/ 	.short	(.L_830 - .L_829)
.L_829:
        /*00e8*/ 	.word	0x00000008
.L_830:


//--------------------- .nv.info._ZN5flash24flash_fwd_splitkv_kernelI23Flash_fwd_kernel_traitsILi256ELi64ELi64ELi4ELb0ELb0EN7cutlass10bfloat16_tE19Flash_kernel_traitsILi256ELi64ELi64ELi4ES3_EELb1ELb0ELb0ELb0ELb1ELb1ELb1ELb1EEEvNS_16Flash_fwd_paramsE --------------------------
	.section	.nv.info._ZN5flash24flash_fwd_splitkv_kernelI23Flash_fwd_kernel_traitsILi256ELi64ELi64ELi4ELb0ELb0EN7cutlass10bfloat16_tE19Flash_kernel_traitsILi256ELi64ELi64ELi4ES3_EELb1ELb0ELb0ELb0ELb1ELb1ELb1ELb1EEEvNS_16Flash_fwd_paramsE,"",@"SHT_CUDA_INFO"
	.sectionflags	@""
	.align	4


	//----- nvinfo : EIATTR_CUDA_API_VERSION
	.align		4
        /*0000*/ 	.byte	0x04, 0x37
        /*0002*/ 	.short	(.L_832 - .L_831)
.L_831:
        /*0004*/ 	.word	0x00000082


	//----- nvinfo : EIATTR_KPARAM_INFO
	.align		4
.L_832:
        /*0008*/ 	.byte	0x04, 0x17
        /*000a*/ 	.short	(.L_834 - .L_833)
.L_833:
        /*000c*/ 	.word	0x00000000
        /*0010*/ 	.short	0x0000
        /*0012*/ 	.short	0x0000
        /*0014*/ 	.byte	0x00, 0xf0, 0x41, 0x07


	//----- nvinfo : EIATTR_SPARSE_MMA_MASK
	.align		4
.L_834:
        /*0018*/ 	.byte	0x03, 0x50
        /*001a*/ 	.short	0x0000


	//----- nvinfo : EIATTR_MAXREG_COUNT
	.align		4
        /*001c*/ 	.byte	0x03, 0x1b
        /*001e*/ 	.short	0x00ff


	//----- nvinfo : EIATTR_NUM_BARRIERS
	.align		4
        /*0020*/ 	.byte	0x02, 0x4c
        /*0022*/ 	.byte	0x01
	.zero		1


	//----- nvinfo : EIATTR_MERCURY_ISA_VERSION
	.align		4
        /*0024*/ 	.byte	0x03, 0x5f
        /*0026*/ 	.short	0x0101


	//----- nvinfo : EIATTR_COOP_GROUP_MASK_REGIDS
	.align		4
        /*0028*/ 	.byte	0x04, 0x29
        /*002a*/ 	.short	(.L_836 - .L_835)


	//   ....[0]....
.L_835:
        /*002c*/ 	.word	0xffffffff


	//   ....[1]....
        /*0030*/ 	.word	0xffffffff


	//   ....[2]....
        /*0034*/ 	.word	0xffffffff


	//   ....[3]....
        /*0038*/ 	.word	0xffffffff


	//   ....[4]....
        /*003c*/ 	.word	0xffffffff


	//   ....[5]....
        /*0040*/ 	.word	0xffffffff


	//   ....[6]....
        /*0044*/ 	.word	0xffffffff


	//   ....[7]....
        /*0048*/ 	.word	0xffffffff


	//   ....[8]....
        /*004c*/ 	.word	0xffffffff


	//   ....[9]....
        /*0050*/ 	.word	0xffffffff


	//   ....[10]....
        /*0054*/ 	.word	0xffffffff


	//   ....[11]....
        /*0058*/ 	.word	0xffffffff


	//   ....[12]....
        /*005c*/ 	.word	0xffffffff


	//   ....[13]....
        /*0060*/ 	.word	0xffffffff


	//   ....[14]....
        /*0064*/ 	.word	0xffffffff


	//   ....[15]....
        /*0068*/ 	.word	0xffffffff


	//----- nvinfo : EIATTR_COOP_GROUP_INSTR_OFFSETS
	.align		4
.L_836:
        /*006c*/ 	.byte	0x04, 0x28
        /*006e*/ 	.short	(.L_838 - .L_837)


	//   ....[0]....
.L_837:
        /*0070*/ 	.word	0x00017a20


	//   ....[1]....
        /*0074*/ 	.word	0x00017a40


	//   ....[2]....
        /*0078*/ 	.word	0x00017a80


	//   ....[3]....
        /*007c*/ 	.word	0x00017ac0


	//   ....[4]....
        /*0080*/ 	.word	0x0001b5e0


	//   ....[5]....
        /*0084*/ 	.word	0x0001b610


	//   ....[6]....
        /*0088*/ 	.word	0x0001b680


	//   ....[7]....
        /*008c*/ 	.word	0x0001b690


	//   ....[8]....
        /*0090*/ 	.word	0x0001f660


	//   ....[9]....
        /*0094*/ 	.word	0x0001f680


	//   ....[10]....
        /*0098*/ 	.word	0x0001f6d0


	//   ....[11]....
        /*009c*/ 	.word	0x0001f6e0


	//   ....[12]....
        /*00a0*/ 	.word	0x000212e0


	//   ....[13]....
        /*00a4*/ 	.word	0x00021320


	//   ....[14]....
        /*00a8*/ 	.word	0x00021450


	//   ....[15]....
        /*00ac*/ 	.word	0x00021470


	//----- nvinfo : EIATTR_VRC_CTA_INIT_COUNT
	.align		4
.L_838:
        /*00b0*/ 	.byte	0x02, 0x4a
	.zero		1
	.zero		1


	//----- nvinfo : EIATTR_EXIT_INSTR_OFFSETS
	.align		4
        /*00b4*/ 	.byte	0x04, 0x1c
        /*00b6*/ 	.short	(.L_840 - .L_839)


	//   ....[0]....
.L_839:
        /*00b8*/ 	.word	0x00000640


	//   ....[1]....
        /*00bc*/ 	.word	0x00001020


	//   ....[2]....
        /*00c0*/ 	.word	0x00001050


	//   ....[3]....
        /*00c4*/ 	.word	0x00022970


	//   ....[4]....
        /*00c8*/ 	.word	0x000229c0


	//----- nvinfo : EIATTR_CRS_STACK_SIZE
	.align		4
.L_840:
        /*00cc*/ 	.byte	0x04, 0x1e
        /*00ce*/ 	.short	(.L_842 - .L_841)
.L_841:
        /*00d0*/ 	.word	0x00000000


	//----- nvinfo : EIATTR_CBANK_PARAM_SIZE
	.align		4
.L_842:
        /*00d4*/ 	.byte	0x03, 0x19
        /*00d6*/ 	.short	0x01d0


	//----- nvinfo : EIATTR_PARAM_CBANK
	.align		4
        /*00d8*/ 	.byte	0x04, 0x0a
        /*00da*/ 	.short	(.L_844 - .L_843)
	.align		4
.L_843:
        /*00dc*/ 	.word	index@(.nv.constant0._ZN5flash24flash_fwd_splitkv_kernelI23Flash_fwd_kernel_traitsILi256ELi64ELi64ELi4ELb0ELb0EN7cutlass10bfloat16_tE19Flash_kernel_traitsILi256ELi64ELi64ELi4ES3_EELb1ELb0ELb0ELb0ELb1ELb1ELb1ELb1EEEvNS_16Flash_fwd_paramsE)
        /*00e0*/ 	.short	0x0380
        /*00e2*/ 	.short	0x01d0


	//----- nvinfo : EIATTR_SW_WAR
	.align		4
.L_844:
        /*00e4*/ 	.byte	0x04, 0x36
        /*00e6*/ 	.short	(.L_846 - .L_845)
.L_845:
        /*00e8*/ 	.word	0x00000008
.L_846:


//--------------------- .nv.info._ZN5flash24flash_fwd_splitkv_kernelI23Flash_fwd_kernel_traitsILi256ELi64ELi64ELi4ELb0ELb0EN7cutlass10bfloat16_tE19Flash_kernel_traitsILi256ELi64ELi64ELi4ES3_EELb1ELb0ELb1ELb0ELb0ELb0ELb1ELb1EEEvNS_16Flash_fwd_paramsE --------------------------
	.section	.nv.info._ZN5flash24flash_fwd_splitkv_kernelI23Flash_fwd_kernel_traitsILi256ELi64ELi64ELi4ELb0ELb0EN7cutlass10bfloat16_tE19Flash_kernel_traitsILi256ELi64ELi64ELi4ES3_EELb1ELb0ELb1ELb0ELb0ELb0ELb1ELb1EEEvNS_16Flash_fwd_paramsE,"",@"SHT_CUDA_INFO"
	.sectionflags	@""
	.align	4


	//----- nvinfo : EIATTR_CUDA_API_VERSION
	.align		4
        /*0000*/ 	.byte	0x04, 0x37
        /*0002*/ 	.short	(.L_848 - .L_847)
.L_847:
        /*0004*/ 	.word	0x00000082


	//----- nvinfo : EIATTR_KPARAM_INFO
	.align		4
.L_848:
        /*0008*/ 	.byte	0x04, 0x17
        /*000a*/ 	.short	(.L_850 - .L_849)
.L_849:
        /*000c*/ 	.word	0x00000000
        /*0010*/ 	.short	0x0000
        /*0012*/ 	.short	0x0000
        /*0014*/ 	.byte	0x00, 0xf0, 0x41, 0x07


	//----- nvinfo : EIATTR_SPARSE_MMA_MASK
	.align		4
.L_850:
        /*0018*/ 	.byte	0x03, 0x50
        /*001a*/ 	.short	0x0000


	//----- nvinfo : EIATTR_MAXREG_COUNT
	.align		4
        /*001c*/ 	.byte	0x03, 0x1b
        /*001e*/ 	.short	0x00ff


	//----- nvinfo : EIATTR_NUM_BARRIERS
	.align		4
        /*0020*/ 	.byte	0x02, 0x4c
        /*0022*/ 	.byte	0x01
	.zero		1


	//----- nvinfo : EIATTR_MERCURY_ISA_VERSION
	.align		4
        /*0024*/ 	.byte	0x03, 0x5f
        /*0026*/ 	.short	0x0101


	//----- nvinfo : EIATTR_COOP_GROUP_MASK_REGIDS
	.align		4
        /*0028*/ 	.byte	0x04, 0x29
        /*002a*/ 	.short	(.L_852 - .L_851)


	//   ....[0]....
.L_851:
        /*002c*/ 	.word	0xffffffff


	//   ....[1]....
        /*0030*/ 	.word	0xffffffff


	//   ....[2]....
        /*0034*/ 	.word	0xffffffff


	//   ....[3]....
        /*0038*/ 	.word	0xffffffff


	//   ....[4]....
        /*003c*/ 	.word	0xffffffff


	//   ....[5]....
        /*0040*/ 	.word	0xffffffff


	//   ....[6]....
        /*0044*/ 	.word	0xffffffff


	//   ....[7]....
        /*0048*/ 	.word	0xffffffff


	//   ....[8]....
        /*004c*/ 	.word	0xffffffff


	//   ....[9]....
        /*0050*/ 	.word	0xffffffff


	//   ....[10]....
        /*0054*/ 	.word	0xffffffff


	//   ....[11]....
        /*0058*/ 	.word	0xffffffff


	//   ....[12]....
        /*005c*/ 	.word	0xffffffff


	//   ....[13]....
        /*0060*/ 	.word	0xffffffff


	//   ....[14]....
        /*0064*/ 	.word	0xffffffff


	//   ....[15]....
        /*0068*/ 	.word	0xffffffff


	//----- nvinfo : EIATTR_COOP_GROUP_INSTR_OFFSETS
	.align		4
.L_852:
        /*006c*/ 	.byte	0x04, 0x28
        /*006e*/ 	.short	(.L_854 - .L_853)


	//   ....[0]....
.L_853:
        /*0070*/ 	.word	0x0001acf0


	//   ....[1]....
        /*0074*/ 	.word	0x0001ad20


	//   ....[2]....
        /*0078*/ 	.word	0x0001adf0


	//   ....[3]....
        /*007c*/ 	.word	0x0001ae00


	//   ....[4]....
        /*0080*/ 	.word	0x0001efd0


	//   ....[5]....
        /*0084*/ 	.word	0x0001f000


	//   ....[6]....
        /*0088*/ 	.word	0x0001f090


	//   ....[7]....
        /*008c*/ 	.word	0x0001f0a0


	//   ....[8]....
        /*0090*/ 	.word	0x000238b0


	//   ....[9]....
        /*0094*/ 	.word	0x000238c0


	//   ....[10]....
        /*0098*/ 	.word	0x000238f0


	//   ....[11]....
        /*009c*/ 	.word	0x00023900


	//   ....[12]....
        /*00a0*/ 	.word	0x00025520


	//   ....[13]....
        /*00a4*/ 	.word	0x00025560


	//   ....[14]....
        /*00a8*/ 	.word	0x00025690


	//   ....[15]....
        /*00ac*/ 	.word	0x000256c0


	//----- nvinfo : EIATTR_VRC_CTA_INIT_COUNT
	.align		4
.L_854:
        /*00b0*/ 	.byte	0x02, 0x4a
	.zero		1
	.zero		1


	//----- nvinfo : EIATTR_EXIT_INSTR_OFFSETS
	.align		4
        /*00b4*/ 	.byte	0x04, 0x1c
        /*00b6*/ 	.short	(.L_856 - .L_855)


	//   ....[0]....
.L_855:
        /*00b8*/ 	.word	0x00000560


	//   ....[1]....
        /*00bc*/ 	.word	0x000019c0


	//   ....[2]....
        /*00c0*/ 	.word	0x000019f0


	//   ....[3]....
        /*00c4*/ 	.word	0x00027450


	//   ....[4]....
        /*00c8*/ 	.word	0x00027570


	//   ....[5]....
        /*00cc*/ 	.word	0x000275c0


	//----- nvinfo : EIATTR_CRS_STACK_SIZE
	.align		4
.L_856:
        /*00d0*/ 	.byte	0x04, 0x1e
        /*00d2*/ 	.short	(.L_858 - .L_857)
.L_857:
        /*00d4*/ 	.word	0x00000000


	//----- nvinfo : EIATTR_CBANK_PARAM_SIZE
	.align		4
.L_858:
        /*00d8*/ 	.byte	0x03, 0x19
        /*00da*/ 	.short	0x01d0


	//----- nvinfo : EIATTR_PARAM_CBANK
	.align		4
        /*00dc*/ 	.byte	0x04, 0x0a
        /*00de*/ 	.short	(.L_860 - .L_859)
	.align		4
.L_859:
        /*00e0*/ 	.word	index@(.nv.constant0._ZN5flash24flash_fwd_splitkv_kernelI23Flash_fwd_kernel_traitsILi256ELi64ELi64ELi4ELb0ELb0EN7cutlass10bfloat16_tE19Flash_kernel_traitsILi256ELi64ELi64ELi4ES3_EELb1ELb0ELb1ELb0ELb0ELb0ELb1ELb1EEEvNS_16Flash_fwd_paramsE)
        /*00e4*/ 	.short	0x0380
        /*00e6*/ 	.short	0x01d0


	//----- nvinfo : EIATTR_SW_WAR
	.align		4
.L_860:
        /*00e8*/ 	.byte	0x04, 0x36
        /*00ea*/ 	.short	(.L_862 - .L_861)
.L_861:
        /*00ec*/ 	.word	0x00000008
.L_862:


//--------------------- .nv.info._ZN5flash24flash_fwd_splitkv_kernelI23Flash_fwd_kernel_traitsILi256ELi64ELi64ELi4ELb0ELb0EN7cutlass10bfloat16_tE19Flash_kernel_traitsILi256ELi64ELi64ELi4ES3_EELb1ELb0ELb1ELb0ELb0ELb1ELb1ELb1EEEvNS_16Flash_fwd_paramsE --------------------------
	.section	.nv.info._ZN5flash24flash_fwd_splitkv_kernelI23Flash_fwd_kernel_traitsILi256ELi64ELi64ELi4ELb0ELb0EN7cutlass10bfloat16_tE19Flash_kernel_traitsILi256ELi64ELi64ELi4ES3_EELb1ELb0ELb1ELb0ELb0ELb1ELb1ELb1EEEvNS_16Flash_fwd_paramsE,"",@"SHT_CUDA_INFO"
	.sectionflags	@""
	.align	4


	//----- nvinfo : EIATTR_CUDA_API_VERSION
	.align		4
        /*0000*/ 	.byte	0x04, 0x37
        /*0002*/ 	.short	(.L_864 - .L_863)
.L_863:
        /*0004*/ 	.word	0x00000082


	//----- nvinfo : EIATTR_KPARAM_INFO
	.align		4
.L_864:
        /*0008*/ 	.byte	0x04, 0x17
        /*000a*/ 	.short	(.L_866 - .L_865)
.L_865:
        /*000c*/ 	.word	0x00000000
        /*0010*/ 	.short	0x0000
        /*0012*/ 	.short	0x0000
        /*0014*/ 	.byte	0x00, 0xf0, 0x41, 0x07


	//----- nvinfo : EIATTR_SPARSE_MMA_MASK
	.align		4
.L_866:
        /*0018*/ 	.byte	0x03, 0x50
        /*001a*/ 	.short	0x0000


	//----- nvinfo : EIATTR_MAXREG_COUNT
	.align		4
        /*001c*/ 	.byte	0x03, 0x1b
        /*001e*/ 	.short	0x00ff


	//----- nvinfo : EIATTR_NUM_BARRIERS
	.align		4
        /*0020*/ 	.byte	0x02, 0x4c
        /*0022*/ 	.byte	0x01
	.zero		1


	//----- nvinfo : EIATTR_MERCURY_ISA_VERSION
	.align		4
        /*0024*/ 	.byte	0x03, 0x5f
        /*0026*/ 	.short	0x0101


	//----- nvinfo : EIATTR_COOP_GROUP_MASK_REGIDS
	.align		4
        /*0028*/ 	.byte	0x04, 0x29
        /*002a*/ 	.short	(.L_868 - .L_867)


	//   ....[0]....
.L_867:
        /*002c*/ 	.word	0xffffffff


	//   ....[1]....
        /*0030*/ 	.word	0xffffffff


	//   ....[2]....
        /*0034*/ 	.word	0xffffffff


	//   ....[3]....
        /*0038*/ 	.word	0xffffffff


	//   ....[4]....
        /*003c*/ 	.word	0xffffffff


	//   ....[5]....
        /*0040*/ 	.word	0xffffffff


	//   ....[6]....
        /*0044*/ 	.word	0xffffffff


	//   ....[7]....
        /*0048*/ 	.word	0xffffffff


	//   ....[8]....
        /*004c*/ 	.word	0xffffffff


	//   ....[9]....
        /*0050*/ 	.word	0xffffffff


	//   ....[10]....
        /*0054*/ 	.word	0xffffffff


	//   ....[11]....
        /*0058*/ 	.word	0xffffffff


	//   ....[12]....
        /*005c*/ 	.word	0xffffffff


	//   ....[13]....
        /*0060*/ 	.word	0xffffffff


	//   ....[14]....
        /*0064*/ 	.word	0xffffffff


	//   ....[15]....
        /*0068*/ 	.word	0xffffffff


	//----- nvinfo : EIATTR_COOP_GROUP_INSTR_OFFSETS
	.align		4
.L_868:
        /*006c*/ 	.byte	0x04, 0x28
        /*006e*/ 	.short	(.L_870 - .L_869)


	//   ....[0]....
.L_869:
        /*0070*/ 	.word	0x0001b0f0


	//   ....[1]....
        /*0074*/ 	.word	0x0001b120


	//   ....[2]....
        /*0078*/ 	.word	0x0001b1e0


	//   ....[3]....
        /*007c*/ 	.word	0x0001b1f0


	//   ....[4]....
        /*0080*/ 	.word	0x0001f7f0


	//   ....[5]....
        /*0084*/ 	.word	0x0001f820


	//   ....[6]....
        /*0088*/ 	.word	0x0001f8b0


	//   ....[7]....
        /*008c*/ 	.word	0x0001f8c0


	//   ....[8]....
        /*0090*/ 	.word	0x000244c0


	//   ....[9]....
        /*0094*/ 	.word	0x000244f0


	//   ....[10]....
        /*0098*/ 	.word	0x00024530


	//   ....[11]....
        /*009c*/ 	.word	0x00024540


	//   ....[12]....
        /*00a0*/ 	.word	0x00026140


	//   ....[13]....
        /*00a4*/ 	.word	0x00026180


	//   ....[14]....
        /*00a8*/ 	.word	0x000262b0


	//   ....[15]....
        /*00ac*/ 	.word	0x000262e0


	//----- nvinfo : EIATTR_VRC_CTA_INIT_COUNT
	.align		4
.L_870:
        /*00b0*/ 	.byte	0x02, 0x4a
	.zero		1
	.zero		1


	//----- nvinfo : EIATTR_EXIT_INSTR_OFFSETS
	.align		4
        /*00b4*/ 	.byte	0x04, 0x1c
        /*00b6*/ 	.short	(.L_872 - .L_871)


	//   ....[0]....
.L_871:
        /*00b8*/ 	.word	0x00000560


	//   ....[1]....
        /*00bc*/ 	.word	0x000019c0


	//   ....[2]....
        /*00c0*/ 	.word	0x000019f0


	//   ....[3]....
        /*00c4*/ 	.word	0x00028070


	//   ....[4]....
        /*00c8*/ 	.word	0x00028190


	//   ....[5]....
        /*00cc*/ 	.word	0x000281e0


	//----- nvinfo : EIATTR_CRS_STACK_SIZE
	.align		4
.L_872:
        /*00d0*/ 	.byte	0x04, 0x1e
        /*00d2*/ 	.short	(.L_874 - .L_873)
.L_873:
        /*00d4*/ 	.word	0x00000000


	//----- nvinfo : EIATTR_CBANK_PARAM_SIZE
	.align		4
.L_874:
        /*00d8*/ 	.byte	0x03, 0x19
        /*00da*/ 	.short	0x01d0


	//----- nvinfo : EIATTR_PARAM_CBANK
	.align		4
        /*00dc*/ 	.byte	0x04, 0x0a
        /*00de*/ 	.short	(.L_876 - .L_875)
	.align		4
.L_875:
        /*00e0*/ 	.word	index@(.nv.constant0._ZN5flash24flash_fwd_splitkv_kernelI23Flash_fwd_kernel_traitsILi256ELi64ELi64ELi4ELb0ELb0EN7cutlass10bfloat16_tE19Flash_kernel_traitsILi256ELi64ELi64ELi4ES3_EELb1ELb0ELb1ELb0ELb0ELb1ELb1ELb1EEEvNS_16Flash_fwd_paramsE)
        /*00e4*/ 	.short	0x0380
        /*00e6*/ 	.short	0x01d0


	//----- nvinfo : EIATTR_SW_WAR
	.align		4
.L_876:
        /*00e8*/ 	.byte	0x04, 0x36
        /*00ea*/ 	.short	(.L_878 - .L_877)
.L_877:
        /*00ec*/ 	.word	0x00000008
.L_878:


//--------------------- .nv.callgraph             --------------------------
	.section	.nv.callgraph,"",@"SHT_CUDA_CALLGRAPH"
	.align	4
	.sectionentsize	8
	.align		4
        /*0000*/ 	.word	0x00000000
	.align		4
        /*0004*/ 	.word	0xffffffff
	.align		4
        /*0008*/ 	.word	0x00000000
	.align		4
        /*000c*/ 	.word	0xfffffffe
	.align		4
        /*0010*/ 	.word	0x00000000
	.align		4
        /*0014*/ 	.word	0xfffffffd
	.align		4
        /*0018*/ 	.word	0x00000000
	.align		4
        /*001c*/ 	.word	0xfffffffc


//--------------------- .nv.constant4             --------------------------
	.section	.nv.constant4,"a",@progbits
	.align	8
	.align		8
.nv.constant4:
        /*0000*/ 	.dword	_ZN79_INTERNAL_b332253a_43_flash_fwd_split_hdim256_bf16_causal_sm80_cu_6987f922_30574cuda3std3__45__cpo5beginE
	.align		8
        /*0008*/ 	.dword	_ZN79_INTERNAL_b332253a_43_flash_fwd_split_hdim256_bf16_causal_sm80_cu_6987f922_30574cuda3std3__45__cpo3endE
	.align		8
        /*0010*/ 	.dword	_ZN79_INTERNAL_b332253a_43_flash_fwd_split_hdim256_bf16_causal_sm80_cu_6987f922_30574cuda3std3__45__cpo6cbeginE
	.align		8
        /*0018*/ 	.dword	_ZN79_INTERNAL_b332253a_43_flash_fwd_split_hdim256_bf16_causal_sm80_cu_6987f922_30574cuda3std3__45__cpo4cendE
	.align		8
        /*0020*/ 	.dword	_ZN79_INTERNAL_b332253a_43_flash_fwd_split_hdim256_bf16_causal_sm80_cu_6987f922_30574cuda3std3__481_GLOBAL__N__b332253a_43_flash_fwd_split_hdim256_bf16_causal_sm80_cu_6987f922_30576ignoreE
	.align		8
        /*0028*/ 	.dword	_ZN79_INTERNAL_b332253a_43_flash_fwd_split_hdim256_bf16_causal_sm80_cu_6987f922_30574cuda3std3__419piecewise_constructE
	.align		8
        /*0030*/ 	.dword	_ZN79_INTERNAL_b332253a_43_flash_fwd_split_hdim256_bf16_causal_sm80_cu_6987f922_30574cuda3std3__48in_placeE
	.align		8
        /*0038*/ 	.dword	_ZN79_INTERNAL_b332253a_43_flash_fwd_split_hdim256_bf16_causal_sm80_cu_6987f922_30574cuda3std6ranges3__45__cpo4swapE
	.align		8
        /*0040*/ 	.dword	_ZN79_INTERNAL_b332253a_43_flash_fwd_split_hdim256_bf16_causal_sm80_cu_6987f922_30574cuda3std6ranges3__45__cpo9iter_moveE
	.align		8
        /*0048*/ 	.dword	_ZN79_INTERNAL_b332253a_43_flash_fwd_split_hdim256_bf16_causal_sm80_cu_6987f922_30574cute7productE
	.align		8
        /*0050*/ 	.dword	_ZN79_INTERNAL_b332253a_43_flash_fwd_split_hdim256_bf16_causal_sm80_cu_6987f922_30574cute1_E


//--------------------- .text._ZN5flash32flash_fwd_splitkv_combine_kernelI23Flash_fwd_kernel_traitsILi256ELi64ELi64ELi4ELb0ELb0EN7cutlass10bfloat16_tE19Flash_kernel_traitsILi256ELi64ELi64ELi4ES3_EELi4ELi7ELb0EEEvNS_16Flash_fwd_paramsE --------------------------
	.section	.text._ZN5flash32flash_fwd_splitkv_combine_kernelI23Flash_fwd_kernel_traitsILi256ELi64ELi64ELi4ELb0ELb0EN7cutlass10bfloat16_tE19Flash_kernel_traitsILi256ELi64ELi64ELi4ES3_EELi4ELi7ELb0EEEvNS_16Flash_fwd_paramsE,"ax",@progbits
	.align	128
        .global         _ZN5flash32flash_fwd_splitkv_combine_kernelI23Flash_fwd_kernel_traitsILi256ELi64ELi64ELi4ELb0ELb0EN7cutlass10bfloat16_tE19Flash_kernel_traitsILi256ELi64ELi64ELi4ES3_EELi4ELi7ELb0EEEvNS_16Flash_fwd_paramsE
        .type           _ZN5flash32flash_fwd_splitkv_combine_kernelI23Flash_fwd_kernel_traitsILi256ELi64ELi64ELi4ELb0ELb0EN7cutlass10bfloat16_tE19Flash_kernel_traitsILi256ELi64ELi64ELi4ES3_EELi4ELi7ELb0EEEvNS_16Flash_fwd_paramsE,@function
        .size           _ZN5flash32flash_fwd_splitkv_combine_kernelI23Flash_fwd_kernel_traitsILi256ELi64ELi64ELi4ELb0ELb0EN7cutlass10bfloat16_tE19Flash_kernel_traitsILi256ELi64ELi64ELi4ES3_EELi4ELi7ELb0EEEvNS_16Flash_fwd_paramsE,(.L_x_4032 - _ZN5flash32flash_fwd_splitkv_combine_kernelI23Flash_fwd_kernel_traitsILi256ELi64ELi64ELi4ELb0ELb0EN7cutlass10bfloat16_tE19Flash_kernel_traitsILi256ELi64ELi64ELi4ES3_EELi4ELi7ELb0EEEvNS_16Flash_fwd_paramsE)
        .other          _ZN5flash32flash_fwd_splitkv_combine_kernelI23Flash_fwd_kernel_traitsILi256ELi64ELi64ELi4ELb0ELb0EN7cutlass10bfloat16_tE19Flash_kernel_traitsILi256ELi64ELi64ELi4ES3_EELi4ELi7ELb0EEEvNS_16Flash_fwd_paramsE,@"STO_CUDA_ENTRY STV_DEFAULT"
_ZN5flash32flash_fwd_splitkv_combine_kernelI23Flash_fwd_kernel_traitsILi256ELi64ELi64ELi4ELb0ELb0EN7cutlass10bfloat16_tE19Flash_kernel_traitsILi256ELi64ELi64ELi4ES3_EELi4ELi7ELb0EEEvNS_16Flash_fwd_paramsE:
.text._ZN5flash32flash_fwd_splitkv_combine_kernelI23Flash_fwd_kernel_traitsILi256ELi64ELi64ELi4ELb0ELb0EN7cutlass10bfloat16_tE19Flash_kernel_traitsILi256ELi64ELi64ELi4ES3_EELi4ELi7ELb0EEEvNS_16Flash_fwd_paramsE:
[----:B------:R-:W-:Y:S01]  /*0000*/  LDC R1, c[0x0][0x37c] ;  /* 0x0000df00ff017b82 */ /* 0x000fe20000000800 */
[----:B------:R-:W0:Y:S07]  /*0010*/  LDCU UR21, c[0x0][0x3e0] ;  /* 0x00007c00ff1577ac */ /* 0x000e2e0008000800 */
[----:B------:R-:W1:Y:S01]  /*0020*/  S2UR UR19, SR_CTAID.X ;  /* 0x00000000001379c3 */ /* 0x000e620000002500 */
[----:B------:R-:W0:Y:S02]  /*0030*/  LDCU.64 UR4, c[0x0][0x430] ;  /* 0x00008600ff0477ac */ /* 0x000e240008000a00 */
[----:B0-----:R-:W-:-:S02]  /*0040*/  UIMAD UR21, UR21, UR5, URZ ;  /* 0x00000005151572a4 */ /* 0x001fc4000f8e02ff */
[----:B-1----:R-:W-:Y:S02]  /*0050*/  USHF.L.U32 UR19, UR19, 0x2, URZ ;  /* 0x0000000213137899 */ /* 0x002fe400080006ff */
[----:B------:R-:W-:-:S04]  /*0060*/  UIMAD UR20, UR21, UR4, URZ ;  /* 0x00000004151472a4 */ /* 0x000fc8000f8e02ff */
[----:B------:R-:W-:Y:S02]  /*0070*/  UISETP.LT.AND UP0, UPT, UR20, UR5, UPT ;  /* 0x000000051400728c */ /* 0x000fe4000bf01270 */
[----:B------:R-:W-:Y:S02]  /*0080*/  USHF.R.S32.HI UR14, URZ, 0x1f, UR20 ;  /* 0x0000001fff0e7899 */ /* 0x000fe40008011414 */
[----:B------:R-:W-:-:S04]  /*0090*/  USEL UR18, UR20, UR5, UP0 ;  /* 0x0000000514127287 */ /* 0x000fc80008000000 */
[----:B------:R-:W-:-:S04]  /*00a0*/  USHF.R.S32.HI UR5, URZ, 0x1f, UR18 ;  /* 0x0000001fff057899 */ /* 0x000fc80008011412 */
[----:B------:R-:W-:-:S04]  /*00b0*/  ULOP3.LUT UR4, UR14, UR5, URZ, 0xfc, !UPT ;  /* 0x000000050e047292 */ /* 0x000fc8000f8efcff */
[----:B------:R-:W-:-:S09]  /*00c0*/  UISETP.NE.U32.AND UP0, UPT, UR4, URZ, UPT ;  /* 0x000000ff0400728c */ /* 0x000fd2000bf05070 */
[----:B------:R-:W-:Y:S05]  /*00d0*/  BRA.U UP0, `(.L_x_0) ;  /* 0x0000000100607547 */ /* 0x000fea000b800000 */
[----:B------:R-:W0:Y:S01]  /*00e0*/  I2F.U32.RP R2, UR18 ;  /* 0x0000001200027d06 */ /* 0x000e220008209000 */
[----:B------:R-:W-:Y:S02]  /*00f0*/  UIADD3 UR4, UPT, UPT, URZ, -UR18, URZ ;  /* 0x80000012ff047290 */ /* 0x000fe4000fffe0ff */
[----:B------:R-:W-:-:S05]  /*0100*/  UISETP.NE.U32.AND UP0, UPT, UR18, URZ, UPT ;  /* 0x000000ff1200728c */ /* 0x000fca000bf05070 */
[----:B0-----:R-:W0:Y:S02]  /*0110*/  MUFU.RCP R0, R2 ;  /* 0x0000000200007308 */ /* 0x001e240000001000 */
[----:B0-----:R-:W-:-:S06]  /*0120*/  VIADD R0, R0, 0xffffffe ;  /* 0x0ffffffe00007836 */ /* 0x001fcc0000000000 */
[----:B------:R-:W0:Y:S02]  /*0130*/  F2I.FTZ.U32.TRUNC.NTZ R0, R0 ;  /* 0x0000000000007305 */ /* 0x000e24000021f000 */
[----:B0-----:R-:W-:-:S13]  /*0140*/  R2UR UR5, R0 ;  /* 0x00000000000572ca */ /* 0x001fda00000e0000 */
[----:B------:R-:W-:-:S03]  /*0150*/  UIMAD UR6, UR4, UR5, URZ ;  /* 0x00000005040672a4 */ /* 0x000fc6000f8e02ff */
[----:B------:R-:W-:Y:S02]  /*0160*/  UMOV UR4, URZ ;  /* 0x000000ff00047c82 */ /* 0x000fe40008000000 */
[----:B------:R-:W-:-:S04]  /*0170*/  UIMAD.WIDE.U32 UR6, UR5, UR6, UR4 ;  /* 0x00000006050672a5 */ /* 0x000fc8000f8e0004 */
[----:B------:R-:W-:-:S04]  /*0180*/  UIMAD.WIDE.U32 UR4, UR7, UR20, URZ ;  /* 0x00000014070472a5 */ /* 0x000fc8000f8e00ff */
[----:B------:R-:W-:-:S04]  /*0190*/  UIADD3 UR4, UPT, UPT, -UR5, URZ, URZ ;  /* 0x000000ff05047290 */ /* 0x000fc8000fffe1ff */
[----:B------:R-:W-:-:S04]  /*01a0*/  UIMAD UR4, UR18, UR4, UR20 ;  /* 0x00000004120472a4 */ /* 0x000fc8000f8e0214 */
[----:B------:R-:W-:-:S11]  /*01b0*/  UISETP.GE.U32.AND UP2, UPT, UR4, UR18, UPT ;  /* 0x000000120400728c */ /* 0x000fd6000bf46070 */
[----:B------:R-:W-:Y:S02]  /*01c0*/  @UP2 UIADD3 UR4, UPT, UPT, -UR18, UR4, URZ ;  /* 0x0000000412042290 */ /* 0x000fe4000fffe1ff */
[----:B------:R-:W-:Y:S02]  /*01d0*/  @UP2 UIADD3 UR5, UPT, UPT, UR5, 0x1, URZ ;  /* 0x0000000105052890 */ /* 0x000fe4000fffe0ff */
[----:B------:R-:W-:-:S11]  /*01e0*/  UISETP.GE.U32.AND UP1, UPT, UR4, UR18, UPT ;  /* 0x000000120400728c */ /* 0x000fd6000bf26070 */
[----:B------:R-:W-:Y:S02]  /*01f0*/  @UP1 UIADD3 UR5, UPT, UPT, UR5, 0x1, URZ ;  /* 0x0000000105051890 */ /* 0x000fe4000fffe0ff */
[----:B------:R-:W-:-:S07]  /*0200*/  @!UP0 ULOP3.LUT UR5, URZ, UR18, URZ, 0x33, !UPT ;  /* 0x00000012ff058292 */ /* 0x000fce000f8e33ff */
[----:B------:R-:W-:Y:S01]  /*0210*/  UMOV UR4, UR5 ;  /* 0x0000000500047c82 */ /* 0x000fe20008000000 */
[----:B------:R-:W-:Y:S01]  /*0220*/  UMOV UR5, URZ ;  /* 0x000000ff00057c82 */ /* 0x000fe20008000000 */
[----:B------:R-:W-:Y:S01]  /*0230*/  MOV R16, UR4 ;  /* 0x0000000400107c02 */ /* 0x000fe20008000f00 */
[----:B------:R-:W-:Y:S01]  /*0240*/  IMAD.U32 R17, RZ, RZ, UR5 ;  /* 0x00000005ff117e24 */ /* 0x000fe2000f8e00ff */
[----:B------:R-:W-:Y:S06]  /*0250*/  BRA `(.L_x_1) ;  /* 0x0000000000207947 */ /* 0x000fec0003800000 */
.L_x_0:
[----:B------:R-:W-:Y:S01]  /*0260*/  IMAD.U32 R16, RZ, RZ, UR20 ;  /* 0x00000014ff107e24 */ /* 0x000fe2000f8e00ff */
[----:B------:R-:W-:Y:S01]  /*0270*/  MOV R14, UR18 ;  /* 0x00000012000e7c02 */ /* 0x000fe20008000f00 */
[----:B------:R-:W-:Y:S01]  /*0280*/  IMAD.U32 R15, RZ, RZ, UR14 ;  /* 0x0000000eff0f7e24 */ /* 0x000fe2000f8e00ff */
[----:B------:R-:W-:Y:S02]  /*0290*/  MOV R13, UR5 ;  /* 0x00000005000d7c02 */ /* 0x000fe40008000f00 */
[----:B------:R-:W-:Y:S02]  /*02a0*/  MOV R12, 0x2c0 ;  /* 0x000002c0000c7802 */ /* 0x000fe40000000f00 */
[----:B------:R-:W-:Y:S05]  /*02b0*/  CALL.REL.NOINC `($__internal_0_$__cuda_sm20_div_s64) ;  /* 0x0000004400907944 */ /* 0x000fea0003c00000 */
[----:B------:R-:W-:Y:S02]  /*02c0*/  MOV R16, R0 ;  /* 0x0000000000107202 */ /* 0x000fe40000000f00 */
[----:B------:R-:W-:-:S07]  /*02d0*/  MOV R17, R15 ;  /* 0x0000000f00117202 */ /* 0x000fce0000000f00 */
.L_x_1:
[----:B------:R-:W0:Y:S01]  /*02e0*/  LDCU UR4, c[0x0][0x3e0] ;  /* 0x00007c00ff0477ac */ /* 0x000e220008000800 */
[----:B------:R-:W-:Y:S01]  /*02f0*/  BSSY.RECONVERGENT B0, `(.L_x_2) ;  /* 0x0000022000007945 */ /* 0x000fe20003800200 */
[----:B0-----:R-:W-:Y:S01]  /*0300*/  USHF.R.S32.HI UR5, URZ, 0x1f, UR4 ;  /* 0x0000001fff057899 */ /* 0x001fe20008011404 */
[----:B------:R-:W-:-:S05]  /*0310*/  ISETP.LT.U32.AND P0, PT, R16, UR4, PT ;  /* 0x0000000410007c0c */ /* 0x000fca000bf01070 */
[----:B------:R-:W-:-:S04]  /*0320*/  ISETP.LT.AND.EX P0, PT, R17, UR5, PT, P0 ;  /* 0x0000000511007c0c */ /* 0x000fc8000bf01300 */
[C---:B------:R-:W-:Y:S02]  /*0330*/  SEL R13, R17.reuse, UR5, P0 ;  /* 0x00000005110d7c07 */ /* 0x040fe40008000000 */
[----:B------:R-:W-:Y:S02]  /*0340*/  SEL R14, R16, UR4, P0 ;  /* 0x00000004100e7c07 */ /* 0x000fe40008000000 */
[----:B------:R-:W-:-:S04]  /*0350*/  LOP3.LUT R0, R17, R13, RZ, 0xfc, !PT ;  /* 0x0000000d11007212 */ /* 0x000fc800078efcff */
[----:B------:R-:W-:-:S13]  /*0360*/  ISETP.NE.U32.AND P1, PT, R0, RZ, PT ;  /* 0x000000ff0000720c */ /* 0x000fda0003f25070 */
[----:B------:R-:W-:Y:S05]  /*0370*/  @P1 BRA `(.L_x_3) ;  /* 0x0000000000501947 */ /* 0x000fea0003800000 */
[----:B------:R-:W0:Y:S01]  /*0380*/  I2F.U32.RP R4, R14 ;  /* 0x0000000e00047306 */ /* 0x000e220000209000 */
[----:B------:R-:W-:Y:S02]  /*0390*/  ISETP.NE.U32.AND P0, PT, R14, RZ, PT ;  /* 0x000000ff0e00720c */ /* 0x000fe40003f05070 */
[----:B------:R-:W-:-:S05]  /*03a0*/  MOV R7, RZ ;  /* 0x000000ff00077202 */ /* 0x000fca0000000f00 */
[----:B0-----:R-:W0:Y:S02]  /*03b0*/  MUFU.RCP R2, R4 ;  /* 0x0000000400027308 */ /* 0x001e240000001000 */
[----:B0-----:R-:W-:-:S06]  /*03c0*/  VIADD R2, R2, 0xffffffe ;  /* 0x0ffffffe02027836 */ /* 0x001fcc0000000000 */
[----:B------:R-:W0:Y:S02]  /*03d0*/  F2I.FTZ.U32.TRUNC.NTZ R3, R2 ;  /* 0x0000000200037305 */ /* 0x000e24000021f000 */
[----:B0-----:R-:W-:Y:S02]  /*03e0*/  IMAD.MOV R0, RZ, RZ, -R3 ;  /* 0x000000ffff007224 */ /* 0x001fe400078e0a03 */
[----:B------:R-:W-:Y:S02]  /*03f0*/  HFMA2 R2, -RZ, RZ, 0, 0 ;  /* 0x00000000ff027431 */ /* 0x000fe400000001ff */
[----:B------:R-:W-:-:S04]  /*0400*/  IMAD R5, R0, R14, RZ ;  /* 0x0000000e00057224 */ /* 0x000fc800078e02ff */
[----:B------:R-:W-:-:S06]  /*0410*/  IMAD.HI.U32 R5, R3, R5, R2 ;  /* 0x0000000503057227 */ /* 0x000fcc00078e0002 */
[----:B------:R-:W-:-:S04]  /*0420*/  IMAD.HI.U32 R6, R5, R16, RZ ;  /* 0x0000001005067227 */ /* 0x000fc800078e00ff */
[----:B------:R-:W-:-:S04]  /*0430*/  IMAD.MOV R3, RZ, RZ, -R6 ;  /* 0x000000ffff037224 */ /* 0x000fc800078e0a06 */
[----:B------:R-:W-:-:S05]  /*0440*/  IMAD R3, R14, R3, R16 ;  /* 0x000000030e037224 */ /* 0x000fca00078e0210 */
[----:B------:R-:W-:-:S13]  /*0450*/  ISETP.GE.U32.AND P2, PT, R3, R14, PT ;  /* 0x0000000e0300720c */ /* 0x000fda0003f46070 */
[----:B------:R-:W-:Y:S01]  /*0460*/  @P2 IADD3 R3, PT, PT, R3, -R14, RZ ;  /* 0x8000000e03032210 */ /* 0x000fe20007ffe0ff */
[----:B------:R-:W-:-:S03]  /*0470*/  @P2 VIADD R6, R6, 0x1 ;  /* 0x0000000106062836 */ /* 0x000fc60000000000 */
[----:B------:R-:W-:-:S13]  /*0480*/  ISETP.GE.U32.AND P1, PT, R3, R14, PT ;  /* 0x0000000e0300720c */ /* 0x000fda0003f26070 */
[----:B------:R-:W-:Y:S02]  /*0490*/  @P1 IADD3 R6, PT, PT, R6, 0x1, RZ ;  /* 0x0000000106061810 */ /* 0x000fe40007ffe0ff */
[----:B------:R-:W-:Y:S01]  /*04a0*/  @!P0 LOP3.LUT R6, RZ, R14, RZ, 0x33, !PT ;  /* 0x0000000eff068212 */ /* 0x000fe200078e33ff */
[----:B------:R-:W-:Y:S05]  /*04b0*/  BRA `(.L_x_4) ;  /* 0x0000000000147947 */ /* 0x000fea0003800000 */
.L_x_3:
[----:B------:R-:W-:Y:S02]  /*04c0*/  MOV R15, R17 ;  /* 0x00000011000f7202 */ /* 0x000fe40000000f00 */
[----:B------:R-:W-:Y:S02]  /*04d0*/  MOV R12, 0x4f0 ;  /* 0x000004f0000c7802 */ /* 0x000fe40000000f00 */
[----:B------:R-:W-:Y:S05]  /*04e0*/  CALL.REL.NOINC `($__internal_0_$__cuda_sm20_div_s64) ;  /* 0x0000004400047944 */ /* 0x000fea0003c00000 */
[----:B------:R-:W-:Y:S02]  /*04f0*/  MOV R6, R0 ;  /* 0x0000000000067202 */ /* 0x000fe40000000f00 */
[----:B------:R-:W-:Y:S02]  /*0500*/  MOV R7, R15 ;  /* 0x0000000f00077202 */ /* 0x000fe40000000f00 */
.L_x_4:
[----:B------:R-:W-:Y:S05]  /*0510*/  BSYNC.RECONVERGENT B0 ;  /* 0x0000000000007941 */ /* 0x000fea0003800200 */
.L_x_2:
[----:B------:R-:W0:Y:S01]  /*0520*/  LDCU UR4, c[0x0][0x434] ;  /* 0x00008680ff0477ac */ /* 0x000e220008000800 */
[----:B------:R-:W-:Y:S01]  /*0530*/  BSSY.RECONVERGENT B0, `(.L_x_5) ;  /* 0x0000041000007945 */ /* 0x000fe20003800200 */
[----:B0-----:R-:W-:-:S05]  /*0540*/  IMAD.U32 R0, RZ, RZ, UR4 ;  /* 0x00000004ff007e24 */ /* 0x001fca000f8e00ff */
[----:B------:R-:W-:-:S04]  /*0550*/  IABS R0, R0 ;  /* 0x0000000000007213 */ /* 0x000fc80000000000 */
[----:B------:R-:W-:-:S13]  /*0560*/  R2UR UR5, R0 ;  /* 0x00000000000572ca */ /* 0x000fda00000e0000 */
[----:B------:R-:W0:Y:S01]  /*0570*/  I2F.RP R8, UR5 ;  /* 0x0000000500087d06 */ /* 0x000e220008209400 */
[----:B------:R-:W-:-:S04]  /*0580*/  UIADD3 UR8, UPT, UPT, UR4, -0x1, UR5 ;  /* 0xffffffff04087890 */ /* 0x000fc8000fffe005 */
[----:B------:R-:W-:-:S06]  /*0590*/  ULOP3.LUT UR6, UR8, UR5, URZ, 0x3c, !UPT ;  /* 0x0000000508067292 */ /* 0x000fcc000f8e3cff */
[----:B------:R-:W-:Y:S01]  /*05a0*/  ISETP.LE.AND P0, PT, RZ, UR6, PT ;  /* 0x00000006ff007c0c */ /* 0x000fe2000bf03270 */
[----:B0-----:R-:W0:Y:S02]  /*05b0*/  MUFU.RCP R4, R8 ;  /* 0x0000000800047308 */ /* 0x001e240000001000 */
[----:B0-----:R-:W-:-:S06]  /*05c0*/  VIADD R4, R4, 0xffffffe ;  /* 0x0ffffffe04047836 */ /* 0x001fcc0000000000 */
[----:B------:R-:W0:Y:S02]  /*05d0*/  F2I.FTZ.U32.TRUNC.NTZ R5, R4 ;  /* 0x0000000400057305 */ /* 0x000e24000021f000 */
[----:B0-----:R-:W-:Y:S02]  /*05e0*/  IMAD.MOV R0, RZ, RZ, -R5 ;  /* 0x000000ffff007224 */ /* 0x001fe400078e0a05 */
[----:B------:R-:W-:Y:S02]  /*05f0*/  IMAD.MOV.U32 R4, RZ, RZ, RZ ;  /* 0x000000ffff047224 */ /* 0x000fe400078e00ff */
[----:B------:R-:W-:Y:S01]  /*0600*/  IMAD R2, R0, UR5, RZ ;  /* 0x0000000500027c24 */ /* 0x000fe2000f8e02ff */
[----:B------:R-:W-:-:S03]  /*0610*/  IABS R0, UR8 ;  /* 0x0000000800007c13 */ /* 0x000fc60008000000 */
[----:B------:R-:W-:-:S04]  /*0620*/  IMAD.HI.U32 R2, R5, R2, R4 ;  /* 0x0000000205027227 */ /* 0x000fc800078e0004 */
[----:B------:R-:W-:-:S04]  /*0630*/  IMAD.MOV.U32 R3, RZ, RZ, R0 ;  /* 0x000000ffff037224 */ /* 0x000fc800078e0000 */
[----:B------:R-:W-:-:S04]  /*0640*/  IMAD.HI.U32 R2, R2, R3, RZ ;  /* 0x0000000302027227 */ /* 0x000fc800078e00ff */
[----:B------:R-:W-:-:S04]  /*0650*/  IMAD.MOV R0, RZ, RZ, -R2 ;  /* 0x000000ffff007224 */ /* 0x000fc800078e0a02 */
[----:B------:R-:W-:-:S05]  /*0660*/  IMAD R0, R0, UR5, R3 ;  /* 0x0000000500007c24 */ /* 0x000fca000f8e0203 */
[----:B------:R-:W-:-:S13]  /*0670*/  ISETP.LT.U32.AND P1, PT, R0, UR5, PT ;  /* 0x0000000500007c0c */ /* 0x000fda000bf21070 */
[----:B------:R-:W-:Y:S02]  /*0680*/  @!P1 VIADD R0, R0, -UR5 ;  /* 0x8000000500009c36 */ /* 0x000fe40008000000 */
[----:B------:R-:W-:Y:S01]  /*0690*/  @!P1 VIADD R2, R2, 0x1 ;  /* 0x0000000102029836 */ /* 0x000fe20000000000 */
[----:B------:R-:W-:Y:S02]  /*06a0*/  ISETP.NE.AND P1, PT, RZ, UR4, PT ;  /* 0x00000004ff007c0c */ /* 0x000fe4000bf25270 */
[----:B------:R-:W-:-:S13]  /*06b0*/  ISETP.GE.U32.AND P2, PT, R0, UR5, PT ;  /* 0x0000000500007c0c */ /* 0x000fda000bf46070 */
[----:B------:R-:W-:-:S04]  /*06c0*/  @P2 VIADD R2, R2, 0x1 ;  /* 0x0000000102022836 */ /* 0x000fc80000000000 */
[----:B------:R-:W-:-:S04]  /*06d0*/  IMAD.MOV.U32 R3, RZ, RZ, R2 ;  /* 0x000000ffff037224 */ /* 0x000fc800078e0002 */
[----:B------:R-:W-:Y:S01]  /*06e0*/  @!P0 IMAD.MOV R3, RZ, RZ, -R3 ;  /* 0x000000ffff038224 */ /* 0x000fe200078e0a03 */
[----:B------:R-:W-:-:S04]  /*06f0*/  @!P1 LOP3.LUT R3, RZ, UR5, RZ, 0x33, !PT ;  /* 0x00000005ff039c12 */ /* 0x000fc8000f8e33ff */
[----:B------:R-:W-:Y:S02]  /*0700*/  ISETP.LT.U32.AND P0, PT, R14, R3, PT ;  /* 0x000000030e00720c */ /* 0x000fe40003f01070 */
[----:B------:R-:W-:-:S04]  /*0710*/  SHF.R.S32.HI R4, RZ, 0x1f, R3 ;  /* 0x0000001fff047819 */ /* 0x000fc80000011403 */
[----:B------:R-:W-:-:S04]  /*0720*/  ISETP.LT.AND.EX P0, PT, R13, R4, PT, P0 ;  /* 0x000000040d00720c */ /* 0x000fc80003f01300 */
[C---:B------:R-:W-:Y:S02]  /*0730*/  SEL R4, R13.reuse, R4, P0 ;  /* 0x000000040d047207 */ /* 0x040fe40000000000 */
[----:B------:R-:W-:Y:S02]  /*0740*/  SEL R10, R14, R3, P0 ;  /* 0x000000030e0a7207 */ /* 0x000fe40000000000 */
[----:B------:R-:W-:-:S04]  /*0750*/  LOP3.LUT R0, R13, R4, RZ, 0xfc, !PT ;  /* 0x000000040d007212 */ /* 0x000fc800078efcff */
[----:B------:R-:W-:-:S13]  /*0760*/  ISETP.NE.U32.AND P1, PT, R0, RZ, PT ;  /* 0x000000ff0000720c */ /* 0x000fda0003f25070 */
[----:B------:R-:W-:Y:S05]  /*0770*/  @P1 BRA `(.L_x_6) ;  /* 0x0000000000541947 */ /* 0x000fea0003800000 */
[----:B------:R-:W0:Y:S01]  /*0780*/  I2F.U32.RP R8, R10 ;  /* 0x0000000a00087306 */ /* 0x000e220000209000 */
[----:B------:R-:W-:Y:S01]  /*0790*/  ISETP.NE.U32.AND P0, PT, R10, RZ, PT ;  /* 0x000000ff0a00720c */ /* 0x000fe20003f05070 */
[----:B------:R-:W-:-:S06]  /*07a0*/  IMAD.MOV.U32 R15, RZ, RZ, RZ ;  /* 0x000000ffff0f7224 */ /* 0x000fcc00078e00ff */
[----:B0-----:R-:W0:Y:S02]  /*07b0*/  MUFU.RCP R2, R8 ;  /* 0x0000000800027308 */ /* 0x001e240000001000 */
[----:B0-----:R-:W-:-:S06]  /*07c0*/  IADD3 R2, PT, PT, R2, 0xffffffe, RZ ;  /* 0x0ffffffe02027810 */ /* 0x001fcc0007ffe0ff */
[----:B------:R-:W0:Y:S02]  /*07d0*/  F2I.FTZ.U32.TRUNC.NTZ R3, R2 ;  /* 0x0000000200037305 */ /* 0x000e24000021f000 */
[----:B0-----:R-:W-:Y:S01]  /*07e0*/  IADD3 R0, PT, PT, RZ, -R3, RZ ;  /* 0x80000003ff007210 */ /* 0x001fe20007ffe0ff */
[----:B------:R-:W-:-:S04]  /*07f0*/  IMAD.MOV.U32 R2, RZ, RZ, RZ ;  /* 0x000000ffff027224 */ /* 0x000fc800078e00ff */
[----:B------:R-:W-:-:S04]  /*0800*/  IMAD R5, R0, R10, RZ ;  /* 0x0000000a00057224 */ /* 0x000fc800078e02ff */
[----:B------:R-:W-:-:S06]  /*0810*/  IMAD.HI.U32 R5, R3, R5, R2 ;  /* 0x0000000503057227 */ /* 0x000fcc00078e0002 */
[----:B------:R-:W-:-:S05]  /*0820*/  IMAD.HI.U32 R0, R5, R14, RZ ;  /* 0x0000000e05007227 */ /* 0x000fca00078e00ff */
[----:B------:R-:W-:-:S05]  /*0830*/  IADD3 R3, PT, PT, -R0, RZ, RZ ;  /* 0x000000ff00037210 */ /* 0x000fca0007ffe1ff */
[----:B------:R-:W-:-:S05]  /*0840*/  IMAD R3, R10, R3, R14 ;  /* 0x000000030a037224 */ /* 0x000fca00078e020e */
[----:B------:R-:W-:-:S13]  /*0850*/  ISETP.GE.U32.AND P2, PT, R3, R10, PT ;  /* 0x0000000a0300720c */ /* 0x000fda0003f46070 */
[----:B------:R-:W-:Y:S01]  /*0860*/  @P2 IMAD.IADD R3, R3, 0x1, -R10 ;  /* 0x0000000103032824 */ /* 0x000fe200078e0a0a */
[----:B------:R-:W-:-:S04]  /*0870*/  @P2 IADD3 R0, PT, PT, R0, 0x1, RZ ;  /* 0x0000000100002810 */ /* 0x000fc80007ffe0ff */
[----:B------:R-:W-:-:S13]  /*0880*/  ISETP.GE.U32.AND P1, PT, R3, R10, PT ;  /* 0x0000000a0300720c */ /* 0x000fda0003f26070 */
[----:B------:R-:W-:Y:S01]  /*0890*/  @P1 VIADD R0, R0, 0x1 ;  /* 0x0000000100001836 */ /* 0x000fe20000000000 */
[----:B------:R-:W-:-:S04]  /*08a0*/  @!P0 LOP3.LUT R0, RZ, R10, RZ, 0x33, !PT ;  /* 0x0000000aff008212 */ /* 0x000fc800078e33ff */
[----:B------:R-:W-:Y:S01]  /*08b0*/  MOV R14, R0 ;  /* 0x00000000000e7202 */ /* 0x000fe20000000f00 */
[----:B------:R-:W-:Y:S05]  /*08c0*/  BRA `(.L_x_7) ;  /* 0x00000000001c7947 */ /* 0x000fea0003800000 */
.L_x_6:
[----:B------:R-:W-:Y:S01]  /*08d0*/  IMAD.MOV.U32 R16, RZ, RZ, R14 ;  /* 0x000000ffff107224 */ /* 0x000fe200078e000e */
[----:B------:R-:W-:Y:S01]  /*08e0*/  MOV R14, R10 ;  /* 0x0000000a000e7202 */ /* 0x000fe20000000f00 */
[----:B------:R-:W-:Y:S01]  /*08f0*/  IMAD.MOV.U32 R15, RZ, RZ, R13 ;  /* 0x000000ffff0f7224 */ /* 0x000fe200078e000d */
[----:B------:R-:W-:Y:S02]  /*0900*/  MOV R13, R4 ;  /* 0x00000004000d7202 */ /* 0x000fe40000000f00 */
[----:B------:R-:W-:Y:S02]  /*0910*/  MOV R12, 0x930 ;  /* 0x00000930000c7802 */ /* 0x000fe40000000f00 */
[----:B------:R-:W-:Y:S05]  /*0920*/  CALL.REL.NOINC `($__internal_0_$__cuda_sm20_div_s64) ;  /* 0x0000003c00f47944 */ /* 0x000fea0003c00000 */
[----:B------:R-:W-:Y:S02]  /*0930*/  MOV R14, R0 ;  /* 0x00000000000e7202 */ /* 0x000fe40000000f00 */
.L_x_7:
[----:B------:R-:W-:Y:S05]  /*0940*/  BSYNC.RECONVERGENT B0 ;  /* 0x0000000000007941 */ /* 0x000fea0003800200 */
.L_x_5:
[----:B------:R-:W0:Y:S01]  /*0950*/  LDCU UR5, c[0x0][0x434] ;  /* 0x00008680ff0577ac */ /* 0x000e220008000800 */
[----:B------:R-:W-:Y:S01]  /*0960*/  BSSY.RECONVERGENT B0, `(.L_x_8) ;  /* 0x0000083000007945 */ /* 0x000fe20003800200 */
[----:B------:R-:W-:Y:S01]  /*0970*/  UMOV UR10, URZ ;  /* 0x000000ff000a7c82 */ /* 0x000fe20008000000 */
[----:B------:R-:W-:Y:S01]  /*0980*/  UMOV UR22, URZ ;  /* 0x000000ff00167c82 */ /* 0x000fe20008000000 */
[----:B0-----:R-:W-:-:S05]  /*0990*/  IMAD.U32 R0, RZ, RZ, UR5 ;  /* 0x00000005ff007e24 */ /* 0x001fca000f8e00ff */
[----:B------:R-:W-:-:S04]  /*09a0*/  IABS R0, R0 ;  /* 0x0000000000007213 */ /* 0x000fc80000000000 */
[----:B------:R-:W-:-:S13]  /*09b0*/  R2UR UR7, R0 ;  /* 0x00000000000772ca */ /* 0x000fda00000e0000 */
[----:B------:R-:W0:Y:S08]  /*09c0*/  I2F.RP R3, UR7 ;  /* 0x0000000700037d06 */ /* 0x000e300008209400 */
[----:B0-----:R-:W0:Y:S02]  /*09d0*/  MUFU.RCP R2, R3 ;  /* 0x0000000300027308 */ /* 0x001e240000001000 */
[----:B0-----:R-:W-:-:S06]  /*09e0*/  VIADD R2, R2, 0xffffffe ;  /* 0x0ffffffe02027836 */ /* 0x001fcc0000000000 */
[----:B------:R-:W0:Y:S02]  /*09f0*/  F2I.FTZ.U32.TRUNC.NTZ R0, R2 ;  /* 0x0000000200007305 */ /* 0x000e24000021f000 */
[----:B0-----:R-:W-:Y:S02]  /*0a00*/  R2UR UR11, R0 ;  /* 0x00000000000b72ca */ /* 0x001fe400000e0000 */
[----:B------:R-:W-:Y:S01]  /*0a10*/  IABS R0, UR8 ;  /* 0x0000000800007c13 */ /* 0x000fe20008000000 */
[----:B------:R-:W-:-:S03]  /*0a20*/  ULOP3.LUT UR8, UR8, UR5, URZ, 0x3c, !UPT ;  /* 0x0000000508087292 */ /* 0x000fc6000f8e3cff */
[----:B------:R-:W-:-:S07]  /*0a30*/  R2UR UR6, R0 ;  /* 0x00000000000672ca */ /* 0x000fce00000e0000 */
[----:B------:R-:W-:-:S04]  /*0a40*/  UIADD3 UR4, UPT, UPT, URZ, -UR11, URZ ;  /* 0x8000000bff047290 */ /* 0x000fc8000fffe0ff */
[----:B------:R-:W-:-:S04]  /*0a50*/  UIMAD UR4, UR4, UR7, URZ ;  /* 0x00000007040472a4 */ /* 0x000fc8000f8e02ff */
[----:B------:R-:W-:-:S04]  /*0a60*/  UIMAD.WIDE.U32 UR10, UR11, UR4, UR10 ;  /* 0x000000040b0a72a5 */ /* 0x000fc8000f8e000a */
[----:B------:R-:W-:-:S07]  /*0a70*/  UIMAD.WIDE.U32 UR10, UR11, UR6, URZ ;  /* 0x000000060b0a72a5 */ /* 0x000fce000f8e00ff */
[----:B------:R-:W-:Y:S02]  /*0a80*/  UMOV UR9, UR11 ;  /* 0x0000000b00097c82 */ /* 0x000fe40008000000 */
[----:B------:R-:W-:-:S04]  /*0a90*/  UIADD3 UR4, UPT, UPT, -UR9, URZ, URZ ;  /* 0x000000ff09047290 */ /* 0x000fc8000fffe1ff */
[----:B------:R-:W-:Y:S02]  /*0aa0*/  UIMAD UR4, UR7, UR4, UR6 ;  /* 0x00000004070472a4 */ /* 0x000fe4000f8e0206 */
[----:B------:R-:W-:Y:S02]  /*0ab0*/  USHF.R.S32.HI UR6, URZ, 0x1f, UR5 ;  /* 0x0000001fff067899 */ /* 0x000fe40008011405 */
[----:B------:R-:W-:Y:S02]  /*0ac0*/  UISETP.GT.U32.AND UP1, UPT, UR7, UR4, UPT ;  /* 0x000000040700728c */ /* 0x000fe4000bf24070 */
[----:B------:R-:W-:-:S09]  /*0ad0*/  ULOP3.LUT UR6, UR6, 0x1, URZ, 0xfc, !UPT ;  /* 0x0000000106067892 */ /* 0x000fd2000f8efcff */
[----:B------:R-:W-:Y:S02]  /*0ae0*/  @!UP1 UIADD3 UR4, UPT, UPT, UR4, -UR7, URZ ;  /* 0x8000000704049290 */ /* 0x000fe4000fffe0ff */
[----:B------:R-:W-:Y:S02]  /*0af0*/  @!UP1 UIADD3 UR9, UPT, UPT, UR9, 0x1, URZ ;  /* 0x0000000109099890 */ /* 0x000fe4000fffe0ff */
[----:B------:R-:W-:Y:S02]  /*0b00*/  UISETP.GE.U32.AND UP0, UPT, UR4, UR7, UPT ;  /* 0x000000070400728c */ /* 0x000fe4000bf06070 */
[----:B------:R-:W-:-:S05]  /*0b10*/  UISETP.GE.AND UP1, UPT, UR8, URZ, UPT ;  /* 0x000000ff0800728c */ /* 0x000fca000bf26270 */
[----:B------:R-:W0:Y:S04]  /*0b20*/  LDCU UR4, c[0x0][0x3e0] ;  /* 0x00007c00ff0477ac */ /* 0x000e280008000800 */
[----:B------:R-:W-:Y:S02]  /*0b30*/  @UP0 UIADD3 UR9, UPT, UPT, UR9, 0x1, URZ ;  /* 0x0000000109090890 */ /* 0x000fe4000fffe0ff */
[----:B------:R-:W-:-:S05]  /*0b40*/  UISETP.NE.AND UP0, UPT, UR5, URZ, UPT ;  /* 0x000000ff0500728c */ /* 0x000fca000bf05270 */
[----:B------:R-:W-:Y:S02]  /*0b50*/  UMOV UR8, UR9 ;  /* 0x0000000900087c82 */ /* 0x000fe40008000000 */
[----:B------:R-:W-:-:S04]  /*0b60*/  @!UP1 UIADD3 UR8, UPT, UPT, -UR8, URZ, URZ ;  /* 0x000000ff08089290 */ /* 0x000fc8000fffe1ff */
[----:B------:R-:W-:Y:S01]  /*0b70*/  @!UP0 ULOP3.LUT UR8, URZ, UR5, URZ, 0x33, !UPT ;  /* 0x00000005ff088292 */ /* 0x000fe2000f8e33ff */
[----:B0-----:R-:W-:Y:S01]  /*0b80*/  IMAD.U32 R0, RZ, RZ, UR4 ;  /* 0x00000004ff007e24 */ /* 0x001fe2000f8e00ff */
[----:B------:R-:W-:Y:S02]  /*0b90*/  UIADD3 UR17, UPT, UPT, UR4, -0x1, URZ ;  /* 0xffffffff04117890 */ /* 0x000fe4000fffe0ff */
[----:B------:R-:W-:Y:S02]  /*0ba0*/  UIMAD UR7, UR8, UR6, URZ ;  /* 0x00000006080772a4 */ /* 0x000fe4000f8e02ff */
[----:B------:R-:W-:Y:S01]  /*0bb0*/  IABS R0, R0 ;  /* 0x0000000000007213 */ /* 0x000fe20000000000 */
[----:B------:R-:W-:-:S03]  /*0bc0*/  UISETP.NE.AND UP2, UPT, UR4, URZ, UPT ;  /* 0x000000ff0400728c */ /* 0x000fc6000bf45270 */
[----:B------:R-:W-:Y:S02]  /*0bd0*/  IABS R2, UR7 ;  /* 0x0000000700027c13 */ /* 0x000fe40008000000 */
[----:B------:R-:W-:Y:S02]  /*0be0*/  R2UR UR11, R0 ;  /* 0x00000000000b72ca */ /* 0x000fe400000e0000 */
[----:B------:R-:W-:-:S11]  /*0bf0*/  R2UR UR13, R2 ;  /* 0x00000000020d72ca */ /* 0x000fd600000e0000 */
[----:B------:R-:W0:Y:S02]  /*0c00*/  I2F.RP R11, UR11 ;  /* 0x0000000b000b7d06 */ /* 0x000e240008209400 */
[----:B------:R-:W-:-:S04]  /*0c10*/  UIADD3 UR6, UPT, UPT, UR17, UR13, URZ ;  /* 0x0000000d11067290 */ /* 0x000fc8000fffe0ff */
[----:B------:R-:W-:Y:S02]  /*0c20*/  ULOP3.LUT UR16, UR6, UR13, URZ, 0x3c, !UPT ;  /* 0x0000000d06107292 */ /* 0x000fe4000f8e3cff */
[----:B------:R-:W1:Y:S01]  /*0c30*/  I2F.RP R12, UR13 ;  /* 0x0000000d000c7d06 */ /* 0x000e620008209400 */
[----:B------:R-:W-:Y:S01]  /*0c40*/  IMAD.U32 R2, RZ, RZ, UR6 ;  /* 0x00000006ff027e24 */ /* 0x000fe2000f8e00ff */
[----:B------:R-:W-:Y:S02]  /*0c50*/  ULOP3.LUT UR6, UR6, UR4, URZ, 0x3c, !UPT ;  /* 0x0000000406067292 */ /* 0x000fe4000f8e3cff */
[----:B------:R-:W-:Y:S02]  /*0c60*/  ISETP.LE.AND P0, PT, RZ, UR16, PT ;  /* 0x00000010ff007c0c */ /* 0x000fe4000bf03270 */
[----:B------:R-:W-:Y:S02]  /*0c70*/  IABS R2, R2 ;  /* 0x0000000200027213 */ /* 0x000fe40000000000 */
[----:B0-----:R-:W0:Y:S02]  /*0c80*/  MUFU.RCP R5, R11 ;  /* 0x0000000b00057308 */ /* 0x001e240000001000 */
[----:B------:R-:W-:-:S06]  /*0c90*/  R2UR UR12, R2 ;  /* 0x00000000020c72ca */ /* 0x000fcc00000e0000 */
[----:B-1----:R-:W1:Y:S01]  /*0ca0*/  MUFU.RCP R0, R12 ;  /* 0x0000000c00007308 */ /* 0x002e620000001000 */
[----:B0-----:R-:W-:Y:S02]  /*0cb0*/  VIADD R5, R5, 0xffffffe ;  /* 0x0ffffffe05057836 */ /* 0x001fe40000000000 */
[----:B-1----:R-:W-:-:S05]  /*0cc0*/  VIADD R8, R0, 0xffffffe ;  /* 0x0ffffffe00087836 */ /* 0x002fca0000000000 */
[----:B------:R-:W0:Y:S08]  /*0cd0*/  F2I.FTZ.U32.TRUNC.NTZ R0, R5 ;  /* 0x0000000500007305 */ /* 0x000e30000021f000 */
[----:B------:R-:W1:Y:S01]  /*0ce0*/  F2I.FTZ.U32.TRUNC.NTZ R9, R8 ;  /* 0x0000000800097305 */ /* 0x000e62000021f000 */
[----:B0-----:R-:W-:Y:S02]  /*0cf0*/  R2UR UR23, R0 ;  /* 0x00000000001772ca */ /* 0x001fe400000e0000 */
[----:B------:R-:W-:-:S05]  /*0d00*/  IABS R0, UR7 ;  /* 0x0000000700007c13 */ /* 0x000fca0008000000 */
[----:B------:R-:W-:Y:S02]  /*0d10*/  IMAD.MOV R0, RZ, RZ, -R0 ;  /* 0x000000ffff007224 */ /* 0x000fe400078e0a00 */
[----:B-1----:R-:W-:Y:S02]  /*0d20*/  IMAD.MOV R3, RZ, RZ, -R9 ;  /* 0x000000ffff037224 */ /* 0x002fe400078e0a09 */
[----:B------:R-:W-:Y:S02]  /*0d30*/  IMAD.MOV.U32 R8, RZ, RZ, RZ ;  /* 0x000000ffff087224 */ /* 0x000fe400078e00ff */
[----:B------:R-:W-:Y:S01]  /*0d40*/  IMAD R3, R3, UR13, RZ ;  /* 0x0000000d03037c24 */ /* 0x000fe2000f8e02ff */
[----:B------:R-:W-:-:S03]  /*0d50*/  UIADD3 UR9, UPT, UPT, URZ, -UR23, URZ ;  /* 0x80000017ff097290 */ /* 0x000fc6000fffe0ff */
[----:B------:R-:W-:Y:S01]  /*0d60*/  IMAD.HI.U32 R3, R9, R3, R8 ;  /* 0x0000000309037227 */ /* 0x000fe200078e0008 */
[----:B------:R-:W-:-:S04]  /*0d70*/  UIMAD UR9, UR9, UR11, URZ ;  /* 0x0000000b090972a4 */ /* 0x000fc8000f8e02ff */
[----:B------:R-:W-:Y:S01]  /*0d80*/  UIMAD.WIDE.U32 UR22, UR23, UR9, UR22 ;  /* 0x00000009171672a5 */ /* 0x000fe2000f8e0016 */
[----:B------:R-:W-:-:S03]  /*0d90*/  IMAD.HI.U32 R9, R3, UR12, RZ ;  /* 0x0000000c03097c27 */ /* 0x000fc6000f8e00ff */
[----:B------:R-:W-:Y:S01]  /*0da0*/  UIMAD.WIDE.U32 UR22, UR23, UR12, URZ ;  /* 0x0000000c171672a5 */ /* 0x000fe2000f8e00ff */
[----:B------:R-:W-:Y:S02]  /*0db0*/  IMAD R0, R9, R0, UR12 ;  /* 0x0000000c09007e24 */ /* 0x000fe4000f8e0200 */
[----:B------:R-:W0:Y:S03]  /*0dc0*/  LDCU.U8 UR9, c[0x0][0x549] ;  /* 0x0000a920ff0977ac */ /* 0x000e260008000000 */
[----:B------:R-:W-:Y:S01]  /*0dd0*/  ISETP.LT.U32.AND P1, PT, R0, UR13, PT ;  /* 0x0000000d00007c0c */ /* 0x000fe2000bf21070 */
[----:B------:R-:W-:Y:S02]  /*0de0*/  UMOV UR15, UR23 ;  /* 0x00000017000f7c82 */ /* 0x000fe40008000000 */
[----:B------:R-:W-:-:S04]  /*0df0*/  UIADD3 UR10, UPT, UPT, -UR15, URZ, URZ ;  /* 0x000000ff0f0a7290 */ /* 0x000fc8000fffe1ff */
[----:B------:R-:W-:-:S04]  /*0e00*/  UIMAD UR10, UR11, UR10, UR12 ;  /* 0x0000000a0b0a72a4 */ /* 0x000fc8000f8e020c */
[----:B------:R-:W-:Y:S02]  /*0e10*/  UISETP.GT.U32.AND UP1, UPT, UR11, UR10, UPT ;  /* 0x0000000a0b00728c */ /* 0x000fe4000bf24070 */
[----:B------:R-:W-:Y:S02]  /*0e20*/  @!P1 VIADD R0, R0, -UR13 ;  /* 0x8000000d00009c36 */ /* 0x000fe40008000000 */
[----:B------:R-:W-:Y:S01]  /*0e30*/  @!P1 VIADD R9, R9, 0x1 ;  /* 0x0000000109099836 */ /* 0x000fe20000000000 */
[----:B------:R-:W-:Y:S01]  /*0e40*/  ISETP.NE.AND P1, PT, RZ, UR7, PT ;  /* 0x00000007ff007c0c */ /* 0x000fe2000bf25270 */
[----:B0-----:R-:W-:Y:S01]  /*0e50*/  UISETP.NE.AND UP0, UPT, UR9, URZ, UPT ;  /* 0x000000ff0900728c */ /* 0x001fe2000bf05270 */
[----:B------:R-:W-:-:S03]  /*0e60*/  ISETP.GE.U32.AND P2, PT, R0, UR13, PT ;  /* 0x0000000d00007c0c */ /* 0x000fc6000bf46070 */
[----:B------:R-:W-:Y:S02]  /*0e70*/  USEL UR5, UR5, 0x1, !UP0 ;  /* 0x0000000105057887 */ /* 0x000fe4000c000000 */
[----:B------:R-:W-:Y:S02]  /*0e80*/  @!UP1 UIADD3 UR10, UPT, UPT, UR10, -UR11, URZ ;  /* 0x8000000b0a0a9290 */ /* 0x000fe4000fffe0ff */
[----:B------:R-:W-:Y:S02]  /*0e90*/  UISETP.GE.AND UP0, UPT, UR6, URZ, UPT ;  /* 0x000000ff0600728c */ /* 0x000fe4000bf06270 */
[----:B------:R-:W-:Y:S02]  /*0ea0*/  UISETP.GE.U32.AND UP3, UPT, UR10, UR11, UPT ;  /* 0x0000000b0a00728c */ /* 0x000fe4000bf66070 */
[----:B------:R-:W-:Y:S02]  /*0eb0*/  @!UP1 UIADD3 UR15, UPT, UPT, UR15, 0x1, URZ ;  /* 0x000000010f0f9890 */ /* 0x000fe4000fffe0ff */
[----:B------:R-:W-:Y:S01]  /*0ec0*/  @P2 VIADD R9, R9, 0x1 ;  /* 0x0000000109092836 */ /* 0x000fe20000000000 */
[----:B------:R-:W-:-:S02]  /*0ed0*/  UISETP.NE.AND UP1, UPT, UR8, URZ, UPT ;  /* 0x000000ff0800728c */ /* 0x000fc4000bf25270 */
[----:B------:R-:W-:Y:S01]  /*0ee0*/  USHF.R.S32.HI UR8, URZ, 0x1f, UR7 ;  /* 0x0000001fff087899 */ /* 0x000fe20008011407 */
[----:B------:R-:W-:Y:S01]  /*0ef0*/  @!P0 IMAD.MOV R9, RZ, RZ, -R9 ;  /* 0x000000ffff098224 */ /* 0x000fe200078e0a09 */
[----:B------:R-:W-:Y:S01]  /*0f00*/  @!P1 LOP3.LUT R9, RZ, UR13, RZ, 0x33, !PT ;  /* 0x0000000dff099c12 */ /* 0x000fe2000f8e33ff */
[----:B------:R-:W-:Y:S02]  /*0f10*/  USEL UR6, URZ, 0x1, !UP1 ;  /* 0x00000001ff067887 */ /* 0x000fe4000c800000 */
[----:B------:R-:W-:Y:S01]  /*0f20*/  @UP3 UIADD3 UR15, UPT, UPT, UR15, 0x1, URZ ;  /* 0x000000010f0f3890 */ /* 0x000fe2000fffe0ff */
[----:B------:R-:W-:Y:S01]  /*0f30*/  ISETP.LT.U32.AND P0, PT, R14, R9, PT ;  /* 0x000000090e00720c */ /* 0x000fe20003f01070 */
[----:B------:R-:W-:Y:S01]  /*0f40*/  ULOP3.LUT UR6, UR8, UR6, URZ, 0xfc, !UPT ;  /* 0x0000000608067292 */ /* 0x000fe2000f8efcff */
[----:B------:R-:W-:Y:S01]  /*0f50*/  SHF.R.S32.HI R3, RZ, 0x1f, R9 ;  /* 0x0000001fff037819 */ /* 0x000fe20000011409 */
[----:B------:R-:W-:Y:S02]  /*0f60*/  @!UP0 UIADD3 UR15, UPT, UPT, -UR15, URZ, URZ ;  /* 0x000000ff0f0f8290 */ /* 0x000fe4000fffe1ff */
[----:B------:R-:W-:Y:S01]  /*0f70*/  @!UP2 ULOP3.LUT UR15, URZ, UR4, URZ, 0x33, !UPT ;  /* 0x00000004ff0fa292 */ /* 0x000fe2000f8e33ff */
[----:B------:R-:W-:-:S04]  /*0f80*/  ISETP.LT.AND.EX P0, PT, R15, R3, PT, P0 ;  /* 0x000000030f00720c */ /* 0x000fc80003f01300 */
[C---:B------:R-:W-:Y:S02]  /*0f90*/  SEL R3, R15.reuse, R3, P0 ;  /* 0x000000030f037207 */ /* 0x040fe40000000000 */
[----:B------:R-:W-:Y:S02]  /*0fa0*/  SEL R9, R14, R9, P0 ;  /* 0x000000090e097207 */ /* 0x000fe40000000000 */
        /* <DEDUP_REMOVED lines=23> */
.L_x_9:
[----:B------:R-:W-:Y:S01]  /*1120*/  IMAD.MOV.U32 R16, RZ, RZ, R14 ;  /* 0x000000ffff107224 */ /* 0x000fe200078e000e */
[----:B------:R-:W-:Y:S01]  /*1130*/  MOV R14, R9 ;  /* 0x00000009000e7202 */ /* 0x000fe20000000f00 */
[----:B------:R-:W-:Y:S01]  /*1140*/  IMAD.MOV.U32 R13, RZ, RZ, R3 ;  /* 0x000000ffff0d7224 */ /* 0x000fe200078e0003 */
[----:B------:R-:W-:Y:S02]  /*1150*/  MOV R12, 0x1170 ;  /* 0x00001170000c7802 */ /* 0x000fe40000000f00 */
[----:B------:R-:W-:Y:S05]  /*1160*/  CALL.REL.NOINC `($__internal_0_$__cuda_sm20_div_s64) ;  /* 0x0000003400e47944 */ /* 0x000fea0003c00000 */
[----:B------:R-:W-:Y:S02]  /*1170*/  MOV R34, R0 ;  /* 0x0000000000227202 */ /* 0x000fe40000000f00 */
[----:B------:R-:W-:Y:S02]  /*1180*/  MOV R35, R15 ;  /* 0x0000000f00237202 */ /* 0x000fe40000000f00 */
.L_x_10:
[----:B------:R-:W-:Y:S05]  /*1190*/  BSYNC.RECONVERGENT B0 ;  /* 0x0000000000007941 */ /* 0x000fea0003800200 */
.L_x_8:
[----:B------:R-:W-:Y:S01]  /*11a0*/  IABS R12, UR21 ;  /* 0x00000015000c7c13 */ /* 0x000fe20008000000 */
[----:B------:R-:W0:Y:S01]  /*11b0*/  LDC R5, c[0x0][0x434] ;  /* 0x00010d00ff057b82 */ /* 0x000e220000000800 */
[----:B------:R-:W-:Y:S01]  /*11c0*/  IABS R0, UR21 ;  /* 0x0000001500007c13 */ /* 0x000fe20008000000 */
[----:B------:R-:W-:Y:S01]  /*11d0*/  UIMAD UR5, UR15, UR5, URZ ;  /* 0x000000050f0572a4 */ /* 0x000fe2000f8e02ff */
[----:B------:R-:W1:Y:S01]  /*11e0*/  I2F.RP R13, R12 ;  /* 0x0000000c000d7306 */ /* 0x000e620000209400 */
[----:B------:R-:W-:Y:S02]  /*11f0*/  BSSY.RECONVERGENT B0, `(.L_x_11) ;  /* 0x000003b000007945 */ /* 0x000fe40003800200 */
[----:B------:R-:W-:Y:S01]  /*1200*/  IMAD.MOV R0, RZ, RZ, -R0 ;  /* 0x000000ffff007224 */ /* 0x000fe200078e0a00 */
[----:B------:R-:W-:-:S04]  /*1210*/  UIMAD UR6, UR6, UR5, URZ ;  /* 0x00000005060672a4 */ /* 0x000fc8000f8e02ff */
[----:B-1----:R-:W1:Y:S01]  /*1220*/  MUFU.RCP R14, R13 ;  /* 0x0000000d000e7308 */ /* 0x002e620000001000 */
[----:B0-----:R-:W-:-:S04]  /*1230*/  IADD3 R5, PT, PT, R5, -0x1, R12 ;  /* 0xffffffff05057810 */ /* 0x001fc80007ffe00c */
[----:B------:R-:W-:Y:S01]  /*1240*/  IABS R2, R5 ;  /* 0x0000000500027213 */ /* 0x000fe20000000000 */
[----:B-1----:R-:W-:-:S04]  /*1250*/  VIADD R14, R14, 0xffffffe ;  /* 0x0ffffffe0e0e7836 */ /* 0x002fc80000000000 */
[----:B------:R-:W0:Y:S02]  /*1260*/  F2I.FTZ.U32.TRUNC.NTZ R15, R14 ;  /* 0x0000000e000f7305 */ /* 0x000e24000021f000 */
[----:B0-----:R-:W-:Y:S02]  /*1270*/  IMAD.MOV R11, RZ, RZ, -R15 ;  /* 0x000000ffff0b7224 */ /* 0x001fe400078e0a0f */
[----:B------:R-:W-:Y:S02]  /*1280*/  IMAD.MOV.U32 R14, RZ, RZ, RZ ;  /* 0x000000ffff0e7224 */ /* 0x000fe400078e00ff */
[----:B------:R-:W-:-:S04]  /*1290*/  IMAD R8, R11, R12, RZ ;  /* 0x0000000c0b087224 */ /* 0x000fc800078e02ff */
[----:B------:R-:W-:-:S06]  /*12a0*/  IMAD.HI.U32 R8, R15, R8, R14 ;  /* 0x000000080f087227 */ /* 0x000fcc00078e000e */
[----:B------:R-:W-:-:S04]  /*12b0*/  IMAD.HI.U32 R11, R8, R2, RZ ;  /* 0x00000002080b7227 */ /* 0x000fc800078e00ff */
[----:B------:R-:W-:Y:S01]  /*12c0*/  IMAD R13, R11, R0, R2 ;  /* 0x000000000b0d7224 */ /* 0x000fe200078e0202 */
[----:B------:R-:W-:-:S04]  /*12d0*/  LOP3.LUT R0, R5, R12, RZ, 0x3c, !PT ;  /* 0x0000000c05007212 */ /* 0x000fc800078e3cff */
[----:B------:R-:W-:Y:S02]  /*12e0*/  ISETP.GT.U32.AND P1, PT, R12, R13, PT ;  /* 0x0000000d0c00720c */ /* 0x000fe40003f24070 */
[----:B------:R-:W-:-:S11]  /*12f0*/  ISETP.GE.AND P0, PT, R0, RZ, PT ;  /* 0x000000ff0000720c */ /* 0x000fd60003f06270 */
[----:B------:R-:W-:Y:S02]  /*1300*/  @!P1 IMAD.IADD R13, R13, 0x1, -R12 ;  /* 0x000000010d0d9824 */ /* 0x000fe400078e0a0c */
[----:B------:R-:W-:Y:S01]  /*1310*/  @!P1 VIADD R11, R11, 0x1 ;  /* 0x000000010b0b9836 */ /* 0x000fe20000000000 */
[----:B------:R-:W-:Y:S02]  /*1320*/  ISETP.NE.AND P1, PT, RZ, UR21, PT ;  /* 0x00000015ff007c0c */ /* 0x000fe4000bf25270 */
[----:B------:R-:W-:-:S13]  /*1330*/  ISETP.GE.U32.AND P2, PT, R13, R12, PT ;  /* 0x0000000c0d00720c */ /* 0x000fda0003f46070 */
[----:B------:R-:W-:-:S04]  /*1340*/  @P2 VIADD R11, R11, 0x1 ;  /* 0x000000010b0b2836 */ /* 0x000fc80000000000 */
[----:B------:R-:W-:Y:S01]  /*1350*/  @!P0 IMAD.MOV R11, RZ, RZ, -R11 ;  /* 0x000000ffff0b8224 */ /* 0x000fe200078e0a0b */
[----:B------:R-:W-:-:S04]  /*1360*/  @!P1 LOP3.LUT R11, RZ, R12, RZ, 0x33, !PT ;  /* 0x0000000cff0b9212 */ /* 0x000fc800078e33ff */
        /* <DEDUP_REMOVED lines=28> */
.L_x_12:
[----:B------:R-:W-:Y:S01]  /*1530*/  IMAD.MOV.U32 R16, RZ, RZ, R6 ;  /* 0x000000ffff107224 */ /* 0x000fe200078e0006 */
[----:B------:R-:W-:Y:S01]  /*1540*/  MOV R15, R7 ;  /* 0x00000007000f7202 */ /* 0x000fe20000000f00 */
[----:B------:R-:W-:Y:S01]  /*1550*/  IMAD.MOV.U32 R14, RZ, RZ, R8 ;  /* 0x000000ffff0e7224 */ /* 0x000fe200078e0008 */
[----:B------:R-:W-:Y:S02]  /*1560*/  MOV R12, 0x1580 ;  /* 0x00001580000c7802 */ /* 0x000fe40000000f00 */
[----:B------:R-:W-:Y:S05]  /*1570*/  CALL.REL.NOINC `($__internal_0_$__cuda_sm20_div_s64) ;  /* 0x0000003000e07944 */ /* 0x000fea0003c00000 */
[----:B------:R-:W-:Y:S02]  /*1580*/  MOV R28, R0 ;  /* 0x00000000001c7202 */ /* 0x000fe40000000f00 */
[----:B------:R-:W-:Y:S02]  /*1590*/  MOV R29, R15 ;  /* 0x0000000f001d7202 */ /* 0x000fe40000000f00 */
.L_x_13:
[----:B------:R-:W-:Y:S05]  /*15a0*/  BSYNC.RECONVERGENT B0 ;  /* 0x0000000000007941 */ /* 0x000fea0003800200 */
.L_x_11:
[----:B------:R-:W0:Y:S01]  /*15b0*/  S2R R18, SR_TID.X ;  /* 0x0000000000127919 */ /* 0x000e220000002100 */
[----:B------:R-:W-:Y:S01]  /*15c0*/  UIADD3 UR8, UP0, UPT, UR20, -UR19, URZ ;  /* 0x8000001314087290 */ /* 0x000fe2000ff1e0ff */
[----:B------:R-:W1:Y:S03]  /*15d0*/  LDCU UR4, c[0x0][0x534] ;  /* 0x0000a680ff0477ac */ /* 0x000e660008000800 */
[----:B------:R-:W-:Y:S01]  /*15e0*/  UIADD3.X UR5, UPT, UPT, UR14, -0x1, URZ, UP0, !UPT ;  /* 0xffffffff0e057890 */ /* 0x000fe200087fe4ff */
[----:B------:R-:W2:Y:S05]  /*15f0*/  LDCU.64 UR10, c[0x0][0x358] ;  /* 0x00006b00ff0a77ac */ /* 0x000eaa0008000a00 */
[----:B------:R-:W-:Y:S01]  /*1600*/  IMAD.U32 R0, RZ, RZ, UR5 ;  /* 0x00000005ff007e24 */ /* 0x000fe2000f8e00ff */
[----:B0-----:R-:W-:-:S02]  /*1610*/  LOP3.LUT R19, R18, 0x3, RZ, 0xc0, !PT ;  /* 0x0000000312137812 */ /* 0x001fc400078ec0ff */
[----:B------:R-:W-:Y:S02]  /*1620*/  SHF.R.U32.HI R20, RZ, 0x2, R18 ;  /* 0x00000002ff147819 */ /* 0x000fe40000011612 */
[----:B------:R-:W-:-:S03]  /*1630*/  ISETP.LT.U32.AND P3, PT, R19, UR8, PT ;  /* 0x0000000813007c0c */ /* 0x000fc6000bf61070 */
[----:B------:R-:W-:Y:S01]  /*1640*/  VIADD R2, R20, 0x40 ;  /* 0x0000004014027836 */ /* 0x000fe20000000000 */
[----:B------:R-:W-:Y:S01]  /*1650*/  ISETP.GT.AND.EX P3, PT, R0, RZ, PT, P3 ;  /* 0x000000ff0000720c */ /* 0x000fe20003f64330 */
[C---:B------:R-:W-:Y:S02]  /*1660*/  VIADD R11, R20.reuse, 0x20 ;  /* 0x00000020140b7836 */ /* 0x040fe40000000000 */
[C---:B------:R-:W-:Y:S01]  /*1670*/  VIADD R0, R20.reuse, 0x60 ;  /* 0x0000006014007836 */ /* 0x040fe20000000000 */
[----:B-1----:R-:W-:Y:S02]  /*1680*/  ISETP.GE.OR P6, PT, R20, UR4, !P3 ;  /* 0x0000000414007c0c */ /* 0x002fe4000dfc6670 */
[----:B------:R-:W-:Y:S02]  /*1690*/  ISETP.GE.OR P4, PT, R2, UR4, !P3 ;  /* 0x0000000402007c0c */ /* 0x000fe4000df86670 */
[----:B------:R-:W-:Y:S02]  /*16a0*/  ISETP.GE.OR P5, PT, R11, UR4, !P3 ;  /* 0x000000040b007c0c */ /* 0x000fe4000dfa6670 */
[----:B------:R-:W-:-:S07]  /*16b0*/  ISETP.GE.OR P3, PT, R0, UR4, !P3 ;  /* 0x0000000400007c0c */ /* 0x000fce000df66670 */
[----:B------:R-:W0:Y:S01]  /*16c0*/  @!P6 LDC.64 R16, c[0x0][0x428] ;  /* 0x00010a00ff10eb82 */ /* 0x000e220000000a00 */
[C---:B------:R-:W-:Y:S02]  /*16d0*/  @!P6 IADD3 R24, P0, PT, R19.reuse, UR19, RZ ;  /* 0x000000131318ec10 */ /* 0x040fe4000ff1e0ff */
[C---:B------:R-:W-:Y:S02]  /*16e0*/  @!P4 IADD3 R26, P1, PT, R19.reuse, UR19, RZ ;  /* 0x00000013131acc10 */ /* 0x040fe4000ff3e0ff */
[----:B------:R-:W-:Y:S02]  /*16f0*/  @!P6 IADD3.X R25, PT, PT, RZ, RZ, RZ, P0, !PT ;  /* 0x000000ffff19e210 */ /* 0x000fe400007fe4ff */
[----:B------:R-:W-:Y:S01]  /*1700*/  @!P5 IADD3 R30, P2, PT, R19, UR19, RZ ;  /* 0x00000013131edc10 */ /* 0x000fe2000ff5e0ff */
[----:B------:R-:W1:Y:S01]  /*1710*/  @!P4 LDC.64 R12, c[0x0][0x428] ;  /* 0x00010a00ff0ccb82 */ /* 0x000e620000000a00 */
[----:B------:R-:W-:Y:S02]  /*1720*/  @!P4 IMAD.X R27, RZ, RZ, RZ, P1 ;  /* 0x000000ffff1bc224 */ /* 0x000fe400008e06ff */
[----:B------:R-:W-:-:S04]  /*1730*/  @!P6 IMAD.WIDE.U32 R24, R20, UR20, R24 ;  /* 0x000000141418ec25 */ /* 0x000fc8000f8e0018 */
[----:B------:R-:W-:Y:S01]  /*1740*/  @!P6 IMAD R22, R20, UR14, R25 ;  /* 0x0000000e1416ec24 */ /* 0x000fe2000f8e0219 */
[----:B------:R-:W3:Y:S01]  /*1750*/  @!P5 LDC.64 R14, c[0x0][0x428] ;  /* 0x00010a00ff0edb82 */ /* 0x000ee20000000a00 */
[----:B------:R-:W-:-:S07]  /*1760*/  @!P5 IMAD.X R31, RZ, RZ, RZ, P2 ;  /* 0x000000ffff1fd224 */ /* 0x000fce00010e06ff */
[----:B------:R-:W4:Y:S01]  /*1770*/  @!P3 LDC.64 R6, c[0x0][0x428] ;  /* 0x00010a00ff06bb82 */ /* 0x000f220000000a00 */
[----:B0-----:R-:W-:Y:S01]  /*1780*/  @!P6 LEA R32, P0, R24, R16, 0x2 ;  /* 0x000000101820e211 */ /* 0x001fe200078010ff */
[----:B------:R-:W-:-:S03]  /*1790*/  @!P4 IMAD.WIDE.U32 R26, R2, UR20, R26 ;  /* 0x00000014021acc25 */ /* 0x000fc6000f8e001a */
[----:B------:R-:W-:Y:S01]  /*17a0*/  @!P6 LEA.HI.X R33, R24, R17, R22, 0x2, P0 ;  /* 0x000000111821e211 */ /* 0x000fe200000f1416 */
[----:B------:R-:W-:Y:S01]  /*17b0*/  @!P5 IMAD.WIDE.U32 R30, R11, UR20, R30 ;  /* 0x000000140b1edc25 */ /* 0x000fe2000f8e001e */
[----:B------:R-:W-:-:S03]  /*17c0*/  @!P3 IADD3 R24, P0, PT, R19, UR19, RZ ;  /* 0x000000131318bc10 */ /* 0x000fc6000ff1e0ff */
[----:B------:R-:W-:Y:S02]  /*17d0*/  IMAD.MOV.U32 R16, RZ, RZ, -0x800000 ;  /* 0xff800000ff107424 */ /* 0x000fe400078e00ff */
[----:B------:R-:W-:Y:S01]  /*17e0*/  @!P3 IMAD.X R25, RZ, RZ, RZ, P0 ;  /* 0x000000ffff19b224 */ /* 0x000fe200000e06ff */
[----:B-1----:R-:W-:Y:S01]  /*17f0*/  @!P4 LEA R12, P1, R26, R12, 0x2 ;  /* 0x0000000c1a0cc211 */ /* 0x002fe200078210ff */
[----:B------:R-:W-:Y:S02]  /*1800*/  @!P4 IMAD R2, R2, UR14, R27 ;  /* 0x0000000e0202cc24 */ /* 0x000fe4000f8e021b */
[----:B------:R-:W-:Y:S01]  /*1810*/  @!P3 IMAD.WIDE.U32 R24, R0, UR20, R24 ;  /* 0x000000140018bc25 */ /* 0x000fe2000f8e0018 */
[----:B---3--:R-:W-:Y:S01]  /*1820*/  @!P5 LEA R14, P2, R30, R14, 0x2 ;  /* 0x0000000e1e0ed211 */ /* 0x008fe200078410ff */
[----:B--2---:R-:W2:Y:S01]  /*1830*/  @!P6 LDG.E R16, desc[UR10][R32.64] ;  /* 0x0000000a2010e981 */ /* 0x004ea2000c1e1900 */
[----:B------:R-:W-:Y:S01]  /*1840*/  @!P4 LEA.HI.X R13, R26, R13, R2, 0x2, P1 ;  /* 0x0000000d1a0dc211 */ /* 0x000fe200008f1402 */
[----:B------:R-:W-:Y:S01]  /*1850*/  @!P5 IMAD R22, R11, UR14, R31 ;  /* 0x0000000e0b16dc24 */ /* 0x000fe2000f8e021f */
[----:B------:R-:W-:Y:S01]  /*1860*/  MOV R2, 0xff800000 ;  /* 0xff80000000027802 */ /* 0x000fe20000000f00 */
[----:B------:R-:W-:Y:S01]  /*1870*/  @!P3 IMAD R0, R0, UR14, R25 ;  /* 0x0000000e0000bc24 */ /* 0x000fe2000f8e0219 */
[----:B----4-:R-:W-:Y:S01]  /*1880*/  @!P3 LEA R6, P0, R24, R6, 0x2 ;  /* 0x000000061806b211 */ /* 0x010fe200078010ff */
[----:B------:R-:W-:Y:S01]  /*1890*/  IMAD.MOV.U32 R11, RZ, RZ, -0x800000 ;  /* 0xff800000ff0b7424 */ /* 0x000fe200078e00ff */
[----:B------:R-:W-:-:S02]  /*18a0*/  @!P5 LEA.HI.X R15, R30, R15, R22, 0x2, P2 ;  /* 0x0000000f1e0fd211 */ /* 0x000fc400010f1416 */
[----:B------:R-:W-:Y:S01]  /*18b0*/  @!P3 LEA.HI.X R7, R24, R7, R0, 0x2, P0 ;  /* 0x000000071807b211 */ /* 0x000fe200000f1400 */
[----:B------:R-:W-:Y:S02]  /*18c0*/  IMAD.MOV.U32 R0, RZ, RZ, -0x800000 ;  /* 0xff800000ff007424 */ /* 0x000fe400078e00ff */
[----:B------:R0:W3:Y:S04]  /*18d0*/  @!P5 LDG.E R2, desc[UR10][R14.64] ;  /* 0x0000000a0e02d981 */ /* 0x0000e8000c1e1900 */
[----:B------:R1:W4:Y:S04]  /*18e0*/  @!P4 LDG.E R11, desc[UR10][R12.64] ;  /* 0x0000000a0c0bc981 */ /* 0x000328000c1e1900 */
[----:B------:R5:W4:Y:S01]  /*18f0*/  @!P3 LDG.E R0, desc[UR10][R6.64] ;  /* 0x0000000a0600b981 */ /* 0x000b22000c1e1900 */
[----:B------:R-:W5:Y:S01]  /*1900*/  S2UR UR4, SR_CgaCtaId ;  /* 0x00000000000479c3 */ /* 0x000f620000008800 */
[C---:B------:R-:W-:Y:S01]  /*1910*/  ISETP.GT.U32.AND P2, PT, R18.reuse, 0x17f, PT ;  /* 0x0000017f1200780c */ /* 0x040fe20003f44070 */
[----:B------:R-:W-:Y:S01]  /*1920*/  UMOV UR5, 0x400 ;  /* 0x0000040000057882 */ /* 0x000fe20000000000 */
[C---:B------:R-:W-:Y:S01]  /*1930*/  ISETP.GT.U32.AND P1, PT, R18.reuse, 0xff, PT ;  /* 0x000000ff1200780c */ /* 0x040fe20003f24070 */
[----:B------:R-:W-:Y:S01]  /*1940*/  IMAD.MOV.U32 R22, RZ, RZ, -0x800000 ;  /* 0xff800000ff167424 */ /* 0x000fe200078e00ff */
[C---:B------:R-:W-:Y:S01]  /*1950*/  ISETP.GT.U32.AND P0, PT, R18.reuse, 0x7f, PT ;  /* 0x0000007f1200780c */ /* 0x040fe20003f04070 */
[----:B------:R-:W-:Y:S01]  /*1960*/  IMAD.MOV.U32 R25, RZ, RZ, -0x800000 ;  /* 0xff800000ff197424 */ /* 0x000fe200078e00ff */
[C---:B------:R-:W-:Y:S01]  /*1970*/  ISETP.GT.U32.AND P3, PT, R18.reuse, 0x1ff, PT ;  /* 0x000001ff1200780c */ /* 0x040fe20003f64070 */
[----:B------:R-:W-:Y:S01]  /*1980*/  IMAD.MOV.U32 R23, RZ, RZ, -0x800000 ;  /* 0xff800000ff177424 */ /* 0x000fe200078e00ff */
[C---:B------:R-:W-:Y:S01]  /*1990*/  LOP3.LUT P4, RZ, R18.reuse, 0x380, RZ, 0xc0, !PT ;  /* 0x0000038012ff7812 */ /* 0x040fe2000788c0ff */
[----:B------:R-:W-:Y:S01]  /*19a0*/  BSSY.RECONVERGENT B1, `(.L_x_14) ;  /* 0x00001cc000017945 */ /* 0x000fe20003800200 */
[----:B------:R-:W-:-:S02]  /*19b0*/  LOP3.LUT R26, R18, 0x1f, RZ, 0xc0, !PT ;  /* 0x0000001f121a7812 */ /* 0x000fc400078ec0ff */
[----:B------:R-:W-:Y:S01]  /*19c0*/  MOV R27, 0xff800000 ;  /* 0xff800000001b7802 */ /* 0x000fe20000000f00 */
[C---:B------:R-:W-:Y:S02]  /*19d0*/  @!P2 IMAD.SHL.U32 R21, R18.reuse, 0x4, RZ ;  /* 0x000000041215a824 */ /* 0x040fe400078e00ff */
[C---:B------:R-:W-:Y:S02]  /*19e0*/  @!P1 IMAD.SHL.U32 R17, R18.reuse, 0x4, RZ ;  /* 0x0000000412119824 */ /* 0x040fe400078e00ff */
[----:B0-----:R-:W-:-:S03]  /*19f0*/  @!P0 SHF.L.U32 R14, R18, 0x2, RZ ;  /* 0x00000002120e8819 */ /* 0x001fc600000006ff */
[----:B------:R-:W-:Y:S02]  /*1a00*/  @!P1 LOP3.LUT R17, R17, 0xc, RZ, 0xc0, !PT ;  /* 0x0000000c11119812 */ /* 0x000fe400078ec0ff */
[----:B-1----:R-:W-:Y:S01]  /*1a10*/  @!P0 LOP3.LUT R13, R14, 0xc, RZ, 0xc0, !PT ;  /* 0x0000000c0e0d8812 */ /* 0x002fe200078ec0ff */
[----:B-----5:R-:W-:Y:S01]  /*1a20*/  ULEA UR4, UR4, UR5, 0x18 ;  /* 0x0000000504047291 */ /* 0x020fe2000f8ec0ff */
[----:B------:R-:W-:Y:S02]  /*1a30*/  @!P2 LOP3.LUT R7, R21, 0xc, RZ, 0xc0, !PT ;  /* 0x0000000c1507a812 */ /* 0x000fe400078ec0ff */
[----:B------:R-:W-:-:S03]  /*1a40*/  SHF.R.U32.HI R21, RZ, 0x5, R18 ;  /* 0x00000005ff157819 */ /* 0x000fc60000011612 */
[----:B------:R-:W-:Y:S01]  /*1a50*/  LEA R15, R19, UR4, 0x2 ;  /* 0x00000004130f7c11 */ /* 0x000fe2000f8e10ff */
[----:B------:R-:W-:Y:S02]  /*1a60*/  @!P2 VIADD R7, R7, UR4 ;  /* 0x000000040707ac36 */ /* 0x000fe40008000000 */
[----:B------:R-:W-:Y:S02]  /*1a70*/  @!P1 VIADD R17, R17, UR4 ;  /* 0x0000000411119c36 */ /* 0x000fe40008000000 */
[----:B------:R-:W-:Y:S02]  /*1a80*/  @!P0 VIADD R13, R13, UR4 ;  /* 0x000000040d0d8c36 */ /* 0x000fe40008000000 */
[C---:B------:R-:W-:Y:S02]  /*1a90*/  IMAD R15, R20.reuse, 0x14, R15 ;  /* 0x00000014140f7824 */ /* 0x040fe400078e020f */
[C---:B------:R-:W-:Y:S02]  /*1aa0*/  @!P2 IMAD R7, R20.reuse, 0x14, R7 ;  /* 0x000000141407a824 */ /* 0x040fe400078e0207 */
[C---:B------:R-:W-:Y:S01]  /*1ab0*/  @!P1 IMAD R6, R20.reuse, 0x14, R17 ;  /* 0x0000001414069824 */ /* 0x040fe200078e0211 */
[----:B------:R-:W-:Y:S01]  /*1ac0*/  LEA R17, R21, UR4, 0x2 ;  /* 0x0000000415117c11 */ /* 0x000fe2000f8e10ff */
[----:B------:R-:W-:Y:S01]  /*1ad0*/  @!P0 IMAD R13, R20, 0x14, R13 ;  /* 0x00000014140d8824 */ /* 0x000fe200078e020d */
[----:B------:R-:W-:-:S03]  /*1ae0*/  USHF.R.S32.HI UR4, URZ, 0x1f, UR21 ;  /* 0x0000001fff047899 */ /* 0x000fc60008011415 */
[----:B------:R-:W-:Y:S01]  /*1af0*/  IMAD R24, R26, 0x14, R17 ;  /* 0x000000141a187824 */ /* 0x000fe200078e0211 */
[----:B------:R-:W-:Y:S01]  /*1b00*/  ULOP3.LUT UR4, UR4, 0x1, URZ, 0xfc, !UPT ;  /* 0x0000000104047892 */ /* 0x000fe2000f8efcff */
[----:B--2---:R-:W-:Y:S04]  /*1b10*/  @!P3 STS [R15], R16 ;  /* 0x000000100f00b388 */ /* 0x004fe80000000800 */
[----:B---3--:R0:W-:Y:S04]  /*1b20*/  @!P2 STS [R7+0x280], R2 ;  /* 0x000280020700a388 */ /* 0x0081e80000000800 */
[----:B----4-:R1:W-:Y:S04]  /*1b30*/  @!P1 STS [R6+0x500], R11 ;  /* 0x0005000b06009388 */ /* 0x0103e80000000800 */
[----:B------:R-:W-:Y:S01]  /*1b40*/  @!P0 STS [R13+0x780], R0 ;  /* 0x000780000d008388 */ /* 0x000fe20000000800 */
[----:B------:R-:W-:Y:S08]  /*1b50*/  BAR.SYNC.DEFER_BLOCKING 0x0 ;  /* 0x0000000000007b1d */ /* 0x000ff00000010000 */
[----:B0-----:R-:W1:Y:S01]  /*1b60*/  LDC R2, c[0x0][0x434] ;  /* 0x00010d00ff027b82 */ /* 0x001e620000000800 */
[----:B------:R-:W-:Y:S04]  /*1b70*/  @!P4 LDS R27, [R24] ;  /* 0x00000000181bc984 */ /* 0x000fe80000000800 */
[----:B------:R-:W-:Y:S04]  /*1b80*/  @!P4 LDS R22, [R24+0x280] ;  /* 0x000280001816c984 */ /* 0x000fe80000000800 */
[----:B------:R-:W0:Y:S04]  /*1b90*/  @!P4 LDS R25, [R24+0x500] ;  /* 0x000500001819c984 */ /* 0x000e280000000800 */
[----:B------:R-:W2:Y:S01]  /*1ba0*/  @!P4 LDS R23, [R24+0x780] ;  /* 0x000780001817c984 */ /* 0x000ea20000000800 */
[----:B-1----:R-:W-:-:S04]  /*1bb0*/  IABS R6, R2 ;  /* 0x0000000200067213 */ /* 0x002fc80000000000 */
[----:B------:R-:W1:Y:S08]  /*1bc0*/  I2F.RP R17, R6 ;  /* 0x0000000600117306 */ /* 0x000e700000209400 */
[----:B-1----:R-:W1:Y:S01]  /*1bd0*/  MUFU.RCP R14, R17 ;  /* 0x00000011000e7308 */ /* 0x002e620000001000 */
[----:B0-----:R-:W-:Y:S02]  /*1be0*/  FMNMX3.FTZ R0, R27, R22, R25, !PT ;  /* 0x000000161b007276 */ /* 0x001fe40007810019 */
[----:B-1----:R-:W-:-:S02]  /*1bf0*/  IADD3 R14, PT, PT, R14, 0xffffffe, RZ ;  /* 0x0ffffffe0e0e7810 */ /* 0x002fc40007ffe0ff */
[----:B--2---:R-:W-:-:S03]  /*1c00*/  FMNMX.FTZ R7, R0, R23, !PT ;  /* 0x0000001700077209 */ /* 0x004fc60007810000 */
[----:B------:R0:W1:Y:S02]  /*1c10*/  F2I.FTZ.U32.TRUNC.NTZ R15, R14 ;  /* 0x0000000e000f7305 */ /* 0x000064000021f000 */
[----:B------:R-:W2:Y:S01]  /*1c20*/  SHFL.BFLY PT, R0, R7, 0x10, 0x1f ;  /* 0x0e001f0007007f89 */ /* 0x000ea200000e0000 */
[----:B0-----:R-:W-:Y:S01]  /*1c30*/  IMAD.MOV.U32 R14, RZ, RZ, RZ ;  /* 0x000000ffff0e7224 */ /* 0x001fe200078e00ff */
[----:B--2---:R-:W-:Y:S01]  /*1c40*/  FMNMX.FTZ R0, R7, R0, !PT ;  /* 0x0000000007007209 */ /* 0x004fe20007810000 */
[----:B-1----:R-:W-:-:S04]  /*1c50*/  IMAD.MOV R7, RZ, RZ, -R15 ;  /* 0x000000ffff077224 */ /* 0x002fc800078e0a0f */
[----:B------:R-:W0:Y:S01]  /*1c60*/  SHFL.BFLY PT, R13, R0, 0x8, 0x1f ;  /* 0x0d001f00000d7f89 */ /* 0x000e2200000e0000 */
[----:B------:R-:W-:Y:S01]  /*1c70*/  IMAD R12, R7, R6, RZ ;  /* 0x00000006070c7224 */ /* 0x000fe200078e02ff */
[----:B------:R-:W-:Y:S02]  /*1c80*/  IABS R7, R5 ;  /* 0x0000000500077213 */ /* 0x000fe40000000000 */
[----:B------:R-:W-:Y:S01]  /*1c90*/  LOP3.LUT R5, R5, R2, RZ, 0x3c, !PT ;  /* 0x0000000205057212 */ /* 0x000fe200078e3cff */
[----:B------:R-:W-:-:S03]  /*1ca0*/  IMAD.HI.U32 R12, R15, R12, R14 ;  /* 0x0000000c0f0c7227 */ /* 0x000fc600078e000e */
[----:B------:R-:W-:Y:S01]  /*1cb0*/  ISETP.GE.AND P1, PT, R5, RZ, PT ;  /* 0x000000ff0500720c */ /* 0x000fe20003f26270 */
[----:B------:R-:W-:-:S04]  /*1cc0*/  IMAD.MOV.U32 R17, RZ, RZ, R7 ;  /* 0x000000ffff117224 */ /* 0x000fc800078e0007 */
[----:B------:R-:W-:-:S05]  /*1cd0*/  IMAD.HI.U32 R7, R12, R17, RZ ;  /* 0x000000110c077227 */ /* 0x000fca00078e00ff */
[----:B------:R-:W-:-:S05]  /*1ce0*/  IADD3 R12, PT, PT, -R7, RZ, RZ ;  /* 0x000000ff070c7210 */ /* 0x000fca0007ffe1ff */
[----:B------:R-:W-:Y:S01]  /*1cf0*/  IMAD R17, R6, R12, R17 ;  /* 0x0000000c06117224 */ /* 0x000fe200078e0211 */
[----:B0-----:R-:W-:-:S05]  /*1d00*/  FMNMX.FTZ R13, R0, R13, !PT ;  /* 0x0000000d000d7209 */ /* 0x001fca0007810000 */
[----:B------:R-:W0:Y:S02]  /*1d10*/  SHFL.BFLY PT, R16, R13, 0x4, 0x1f ;  /* 0x0c801f000d107f89 */ /* 0x000e2400000e0000 */
[----:B0-----:R-:W-:-:S05]  /*1d20*/  FMNMX.FTZ R16, R13, R16, !PT ;  /* 0x000000100d107209 */ /* 0x001fca0007810000 */
[----:B------:R-:W0:Y:S02]  /*1d30*/  SHFL.BFLY PT, R11, R16, 0x2, 0x1f ;  /* 0x0c401f00100b7f89 */ /* 0x000e2400000e0000 */
[----:B0-----:R-:W-:-:S05]  /*1d40*/  FMNMX.FTZ R11, R16, R11, !PT ;  /* 0x0000000b100b7209 */ /* 0x001fca0007810000 */
[----:B------:R-:W0:Y:S02]  /*1d50*/  SHFL.BFLY PT, R0, R11, 0x1, 0x1f ;  /* 0x0c201f000b007f89 */ /* 0x000e2400000e0000 */
[----:B0-----:R-:W-:-:S04]  /*1d60*/  FMNMX.FTZ R0, R11, R0, !PT ;  /* 0x000000000b007209 */ /* 0x001fc80007810000 */
[----:B------:R-:W-:-:S04]  /*1d70*/  FSETP.NEU.FTZ.AND P0, PT, R0, -INF , PT ;  /* 0xff8000000000780b */ /* 0x000fc80003f1d000 */
[----:B------:R-:W-:Y:S02]  /*1d80*/  FSEL R0, R0, RZ, P0 ;  /* 0x000000ff00007208 */ /* 0x000fe40000000000 */
[----:B------:R-:W-:-:S03]  /*1d90*/  ISETP.GT.U32.AND P0, PT, R6, R17, PT ;  /* 0x000000110600720c */ /* 0x000fc60003f04070 */
[C---:B------:R-:W-:Y:S01]  /*1da0*/  FADD.FTZ R15, -R0.reuse, R27 ;  /* 0x0000001b000f7221 */ /* 0x040fe20000010100 */
[C---:B------:R-:W-:Y:S01]  /*1db0*/  FADD.FTZ R12, -R0.reuse, R22 ;  /* 0x00000016000c7221 */ /* 0x040fe20000010100 */
[C---:B------:R-:W-:Y:S01]  /*1dc0*/  FADD.FTZ R11, -R0.reuse, R25 ;  /* 0x00000019000b7221 */ /* 0x040fe20000010100 */
[----:B------:R-:W-:Y:S01]  /*1dd0*/  FADD.FTZ R13, -R0, R23 ;  /* 0x00000017000d7221 */ /* 0x000fe20000010100 */
[----:B------:R-:W-:Y:S01]  /*1de0*/  FMUL.FTZ R15, R15, 1.4426950216293334961 ;  /* 0x3fb8aa3b0f0f7820 */ /* 0x000fe20000410000 */
[----:B------:R-:W-:Y:S01]  /*1df0*/  FMUL.FTZ R12, R12, 1.4426950216293334961 ;  /* 0x3fb8aa3b0c0c7820 */ /* 0x000fe20000410000 */
[----:B------:R-:W-:Y:S01]  /*1e00*/  FMUL.FTZ R11, R11, 1.4426950216293334961 ;  /* 0x3fb8aa3b0b0b7820 */ /* 0x000fe20000410000 */
[----:B------:R-:W-:-:S03]  /*1e10*/  FMUL.FTZ R13, R13, 1.4426950216293334961 ;  /* 0x3fb8aa3b0d0d7820 */ /* 0x000fc60000410000 */
[----:B------:R-:W-:Y:S01]  /*1e20*/  MUFU.EX2 R15, R15 ;  /* 0x0000000f000f7308 */ /* 0x000fe20000000800 */
[----:B------:R-:W-:Y:S02]  /*1e30*/  @!P0 IMAD.IADD R17, R17, 0x1, -R6 ;  /* 0x0000000111118824 */ /* 0x000fe400078e0a06 */
[----:B------:R-:W-:Y:S01]  /*1e40*/  @!P0 VIADD R7, R7, 0x1 ;  /* 0x0000000107078836 */ /* 0x000fe20000000000 */
[----:B------:R-:W0:Y:S01]  /*1e50*/  MUFU.EX2 R12, R12 ;  /* 0x0000000c000c7308 */ /* 0x000e220000000800 */
[----:B------:R-:W-:Y:S02]  /*1e60*/  ISETP.NE.AND P0, PT, R2, RZ, PT ;  /* 0x000000ff0200720c */ /* 0x000fe40003f05270 */
[----:B------:R-:W-:Y:S01]  /*1e70*/  ISETP.GE.U32.AND P2, PT, R17, R6, PT ;  /* 0x000000061100720c */ /* 0x000fe20003f46070 */
[----:B------:R-:W1:Y:S04]  /*1e80*/  MUFU.EX2 R11, R11 ;  /* 0x0000000b000b7308 */ /* 0x000e680000000800 */
[----:B------:R-:W2:Y:S01]  /*1e90*/  MUFU.EX2 R13, R13 ;  /* 0x0000000d000d7308 */ /* 0x000ea20000000800 */
[----:B0-----:R-:W-:-:S07]  /*1ea0*/  FADD.FTZ R6, R15, R12 ;  /* 0x0000000c0f067221 */ /* 0x001fce0000010000 */
[----:B------:R-:W-:Y:S02]  /*1eb0*/  @P2 VIADD R7, R7, 0x1 ;  /* 0x0000000107072836 */ /* 0x000fe40000000000 */
[----:B-1----:R-:W-:Y:S02]  /*1ec0*/  FADD.FTZ R6, R6, R11 ;  /* 0x0000000b06067221 */ /* 0x002fe40000010000 */
[----:B------:R-:W0:Y:S01]  /*1ed0*/  LDC R11, c[0x0][0x3e0] ;  /* 0x0000f800ff0b7b82 */ /* 0x000e220000000800 */
[----:B------:R-:W-:Y:S01]  /*1ee0*/  @!P1 IADD3 R7, PT, PT, -R7, RZ, RZ ;  /* 0x000000ff07079210 */ /* 0x000fe20007ffe1ff */
[----:B--2---:R-:W-:Y:S01]  /*1ef0*/  FADD.FTZ R12, R6, R13 ;  /* 0x0000000d060c7221 */ /* 0x004fe20000010000 */
[----:B------:R-:W-:-:S04]  /*1f00*/  @!P0 LOP3.LUT R7, RZ, R2, RZ, 0x33, !PT ;  /* 0x00000002ff078212 */ /* 0x000fc800078e33ff */
[----:B------:R-:W1:Y:S01]  /*1f10*/  SHFL.BFLY PT, R13, R12, 0x10, 0x1f ;  /* 0x0e001f000c0d7f89 */ /* 0x000e6200000e0000 */
[----:B------:R-:W-:Y:S01]  /*1f20*/  IMAD R6, R7, UR4, RZ ;  /* 0x0000000407067c24 */ /* 0x000fe2000f8e02ff */
[----:B------:R-:W2:Y:S04]  /*1f30*/  LDCU UR4, c[0x0][0x430] ;  /* 0x00008600ff0477ac */ /* 0x000ea80008000800 */
[-C--:B------:R-:W-:Y:S02]  /*1f40*/  IABS R15, R6.reuse ;  /* 0x00000006000f7213 */ /* 0x080fe40000000000 */
[----:B------:R-:W-:Y:S02]  /*1f50*/  IABS R20, R6 ;  /* 0x0000000600147213 */ /* 0x000fe40000000000 */
[----:B------:R-:W3:Y:S01]  /*1f60*/  I2F.RP R19, R15 ;  /* 0x0000000f00137306 */ /* 0x000ee20000209400 */
[----:B------:R-:W-:-:S02]  /*1f70*/  ISETP.NE.AND P5, PT, R6, RZ, PT ;  /* 0x000000ff0600720c */ /* 0x000fc40003fa5270 */
[----:B------:R-:W-:Y:S02]  /*1f80*/  IADD3 R20, PT, PT, RZ, -R20, RZ ;  /* 0x80000014ff147210 */ /* 0x000fe40007ffe0ff */
[----:B0-----:R-:W-:-:S04]  /*1f90*/  IABS R5, R11 ;  /* 0x0000000b00057213 */ /* 0x001fc80000000000 */
[----:B------:R-:W0:Y:S01]  /*1fa0*/  I2F.RP R16, R5 ;  /* 0x0000000500107306 */ /* 0x000e220000209400 */
[----:B-1----:R-:W-:-:S05]  /*1fb0*/  FADD.FTZ R13, R12, R13 ;  /* 0x0000000d0c0d7221 */ /* 0x002fca0000010000 */
[----:B------:R-:W1:Y:S02]  /*1fc0*/  SHFL.BFLY PT, R14, R13, 0x8, 0x1f ;  /* 0x0d001f000d0e7f89 */ /* 0x000e6400000e0000 */
[----:B---3--:R-:W3:Y:S08]  /*1fd0*/  MUFU.RCP R36, R19 ;  /* 0x0000001300247308 */ /* 0x008ef00000001000 */
[----:B0-----:R-:W0:Y:S01]  /*1fe0*/  MUFU.RCP R32, R16 ;  /* 0x0000001000207308 */ /* 0x001e220000001000 */
[----:B---3--:R-:W-:-:S07]  /*1ff0*/  VIADD R36, R36, 0xffffffe ;  /* 0x0ffffffe24247836 */ /* 0x008fce0000000000 */
[----:B------:R-:W3:Y:S01]  /*2000*/  F2I.FTZ.U32.TRUNC.NTZ R37, R36 ;  /* 0x0000002400257305 */ /* 0x000ee2000021f000 */
[----:B-1----:R-:W-:Y:S01]  /*2010*/  FADD.FTZ R14, R13, R14 ;  /* 0x0000000e0d0e7221 */ /* 0x002fe20000010000 */
[----:B0-----:R-:W-:-:S04]  /*2020*/  VIADD R32, R32, 0xffffffe ;  /* 0x0ffffffe20207836 */ /* 0x001fc80000000000 */
[----:B------:R-:W0:Y:S02]  /*2030*/  SHFL.BFLY PT, R17, R14, 0x4, 0x1f ;  /* 0x0c801f000e117f89 */ /* 0x000e2400000e0000 */
[----:B------:R-:W1:Y:S01]  /*2040*/  F2I.FTZ.U32.TRUNC.NTZ R33, R32 ;  /* 0x0000002000217305 */ /* 0x000e62000021f000 */
[--C-:B---3--:R-:W-:Y:S02]  /*2050*/  IMAD.MOV R30, RZ, RZ, -R37.reuse ;  /* 0x000000ffff1e7224 */ /* 0x108fe400078e0a25 */
[----:B------:R-:W-:Y:S02]  /*2060*/  IMAD.MOV.U32 R36, RZ, RZ, RZ ;  /* 0x000000ffff247224 */ /* 0x000fe400078e00ff */
[----:B------:R-:W-:Y:S01]  /*2070*/  IMAD R30, R30, R15, RZ ;  /* 0x0000000f1e1e7224 */ /* 0x000fe200078e02ff */
[----:B-1----:R-:W-:Y:S01]  /*2080*/  IADD3 R12, PT, PT, RZ, -R33, RZ ;  /* 0x80000021ff0c7210 */ /* 0x002fe20007ffe0ff */
[----:B------:R-:W-:Y:S02]  /*2090*/  IMAD.MOV.U32 R32, RZ, RZ, RZ ;  /* 0x000000ffff207224 */ /* 0x000fe400078e00ff */
[----:B------:R-:W-:-:S04]  /*20a0*/  IMAD.HI.U32 R30, R37, R30, R36 ;  /* 0x0000001e251e7227 */ /* 0x000fc800078e0024 */
[----:B0-----:R-:W-:Y:S01]  /*20b0*/  FADD.FTZ R17, R14, R17 ;  /* 0x000000110e117221 */ /* 0x001fe20000010000 */
[----:B------:R-:W-:Y:S02]  /*20c0*/  IMAD R13, R12, R5, RZ ;  /* 0x000000050c0d7224 */ /* 0x000fe400078e02ff */
[----:B------:R-:W-:Y:S02]  /*20d0*/  VIADD R12, R15, UR17 ;  /* 0x000000110f0c7c36 */ /* 0x000fe40008000000 */
[----:B------:R-:W0:Y:S01]  /*20e0*/  SHFL.BFLY PT, R16, R17, 0x2, 0x1f ;  /* 0x0c401f0011107f89 */ /* 0x000e2200000e0000 */
[----:B------:R-:W-:Y:S02]  /*20f0*/  IMAD.HI.U32 R14, R33, R13, R32 ;  /* 0x0000000d210e7227 */ /* 0x000fe400078e0020 */
[----:B------:R-:W-:-:S05]  /*2100*/  IABS R13, R12 ;  /* 0x0000000c000d7213 */ /* 0x000fca0000000000 */
[----:B------:R-:W-:-:S04]  /*2110*/  IMAD.HI.U32 R30, R30, R13, RZ ;  /* 0x0000000d1e1e7227 */ /* 0x000fc800078e00ff */
[----:B------:R-:W-:Y:S02]  /*2120*/  IMAD R20, R30, R20, R13 ;  /* 0x000000141e147224 */ /* 0x000fe400078e020d */
[----:B------:R-:W-:-:S03]  /*2130*/  IMAD.HI.U32 R19, R14, R13, RZ ;  /* 0x0000000d0e137227 */ /* 0x000fc600078e00ff */
[----:B------:R-:W-:Y:S01]  /*2140*/  ISETP.GT.U32.AND P3, PT, R15, R20, PT ;  /* 0x000000140f00720c */ /* 0x000fe20003f64070 */
[----:B------:R-:W-:-:S04]  /*2150*/  IMAD.MOV R14, RZ, RZ, -R19 ;  /* 0x000000ffff0e7224 */ /* 0x000fc800078e0a13 */
[----:B------:R-:W-:Y:S02]  /*2160*/  IMAD R14, R5, R14, R13 ;  /* 0x0000000e050e7224 */ /* 0x000fe400078e020d */
[----:B0-----:R-:W-:Y:S01]  /*2170*/  FADD.FTZ R16, R17, R16 ;  /* 0x0000001011107221 */ /* 0x001fe20000010000 */
[----:B------:R-:W0:Y:S02]  /*2180*/  LDC.U8 R13, c[0x0][0x549] ;  /* 0x00015240ff0d7b82 */ /* 0x000e240000000000 */
[----:B------:R-:W-:Y:S02]  /*2190*/  ISETP.GT.U32.AND P1, PT, R5, R14, PT ;  /* 0x0000000e0500720c */ /* 0x000fe40003f24070 */
[----:B------:R-:W1:Y:S01]  /*21a0*/  SHFL.BFLY PT, R17, R16, 0x1, 0x1f ;  /* 0x0c201f0010117f89 */ /* 0x000e6200000e0000 */
[----:B------:R-:W-:Y:S01]  /*21b0*/  @!P3 IMAD.IADD R20, R20, 0x1, -R15 ;  /* 0x000000011414b824 */ /* 0x000fe200078e0a0f */
[----:B------:R-:W-:-:S04]  /*21c0*/  @!P3 IADD3 R30, PT, PT, R30, 0x1, RZ ;  /* 0x000000011e1eb810 */ /* 0x000fc80007ffe0ff */
[-C--:B------:R-:W-:Y:S02]  /*21d0*/  ISETP.GE.U32.AND P2, PT, R20, R15.reuse, PT ;  /* 0x0000000f1400720c */ /* 0x080fe40003f46070 */
[C---:B------:R-:W-:Y:S02]  /*21e0*/  LOP3.LUT R20, R12.reuse, R15, RZ, 0x3c, !PT ;  /* 0x0000000f0c147212 */ /* 0x040fe400078e3cff */
[----:B------:R-:W-:Y:S01]  /*21f0*/  LOP3.LUT R12, R12, R11, RZ, 0x3c, !PT ;  /* 0x0000000b0c0c7212 */ /* 0x000fe200078e3cff */
[----:B------:R-:W-:Y:S01]  /*2200*/  @!P1 IMAD.IADD R14, R14, 0x1, -R5 ;  /* 0x000000010e0e9824 */ /* 0x000fe200078e0a05 */
[----:B------:R-:W-:Y:S01]  /*2210*/  ISETP.GE.AND P0, PT, R20, RZ, PT ;  /* 0x000000ff1400720c */ /* 0x000fe20003f06270 */
[----:B------:R-:W-:Y:S01]  /*2220*/  @!P1 VIADD R19, R19, 0x1 ;  /* 0x0000000113139836 */ /* 0x000fe20000000000 */
[----:B------:R-:W-:Y:S01]  /*2230*/  ISETP.GE.AND P3, PT, R12, RZ, PT ;  /* 0x000000ff0c00720c */ /* 0x000fe20003f66270 */
[----:B------:R-:W-:Y:S01]  /*2240*/  IMAD.MOV.U32 R20, RZ, RZ, 0x7f800000 ;  /* 0x7f800000ff147424 */ /* 0x000fe200078e00ff */
[----:B------:R-:W-:-:S02]  /*2250*/  ISETP.GE.U32.AND P4, PT, R14, R5, PT ;  /* 0x000000050e00720c */ /* 0x000fc40003f86070 */
[----:B------:R-:W-:Y:S01]  /*2260*/  ISETP.NE.AND P1, PT, R11, RZ, PT ;  /* 0x000000ff0b00720c */ /* 0x000fe20003f25270 */
[----:B------:R-:W-:Y:S02]  /*2270*/  @P2 VIADD R30, R30, 0x1 ;  /* 0x000000011e1e2836 */ /* 0x000fe40000000000 */
[----:B-1----:R-:W-:-:S04]  /*2280*/  FADD.FTZ R17, R16, R17 ;  /* 0x0000001110117221 */ /* 0x002fc80000010000 */
[----:B------:R-:W-:Y:S02]  /*2290*/  @!P0 IADD3 R30, PT, PT, -R30, RZ, RZ ;  /* 0x000000ff1e1e8210 */ /* 0x000fe40007ffe1ff */
[----:B0-----:R-:W-:Y:S02]  /*22a0*/  ISETP.NE.AND P0, PT, R13, RZ, PT ;  /* 0x000000ff0d00720c */ /* 0x001fe40003f05270 */
[----:B------:R-:W-:Y:S01]  /*22b0*/  FSETP.NE.FTZ.AND P2, PT, R17, RZ, PT ;  /* 0x000000ff1100720b */ /* 0x000fe20003f55000 */
[----:B------:R-:W-:Y:S01]  /*22c0*/  @P4 VIADD R19, R19, 0x1 ;  /* 0x0000000113134836 */ /* 0x000fe20000000000 */
[----:B------:R-:W-:Y:S02]  /*22d0*/  ISETP.NE.AND P4, PT, R7, RZ, PT ;  /* 0x000000ff0700720c */ /* 0x000fe40003f85270 */
[----:B------:R-:W-:Y:S01]  /*22e0*/  @!P5 LOP3.LUT R30, RZ, R15, RZ, 0x33, !PT ;  /* 0x0000000fff1ed212 */ /* 0x000fe200078e33ff */
[----:B------:R-:W-:Y:S01]  /*22f0*/  @!P3 IMAD.MOV R19, RZ, RZ, -R19 ;  /* 0x000000ffff13b224 */ /* 0x000fe200078e0a13 */
[----:B------:R-:W-:-:S02]  /*2300*/  @!P1 LOP3.LUT R19, RZ, R11, RZ, 0x33, !PT ;  /* 0x0000000bff139212 */ /* 0x000fc400078e33ff */
[----:B------:R-:W-:Y:S02]  /*2310*/  LOP3.LUT P1, RZ, R18, 0x39f, RZ, 0xc0, !PT ;  /* 0x0000039f12ff7812 */ /* 0x000fe4000782c0ff */
[----:B------:R-:W-:Y:S02]  /*2320*/  SEL R14, R2, 0x1, !P0 ;  /* 0x00000001020e7807 */ /* 0x000fe40004000000 */
[----:B------:R-:W-:Y:S01]  /*2330*/  SEL R12, RZ, 0x1, !P4 ;  /* 0x00000001ff0c7807 */ /* 0x000fe20006000000 */
[----:B------:R-:W0:Y:S01]  /*2340*/  @P2 MUFU.LG2 R17, R17 ;  /* 0x0000001100112308 */ /* 0x000e220000000c00 */
[----:B------:R-:W-:Y:S02]  /*2350*/  SHF.R.S32.HI R7, RZ, 0x1f, R6 ;  /* 0x0000001fff077819 */ /* 0x000fe40000011406 */
[----:B------:R-:W-:Y:S02]  /*2360*/  ISETP.LT.U32.AND P0, PT, R28, R30, PT ;  /* 0x0000001e1c00720c */ /* 0x000fe40003f01070 */
[----:B------:R-:W-:-:S02]  /*2370*/  SHF.R.S32.HI R5, RZ, 0x1f, R30 ;  /* 0x0000001fff057819 */ /* 0x000fc4000001141e */
[----:B------:R-:W-:Y:S01]  /*2380*/  LOP3.LUT R12, R7, R12, RZ, 0xfc, !PT ;  /* 0x0000000c070c7212 */ /* 0x000fe200078efcff */
[----:B--2---:R-:W-:Y:S01]  /*2390*/  IMAD R7, R2, UR4, RZ ;  /* 0x0000000402077c24 */ /* 0x004fe2000f8e02ff */
[----:B------:R-:W-:Y:S01]  /*23a0*/  ISETP.LT.AND.EX P0, PT, R29, R5, PT, P0 ;  /* 0x000000051d00720c */ /* 0x000fe20003f01300 */
[----:B------:R-:W-:Y:S02]  /*23b0*/  IMAD R5, R19, R14, RZ ;  /* 0x0000000e13057224 */ /* 0x000fe400078e02ff */
[----:B------:R-:W-:Y:S01]  /*23c0*/  IMAD R6, R6, R7, RZ ;  /* 0x0000000706067224 */ /* 0x000fe200078e02ff */
[----:B------:R-:W-:Y:S01]  /*23d0*/  SEL R7, R28, R30, P0 ;  /* 0x0000001e1c077207 */ /* 0x000fe20000000000 */
[----:B------:R-:W-:Y:S02]  /*23e0*/  IMAD R5, R12, R5, RZ ;  /* 0x000000050c057224 */ /* 0x000fe400078e02ff */
[----:B0-----:R-:W-:Y:S01]  /*23f0*/  @P2 FFMA.FTZ R20, R17, 0.69314718246459960938, R0 ;  /* 0x3f31721811142823 */ /* 0x001fe20000010000 */
[----:B------:R-:W-:Y:S06]  /*2400*/  @P1 BRA `(.L_x_15) ;  /* 0x0000001000941947 */ /* 0x000fec0003800000 */
[----:B------:R-:W0:Y:S02]  /*2410*/  LDCU.U8 UR4, c[0x0][0x548] ;  /* 0x0000a900ff0477ac */ /* 0x000e240008000000 */
[----:B0-----:R-:W-:-:S09]  /*2420*/  UISETP.NE.AND UP0, UPT, UR4, URZ, UPT ;  /* 0x000000ff0400728c */ /* 0x001fd2000bf05270 */
[----:B------:R-:W-:Y:S05]  /*2430*/  BRA.U !UP0, `(.L_x_16) ;  /* 0x0000001108787547 */ /* 0x000fea000b800000 */
[----:B------:R-:W-:Y:S01]  /*2440*/  VIADD R30, R21, UR19 ;  /* 0x00000013151e7c36 */ /* 0x000fe20008000000 */
[----:B------:R-:W-:Y:S02]  /*2450*/  ISETP.LT.U32.AND P0, PT, R11, 0x1, PT ;  /* 0x000000010b00780c */ /* 0x000fe40003f01070 */
[----:B------:R-:W-:Y:S02]  /*2460*/  SHF.R.S32.HI R0, RZ, 0x1f, R11 ;  /* 0x0000001fff007819 */ /* 0x000fe4000001140b */
[----:B------:R-:W-:Y:S02]  /*2470*/  ISETP.GE.AND P1, PT, R30, UR20, PT ;  /* 0x000000141e007c0c */ /* 0x000fe4000bf26270 */
[----:B------:R-:W-:-:S04]  /*2480*/  ISETP.LT.AND.EX P0, PT, R0, RZ, PT, P0 ;  /* 0x000000ff0000720c */ /* 0x000fc80003f01300 */
[----:B------:R-:W-:Y:S02]  /*2490*/  SEL R11, R11, 0x1, P0 ;  /* 0x000000010b0b7807 */ /* 0x000fe40000000000 */
[----:B------:R-:W-:-:S05]  /*24a0*/  SEL R0, R0, RZ, P0 ;  /* 0x000000ff00007207 */ /* 0x000fca0000000000 */
[----:B------:R-:W-:Y:S05]  /*24b0*/  @P1 BRA `(.L_x_15) ;  /* 0x0000001000681947 */ /* 0x000fea0003800000 */
[C---:B------:R-:W-:Y:S01]  /*24c0*/  IADD3 R2, P1, PT, R11.reuse, 0x1, RZ ;  /* 0x000000010b027810 */ /* 0x040fe20007f3e0ff */
[----:B------:R-:W-:Y:S01]  /*24d0*/  USHF.R.S32.HI UR4, URZ, 0x1f, UR18 ;  /* 0x0000001fff047899 */ /* 0x000fe20008011412 */
[----:B------:R-:W-:Y:S02]  /*24e0*/  IMAD R14, R0, UR18, RZ ;  /* 0x00000012000e7c24 */ /* 0x000fe4000f8e02ff */
[----:B------:R-:W-:Y:S01]  /*24f0*/  ISETP.GE.U32.AND P0, PT, R2, 0x3, PT ;  /* 0x000000030200780c */ /* 0x000fe20003f06070 */
[----:B------:R-:W-:Y:S01]  /*2500*/  IMAD.WIDE.U32 R12, R11, UR18, RZ ;  /* 0x000000120b0c7c25 */ /* 0x000fe2000f8e00ff */
[----:B------:R-:W-:-:S03]  /*2510*/  IADD3.X R2, PT, PT, RZ, R0, RZ, P1, !PT ;  /* 0x00000000ff027210 */ /* 0x000fc60000ffe4ff */
[----:B------:R-:W-:Y:S01]  /*2520*/  IMAD R15, R11, UR4, R14 ;  /* 0x000000040b0f7c24 */ /* 0x000fe2000f8e020e */
[----:B------:R-:W-:-:S04]  /*2530*/  ISETP.GE.U32.AND.EX P0, PT, R2, RZ, PT, P0 ;  /* 0x000000ff0200720c */ /* 0x000fc80003f06100 */
[----:B------:R-:W-:Y:S02]  /*2540*/  IADD3 R15, PT, PT, R13, R15, RZ ;  /* 0x0000000f0d0f7210 */ /* 0x000fe40007ffe0ff */
[----:B------:R-:W-:Y:S02]  /*2550*/  SEL R32, R11, RZ, !P0 ;  /* 0x000000ff0b207207 */ /* 0x000fe40004000000 */
[----:B------:R-:W-:-:S03]  /*2560*/  SEL R13, R0, RZ, !P0 ;  /* 0x000000ff000d7207 */ /* 0x000fc60004000000 */
[-C--:B------:R-:W-:Y:S02]  /*2570*/  IMAD R0, R15, R32.reuse, RZ ;  /* 0x000000200f007224 */ /* 0x080fe400078e02ff */
[----:B------:R-:W-:-:S04]  /*2580*/  IMAD.WIDE.U32 R32, R12, R32, RZ ;  /* 0x000000200c207225 */ /* 0x000fc800078e00ff */
[----:B------:R-:W-:-:S05]  /*2590*/  IMAD R13, R13, R12, R0 ;  /* 0x0000000c0d0d7224 */ /* 0x000fca00078e0200 */
[----:B------:R-:W-:-:S04]  /*25a0*/  IADD3 R13, PT, PT, R33, R13, RZ ;  /* 0x0000000d210d7210 */ /* 0x000fc80007ffe0ff */
[----:B------:R-:W-:-:S13]  /*25b0*/  ISETP.NE.U32.AND P0, PT, R13, RZ, PT ;  /* 0x000000ff0d00720c */ /* 0x000fda0003f05070 */
[----:B------:R-:W-:Y:S05]  /*25c0*/  @P0 BRA `(.L_x_17) ;  /* 0x00000000005c0947 */ /* 0x000fea0003800000 */
[----:B------:R-:W0:Y:S01]  /*25d0*/  I2F.U32.RP R2, R32 ;  /* 0x0000002000027306 */ /* 0x000e220000209000 */
[----:B------:R-:W-:Y:S01]  /*25e0*/  ISETP.NE.U32.AND P0, PT, R32, RZ, PT ;  /* 0x000000ff2000720c */ /* 0x000fe20003f05070 */
[----:B------:R-:W-:-:S06]  /*25f0*/  HFMA2 R31, -RZ, RZ, 0, 0 ;  /* 0x00000000ff1f7431 */ /* 0x000fcc00000001ff */
[----:B0-----:R-:W0:Y:S02]  /*2600*/  MUFU.RCP R12, R2 ;  /* 0x00000002000c7308 */ /* 0x001e240000001000 */
[----:B0-----:R-:W-:-:S06]  /*2610*/  IADD3 R12, PT, PT, R12, 0xffffffe, RZ ;  /* 0x0ffffffe0c0c7810 */ /* 0x001fcc0007ffe0ff */
        /* <DEDUP_REMOVED lines=13> */
[----:B------:R-:W-:-:S05]  /*26f0*/  @!P0 LOP3.LUT R0, RZ, R32, RZ, 0x33, !PT ;  /* 0x00000020ff008212 */ /* 0x000fca00078e33ff */
[----:B------:R-:W-:-:S04]  /*2700*/  IMAD.MOV R13, RZ, RZ, -R0 ;  /* 0x000000ffff0d7224 */ /* 0x000fc800078e0a00 */
[----:B------:R-:W-:Y:S01]  /*2710*/  IMAD R2, R32, R13, R30 ;  /* 0x0000000d20027224 */ /* 0x000fe200078e021e */
[----:B------:R-:W-:Y:S01]  /*2720*/  MOV R30, R0 ;  /* 0x00000000001e7202 */ /* 0x000fe20000000f00 */
[----:B------:R-:W-:Y:S06]  /*2730*/  BRA `(.L_x_18) ;  /* 0x0000000000247947 */ /* 0x000fec0003800000 */
.L_x_17:
[----:B------:R-:W-:Y:S01]  /*2740*/  IMAD.MOV.U32 R16, RZ, RZ, R30 ;  /* 0x000000ffff107224 */ /* 0x000fe200078e001e */
[----:B------:R-:W-:Y:S01]  /*2750*/  MOV R15, RZ ;  /* 0x000000ff000f7202 */ /* 0x000fe20000000f00 */
[----:B------:R-:W-:Y:S01]  /*2760*/  IMAD.MOV.U32 R14, RZ, RZ, R32 ;  /* 0x000000ffff0e7224 */ /* 0x000fe200078e0020 */
[----:B------:R-:W-:Y:S02]  /*2770*/  MOV R12, 0x2790 ;  /* 0x00002790000c7802 */ /* 0x000fe40000000f00 */
[----:B------:R-:W-:Y:S05]  /*2780*/  CALL.REL.NOINC `($__internal_0_$__cuda_sm20_div_s64) ;  /* 0x00000020005c7944 */ /* 0x000fea0003c00000 */
[----:B------:R-:W-:Y:S02]  /*2790*/  IADD3 R13, PT, PT, -R0, RZ, RZ ;  /* 0x000000ff000d7210 */ /* 0x000fe40007ffe1ff */
[----:B------:R-:W-:-:S03]  /*27a0*/  MOV R31, R15 ;  /* 0x0000000f001f7202 */ /* 0x000fc60000000f00 */
[----:B------:R-:W-:Y:S01]  /*27b0*/  IMAD R2, R32, R13, R30 ;  /* 0x0000000d20027224 */ /* 0x000fe200078e021e */
[----:B------:R-:W-:-:S07]  /*27c0*/  MOV R30, R0 ;  /* 0x00000000001e7202 */ /* 0x000fce0000000f00 */
.L_x_18:
[----:B------:R-:W-:Y:S01]  /*27d0*/  IABS R14, UR18 ;  /* 0x00000012000e7c13 */ /* 0x000fe20008000000 */
[----:B------:R-:W-:Y:S01]  /*27e0*/  IMAD R3, R3, R10, RZ ;  /* 0x0000000a03037224 */ /* 0x000fe200078e02ff */
[----:B------:R-:W-:Y:S01]  /*27f0*/  IABS R12, R2 ;  /* 0x00000002000c7213 */ /* 0x000fe20000000000 */
[----:B------:R-:W-:Y:S01]  /*2800*/  BSSY.RECONVERGENT B0, `(.L_x_19) ;  /* 0x0000040000007945 */ /* 0x000fe20003800200 */
[----:B------:R-:W0:Y:S01]  /*2810*/  I2F.RP R15, R14 ;  /* 0x0000000e000f7306 */ /* 0x000e220000209400 */
[----:B------:R-:W-:Y:S01]  /*2820*/  IABS R0, UR18 ;  /* 0x0000001200007c13 */ /* 0x000fe20008000000 */
[----:B------:R-:W-:-:S04]  /*2830*/  IMAD R3, R9, R4, R3 ;  /* 0x0000000409037224 */ /* 0x000fc800078e0203 */
[----:B------:R-:W-:Y:S02]  /*2840*/  IMAD.MOV R0, RZ, RZ, -R0 ;  /* 0x000000ffff007224 */ /* 0x000fe400078e0a00 */
[----:B0-----:R-:W0:Y:S02]  /*2850*/  MUFU.RCP R16, R15 ;  /* 0x0000000f00107308 */ /* 0x001e240000001000 */
[----:B0-----:R-:W-:-:S06]  /*2860*/  VIADD R16, R16, 0xffffffe ;  /* 0x0ffffffe10107836 */ /* 0x001fcc0000000000 */
[----:B------:R-:W0:Y:S02]  /*2870*/  F2I.FTZ.U32.TRUNC.NTZ R17, R16 ;  /* 0x0000001000117305 */ /* 0x000e24000021f000 */
[----:B0-----:R-:W-:Y:S01]  /*2880*/  IMAD.MOV R13, RZ, RZ, -R17 ;  /* 0x000000ffff0d7224 */ /* 0x001fe200078e0a11 */
[----:B------:R-:W-:-:S03]  /*2890*/  MOV R16, RZ ;  /* 0x000000ff00107202 */ /* 0x000fc60000000f00 */
[----:B------:R-:W-:-:S04]  /*28a0*/  IMAD R13, R13, R14, RZ ;  /* 0x0000000e0d0d7224 */ /* 0x000fc800078e02ff */
[----:B------:R-:W-:-:S04]  /*28b0*/  IMAD.HI.U32 R13, R17, R13, R16 ;  /* 0x0000000d110d7227 */ /* 0x000fc800078e0010 */
[----:B------:R-:W-:-:S04]  /*28c0*/  IMAD.WIDE.U32 R16, R9, R10, RZ ;  /* 0x0000000a09107225 */ /* 0x000fc800078e00ff */
[----:B------:R-:W-:-:S04]  /*28d0*/  IMAD.HI.U32 R13, R13, R12, RZ ;  /* 0x0000000c0d0d7227 */ /* 0x000fc800078e00ff */
[----:B------:R-:W-:Y:S01]  /*28e0*/  IMAD R15, R13, R0, R12 ;  /* 0x000000000d0f7224 */ /* 0x000fe200078e020c */
[----:B------:R-:W-:Y:S01]  /*28f0*/  LOP3.LUT R0, R2, UR18, RZ, 0x3c, !PT ;  /* 0x0000001202007c12 */ /* 0x000fe2000f8e3cff */
[----:B------:R-:W-:Y:S02]  /*2900*/  IMAD.IADD R3, R17, 0x1, R3 ;  /* 0x0000000111037824 */ /* 0x000fe400078e0203 */
[-C--:B------:R-:W-:Y:S01]  /*2910*/  IMAD.WIDE.U32 R32, R16, R34.reuse, RZ ;  /* 0x0000002210207225 */ /* 0x080fe200078e00ff */
[----:B------:R-:W-:Y:S02]  /*2920*/  ISETP.GT.U32.AND P1, PT, R14, R15, PT ;  /* 0x0000000f0e00720c */ /* 0x000fe40003f24070 */
[----:B------:R-:W-:Y:S01]  /*2930*/  ISETP.GE.AND P0, PT, R0, RZ, PT ;  /* 0x000000ff0000720c */ /* 0x000fe20003f06270 */
[----:B------:R-:W-:-:S04]  /*2940*/  IMAD R3, R3, R34, RZ ;  /* 0x0000002203037224 */ /* 0x000fc800078e02ff */
[----:B------:R-:W-:-:S06]  /*2950*/  IMAD R3, R35, R16, R3 ;  /* 0x0000001023037224 */ /* 0x000fcc00078e0203 */
[-C--:B------:R-:W-:Y:S02]  /*2960*/  @!P1 IADD3 R15, PT, PT, R15, -R14.reuse, RZ ;  /* 0x8000000e0f0f9210 */ /* 0x080fe40007ffe0ff */
[----:B------:R-:W-:Y:S02]  /*2970*/  @!P1 IADD3 R13, PT, PT, R13, 0x1, RZ ;  /* 0x000000010d0d9810 */ /* 0x000fe40007ffe0ff */
[----:B------:R-:W-:Y:S02]  /*2980*/  ISETP.GE.U32.AND P2, PT, R15, R14, PT ;  /* 0x0000000e0f00720c */ /* 0x000fe40003f46070 */
[----:B------:R-:W-:-:S11]  /*2990*/  ISETP.NE.AND P1, PT, RZ, UR18, PT ;  /* 0x00000012ff007c0c */ /* 0x000fd6000bf25270 */
[----:B------:R-:W-:-:S05]  /*29a0*/  @P2 VIADD R13, R13, 0x1 ;  /* 0x000000010d0d2836 */ /* 0x000fca0000000000 */
[----:B------:R-:W-:Y:S01]  /*29b0*/  MOV R4, R13 ;  /* 0x0000000d00047202 */ /* 0x000fe20000000f00 */
[----:B------:R-:W-:-:S03]  /*29c0*/  IMAD.IADD R13, R33, 0x1, R3 ;  /* 0x00000001210d7824 */ /* 0x000fc600078e0203 */
[----:B------:R-:W-:Y:S02]  /*29d0*/  @!P0 IADD3 R4, PT, PT, -R4, RZ, RZ ;  /* 0x000000ff04048210 */ /* 0x000fe40007ffe1ff */
[----:B------:R-:W-:Y:S02]  /*29e0*/  LOP3.LUT R0, R31, R13, RZ, 0xfc, !PT ;  /* 0x0000000d1f007212 */ /* 0x000fe400078efcff */
[----:B------:R-:W-:Y:S02]  /*29f0*/  @!P1 LOP3.LUT R4, RZ, UR18, RZ, 0x33, !PT ;  /* 0x00000012ff049c12 */ /* 0x000fe4000f8e33ff */
[----:B------:R-:W-:Y:S02]  /*2a00*/  ISETP.NE.U32.AND P0, PT, R0, RZ, PT ;  /* 0x000000ff0000720c */ /* 0x000fe40003f05070 */
[----:B------:R-:W-:-:S05]  /*2a10*/  IADD3 R3, PT, PT, -R4, RZ, RZ ;  /* 0x000000ff04037210 */ /* 0x000fca0007ffe1ff */
[----:B------:R-:W-:-:S06]  /*2a20*/  IMAD R3, R3, UR18, R2 ;  /* 0x0000001203037c24 */ /* 0x000fcc000f8e0202 */
[----:B------:R-:W-:Y:S05]  /*2a30*/  @P0 BRA `(.L_x_20) ;  /* 0x0000000000540947 */ /* 0x000fea0003800000 */
[----:B------:R-:W0:Y:S01]  /*2a40*/  I2F.U32.RP R2, R32 ;  /* 0x0000002000027306 */ /* 0x000e220000209000 */
[----:B------:R-:W-:-:S07]  /*2a50*/  ISETP.NE.U32.AND P0, PT, R32, RZ, PT ;  /* 0x000000ff2000720c */ /* 0x000fce0003f05070 */
        /* <DEDUP_REMOVED lines=15> */
[----:B------:R-:W-:-:S04]  /*2b50*/  @!P0 LOP3.LUT R0, RZ, R32, RZ, 0x33, !PT ;  /* 0x00000020ff008212 */ /* 0x000fc800078e33ff */
[----:B------:R-:W-:-:S05]  /*2b60*/  IADD3 R31, PT, PT, -R0, RZ, RZ ;  /* 0x000000ff001f7210 */ /* 0x000fca0007ffe1ff */
[----:B------:R-:W-:Y:S01]  /*2b70*/  IMAD R31, R32, R31, R30 ;  /* 0x0000001f201f7224 */ /* 0x000fe200078e021e */
[----:B------:R-:W-:Y:S05]  /*2b80*/  BRA `(.L_x_21) ;  /* 0x00000000001c7947 */ /* 0x000fea0003800000 */
.L_x_20:
[----:B------:R-:W-:Y:S01]  /*2b90*/  IMAD.MOV.U32 R16, RZ, RZ, R30 ;  /* 0x000000ffff107224 */ /* 0x000fe200078e001e */
[----:B------:R-:W-:Y:S01]  /*2ba0*/  MOV R15, R31 ;  /* 0x0000001f000f7202 */ /* 0x000fe20000000f00 */
[----:B------:R-:W-:Y:S01]  /*2bb0*/  IMAD.MOV.U32 R14, RZ, RZ, R32 ;  /* 0x000000ffff0e7224 */ /* 0x000fe200078e0020 */
[----:B------:R-:W-:Y:S02]  /*2bc0*/  MOV R12, 0x2be0 ;  /* 0x00002be0000c7802 */ /* 0x000fe40000000f00 */
[----:B------:R-:W-:Y:S05]  /*2bd0*/  CALL.REL.NOINC `($__internal_0_$__cuda_sm20_div_s64) ;  /* 0x0000001c00487944 */ /* 0x000fea0003c00000 */
[----:B------:R-:W-:-:S05]  /*2be0*/  IADD3 R31, PT, PT, -R0, RZ, RZ ;  /* 0x000000ff001f7210 */ /* 0x000fca0007ffe1ff */
[----:B------:R-:W-:Y:S02]  /*2bf0*/  IMAD R31, R31, R32, R30 ;  /* 0x000000201f1f7224 */ /* 0x000fe400078e021e */
.L_x_21:
[----:B------:R-:W-:Y:S05]  /*2c00*/  BSYNC.RECONVERGENT B0 ;  /* 0x0000000000007941 */ /* 0x000fea0003800200 */
.L_x_19:
[----:B------:R-:W-:Y:S01]  /*2c10*/  IABS R16, R10 ;  /* 0x0000000a00107213 */ /* 0x000fe20000000000 */
[----:B------:R-:W0:Y:S01]  /*2c20*/  LDCU.U8 UR8, c[0x0][0x549] ;  /* 0x0000a920ff0877ac */ /* 0x000e220008000000 */
[----:B------:R-:W-:Y:S02]  /*2c30*/  IABS R15, R9 ;  /* 0x00000009000f7213 */ /* 0x000fe40000000000 */
[----:B------:R-:W1:Y:S01]  /*2c40*/  I2F.U32.RP R2, R16 ;  /* 0x0000001000027306 */ /* 0x000e620000209000 */
[----:B------:R-:W-:Y:S01]  /*2c50*/  IABS R14, R8 ;  /* 0x00000008000e7213 */ /* 0x000fe20000000000 */
[----:B------:R-:W2:Y:S01]  /*2c60*/  LDCU.64 UR4, c[0x0][0x430] ;  /* 0x00008600ff0477ac */ /* 0x000ea20008000a00 */
[----:B------:R-:W-:Y:S02]  /*2c70*/  IABS R13, R7 ;  /* 0x00000007000d7213 */ /* 0x000fe40000000000 */
[----:B------:R-:W-:-:S03]  /*2c80*/  ISETP.NE.AND P5, PT, R9, RZ, PT ;  /* 0x000000ff0900720c */ /* 0x000fc60003fa5270 */
[----:B------:R-:W3:Y:S01]  /*2c90*/  I2F.U32.RP R30, R15 ;  /* 0x0000000f001e7306 */ /* 0x000ee20000209000 */
[----:B0-----:R-:W-:-:S07]  /*2ca0*/  UISETP.NE.AND UP0, UPT, UR8, URZ, UPT ;  /* 0x000000ff0800728c */ /* 0x001fce000bf05270 */
[----:B-1----:R-:W0:Y:S01]  /*2cb0*/  MUFU.RCP R2, R2 ;  /* 0x0000000200027308 */ /* 0x002e220000001000 */
[----:B--2---:R-:W-:Y:S02]  /*2cc0*/  USEL UR8, UR5, 0x1, !UP0 ;  /* 0x0000000105087887 */ /* 0x004fe4000c000000 */
[----:B------:R-:W-:-:S05]  /*2cd0*/  USEL UR9, UR4, 0x1, UP0 ;  /* 0x0000000104097887 */ /* 0x000fca0008000000 */
[----:B------:R-:W1:Y:S01]  /*2ce0*/  I2F.U32.RP R19, R14 ;  /* 0x0000000e00137306 */ /* 0x000e620000209000 */
[----:B------:R-:W-:Y:S02]  /*2cf0*/  UIMAD UR4, UR5, UR4, URZ ;  /* 0x00000004050472a4 */ /* 0x000fe4000f8e02ff */
[----:B------:R-:W-:-:S05]  /*2d00*/  UIMAD UR5, UR9, UR5, URZ ;  /* 0x00000005090572a4 */ /* 0x000fca000f8e02ff */
[----:B---3--:R-:W2:Y:S01]  /*2d10*/  MUFU.RCP R28, R30 ;  /* 0x0000001e001c7308 */ /* 0x008ea20000001000 */
[----:B0-----:R-:W-:-:S07]  /*2d20*/  VIADD R32, R2, 0xffffffe ;  /* 0x0ffffffe02207836 */ /* 0x001fce0000000000 */
[----:B------:R-:W-:Y:S08]  /*2d30*/  I2F.U32.RP R12, R13 ;  /* 0x0000000d000c7306 */ /* 0x000ff00000209000 */
[----:B-1----:R-:W0:Y:S01]  /*2d40*/  MUFU.RCP R34, R19 ;  /* 0x0000001300227308 */ /* 0x002e220000001000 */
[----:B--2---:R-:W-:-:S07]  /*2d50*/  VIADD R28, R28, 0xffffffe ;  /* 0x0ffffffe1c1c7836 */ /* 0x004fce0000000000 */
[----:B------:R-:W1:Y:S08]  /*2d60*/  F2I.FTZ.U32.TRUNC.NTZ R33, R32 ;  /* 0x0000002000217305 */ /* 0x000e70000021f000 */
[----:B------:R-:W2:Y:S01]  /*2d70*/  F2I.FTZ.U32.TRUNC.NTZ R29, R28 ;  /* 0x0000001c001d7305 */ /* 0x000ea2000021f000 */
[----:B0-----:R-:W-:Y:S01]  /*2d80*/  IADD3 R34, PT, PT, R34, 0xffffffe, RZ ;  /* 0x0ffffffe22227810 */ /* 0x001fe20007ffe0ff */
[----:B-1----:R-:W-:-:S06]  /*2d90*/  IMAD.MOV R17, RZ, RZ, -R33 ;  /* 0x000000ffff117224 */ /* 0x002fcc00078e0a21 */
[----:B------:R-:W0:Y:S01]  /*2da0*/  MUFU.RCP R12, R12 ;  /* 0x0000000c000c7308 */ /* 0x000e220000001000 */
[----:B------:R-:W-:Y:S02]  /*2db0*/  IMAD.MOV.U32 R32, RZ, RZ, RZ ;  /* 0x000000ffff207224 */ /* 0x000fe400078e00ff */
[----:B------:R-:W-:Y:S02]  /*2dc0*/  IMAD R17, R17, R16, RZ ;  /* 0x0000001011117224 */ /* 0x000fe400078e02ff */
[----:B--2---:R-:W-:-:S03]  /*2dd0*/  IMAD.MOV R2, RZ, RZ, -R29 ;  /* 0x000000ffff027224 */ /* 0x004fc600078e0a1d */
[----:B------:R-:W1:Y:S01]  /*2de0*/  F2I.FTZ.U32.TRUNC.NTZ R35, R34 ;  /* 0x0000002200237305 */ /* 0x000e62000021f000 */
[----:B------:R-:W-:-:S04]  /*2df0*/  IMAD.HI.U32 R19, R33, R17, R32 ;  /* 0x0000001121137227 */ /* 0x000fc800078e0020 */
[----:B------:R-:W-:Y:S02]  /*2e00*/  IMAD.MOV.U32 R28, RZ, RZ, RZ ;  /* 0x000000ffff1c7224 */ /* 0x000fe400078e00ff */
[----:B------:R-:W-:Y:S01]  /*2e10*/  IMAD R17, R2, R15, RZ ;  /* 0x0000000f02117224 */ /* 0x000fe200078e02ff */
[----:B0-----:R-:W-:-:S03]  /*2e20*/  IADD3 R32, PT, PT, R12, 0xffffffe, RZ ;  /* 0x0ffffffe0c207810 */ /* 0x001fc60007ffe0ff */
[----:B------:R-:W-:Y:S01]  /*2e30*/  IMAD.HI.U32 R29, R29, R17, R28 ;  /* 0x000000111d1d7227 */ /* 0x000fe200078e001c */
[----:B------:R-:W-:Y:S01]  /*2e40*/  IABS R12, R11 ;  /* 0x0000000b000c7213 */ /* 0x000fe20000000000 */
[----:B------:R-:W0:Y:S02]  /*2e50*/  F2I.FTZ.U32.TRUNC.NTZ R33, R32 ;  /* 0x0000002000217305 */ /* 0x000e24000021f000 */
[--C-:B-1----:R-:W-:Y:S02]  /*2e60*/  IMAD.MOV R17, RZ, RZ, -R35.reuse ;  /* 0x000000ffff117224 */ /* 0x102fe400078e0a23 */
[----:B------:R-:W-:Y:S02]  /*2e70*/  HFMA2 R34, -RZ, RZ, 0, 0 ;  /* 0x00000000ff227431 */ /* 0x000fe400000001ff */
[----:B------:R-:W-:Y:S02]  /*2e80*/  IMAD R17, R17, R14, RZ ;  /* 0x0000000e11117224 */ /* 0x000fe400078e02ff */
[----:B------:R-:W1:Y:S02]  /*2e90*/  I2F.U32.RP R28, R12 ;  /* 0x0000000c001c7306 */ /* 0x000e640000209000 */
[----:B------:R-:W-:-:S04]  /*2ea0*/  IMAD.HI.U32 R37, R35, R17, R34 ;  /* 0x0000001123257227 */ /* 0x000fc800078e0022 */
[--C-:B0-----:R-:W-:Y:S02]  /*2eb0*/  IMAD.MOV R2, RZ, RZ, -R33.reuse ;  /* 0x000000ffff027224 */ /* 0x101fe400078e0a21 */
[----:B------:R-:W-:Y:S02]  /*2ec0*/  IMAD.MOV.U32 R32, RZ, RZ, RZ ;  /* 0x000000ffff207224 */ /* 0x000fe400078e00ff */
[----:B------:R-:W-:Y:S01]  /*2ed0*/  IMAD R17, R2, R13, RZ ;  /* 0x0000000d02117224 */ /* 0x000fe200078e02ff */
[----:B------:R-:W-:Y:S01]  /*2ee0*/  IABS R2, R31 ;  /* 0x0000001f00027213 */ /* 0x000fe20000000000 */
[----:B-1----:R-:W0:Y:S02]  /*2ef0*/  MUFU.RCP R34, R28 ;  /* 0x0000001c00227308 */ /* 0x002e240000001000 */
[----:B------:R-:W-:Y:S01]  /*2f00*/  IMAD.HI.U32 R17, R33, R17, R32 ;  /* 0x0000001121117227 */ /* 0x000fe200078e0020 */
[----:B------:R-:W-:-:S03]  /*2f10*/  IABS R33, R10 ;  /* 0x0000000a00217213 */ /* 0x000fc60000000000 */
[----:B------:R-:W-:Y:S01]  /*2f20*/  IMAD.HI.U32 R30, R19, R2, RZ ;  /* 0x00000002131e7227 */ /* 0x000fe200078e00ff */
[----:B------:R-:W-:Y:S02]  /*2f30*/  IADD3 R33, PT, PT, RZ, -R33, RZ ;  /* 0x80000021ff217210 */ /* 0x000fe40007ffe0ff */
[----:B------:R-:W-:-:S03]  /*2f40*/  IABS R19, R8 ;  /* 0x0000000800137213 */ /* 0x000fc60000000000 */
[----:B------:R-:W-:Y:S01]  /*2f50*/  IMAD R33, R30, R33, R2 ;  /* 0x000000211e217224 */ /* 0x000fe200078e0202 */
[----:B------:R-:W-:Y:S01]  /*2f60*/  IABS R2, R0 ;  /* 0x0000000000027213 */ /* 0x000fe20000000000 */
[----:B------:R-:W-:-:S03]  /*2f70*/  IMAD.MOV R19, RZ, RZ, -R19 ;  /* 0x000000ffff137224 */ /* 0x000fc600078e0a13 */
[----:B------:R-:W-:Y:S01]  /*2f80*/  ISETP.GT.U32.AND P3, PT, R16, R33, PT ;  /* 0x000000211000720c */ /* 0x000fe20003f64070 */
[----:B0-----:R-:W-:Y:S02]  /*2f90*/  VIADD R34, R34, 0xffffffe ;  /* 0x0ffffffe22227836 */ /* 0x001fe40000000000 */
[----:B------:R-:W-:Y:S02]  /*2fa0*/  IMAD.HI.U32 R28, R37, R2, RZ ;  /* 0x00000002251c7227 */ /* 0x000fe400078e00ff */
[----:B------:R-:W0:Y:S02]  /*2fb0*/  F2I.FTZ.U32.TRUNC.NTZ R35, R34 ;  /* 0x0000002200237305 */ /* 0x000e24000021f000 */
[----:B------:R-:W-:-:S06]  /*2fc0*/  IMAD R19, R28, R19, R2 ;  /* 0x000000131c137224 */ /* 0x000fcc00078e0202 */
[----:B------:R-:W-:Y:S01]  /*2fd0*/  @!P3 IMAD.IADD R33, R33, 0x1, -R16 ;  /* 0x000000012121b824 */ /* 0x000fe200078e0a10 */
[----:B------:R-:W-:Y:S01]  /*2fe0*/  ISETP.GT.U32.AND P0, PT, R14, R19, PT ;  /* 0x000000130e00720c */ /* 0x000fe20003f04070 */
[----:B------:R-:W-:Y:S01]  /*2ff0*/  @!P3 VIADD R30, R30, 0x1 ;  /* 0x000000011e1eb836 */ /* 0x000fe20000000000 */
[----:B------:R-:W-:Y:S02]  /*3000*/  ISETP.NE.AND P3, PT, R10, RZ, PT ;  /* 0x000000ff0a00720c */ /* 0x000fe40003f65270 */
[----:B------:R-:W-:Y:S02]  /*3010*/  ISETP.GE.U32.AND P4, PT, R33, R16, PT ;  /* 0x000000102100720c */ /* 0x000fe40003f86070 */
[----:B0-----:R-:W-:Y:S01]  /*3020*/  IADD3 R2, PT, PT, RZ, -R35, RZ ;  /* 0x80000023ff027210 */ /* 0x001fe20007ffe0ff */
[----:B------:R-:W-:-:S04]  /*3030*/  IMAD.MOV.U32 R34, RZ, RZ, RZ ;  /* 0x000000ffff227224 */ /* 0x000fc800078e00ff */
[----:B------:R-:W-:Y:S01]  /*3040*/  IMAD R33, R2, R12, RZ ;  /* 0x0000000c02217224 */ /* 0x000fe200078e02ff */
[----:B------:R-:W-:Y:S01]  /*3050*/  LOP3.LUT R2, R31, R10, RZ, 0x3c, !PT ;  /* 0x0000000a1f027212 */ /* 0x000fe200078e3cff */
[----:B------:R-:W-:Y:S01]  /*3060*/  @!P0 VIADD R28, R28, 0x1 ;  /* 0x000000011c1c8836 */ /* 0x000fe20000000000 */
[-C--:B------:R-:W-:Y:S01]  /*3070*/  @!P0 IADD3 R19, PT, PT, R19, -R14.reuse, RZ ;  /* 0x8000000e13138210 */ /* 0x080fe20007ffe0ff */
[----:B------:R-:W-:Y:S01]  /*3080*/  IMAD.HI.U32 R34, R35, R33, R34 ;  /* 0x0000002123227227 */ /* 0x000fe200078e0022 */
[----:B------:R-:W-:Y:S02]  /*3090*/  ISETP.GE.AND P1, PT, R2, RZ, PT ;  /* 0x000000ff0200720c */ /* 0x000fe40003f26270 */
[----:B------:R-:W-:Y:S01]  /*30a0*/  ISETP.GE.U32.AND P2, PT, R19, R14, PT ;  /* 0x0000000e1300720c */ /* 0x000fe20003f46070 */
[----:B------:R-:W-:Y:S01]  /*30b0*/  @P4 VIADD R30, R30, 0x1 ;  /* 0x000000011e1e4836 */ /* 0x000fe20000000000 */
[----:B------:R-:W-:Y:S02]  /*30c0*/  LOP3.LUT R14, R0, R8, RZ, 0x3c, !PT ;  /* 0x00000008000e7212 */ /* 0x000fe400078e3cff */
[----:B------:R-:W-:-:S02]  /*30d0*/  IABS R19, R4 ;  /* 0x0000000400137213 */ /* 0x000fc40000000000 */
[----:B------:R-:W-:-:S03]  /*30e0*/  IABS R2, R11 ;  /* 0x0000000b00027213 */ /* 0x000fc60000000000 */
[----:B------:R-:W-:Y:S01]  /*30f0*/  IMAD.HI.U32 R34, R34, R19, RZ ;  /* 0x0000001322227227 */ /* 0x000fe200078e00ff */
[----:B------:R-:W-:-:S03]  /*3100*/  IADD3 R2, PT, PT, RZ, -R2, RZ ;  /* 0x80000002ff027210 */ /* 0x000fc60007ffe0ff */
[----:B------:R-:W-:Y:S01]  /*3110*/  @!P1 IMAD.MOV R30, RZ, RZ, -R30 ;  /* 0x000000ffff1e9224 */ /* 0x000fe200078e0a1e */
[----:B------:R-:W-:Y:S01]  /*3120*/  ISETP.GE.AND P1, PT, R14, RZ, PT ;  /* 0x000000ff0e00720c */ /* 0x000fe20003f26270 */
[----:B------:R-:W-:Y:S01]  /*3130*/  IMAD R19, R34, R2, R19 ;  /* 0x0000000222137224 */ /* 0x000fe200078e0213 */
[----:B------:R-:W-:Y:S02]  /*3140*/  @!P3 LOP3.LUT R30, RZ, R10, RZ, 0x33, !PT ;  /* 0x0000000aff1eb212 */ /* 0x000fe400078e33ff */
[----:B------:R-:W-:Y:S02]  /*3150*/  ISETP.NE.AND P3, PT, R8, RZ, PT ;  /* 0x000000ff0800720c */ /* 0x000fe40003f65270 */
[----:B------:R-:W-:Y:S02]  /*3160*/  IABS R2, R9 ;  /* 0x0000000900027213 */ /* 0x000fe40000000000 */
[----:B------:R-:W-:Y:S02]  /*3170*/  @P2 IADD3 R28, PT, PT, R28, 0x1, RZ ;  /* 0x000000011c1c2810 */ /* 0x000fe40007ffe0ff */
[----:B------:R-:W-:Y:S01]  /*3180*/  IABS R14, R30 ;  /* 0x0000001e000e7213 */ /* 0x000fe20000000000 */
[----:B------:R-:W-:Y:S01]  /*3190*/  IMAD.MOV R2, RZ, RZ, -R2 ;  /* 0x000000ffff027224 */ /* 0x000fe200078e0a02 */
[----:B------:R-:W-:Y:S01]  /*31a0*/  ISETP.GT.U32.AND P0, PT, R12, R19, PT ;  /* 0x000000130c00720c */ /* 0x000fe20003f04070 */
[----:B------:R-:W-:-:S02]  /*31b0*/  @!P1 IMAD.MOV R28, RZ, RZ, -R28 ;  /* 0x000000ffff1c9224 */ /* 0x000fc400078e0a1c */
[----:B------:R-:W-:Y:S02]  /*31c0*/  IMAD.HI.U32 R29, R29, R14, RZ ;  /* 0x0000000e1d1d7227 */ /* 0x000fe400078e00ff */
[----:B------:R-:W-:Y:S02]  /*31d0*/  @!P3 LOP3.LUT R28, RZ, R8, RZ, 0x33, !PT ;  /* 0x00000008ff1cb212 */ /* 0x000fe400078e33ff */
[----:B------:R-:W-:Y:S01]  /*31e0*/  IMAD R16, R29, R2, R14 ;  /* 0x000000021d107224 */ /* 0x000fe200078e020e */
[----:B------:R-:W-:Y:S02]  /*31f0*/  IABS R2, R7 ;  /* 0x0000000700027213 */ /* 0x000fe40000000000 */
[----:B------:R-:W-:Y:S02]  /*3200*/  IABS R14, R28 ;  /* 0x0000001c000e7213 */ /* 0x000fe40000000000 */
[----:B------:R-:W-:Y:S01]  /*3210*/  IADD3 R2, PT, PT, RZ, -R2, RZ ;  /* 0x80000002ff027210 */ /* 0x000fe20007ffe0ff */
[----:B------:R-:W-:Y:S01]  /*3220*/  @!P0 IMAD.IADD R19, R19, 0x1, -R12 ;  /* 0x0000000113138824 */ /* 0x000fe200078e0a0c */
[----:B------:R-:W-:Y:S01]  /*3230*/  ISETP.GT.U32.AND P3, PT, R15, R16, PT ;  /* 0x000000100f00720c */ /* 0x000fe20003f64070 */
[----:B------:R-:W-:-:S03]  /*3240*/  IMAD.HI.U32 R17, R17, R14, RZ ;  /* 0x0000000e11117227 */ /* 0x000fc600078e00ff */
[----:B------:R-:W-:Y:S01]  /*3250*/  ISETP.GE.U32.AND P4, PT, R19, R12, PT ;  /* 0x0000000c1300720c */ /* 0x000fe20003f86070 */
[----:B------:R-:W-:Y:S01]  /*3260*/  IMAD R2, R17, R2, R14 ;  /* 0x0000000211027224 */ /* 0x000fe200078e020e */
[----:B------:R-:W-:Y:S01]  /*3270*/  LOP3.LUT R12, R4, R11, RZ, 0x3c, !PT ;  /* 0x0000000b040c7212 */ /* 0x000fe200078e3cff */
[----:B------:R-:W-:Y:S01]  /*3280*/  @!P0 VIADD R34, R34, 0x1 ;  /* 0x0000000122228836 */ /* 0x000fe20000000000 */
[----:B------:R-:W-:Y:S02]  /*3290*/  ISETP.NE.AND P0, PT, R11, RZ, PT ;  /* 0x000000ff0b00720c */ /* 0x000fe40003f05270 */
[----:B------:R-:W-:Y:S02]  /*32a0*/  ISETP.GT.U32.AND P1, PT, R13, R2, PT ;  /* 0x000000020d00720c */ /* 0x000fe40003f24070 */
[----:B------:R-:W-:Y:S01]  /*32b0*/  ISETP.GE.AND P2, PT, R12, RZ, PT ;  /* 0x000000ff0c00720c */ /* 0x000fe20003f46270 */
[----:B------:R-:W-:Y:S01]  /*32c0*/  IMAD.MOV R12, RZ, RZ, -R30 ;  /* 0x000000ffff0c7224 */ /* 0x000fe200078e0a1e */
[----:B------:R-:W-:Y:S01]  /*32d0*/  @!P3 IADD3 R29, PT, PT, R29, 0x1, RZ ;  /* 0x000000011d1db810 */ /* 0x000fe20007ffe0ff */
[----:B------:R-:W-:-:S02]  /*32e0*/  @!P3 IMAD.IADD R16, R16, 0x1, -R15 ;  /* 0x000000011010b824 */ /* 0x000fc400078e0a0f */
[----:B------:R-:W-:Y:S01]  /*32f0*/  @P4 IADD3 R34, PT, PT, R34, 0x1, RZ ;  /* 0x0000000122224810 */ /* 0x000fe20007ffe0ff */
[----:B------:R-:W-:Y:S01]  /*3300*/  IMAD R12, R10, R12, R31 ;  /* 0x0000000c0a0c7224 */ /* 0x000fe200078e021f */
[----:B------:R-:W-:Y:S02]  /*3310*/  LOP3.LUT R10, R30, R9, RZ, 0x3c, !PT ;  /* 0x000000091e0a7212 */ /* 0x000fe400078e3cff */
[----:B------:R-:W-:Y:S02]  /*3320*/  ISETP.GE.U32.AND P6, PT, R16, R15, PT ;  /* 0x0000000f1000720c */ /* 0x000fe40003fc6070 */
[----:B------:R-:W-:Y:S02]  /*3330*/  @!P1 IMAD.IADD R2, R2, 0x1, -R13 ;  /* 0x0000000102029824 */ /* 0x000fe400078e0a0d */
[----:B------:R-:W-:Y:S01]  /*3340*/  @!P2 IADD3 R34, PT, PT, -R34, RZ, RZ ;  /* 0x000000ff2222a210 */ /* 0x000fe20007ffe1ff */
[----:B------:R-:W-:Y:S01]  /*3350*/  @!P1 VIADD R17, R17, 0x1 ;  /* 0x0000000111119836 */ /* 0x000fe20000000000 */
[----:B------:R-:W-:-:S02]  /*3360*/  ISETP.GE.AND P2, PT, R10, RZ, PT ;  /* 0x000000ff0a00720c */ /* 0x000fc40003f46270 */
[----:B------:R-:W-:Y:S01]  /*3370*/  ISETP.GE.U32.AND P4, PT, R2, R13, PT ;  /* 0x0000000d0200720c */ /* 0x000fe20003f86070 */
[----:B------:R-:W-:Y:S01]  /*3380*/  IMAD.WIDE R12, R12, UR5, RZ ;  /* 0x000000050c0c7c25 */ /* 0x000fe2000f8e02ff */
[----:B------:R-:W-:Y:S02]  /*3390*/  LOP3.LUT R2, R28, R7, RZ, 0x3c, !PT ;  /* 0x000000071c027212 */ /* 0x000fe400078e3cff */
[----:B------:R-:W-:Y:S01]  /*33a0*/  @!P0 LOP3.LUT R34, RZ, R11, RZ, 0x33, !PT ;  /* 0x0000000bff228212 */ /* 0x000fe200078e33ff */
[----:B------:R-:W-:Y:S01]  /*33b0*/  @P6 VIADD R29, R29, 0x1 ;  /* 0x000000011d1d6836 */ /* 0x000fe20000000000 */
[----:B------:R-:W-:Y:S02]  /*33c0*/  ISETP.GE.AND P0, PT, R2, RZ, PT ;  /* 0x000000ff0200720c */ /* 0x000fe40003f06270 */
[----:B------:R-:W-:Y:S01]  /*33d0*/  ISETP.NE.AND P1, PT, R7, RZ, PT ;  /* 0x000000ff0700720c */ /* 0x000fe20003f25270 */
[----:B------:R-:W-:Y:S01]  /*33e0*/  IMAD.WIDE R14, R34, UR8, RZ ;  /* 0x00000008220e7c25 */ /* 0x000fe2000f8e02ff */
[----:B------:R-:W-:-:S03]  /*33f0*/  USHF.R.S32.HI UR8, URZ, 0x1f, UR9 ;  /* 0x0000001fff087899 */ /* 0x000fc60008011409 */
[----:B------:R-:W-:Y:S01]  /*3400*/  @P4 IADD3 R17, PT, PT, R17, 0x1, RZ ;  /* 0x0000000111114810 */ /* 0x000fe20007ffe0ff */
[----:B------:R-:W-:Y:S02]  /*3410*/  IMAD.MOV R34, RZ, RZ, -R34 ;  /* 0x000000ffff227224 */ /* 0x000fe400078e0a22 */
[----:B------:R-:W-:Y:S01]  /*3420*/  IMAD.WIDE.U32 R14, R3, UR9, R14 ;  /* 0x00000009030e7c25 */ /* 0x000fe2000f8e000e */
[----:B------:R-:W-:-:S03]  /*3430*/  UIMAD UR9, UR21, UR9, URZ ;  /* 0x00000009150972a4 */ /* 0x000fc6000f8e02ff */
[----:B------:R-:W-:Y:S01]  /*3440*/  @!P2 IMAD.MOV R29, RZ, RZ, -R29 ;  /* 0x000000ffff1da224 */ /* 0x000fe200078e0a1d */
[----:B------:R-:W-:Y:S01]  /*3450*/  @!P5 LOP3.LUT R29, RZ, R9, RZ, 0x33, !PT ;  /* 0x00000009ff1dd212 */ /* 0x000fe200078e33ff */
[----:B------:R-:W-:Y:S01]  /*3460*/  IMAD R15, R3, UR8, R15 ;  /* 0x00000008030f7c24 */ /* 0x000fe2000f8e020f */
[----:B------:R-:W-:Y:S01]  /*3470*/  IADD3 R3, PT, PT, -R28, RZ, RZ ;  /* 0x000000ff1c037210 */ /* 0x000fe20007ffe1ff */
[----:B------:R-:W-:Y:S01]  /*3480*/  IMAD R11, R11, R34, R4 ;  /* 0x000000220b0b7224 */ /* 0x000fe200078e0204 */
[----:B------:R-:W-:Y:S01]  /*3490*/  UIMAD UR8, UR7, UR4, URZ ;  /* 0x00000004070872a4 */ /* 0x000fe2000f8e02ff */
[----:B------:R-:W-:Y:S01]  /*34a0*/  @!P0 IMAD.MOV R17, RZ, RZ, -R17 ;  /* 0x000000ffff118224 */ /* 0x000fe200078e0a11 */
[----:B------:R-:W-:Y:S01]  /*34b0*/  @!P1 LOP3.LUT R17, RZ, R7, RZ, 0x33, !PT ;  /* 0x00000007ff119212 */ /* 0x000fe200078e33ff */
[----:B------:R-:W-:Y:S02]  /*34c0*/  IMAD.MOV R4, RZ, RZ, -R29 ;  /* 0x000000ffff047224 */ /* 0x000fe400078e0a1d */
[----:B------:R-:W-:Y:S01]  /*34d0*/  IMAD.WIDE R14, R11, UR4, R14 ;  /* 0x000000040b0e7c25 */ /* 0x000fe2000f8e020e */
[----:B------:R-:W-:Y:S01]  /*34e0*/  IADD3 R2, PT, PT, -R17, RZ, RZ ;  /* 0x000000ff11027210 */ /* 0x000fe20007ffe1ff */
[----:B------:R-:W0:Y:S02]  /*34f0*/  LDCU.64 UR4, c[0x0][0x420] ;  /* 0x00008400ff0477ac */ /* 0x000e240008000a00 */
[----:B------:R-:W-:-:S04]  /*3500*/  IMAD.WIDE R10, R29, UR6, RZ ;  /* 0x000000061d0a7c25 */ /* 0x000fc8000f8e02ff */
[----:B------:R-:W-:Y:S01]  /*3510*/  IMAD R3, R8, R3, R0 ;  /* 0x0000000308037224 */ /* 0x000fe200078e0200 */
[----:B------:R-:W-:Y:S01]  /*3520*/  IADD3 R0, P1, P0, R10, R14, R12 ;  /* 0x0000000e0a007210 */ /* 0x000fe2000783e00c */
[----:B------:R-:W-:Y:S02]  /*3530*/  IMAD R4, R9, R4, R30 ;  /* 0x0000000409047224 */ /* 0x000fe400078e021e */
[----:B------:R-:W-:Y:S01]  /*3540*/  IMAD R7, R7, R2, R28 ;  /* 0x0000000207077224 */ /* 0x000fe200078e021c */
[----:B------:R-:W-:Y:S01]  /*3550*/  IADD3.X R11, PT, PT, R11, R15, R13, P1, P0 ;  /* 0x0000000f0b0b7210 */ /* 0x000fe20000fe040d */
[----:B------:R-:W-:-:S04]  /*3560*/  IMAD.WIDE R2, R3, UR9, RZ ;  /* 0x0000000903027c25 */ /* 0x000fc8000f8e02ff */
[----:B------:R-:W-:-:S04]  /*3570*/  IMAD.WIDE R8, R4, UR8, RZ ;  /* 0x0000000804087c25 */ /* 0x000fc8000f8e02ff */
[----:B------:R-:W-:Y:S01]  /*3580*/  IMAD.WIDE R12, R7, R6, RZ ;  /* 0x00000006070c7225 */ /* 0x000fe200078e02ff */
[----:B------:R-:W-:-:S03]  /*3590*/  IADD3 R7, P1, P0, R2, R0, R8 ;  /* 0x0000000002077210 */ /* 0x000fc6000783e008 */
[----:B------:R-:W-:Y:S01]  /*35a0*/  IMAD.WIDE R4, R17, R5, RZ ;  /* 0x0000000511047225 */ /* 0x000fe200078e02ff */
[----:B------:R-:W-:Y:S02]  /*35b0*/  IADD3.X R11, PT, PT, R3, R11, R9, P1, P0 ;  /* 0x0000000b030b7210 */ /* 0x000fe40000fe0409 */
[----:B------:R-:W-:-:S04]  /*35c0*/  IADD3 R7, P1, P0, R12, R7, R4 ;  /* 0x000000070c077210 */ /* 0x000fc8000783e004 */
[----:B------:R-:W-:Y:S02]  /*35d0*/  IADD3.X R4, PT, PT, R13, R11, R5, P1, P0 ;  /* 0x0000000b0d047210 */ /* 0x000fe40000fe0405 */
[----:B0-----:R-:W-:-:S04]  /*35e0*/  LEA R2, P0, R7, UR4, 0x2 ;  /* 0x0000000407027c11 */ /* 0x001fc8000f8010ff */
[----:B------:R-:W-:-:S05]  /*35f0*/  LEA.HI.X R3, R7, UR5, R4, 0x2, P0 ;  /* 0x0000000507037c11 */ /* 0x000fca00080f1404 */
[----:B------:R0:W-:Y:S01]  /*3600*/  STG.E desc[UR10][R2.64], R20 ;  /* 0x0000001402007986 */ /* 0x0001e2000c10190a */
[----:B------:R-:W-:Y:S05]  /*3610*/  BRA `(.L_x_15) ;  /* 0x0000000000107947 */ /* 0x000fea0003800000 */
.L_x_16:
[----:B------:R-:W0:Y:S01]  /*3620*/  LDC.64 R2, c[0x0][0x420] ;  /* 0x00010800ff027b82 */ /* 0x000e220000000a00 */
[----:B------:R-:W-:-:S05]  /*3630*/  IADD3 R0, PT, PT, R21, UR19, RZ ;  /* 0x0000001315007c10 */ /* 0x000fca000fffe0ff */
[----:B0-----:R-:W-:-:S05]  /*3640*/  IMAD.WIDE.U32 R2, R0, 0x4, R2 ;  /* 0x0000000400027825 */ /* 0x001fca00078e0002 */
[----:B------:R1:W-:Y:S02]  /*3650*/  STG.E desc[UR10][R2.64], R20 ;  /* 0x0000001402007986 */ /* 0x0003e4000c10190a */
.L_x_15:
[----:B------:R-:W-:Y:S05]  /*3660*/  BSYNC.RECONVERGENT B1 ;  /* 0x0000000000017941 */ /* 0x000fea0003800200 */
.L_x_14:
[----:B------:R-:W2:Y:S01]  /*3670*/  LDCU UR6, c[0x0][0x534] ;  /* 0x0000a680ff0677ac */ /* 0x000ea20008000800 */
[C---:B------:R-:W-:Y:S02]  /*3680*/  LOP3.LUT R0, R26.reuse, 0x20, RZ, 0xfc, !PT ;  /* 0x000000201a007812 */ /* 0x040fe400078efcff */
[----:B01----:R-:W-:Y:S02]  /*3690*/  LOP3.LUT R2, R26, 0x40, RZ, 0xfc, !PT ;  /* 0x000000401a027812 */ /* 0x003fe400078efcff */
[----:B--2---:R-:W-:Y:S01]  /*36a0*/  ISETP.GE.AND P2, PT, R0, UR6, PT ;  /* 0x0000000600007c0c */ /* 0x004fe2000bf46270 */
[----:B------:R-:W-:Y:S01]  /*36b0*/  UISETP.GE.AND UP0, UPT, UR6, 0x1, UPT ;  /* 0x000000010600788c */ /* 0x000fe2000bf06270 */
[C---:B------:R-:W-:Y:S02]  /*36c0*/  LOP3.LUT R0, R26.reuse, 0x60, RZ, 0xfc, !PT ;  /* 0x000000601a007812 */ /* 0x040fe400078efcff */
[----:B------:R-:W-:Y:S02]  /*36d0*/  ISETP.GE.AND P3, PT, R26, UR6, PT ;  /* 0x000000061a007c0c */ /* 0x000fe4000bf66270 */
[----:B------:R-:W-:-:S02]  /*36e0*/  ISETP.GE.AND P1, PT, R2, UR6, PT ;  /* 0x0000000602007c0c */ /* 0x000fc4000bf26270 */
[----:B------:R-:W-:Y:S01]  /*36f0*/  ISETP.GE.AND P0, PT, R0, UR6, PT ;  /* 0x0000000600007c0c */ /* 0x000fe2000bf06270 */
[C---:B------:R-:W-:Y:S01]  /*3700*/  IMAD.SHL.U32 R0, R18.reuse, 0x8, RZ ;  /* 0x0000000812007824 */ /* 0x040fe200078e00ff */
[C---:B------:R-:W-:Y:S02]  /*3710*/  ISETP.GT.U32.OR P3, PT, R18.reuse, 0x7f, P3 ;  /* 0x0000007f1200780c */ /* 0x040fe40001f64470 */
[C---:B------:R-:W-:Y:S02]  /*3720*/  ISETP.GT.U32.OR P2, PT, R18.reuse, 0x7f, P2 ;  /* 0x0000007f1200780c */ /* 0x040fe40001744470 */
[C---:B------:R-:W-:Y:S02]  /*3730*/  ISETP.GT.U32.OR P1, PT, R18.reuse, 0x7f, P1 ;  /* 0x0000007f1200780c */ /* 0x040fe40000f24470 */
[----:B------:R-:W-:Y:S02]  /*3740*/  ISETP.GT.U32.OR P0, PT, R18, 0x7f, P0 ;  /* 0x0000007f1200780c */ /* 0x000fe40000704470 */
[----:B------:R-:W-:Y:S01]  /*3750*/  LOP3.LUT R3, R0, 0x1f00, RZ, 0xc0, !PT ;  /* 0x00001f0000037812 */ /* 0x000fe200078ec0ff */
[----:B------:R-:W-:-:S04]  /*3760*/  IMAD.MOV.U32 R0, RZ, RZ, RZ ;  /* 0x000000ffff007224 */ /* 0x000fc800078e00ff */
[----:B------:R-:W-:Y:S01]  /*3770*/  @!P3 FADD.FTZ R5, -R20, R27 ;  /* 0x0000001b1405b221 */ /* 0x000fe20000010100 */
[----:B------:R-:W-:Y:S02]  /*3780*/  IMAD R26, R26, 0x4, R3 ;  /* 0x000000041a1a7824 */ /* 0x000fe400078e0203 */
[C---:B------:R-:W-:Y:S01]  /*3790*/  @!P2 FADD.FTZ R11, -R20.reuse, R22 ;  /* 0x00000016140ba221 */ /* 0x040fe20000010100 */
[----:B------:R-:W-:Y:S01]  /*37a0*/  CS2R R2, SRZ ;  /* 0x0000000000027805 */ /* 0x000fe2000001ff00 */
[C---:B------:R-:W-:Y:S01]  /*37b0*/  @!P1 FADD.FTZ R7, -R20.reuse, R25 ;  /* 0x0000001914079221 */ /* 0x040fe20000010100 */
[----:B------:R-:W-:Y:S01]  /*37c0*/  @!P3 FMUL.FTZ R5, R5, 1.4426950216293334961 ;  /* 0x3fb8aa3b0505b820 */ /* 0x000fe20000410000 */
[----:B------:R-:W-:Y:S01]  /*37d0*/  @!P0 FADD.FTZ R9, -R20, R23 ;  /* 0x0000001714098221 */ /* 0x000fe20000010100 */
[----:B------:R-:W-:Y:S01]  /*37e0*/  @!P2 FMUL.FTZ R11, R11, 1.4426950216293334961 ;  /* 0x3fb8aa3b0b0ba820 */ /* 0x000fe20000410000 */
[----:B------:R-:W-:Y:S01]  /*37f0*/  @!P1 FMUL.FTZ R7, R7, 1.4426950216293334961 ;  /* 0x3fb8aa3b07079820 */ /* 0x000fe20000410000 */
[----:B------:R-:W0:Y:S01]  /*3800*/  LDC R23, c[0x0][0x44c] ;  /* 0x00011300ff177b82 */ /* 0x000e220000000800 */
[----:B------:R-:W-:Y:S01]  /*3810*/  @!P0 FMUL.FTZ R9, R9, 1.4426950216293334961 ;  /* 0x3fb8aa3b09098820 */ /* 0x000fe20000410000 */
[----:B------:R-:W1:Y:S01]  /*3820*/  @!P3 MUFU.EX2 R5, R5 ;  /* 0x000000050005b308 */ /* 0x000e620000000800 */
[----:B------:R-:W-:-:S03]  /*3830*/  IMAD.SHL.U32 R20, R18, 0x4, RZ ;  /* 0x0000000412147824 */ /* 0x000fc600078e00ff */
[----:B------:R-:W2:Y:S02]  /*3840*/  @!P2 MUFU.EX2 R11, R11 ;  /* 0x0000000b000ba308 */ /* 0x000ea40000000800 */
[----:B------:R-:W-:Y:S02]  /*3850*/  LOP3.LUT R20, R20, 0x7c, RZ, 0xc0, !PT ;  /* 0x0000007c14147812 */ /* 0x000fe400078ec0ff */
[----:B------:R-:W3:Y:S04]  /*3860*/  @!P1 MUFU.EX2 R7, R7 ;  /* 0x0000000700079308 */ /* 0x000ee80000000800 */
[----:B------:R-:W4:Y:S01]  /*3870*/  @!P0 MUFU.EX2 R9, R9 ;  /* 0x0000000900098308 */ /* 0x000f220000000800 */
[----:B-1----:R1:W-:Y:S04]  /*3880*/  @!P3 STS [R24], R5 ;  /* 0x000000051800b388 */ /* 0x0023e80000000800 */
[----:B--2---:R2:W-:Y:S04]  /*3890*/  @!P2 STS [R24+0x280], R11 ;  /* 0x0002800b1800a388 */ /* 0x0045e80000000800 */
[----:B---3--:R3:W-:Y:S01]  /*38a0*/  @!P1 STS [R24+0x500], R7 ;  /* 0x0005000718009388 */ /* 0x0087e20000000800 */
[----:B0-----:R-:W-:-:S03]  /*38b0*/  IMAD R25, R23, UR19, RZ ;  /* 0x0000001317197c24 */ /* 0x001fc6000f8e02ff */
[----:B----4-:R0:W-:Y:S01]  /*38c0*/  @!P0 STS [R24+0x780], R9 ;  /* 0x0007800918008388 */ /* 0x0101e20000000800 */
[----:B-1----:R-:W-:Y:S02]  /*38d0*/  CS2R R4, SRZ ;  /* 0x0000000000047805 */ /* 0x002fe4000001ff00 */
[----:B--2---:R-:W-:Y:S02]  /*38e0*/  LOP3.LUT R11, R20, 0x80, RZ, 0xfc, !PT ;  /* 0x00000080140b7812 */ /* 0x004fe400078efcff */
[----:B---3--:R-:W-:Y:S01]  /*38f0*/  CS2R R6, SRZ ;  /* 0x0000000000067805 */ /* 0x008fe2000001ff00 */
[----:B------:R-:W-:Y:S01]  /*3900*/  BAR.SYNC.DEFER_BLOCKING 0x0 ;  /* 0x0000000000007b1d */ /* 0x000fe20000010000 */
[----:B0-----:R-:W-:Y:S01]  /*3910*/  IADD3 R24, P0, PT, R25, R26, RZ ;  /* 0x0000001a19187210 */ /* 0x001fe20007f1e0ff */
[----:B------:R-:W-:-:S03]  /*3920*/  IMAD.MOV.U32 R9, RZ, RZ, RZ ;  /* 0x000000ffff097224 */ /* 0x000fc600078e00ff */
[----:B------:R-:W-:Y:S01]  /*3930*/  LEA.HI.X.SX32 R25, R25, RZ, 0x1, P0 ;  /* 0x000000ff19197211 */ /* 0x000fe200000f0eff */
[----:B------:R-:W-:Y:S08]  /*3940*/  BRA.U !UP0, `(.L_x_22) ;  /* 0x0000000908907547 */ /* 0x000ff0000b800000 */
[----:B------:R-:W0:Y:S01]  /*3950*/  LDCU.64 UR4, c[0x0][0x3f8] ;  /* 0x00007f00ff0477ac */ /* 0x000e220008000a00 */
[----:B------:R-:W-:Y:S01]  /*3960*/  SHF.L.U64.HI R25, R24, 0x2, R25 ;  /* 0x0000000218197819 */ /* 0x000fe20000010219 */
[----:B------:R-:W-:Y:S01]  /*3970*/  IMAD R23, R23, UR20, RZ ;  /* 0x0000001417177c24 */ /* 0x000fe2000f8e02ff */
[----:B------:R-:W-:Y:S01]  /*3980*/  CS2R R18, SRZ ;  /* 0x0000000000127805 */ /* 0x000fe2000001ff00 */
[----:B------:R-:W-:Y:S01]  /*3990*/  UISETP.GE.U32.AND UP0, UPT, UR6, 0x4, UPT ;  /* 0x000000040600788c */ /* 0x000fe2000bf06070 */
[----:B------:R-:W-:Y:S01]  /*39a0*/  IMAD.MOV.U32 R22, RZ, RZ, RZ ;  /* 0x000000ffff167224 */ /* 0x000fe200078e00ff */
[----:B------:R-:W-:Y:S01]  /*39b0*/  CS2R R16, SRZ ;  /* 0x0000000000107805 */ /* 0x000fe2000001ff00 */
[----:B------:R-:W-:Y:S01]  /*39c0*/  IMAD.MOV.U32 R0, RZ, RZ, RZ ;  /* 0x000000ffff007224 */ /* 0x000fe200078e00ff */
[----:B------:R-:W-:Y:S02]  /*39d0*/  CS2R R14, SRZ ;  /* 0x00000000000e7805 */ /* 0x000fe4000001ff00 */
[----:B------:R-:W-:-:S02]  /*39e0*/  CS2R R12, SRZ ;  /* 0x00000000000c7805 */ /* 0x000fc4000001ff00 */
[----:B0-----:R-:W-:Y:S01]  /*39f0*/  LEA R24, P0, R24, UR4, 0x2 ;  /* 0x0000000418187c11 */ /* 0x001fe2000f8010ff */
[----:B------:R-:W-:-:S03]  /*3a00*/  UIADD3 UR4, UPT, UPT, UR20, -UR19, URZ ;  /* 0x8000001314047290 */ /* 0x000fc6000fffe0ff */
[----:B------:R-:W-:Y:S01]  /*3a10*/  IADD3.X R25, PT, PT, R25, UR5, RZ, P0, !PT ;  /* 0x0000000519197c10 */ /* 0x000fe200087fe4ff */
[----:B------:R-:W-:Y:S08]  /*3a20*/  BRA.U !UP0, `(.L_x_23) ;  /* 0x0000000508ac7547 */ /* 0x000ff0000b800000 */
[----:B------:R-:W0:Y:S01]  /*3a30*/  S2UR UR5, SR_CgaCtaId ;  /* 0x00000000000579c3 */ /* 0x000e220000008800 */
[----:B------:R-:W-:Y:S01]  /*3a40*/  ULOP3.LUT UR8, UR6, 0x7ffffffc, URZ, 0xc0, !UPT ;  /* 0x7ffffffc06087892 */ /* 0x000fe2000f8ec0ff */
[----:B------:R-:W-:Y:S01]  /*3a50*/  ISETP.GE.AND P3, PT, R21, UR4, PT ;  /* 0x0000000415007c0c */ /* 0x000fe2000bf66270 */
[----:B------:R-:W-:Y:S01]  /*3a60*/  IMAD.MOV.U32 R0, RZ, RZ, RZ ;  /* 0x000000ffff007224 */ /* 0x000fe200078e00ff */
[----:B------:R-:W-:Y:S01]  /*3a70*/  UMOV UR6, 0x400 ;  /* 0x0000040000067882 */ /* 0x000fe20000000000 */
[----:B------:R-:W-:Y:S02]  /*3a80*/  CS2R R2, SRZ ;  /* 0x0000000000027805 */ /* 0x000fe4000001ff00 */
[----:B------:R-:W-:Y:S02]  /*3a90*/  CS2R R4, SRZ ;  /* 0x0000000000047805 */ /* 0x000fe4000001ff00 */
[----:B------:R-:W-:Y:S01]  /*3aa0*/  CS2R R6, SRZ ;  /* 0x0000000000067805 */ /* 0x000fe2000001ff00 */
[----:B------:R-:W-:Y:S01]  /*3ab0*/  IMAD.MOV.U32 R9, RZ, RZ, RZ ;  /* 0x000000ffff097224 */ /* 0x000fe200078e00ff */
[----:B------:R-:W1:Y:S01]  /*3ac0*/  LDCU UR7, c[0x0][0x440] ;  /* 0x00008800ff0777ac */ /* 0x000e620008000800 */
[----:B------:R-:W-:Y:S01]  /*3ad0*/  IMAD.U32 R22, RZ, RZ, UR8 ;  /* 0x00000008ff167e24 */ /* 0x000fe2000f8e00ff */
[----:B0-----:R-:W-:-:S02]  /*3ae0*/  ULEA UR5, UR5, UR6, 0x18 ;  /* 0x0000000605057291 */ /* 0x001fc4000f8ec0ff */
[----:B------:R-:W-:-:S04]  /*3af0*/  UIADD3 UR6, UPT, UPT, -UR8, URZ, URZ ;  /* 0x000000ff08067290 */ /* 0x000fc8000fffe1ff */
[----:B------:R-:W-:-:S05]  /*3b00*/  LEA R10, R21, UR5, 0x2 ;  /* 0x00000005150a7c11 */ /* 0x000fca000f8e10ff */
[----:B-1----:R-:W-:-:S07]  /*3b10*/  VIADD R10, R10, 0x28 ;  /* 0x000000280a0a7836 */ /* 0x002fce0000000000 */
.L_x_32:
[----:B------:R0:W1:Y:S01]  /*3b20*/  LDS R8, [R10+-0x28] ;  /* 0xffffd8000a087984 */ /* 0x0000620000000800 */
[----:B------:R-:W-:Y:S04]  /*3b30*/  BSSY.RECONVERGENT B0, `(.L_x_24) ;  /* 0x000000a000007945 */ /* 0x000fe80003800200 */
[----:B---34-:R-:W-:Y:S05]  /*3b40*/  @P3 BRA `(.L_x_25) ;  /* 0x0000000000203947 */ /* 0x018fea0003800000 */
[----:B------:R-:W-:Y:S02]  /*3b50*/  ISETP.GE.AND P1, PT, R20, UR7, PT ;  /* 0x0000000714007c0c */ /* 0x000fe4000bf26270 */
[----:B------:R-:W-:Y:S02]  /*3b60*/  CS2R R14, SRZ ;  /* 0x00000000000e7805 */ /* 0x000fe4000001ff00 */
[----:B------:R-:W-:Y:S02]  /*3b70*/  ISETP.GE.AND P0, PT, R11, UR7, PT ;  /* 0x000000070b007c0c */ /* 0x000fe4000bf06270 */
[----:B------:R-:W-:Y:S02]  /*3b80*/  CS2R R12, SRZ ;  /* 0x00000000000c7805 */ /* 0x000fe4000001ff00 */
[----:B------:R-:W-:Y:S02]  /*3b90*/  CS2R R18, SRZ ;  /* 0x0000000000127805 */ /* 0x000fe4000001ff00 */
[----:B------:R-:W-:Y:S03]  /*3ba0*/  CS2R R16, SRZ ;  /* 0x0000000000107805 */ /* 0x000fe6000001ff00 */
[----:B------:R2:W5:Y:S04]  /*3bb0*/  @!P1 LDG.E.128 R12, desc[UR10][R24.64] ;  /* 0x0000000a180c9981 */ /* 0x000568000c1e1d00 */
[----:B------:R2:W5:Y:S02]  /*3bc0*/  @!P0 LDG.E.128 R16, desc[UR10][R24.64+0x200] ;  /* 0x0002000a18108981 */ /* 0x000564000c1e1d00 */
.L_x_25:
[----:B------:R-:W-:Y:S05]  /*3bd0*/  BSYNC.RECONVERGENT B0 ;  /* 0x0000000000007941 */ /* 0x000fea0003800200 */
.L_x_24:
[----:B------:R-:W-:Y:S01]  /*3be0*/  ISETP.GE.AND P3, PT, R21, UR4, PT ;  /* 0x0000000415007c0c */ /* 0x000fe2000bf66270 */
[C---:B-1---5:R-:W-:Y:S01]  /*3bf0*/  FFMA.FTZ R9, R8.reuse, R12, R9 ;  /* 0x0000000c08097223 */ /* 0x062fe20000010009 */
[C---:B------:R-:W-:Y:S01]  /*3c00*/  FFMA.FTZ R6, R8.reuse, R13, R6 ;  /* 0x0000000d08067223 */ /* 0x040fe20000010006 */
[C---:B------:R-:W-:Y:S01]  /*3c10*/  FFMA.FTZ R7, R8.reuse, R14, R7 ;  /* 0x0000000e08077223 */ /* 0x040fe20000010007 */
[C---:B------:R-:W-:Y:S01]  /*3c20*/  FFMA.FTZ R4, R8.reuse, R15, R4 ;  /* 0x0000000f08047223 */ /* 0x040fe20000010004 */
[C---:B------:R-:W-:Y:S01]  /*3c30*/  FFMA.FTZ R5, R8.reuse, R16, R5 ;  /* 0x0000001008057223 */ /* 0x040fe20000010005 */
[C---:B------:R-:W-:Y:S01]  /*3c40*/  FFMA.FTZ R2, R8.reuse, R17, R2 ;  /* 0x0000001108027223 */ /* 0x040fe20000010002 */
[----:B------:R-:W-:Y:S01]  /*3c50*/  BSSY.RECONVERGENT B0, `(.L_x_26) ;  /* 0x000000e000007945 */ /* 0x000fe20003800200 */
[C---:B------:R-:W-:Y:S01]  /*3c60*/  FFMA.FTZ R3, R8.reuse, R18, R3 ;  /* 0x0000001208037223 */ /* 0x040fe20000010003 */
[----:B------:R-:W-:Y:S04]  /*3c70*/  FFMA.FTZ R0, R8, R19, R0 ;  /* 0x0000001308007223 */ /* 0x000fe80000010000 */
[----:B------:R-:W-:Y:S05]  /*3c80*/  @P3 BRA `(.L_x_27) ;  /* 0x0000000000283947 */ /* 0x000fea0003800000 */
[----:B------:R-:W-:Y:S02]  /*3c90*/  ISETP.GE.AND P2, PT, R20, UR7, PT ;  /* 0x0000000714007c0c */ /* 0x000fe4000bf46270 */
[----:B------:R-:W-:Y:S02]  /*3ca0*/  CS2R R14, SRZ ;  /* 0x00000000000e7805 */ /* 0x000fe4000001ff00 */
[----:B------:R-:W-:Y:S02]  /*3cb0*/  ISETP.GE.AND P1, PT, R11, UR7, PT ;  /* 0x000000070b007c0c */ /* 0x000fe4000bf26270 */
[----:B------:R-:W-:Y:S02]  /*3cc0*/  CS2R R12, SRZ ;  /* 0x00000000000c7805 */ /* 0x000fe4000001ff00 */
[C---:B------:R-:W-:Y:S02]  /*3cd0*/  LEA R26, P0, R23.reuse, R24, 0x2 ;  /* 0x00000018171a7211 */ /* 0x040fe400078010ff */
[----:B------:R-:W-:Y:S02]  /*3ce0*/  CS2R R18, SRZ ;  /* 0x0000000000127805 */ /* 0x000fe4000001ff00 */
[----:B------:R-:W-:Y:S02]  /*3cf0*/  CS2R R16, SRZ ;  /* 0x0000000000107805 */ /* 0x000fe4000001ff00 */
[----:B------:R-:W-:Y:S05]  /*3d00*/  LEA.HI.X.SX32 R27, R23, R25, 0x2, P0 ;  /* 0x00000019171b7211 */ /* 0x000fea00000f16ff */
[----:B------:R1:W5:Y:S04]  /*3d10*/  @!P2 LDG.E.128 R12, desc[UR10][R26.64] ;  /* 0x0000000a1a0ca981 */ /* 0x000368000c1e1d00 */
[----:B------:R1:W5:Y:S02]  /*3d20*/  @!P1 LDG.E.128 R16, desc[UR10][R26.64+0x200] ;  /* 0x0002000a1a109981 */ /* 0x000364000c1e1d00 */
.L_x_27:
[----:B------:R-:W-:Y:S05]  /*3d30*/  BSYNC.RECONVERGENT B0 ;  /* 0x0000000000007941 */ /* 0x000fea0003800200 */
.L_x_26:
[----:B------:R-:W3:Y:S01]  /*3d40*/  LDS R8, [R10+-0x14] ;  /* 0xffffec000a087984 */ /* 0x000ee20000000800 */
[----:B------:R-:W-:Y:S01]  /*3d50*/  BSSY.RECONVERGENT B0, `(.L_x_28) ;  /* 0x0000014000007945 */ /* 0x000fe20003800200 */
[C---:B---3-5:R-:W-:Y:S01]  /*3d60*/  FFMA.FTZ R9, R8.reuse, R12, R9 ;  /* 0x0000000c08097223 */ /* 0x068fe20000010009 */
[C---:B------:R-:W-:Y:S01]  /*3d70*/  FFMA.FTZ R6, R8.reuse, R13, R6 ;  /* 0x0000000d08067223 */ /* 0x040fe20000010006 */
[C---:B------:R-:W-:Y:S01]  /*3d80*/  FFMA.FTZ R7, R8.reuse, R14, R7 ;  /* 0x0000000e08077223 */ /* 0x040fe20000010007 */
[C---:B------:R-:W-:Y:S01]  /*3d90*/  FFMA.FTZ R4, R8.reuse, R15, R4 ;  /* 0x0000000f08047223 */ /* 0x040fe20000010004 */
[C---:B------:R-:W-:Y:S01]  /*3da0*/  FFMA.FTZ R5, R8.reuse, R16, R5 ;  /* 0x0000001008057223 */ /* 0x040fe20000010005 */
[C---:B------:R-:W-:Y:S01]  /*3db0*/  FFMA.FTZ R2, R8.reuse, R17, R2 ;  /* 0x0000001108027223 */ /* 0x040fe20000010002 */
[C---:B------:R-:W-:Y:S01]  /*3dc0*/  FFMA.FTZ R3, R8.reuse, R18, R3 ;  /* 0x0000001208037223 */ /* 0x040fe20000010003 */
[----:B------:R-:W-:Y:S01]  /*3dd0*/  FFMA.FTZ R0, R8, R19, R0 ;  /* 0x0000001308007223 */ /* 0x000fe20000010000 */
[----:B------:R-:W-:Y:S06]  /*3de0*/  @P3 BRA `(.L_x_29) ;  /* 0x0000000000283947 */ /* 0x000fec0003800000 */
[----:B------:R-:W-:Y:S02]  /*3df0*/  ISETP.GE.AND P2, PT, R20, UR7, PT ;  /* 0x0000000714007c0c */ /* 0x000fe4000bf46270 */
[----:B------:R-:W-:Y:S02]  /*3e00*/  CS2R R14, SRZ ;  /* 0x00000000000e7805 */ /* 0x000fe4000001ff00 */
[----:B------:R-:W-:Y:S02]  /*3e10*/  ISETP.GE.AND P1, PT, R11, UR7, PT ;  /* 0x000000070b007c0c */ /* 0x000fe4000bf26270 */
[----:B------:R-:W-:Y:S02]  /*3e20*/  CS2R R12, SRZ ;  /* 0x00000000000c7805 */ /* 0x000fe4000001ff00 */
[C---:B-1----:R-:W-:Y:S02]  /*3e30*/  LEA R26, P0, R23.reuse, R24, 0x3 ;  /* 0x00000018171a7211 */ /* 0x042fe400078018ff */
[----:B------:R-:W-:Y:S02]  /*3e40*/  CS2R R18, SRZ ;  /* 0x0000000000127805 */ /* 0x000fe4000001ff00 */
[----:B------:R-:W-:Y:S02]  /*3e50*/  CS2R R16, SRZ ;  /* 0x0000000000107805 */ /* 0x000fe4000001ff00 */
[----:B------:R-:W-:Y:S05]  /*3e60*/  LEA.HI.X.SX32 R27, R23, R25, 0x3, P0 ;  /* 0x00000019171b7211 */ /* 0x000fea00000f1eff */
[----:B------:R3:W5:Y:S04]  /*3e70*/  @!P2 LDG.E.128 R12, desc[UR10][R26.64] ;  /* 0x0000000a1a0ca981 */ /* 0x000768000c1e1d00 */
[----:B------:R3:W5:Y:S02]  /*3e80*/  @!P1 LDG.E.128 R16, desc[UR10][R26.64+0x200] ;  /* 0x0002000a1a109981 */ /* 0x000764000c1e1d00 */
.L_x_29:
[----:B------:R-:W-:Y:S05]  /*3e90*/  BSYNC.RECONVERGENT B0 ;  /* 0x0000000000007941 */ /* 0x000fea0003800200 */
.L_x_28:
[----:B------:R-:W4:Y:S01]  /*3ea0*/  LDS R8, [R10] ;  /* 0x000000000a087984 */ /* 0x000f220000000800 */
[----:B------:R-:W-:Y:S01]  /*3eb0*/  BSSY.RECONVERGENT B0, `(.L_x_30) ;  /* 0x0000013000007945 */ /* 0x000fe20003800200 */
[C---:B----45:R-:W-:Y:S01]  /*3ec0*/  FFMA.FTZ R9, R8.reuse, R12, R9 ;  /* 0x0000000c08097223 */ /* 0x070fe20000010009 */
        /* <DEDUP_REMOVED lines=12> */
[----:B------:R-:W-:Y:S02]  /*3f90*/  CS2R R18, SRZ ;  /* 0x0000000000127805 */ /* 0x000fe4000001ff00 */
[----:B------:R-:W-:Y:S01]  /*3fa0*/  CS2R R16, SRZ ;  /* 0x0000000000107805 */ /* 0x000fe2000001ff00 */
[----:B-1-3--:R-:W-:Y:S05]  /*3fb0*/  IMAD.WIDE R26, R23, 0xc, R24 ;  /* 0x0000000c171a7825 */ /* 0x00afea00078e0218 */
[----:B------:R4:W5:Y:S04]  /*3fc0*/  @!P1 LDG.E.128 R12, desc[UR10][R26.64] ;  /* 0x0000000a1a0c9981 */ /* 0x000968000c1e1d00 */
[----:B------:R4:W5:Y:S02]  /*3fd0*/  @!P0 LDG.E.128 R16, desc[UR10][R26.64+0x200] ;  /* 0x0002000a1a108981 */ /* 0x000964000c1e1d00 */
.L_x_31:
[----:B------:R-:W-:Y:S05]  /*3fe0*/  BSYNC.RECONVERGENT B0 ;  /* 0x0000000000007941 */ /* 0x000fea0003800200 */
.L_x_30:
[----:B------:R0:W1:Y:S01]  /*3ff0*/  LDS R8, [R10+0x14] ;  /* 0x000014000a087984 */ /* 0x0000620000000800 */
[----:B------:R-:W-:Y:S01]  /*4000*/  UIADD3 UR6, UPT, UPT, UR6, 0x4, URZ ;  /* 0x0000000406067890 */ /* 0x000fe2000fffe0ff */
[C---:B--2---:R-:W-:Y:S03]  /*4010*/  LEA R24, P0, R23.reuse, R24, 0x4 ;  /* 0x0000001817187211 */ /* 0x044fe600078020ff */
[----:B------:R-:W-:Y:S01]  /*4020*/  UISETP.NE.AND UP0, UPT, UR6, URZ, UPT ;  /* 0x000000ff0600728c */ /* 0x000fe2000bf05270 */
[----:B------:R-:W-:Y:S02]  /*4030*/  LEA.HI.X.SX32 R25, R23, R25, 0x4, P0 ;  /* 0x0000001917197211 */ /* 0x000fe400000f26ff */
[----:B0-----:R-:W-:Y:S01]  /*4040*/  IADD3 R10, PT, PT, R10, 0x50, RZ ;  /* 0x000000500a0a7810 */ /* 0x001fe20007ffe0ff */
[C---:B-1---5:R-:W-:Y:S01]  /*4050*/  FFMA.FTZ R9, R8.reuse, R12, R9 ;  /* 0x0000000c08097223 */ /* 0x062fe20000010009 */
[C---:B------:R-:W-:Y:S01]  /*4060*/  FFMA.FTZ R6, R8.reuse, R13, R6 ;  /* 0x0000000d08067223 */ /* 0x040fe20000010006 */
[C---:B------:R-:W-:Y:S01]  /*4070*/  FFMA.FTZ R7, R8.reuse, R14, R7 ;  /* 0x0000000e08077223 */ /* 0x040fe20000010007 */
[C---:B------:R-:W-:Y:S01]  /*4080*/  FFMA.FTZ R4, R8.reuse, R15, R4 ;  /* 0x0000000f08047223 */ /* 0x040fe20000010004 */
[C---:B------:R-:W-:Y:S01]  /*4090*/  FFMA.FTZ R5, R8.reuse, R16, R5 ;  /* 0x0000001008057223 */ /* 0x040fe20000010005 */
[C---:B------:R-:W-:Y:S01]  /*40a0*/  FFMA.FTZ R2, R8.reuse, R17, R2 ;  /* 0x0000001108027223 */ /* 0x040fe20000010002 */
[C---:B------:R-:W-:Y:S01]  /*40b0*/  FFMA.FTZ R3, R8.reuse, R18, R3 ;  /* 0x0000001208037223 */ /* 0x040fe20000010003 */
[----:B------:R-:W-:Y:S01]  /*40c0*/  FFMA.FTZ R0, R8, R19, R0 ;  /* 0x0000001308007223 */ /* 0x000fe20000010000 */
[----:B------:R-:W-:Y:S06]  /*40d0*/  BRA.U UP0, `(.L_x_32) ;  /* 0xfffffff900907547 */ /* 0x000fec000b83ffff */
.L_x_23:
[----:B------:R-:W0:Y:S02]  /*40e0*/  LDCU UR8, c[0x0][0x534] ;  /* 0x0000a680ff0877ac */ /* 0x000e240008000800 */
[----:B0-----:R-:W-:-:S09]  /*40f0*/  ULOP3.LUT UP0, UR8, UR8, 0x3, URZ, 0xc0, !UPT ;  /* 0x0000000308087892 */ /* 0x001fd2000f80c0ff */
[----:B------:R-:W-:Y:S05]  /*4100*/  BRA.U !UP0, `(.L_x_22) ;  /* 0x0000000108a07547 */ /* 0x000fea000b800000 */
[----:B------:R-:W0:Y:S01]  /*4110*/  S2UR UR6, SR_CgaCtaId ;  /* 0x00000000000679c3 */ /* 0x000e220000008800 */
[----:B------:R-:W-:Y:S01]  /*4120*/  UMOV UR7, 0x400 ;  /* 0x0000040000077882 */ /* 0x000fe20000000000 */
[----:B------:R-:W-:Y:S01]  /*4130*/  IMAD R22, R22, 0x5, R21 ;  /* 0x0000000516167824 */ /* 0x000fe200078e0215 */
[----:B------:R-:W-:Y:S01]  /*4140*/  IADD3 R24, P0, PT, R24, 0x200, RZ ;  /* 0x0000020018187810 */ /* 0x000fe20007f1e0ff */
[----:B---34-:R-:W-:Y:S01]  /*4150*/  IMAD.WIDE R26, R23, 0x4, RZ ;  /* 0x00000004171a7825 */ /* 0x018fe200078e02ff */
[----:B------:R-:W-:Y:S01]  /*4160*/  ISETP.GE.AND P2, PT, R21, UR4, PT ;  /* 0x0000000415007c0c */ /* 0x000fe2000bf46270 */
[----:B------:R-:W1:Y:S01]  /*4170*/  LDCU UR5, c[0x0][0x440] ;  /* 0x00008800ff0577ac */ /* 0x000e620008000800 */
[----:B------:R-:W-:Y:S01]  /*4180*/  IADD3.X R25, PT, PT, RZ, R25, RZ, P0, !PT ;  /* 0x00000019ff197210 */ /* 0x000fe200007fe4ff */
[----:B------:R-:W-:Y:S02]  /*4190*/  UIADD3 UR8, UPT, UPT, -UR8, URZ, URZ ;  /* 0x000000ff08087290 */ /* 0x000fe4000fffe1ff */
[----:B0-----:R-:W-:-:S06]  /*41a0*/  ULEA UR6, UR6, UR7, 0x18 ;  /* 0x0000000706067291 */ /* 0x001fcc000f8ec0ff */
[----:B-1----:R-:W-:-:S07]  /*41b0*/  LEA R10, R22, UR6, 0x2 ;  /* 0x00000006160a7c11 */ /* 0x002fce000f8e10ff */
.L_x_35:
[----:B--2---:R-:W-:Y:S01]  /*41c0*/  MOV R23, R25 ;  /* 0x0000001900177202 */ /* 0x004fe20000000f00 */
[----:B------:R0:W1:Y:S01]  /*41d0*/  LDS R8, [R10] ;  /* 0x000000000a087984 */ /* 0x0000620000000800 */
[----:B------:R-:W-:Y:S01]  /*41e0*/  UIADD3 UR8, UPT, UPT, UR8, 0x1, URZ ;  /* 0x0000000108087890 */ /* 0x000fe2000fffe0ff */
[----:B------:R-:W-:Y:S01]  /*41f0*/  IMAD.MOV.U32 R22, RZ, RZ, R24 ;  /* 0x000000ffff167224 */ /* 0x000fe200078e0018 */
[----:B------:R-:W-:Y:S04]  /*4200*/  BSSY.RECONVERGENT B0, `(.L_x_33) ;  /* 0x000000c000007945 */ /* 0x000fe80003800200 */
[----:B------:R-:W-:Y:S01]  /*4210*/  IADD3 R24, P3, PT, R26, R22, RZ ;  /* 0x000000161a187210 */ /* 0x000fe20007f7e0ff */
[----:B------:R-:W-:Y:S01]  /*4220*/  @!UPT UIADD3 URZ, UPT, UPT, URZ, URZ, URZ ;  /* 0x000000fffffff290 */ /* 0x000fe2000fffe0ff */
[----:B------:R-:W-:Y:S11]  /*4230*/  @P2 BRA `(.L_x_34) ;  /* 0x0000000000202947 */ /* 0x000ff60003800000 */
        /* <DEDUP_REMOVED lines=8> */
.L_x_34:
[----:B------:R-:W-:Y:S05]  /*42c0*/  BSYNC.RECONVERGENT B0 ;  /* 0x0000000000007941 */ /* 0x000fea0003800200 */
.L_x_33:
[----:B------:R-:W-:Y:S01]  /*42d0*/  UISETP.NE.AND UP0, UPT, UR8, URZ, UPT ;  /* 0x000000ff0800728c */ /* 0x000fe2000bf05270 */
[C---:B-1---5:R-:W-:Y:S01]  /*42e0*/  FFMA.FTZ R9, R8.reuse, R12, R9 ;  /* 0x0000000c08097223 */ /* 0x062fe20000010009 */
[C---:B------:R-:W-:Y:S01]  /*42f0*/  FFMA.FTZ R6, R8.reuse, R13, R6 ;  /* 0x0000000d08067223 */ /* 0x040fe20000010006 */
[C---:B------:R-:W-:Y:S01]  /*4300*/  FFMA.FTZ R7, R8.reuse, R14, R7 ;  /* 0x0000000e08077223 */ /* 0x040fe20000010007 */
[C---:B------:R-:W-:Y:S01]  /*4310*/  FFMA.FTZ R4, R8.reuse, R15, R4 ;  /* 0x0000000f08047223 */ /* 0x040fe20000010004 */
[C---:B------:R-:W-:Y:S01]  /*4320*/  FFMA.FTZ R5, R8.reuse, R16, R5 ;  /* 0x0000001008057223 */ /* 0x040fe20000010005 */
[----:B------:R-:W-:Y:S01]  /*4330*/  IADD3.X R25, PT, PT, R27, R23, RZ, P3, !PT ;  /* 0x000000171b197210 */ /* 0x000fe20001ffe4ff */
[C---:B------:R-:W-:Y:S01]  /*4340*/  FFMA.FTZ R2, R8.reuse, R17, R2 ;  /* 0x0000001108027223 */ /* 0x040fe20000010002 */
[----:B------:R-:W-:Y:S01]  /*4350*/  FFMA.FTZ R3, R8, R18, R3 ;  /* 0x0000001208037223 */ /* 0x000fe20000010003 */
[----:B0-----:R-:W-:Y:S01]  /*4360*/  IADD3 R10, PT, PT, R10, 0x14, RZ ;  /* 0x000000140a0a7810 */ /* 0x001fe20007ffe0ff */
[----:B------:R-:W-:Y:S01]  /*4370*/  FFMA.FTZ R0, R8, R19, R0 ;  /* 0x0000001308007223 */ /* 0x000fe20000010000 */
[----:B------:R-:W-:Y:S06]  /*4380*/  BRA.U UP0, `(.L_x_35) ;  /* 0xfffffffd008c7547 */ /* 0x000fec000b83ffff */
.L_x_22:
[----:B------:R-:W-:-:S04]  /*4390*/  IADD3 R21, PT, PT, R21, UR19, RZ ;  /* 0x0000001315157c10 */ /* 0x000fc8000fffe0ff */
[----:B------:R-:W-:-:S13]  /*43a0*/  ISETP.GE.AND P0, PT, R21, UR20, PT ;  /* 0x0000001415007c0c */ /* 0x000fda000bf06270 */
[----:B------:R-:W-:Y:S05]  /*43b0*/  @P0 EXIT ;  /* 0x000000000000094d */ /* 0x000fea0003800000 */
[----:B------:R-:W-:Y:S01]  /*43c0*/  IABS R14, UR21 ;  /* 0x00000015000e7c13 */ /* 0x000fe20008000000 */
[----:B------:R-:W0:Y:S01]  /*43d0*/  LDC R13, c[0x0][0x434] ;  /* 0x00010d00ff0d7b82 */ /* 0x000e220000000800 */
[----:B------:R-:W-:Y:S01]  /*43e0*/  IABS R16, R21 ;  /* 0x0000001500107213 */ /* 0x000fe20000000000 */
[----:B------:R-:W1:Y:S01]  /*43f0*/  LDCU.128 UR4, c[0x0][0x400] ;  /* 0x00008000ff0477ac */ /* 0x000e620008000c00 */
[----:B------:R-:W5:Y:S01]  /*4400*/  I2F.RP R12, R14 ;  /* 0x0000000e000c7306 */ /* 0x000f620000209400 */
[----:B------:R-:W-:Y:S01]  /*4410*/  IABS R10, UR21 ;  /* 0x00000015000a7c13 */ /* 0x000fe20008000000 */
[----:B------:R-:W2:Y:S01]  /*4420*/  LDCU.64 UR8, c[0x0][0x410] ;  /* 0x00008200ff0877ac */ /* 0x000ea20008000a00 */
[----:B------:R-:W-:Y:S02]  /*4430*/  F2FP.BF16.F32.PACK_AB R6, R6, R9 ;  /* 0x000000090606723e */ /* 0x000fe400000010ff */
[----:B------:R-:W-:Y:S02]  /*4440*/  IADD3 R10, PT, PT, RZ, -R10, RZ ;  /* 0x8000000aff0a7210 */ /* 0x000fe40007ffe0ff */
[----:B------:R-:W-:-:S02]  /*4450*/  F2FP.BF16.F32.PACK_AB R7, R4, R7 ;  /* 0x000000070407723e */ /* 0x000fc400000010ff */
[----:B------:R-:W-:Y:S02]  /*4460*/  F2FP.BF16.F32.PACK_AB R2, R2, R5 ;  /* 0x000000050202723e */ /* 0x000fe400000010ff */
[----:B------:R-:W-:Y:S01]  /*4470*/  F2FP.BF16.F32.PACK_AB R3, R0, R3 ;  /* 0x000000030003723e */ /* 0x000fe200000010ff */
[----:B-----5:R-:W5:Y:S02]  /*4480*/  MUFU.RCP R18, R12 ;  /* 0x0000000c00127308 */ /* 0x020f640000001000 */
[----:B-----5:R-:W-:Y:S01]  /*4490*/  VIADD R18, R18, 0xffffffe ;  /* 0x0ffffffe12127836 */ /* 0x020fe20000000000 */
[----:B0-----:R-:W-:-:S05]  /*44a0*/  IABS R12, R13 ;  /* 0x0000000d000c7213 */ /* 0x001fca0000000000 */
[----:B------:R-:W0:Y:S02]  /*44b0*/  F2I.FTZ.U32.TRUNC.NTZ R19, R18 ;  /* 0x0000001200137305 */ /* 0x000e24000021f000 */
[--C-:B0-----:R-:W-:Y:S02]  /*44c0*/  IMAD.MOV R8, RZ, RZ, -R19.reuse ;  /* 0x000000ffff087224 */ /* 0x101fe400078e0a13 */
[----:B------:R-:W-:Y:S02]  /*44d0*/  IMAD.MOV.U32 R18, RZ, RZ, RZ ;  /* 0x000000ffff127224 */ /* 0x000fe400078e00ff */
[----:B------:R-:W-:Y:S02]  /*44e0*/  IMAD R15, R8, R14, RZ ;  /* 0x0000000e080f7224 */ /* 0x000fe400078e02ff */
[----:B------:R-:W0:Y:S02]  /*44f0*/  I2F.RP R8, R12 ;  /* 0x0000000c00087306 */ /* 0x000e240000209400 */
[----:B------:R-:W-:-:S06]  /*4500*/  IMAD.HI.U32 R15, R19, R15, R18 ;  /* 0x0000000f130f7227 */ /* 0x000fcc00078e0012 */
[----:B------:R-:W-:-:S04]  /*4510*/  IMAD.HI.U32 R15, R15, R16, RZ ;  /* 0x000000100f0f7227 */ /* 0x000fc800078e00ff */
[----:B------:R-:W-:Y:S01]  /*4520*/  IMAD R17, R15, R10, R16 ;  /* 0x0000000a0f117224 */ /* 0x000fe200078e0210 */
[----:B------:R-:W-:Y:S01]  /*4530*/  LOP3.LUT R10, R21, UR21, RZ, 0x3c, !PT ;  /* 0x00000015150a7c12 */ /* 0x000fe2000f8e3cff */
[----:B0-----:R-:W0:Y:S03]  /*4540*/  MUFU.RCP R8, R8 ;  /* 0x0000000800087308 */ /* 0x001e260000001000 */
[----:B------:R-:W-:Y:S02]  /*4550*/  ISETP.GT.U32.AND P1, PT, R14, R17, PT ;  /* 0x000000110e00720c */ /* 0x000fe40003f24070 */
[----:B------:R-:W-:-:S11]  /*4560*/  ISETP.GE.AND P0, PT, R10, RZ, PT ;  /* 0x000000ff0a00720c */ /* 0x000fd60003f06270 */
[----:B------:R-:W-:Y:S02]  /*4570*/  @!P1 IMAD.IADD R17, R17, 0x1, -R14 ;  /* 0x0000000111119824 */ /* 0x000fe400078e0a0e */
[----:B------:R-:W-:Y:S01]  /*4580*/  @!P1 VIADD R15, R15, 0x1 ;  /* 0x000000010f0f9836 */ /* 0x000fe20000000000 */
[----:B0-----:R-:W-:Y:S02]  /*4590*/  IADD3 R18, PT, PT, R8, 0xffffffe, RZ ;  /* 0x0ffffffe08127810 */ /* 0x001fe40007ffe0ff */
[----:B------:R-:W-:Y:S02]  /*45a0*/  ISETP.GE.U32.AND P2, PT, R17, R14, PT ;  /* 0x0000000e1100720c */ /* 0x000fe40003f46070 */
[----:B------:R-:W-:Y:S01]  /*45b0*/  ISETP.NE.AND P1, PT, RZ, UR21, PT ;  /* 0x00000015ff007c0c */ /* 0x000fe2000bf25270 */
[----:B------:R0:W5:Y:S10]  /*45c0*/  F2I.FTZ.U32.TRUNC.NTZ R19, R18 ;  /* 0x0000001200137305 */ /* 0x000174000021f000 */
[----:B------:R-:W-:-:S04]  /*45d0*/  @P2 VIADD R15, R15, 0x1 ;  /* 0x000000010f0f2836 */ /* 0x000fc80000000000 */
[----:B------:R-:W-:Y:S01]  /*45e0*/  @!P0 IMAD.MOV R15, RZ, RZ, -R15 ;  /* 0x000000ffff0f8224 */ /* 0x000fe200078e0a0f */
[----:B------:R-:W-:Y:S01]  /*45f0*/  @!P1 LOP3.LUT R15, RZ, UR21, RZ, 0x33, !PT ;  /* 0x00000015ff0f9c12 */ /* 0x000fe2000f8e33ff */
[----:B0-----:R-:W-:Y:S01]  /*4600*/  IMAD.MOV.U32 R18, RZ, RZ, RZ ;  /* 0x000000ffff127224 */ /* 0x001fe200078e00ff */
[----:B-----5:R-:W-:-:S03]  /*4610*/  IADD3 R17, PT, PT, RZ, -R19, RZ ;  /* 0x80000013ff117210 */ /* 0x020fc60007ffe0ff */
[----:B------:R-:W-:Y:S02]  /*4620*/  IMAD R14, R15, UR21, RZ ;  /* 0x000000150f0e7c24 */ /* 0x000fe4000f8e02ff */
[----:B------:R-:W-:Y:S02]  /*4630*/  IMAD R10, R17, R12, RZ ;  /* 0x0000000c110a7224 */ /* 0x000fe400078e02ff */
[----:B------:R-:W-:Y:S02]  /*4640*/  IMAD.IADD R16, R21, 0x1, -R14 ;  /* 0x0000000115107824 */ /* 0x000fe400078e0a0e */
[----:B------:R-:W-:-:S03]  /*4650*/  IMAD.HI.U32 R10, R19, R10, R18 ;  /* 0x0000000a130a7227 */ /* 0x000fc600078e0012 */
[----:B------:R-:W-:Y:S02]  /*4660*/  IABS R8, R16 ;  /* 0x0000001000087213 */ /* 0x000fe40000000000 */
[----:B------:R-:W-:-:S03]  /*4670*/  LOP3.LUT R16, R16, R13, RZ, 0x3c, !PT ;  /* 0x0000000d10107212 */ /* 0x000fc600078e3cff */
[----:B------:R-:W-:Y:S01]  /*4680*/  IMAD.HI.U32 R10, R10, R8, RZ ;  /* 0x000000080a0a7227 */ /* 0x000fe200078e00ff */
[----:B------:R-:W-:-:S04]  /*4690*/  ISETP.GE.AND P1, PT, R16, RZ, PT ;  /* 0x000000ff1000720c */ /* 0x000fc80003f26270 */
[----:B------:R-:W-:-:S05]  /*46a0*/  IADD3 R17, PT, PT, -R10, RZ, RZ ;  /* 0x000000ff0a117210 */ /* 0x000fca0007ffe1ff */
[----:B------:R-:W-:Y:S01]  /*46b0*/  IMAD R17, R12, R17, R8 ;  /* 0x000000110c117224 */ /* 0x000fe200078e0208 */
[----:B------:R-:W-:-:S04]  /*46c0*/  SHF.R.S32.HI R8, RZ, 0x1f, R15 ;  /* 0x0000001fff087819 */ /* 0x000fc8000001140f */
[----:B------:R-:W-:Y:S01]  /*46d0*/  ISETP.GT.U32.AND P0, PT, R12, R17, PT ;  /* 0x000000110c00720c */ /* 0x000fe20003f04070 */
[----:B-1----:R-:W-:-:S04]  /*46e0*/  IMAD R8, R8, UR4, RZ ;  /* 0x0000000408087c24 */ /* 0x002fc8000f8e02ff */
[----:B------:R-:W-:-:S08]  /*46f0*/  IMAD R8, R15, UR5, R8 ;  /* 0x000000050f087c24 */ /* 0x000fd0000f8e0208 */
[----:B------:R-:W-:Y:S02]  /*4700*/  @!P0 IMAD.IADD R17, R17, 0x1, -R12 ;  /* 0x0000000111118824 */ /* 0x000fe400078e0a0c */
[----:B------:R-:W-:Y:S01]  /*4710*/  @!P0 VIADD R10, R10, 0x1 ;  /* 0x000000010a0a8836 */ /* 0x000fe20000000000 */
[----:B------:R-:W-:Y:S02]  /*4720*/  ISETP.NE.AND P0, PT, R13, RZ, PT ;  /* 0x000000ff0d00720c */ /* 0x000fe40003f05270 */
[----:B------:R-:W-:Y:S01]  /*4730*/  ISETP.GE.U32.AND P2, PT, R17, R12, PT ;  /* 0x0000000c1100720c */ /* 0x000fe20003f46070 */
[----:B------:R-:W-:Y:S01]  /*4740*/  IMAD.WIDE.U32 R16, R15, UR4, RZ ;  /* 0x000000040f107c25 */ /* 0x000fe2000f8e00ff */
[----:B------:R-:W0:Y:S03]  /*4750*/  LDCU.64 UR4, c[0x0][0x3f0] ;  /* 0x00007e00ff0477ac */ /* 0x000e260008000a00 */
[----:B------:R-:W-:-:S08]  /*4760*/  IMAD.IADD R17, R17, 0x1, R8 ;  /* 0x0000000111117824 */ /* 0x000fd000078e0208 */
[----:B------:R-:W-:-:S05]  /*4770*/  @P2 IADD3 R10, PT, PT, R10, 0x1, RZ ;  /* 0x000000010a0a2810 */ /* 0x000fca0007ffe0ff */
[----:B------:R-:W-:Y:S01]  /*4780*/  @!P1 IMAD.MOV R10, RZ, RZ, -R10 ;  /* 0x000000ffff0a9224 */ /* 0x000fe200078e0a0a */
[----:B------:R-:W-:-:S04]  /*4790*/  @!P0 LOP3.LUT R10, RZ, R13, RZ, 0x33, !PT ;  /* 0x0000000dff0a8212 */ /* 0x000fc800078e33ff */
[----:B------:R-:W-:Y:S01]  /*47a0*/  SHF.R.S32.HI R12, RZ, 0x1f, R10 ;  /* 0x0000001fff0c7819 */ /* 0x000fe2000001140a */
[C---:B------:R-:W-:Y:S02]  /*47b0*/  IMAD R14, R10.reuse, R13, R14 ;  /* 0x0000000d0a0e7224 */ /* 0x040fe400078e020e */
[----:B--2---:R-:W-:-:S03]  /*47c0*/  IMAD.WIDE.U32 R16, R10, UR8, R16 ;  /* 0x000000080a107c25 */ /* 0x004fc6000f8e0010 */
[----:B------:R-:W-:Y:S01]  /*47d0*/  IADD3 R14, PT, PT, R21, -R14, RZ ;  /* 0x8000000e150e7210 */ /* 0x000fe20007ffe0ff */
[----:B------:R-:W-:Y:S01]  /*47e0*/  IMAD R15, R12, UR8, RZ ;  /* 0x000000080c0f7c24 */ /* 0x000fe2000f8e02ff */
[----:B------:R-:W1:Y:S02]  /*47f0*/  LDCU UR8, c[0x0][0x440] ;  /* 0x00008800ff0877ac */ /* 0x000e640008000800 */
[----:B------:R-:W-:Y:S01]  /*4800*/  SHF.R.S32.HI R8, RZ, 0x1f, R14 ;  /* 0x0000001fff087819 */ /* 0x000fe2000001140e */
[----:B------:R-:W-:-:S04]  /*4810*/  IMAD R15, R10, UR9, R15 ;  /* 0x000000090a0f7c24 */ /* 0x000fc8000f8e020f */
[----:B------:R-:W-:Y:S02]  /*4820*/  IMAD.IADD R17, R17, 0x1, R15 ;  /* 0x0000000111117824 */ /* 0x000fe400078e020f */
[----:B------:R-:W-:Y:S02]  /*4830*/  IMAD R13, R8, UR6, RZ ;  /* 0x00000006080d7c24 */ /* 0x000fe4000f8e02ff */
[----:B------:R-:W-:-:S04]  /*4840*/  IMAD.WIDE.U32 R16, R14, UR6, R16 ;  /* 0x000000060e107c25 */ /* 0x000fc8000f8e0010 */
[----:B------:R-:W-:Y:S01]  /*4850*/  IMAD R13, R14, UR7, R13 ;  /* 0x000000070e0d7c24 */ /* 0x000fe2000f8e020d */
[C---:B------:R-:W-:Y:S02]  /*4860*/  IADD3 R8, P0, PT, R20.reuse, R16, RZ ;  /* 0x0000001014087210 */ /* 0x040fe40007f1e0ff */
[----:B-1----:R-:W-:Y:S02]  /*4870*/  ISETP.GE.AND P1, PT, R20, UR8, PT ;  /* 0x0000000814007c0c */ /* 0x002fe4000bf26270 */
[----:B------:R-:W-:Y:S02]  /*4880*/  IADD3.X R13, PT, PT, R17, R13, RZ, P0, !PT ;  /* 0x0000000d110d7210 */ /* 0x000fe400007fe4ff */
[----:B0-----:R-:W-:-:S04]  /*4890*/  LEA R12, P0, R8, UR4, 0x1 ;  /* 0x00000004080c7c11 */ /* 0x001fc8000f8008ff */
[----:B------:R-:W-:Y:S02]  /*48a0*/  LEA.HI.X R13, R8, UR5, R13, 0x1, P0 ;  /* 0x00000005080d7c11 */ /* 0x000fe400080f0c0d */
[----:B------:R-:W-:-:S03]  /*48b0*/  ISETP.GE.AND P0, PT, R11, UR8, PT ;  /* 0x000000080b007c0c */ /* 0x000fc6000bf06270 */
[----:B------:R0:W-:Y:S10]  /*48c0*/  @!P1 STG.E.64 desc[UR10][R12.64], R6 ;  /* 0x000000060c009986 */ /* 0x0001f4000c101b0a */
[----:B------:R-:W-:Y:S05]  /*48d0*/  @P0 EXIT ;  /* 0x000000000000094d */ /* 0x000fea0003800000 */
[----:B------:R-:W-:Y:S01]  /*48e0*/  STG.E.64 desc[UR10][R12.64+0x100], R2 ;  /* 0x000100020c007986 */ /* 0x000fe2000c101b0a */
[----:B------:R-:W-:Y:S05]  /*48f0*/  EXIT ;  /* 0x000000000000794d */ /* 0x000fea0003800000 */
        .weak           $__internal_0_$__cuda_sm20_div_s64
        .type           $__internal_0_$__cuda_sm20_div_s64,@function
        .size           $__internal_0_$__cuda_sm20_div_s64,(.L_x_4032 - $__internal_0_$__cuda_sm20_div_s64)
$__internal_0_$__cuda_sm20_div_s64:
[----:B------:R-:W-:Y:S02]  /*4900*/  IADD3 R29, P0, PT, RZ, -R14, RZ ;  /* 0x8000000eff1d7210 */ /* 0x000fe40007f1e0ff */
[----:B------:R-:W-:-:S03]  /*4910*/  ISETP.GE.AND P1, PT, R13, RZ, PT ;  /* 0x000000ff0d00720c */ /* 0x000fc60003f26270 */
[----:B------:R-:W-:Y:S01]  /*4920*/  IMAD.X R0, RZ, RZ, ~R13, P0 ;  /* 0x000000ffff007224 */ /* 0x000fe200000e0e0d */
[----:B------:R-:W-:-:S04]  /*4930*/  SEL R28, R29, R14, !P1 ;  /* 0x0000000e1d1c7207 */ /* 0x000fc80004800000 */
[----:B------:R-:W-:-:S04]  /*4940*/  SEL R29, R0, R13, !P1 ;  /* 0x0000000d001d7207 */ /* 0x000fc80004800000 */
[----:B------:R-:W0:Y:S02]  /*4950*/  I2F.U64.RP R0, R28 ;  /* 0x0000001c00007312 */ /* 0x000e240000309000 */
[----:B0-----:R-:W0:Y:S02]  /*4960*/  MUFU.RCP R38, R0 ;  /* 0x0000000000267308 */ /* 0x001e240000001000 */
[----:B0-----:R-:W-:-:S15]  /*4970*/  VIADD R38, R38, 0x1ffffffe ;  /* 0x1ffffffe26267836 */ /* 0x001fde0000000000 */
[----:B------:R-:W-:-:S15]  /*4980*/  NOP ;  /* 0x0000000000007918 */ /* 0x000fde0000000000 */
[----:B------:R-:W-:-:S15]  /*4990*/  NOP ;  /* 0x0000000000007918 */ /* 0x000fde0000000000 */
[----:B------:R-:W-:-:S15]  /*49a0*/  NOP ;  /* 0x0000000000007918 */ /* 0x000fde0000000000 */
[----:B------:R-:W0:Y:S02]  /*49b0*/  F2I.U64.TRUNC R38, R38 ;  /* 0x0000002600267311 */ /* 0x000e24000020d800 */
[----:B0-----:R-:W-:-:S04]  /*49c0*/  IMAD.WIDE.U32 R36, R38, R28, RZ ;  /* 0x0000001c26247225 */ /* 0x001fc800078e00ff */
[C---:B------:R-:W-:Y:S01]  /*49d0*/  IMAD R19, R38.reuse, R29, R37 ;  /* 0x0000001d26137224 */ /* 0x040fe200078e0225 */
[----:B------:R-:W-:Y:S01]  /*49e0*/  IADD3 R17, P0, PT, RZ, -R36, RZ ;  /* 0x80000024ff117210 */ /* 0x000fe20007f1e0ff */
[----:B------:R-:W-:Y:S02]  /*49f0*/  IMAD.MOV.U32 R37, RZ, RZ, R38 ;  /* 0x000000ffff257224 */ /* 0x000fe400078e0026 */
[----:B------:R-:W-:Y:S02]  /*4a00*/  IMAD R2, R39, R28, R19 ;  /* 0x0000001c27027224 */ /* 0x000fe400078e0213 */
[----:B------:R-:W-:-:S04]  /*4a10*/  IMAD.HI.U32 R36, R38, R17, RZ ;  /* 0x0000001126247227 */ /* 0x000fc800078e00ff */
[----:B------:R-:W-:-:S04]  /*4a20*/  IMAD.X R2, RZ, RZ, ~R2, P0 ;  /* 0x000000ffff027224 */ /* 0x000fc800000e0e02 */
[----:B------:R-:W-:-:S04]  /*4a30*/  IMAD.WIDE.U32 R36, P2, R38, R2, R36 ;  /* 0x0000000226247225 */ /* 0x000fc80007840024 */
[C---:B------:R-:W-:Y:S02]  /*4a40*/  IMAD R0, R39.reuse, R2, RZ ;  /* 0x0000000227007224 */ /* 0x040fe400078e02ff */
[----:B------:R-:W-:-:S04]  /*4a50*/  IMAD.HI.U32 R17, P1, R39, R17, R36 ;  /* 0x0000001127117227 */ /* 0x000fc80007820024 */
[----:B------:R-:W-:Y:S01]  /*4a60*/  IMAD.HI.U32 R2, R39, R2, RZ ;  /* 0x0000000227027227 */ /* 0x000fe200078e00ff */
[----:B------:R-:W-:-:S03]  /*4a70*/  IADD3 R37, P0, PT, R0, R17, RZ ;  /* 0x0000001100257210 */ /* 0x000fc60007f1e0ff */
[----:B------:R-:W-:Y:S02]  /*4a80*/  IMAD.X R2, R2, 0x1, R39, P2 ;  /* 0x0000000102027824 */ /* 0x000fe400010e0627 */
[----:B------:R-:W-:-:S03]  /*4a90*/  IMAD.WIDE.U32 R38, R37, R28, RZ ;  /* 0x0000001c25267225 */ /* 0x000fc600078e00ff */
[----:B------:R-:W-:Y:S01]  /*4aa0*/  IADD3.X R19, PT, PT, RZ, RZ, R2, P0, P1 ;  /* 0x000000ffff137210 */ /* 0x000fe200007e2402 */
[----:B------:R-:W-:Y:S01]  /*4ab0*/  IMAD R0, R37, R29, R39 ;  /* 0x0000001d25007224 */ /* 0x000fe200078e0227 */
[----:B------:R-:W-:Y:S02]  /*4ac0*/  IADD3 R2, P0, PT, RZ, -R38, RZ ;  /* 0x80000026ff027210 */ /* 0x000fe40007f1e0ff */
[----:B------:R-:W-:Y:S01]  /*4ad0*/  ISETP.GE.AND P1, PT, R15, RZ, PT ;  /* 0x000000ff0f00720c */ /* 0x000fe20003f26270 */
[----:B------:R-:W-:Y:S02]  /*4ae0*/  IMAD R0, R19, R28, R0 ;  /* 0x0000001c13007224 */ /* 0x000fe400078e0200 */
[----:B------:R-:W-:-:S04]  /*4af0*/  IMAD.HI.U32 R36, R37, R2, RZ ;  /* 0x0000000225247227 */ /* 0x000fc800078e00ff */
[----:B------:R-:W-:-:S04]  /*4b00*/  IMAD.X R0, RZ, RZ, ~R0, P0 ;  /* 0x000000ffff007224 */ /* 0x000fc800000e0e00 */
[----:B------:R-:W-:-:S04]  /*4b10*/  IMAD.WIDE.U32 R36, P0, R37, R0, R36 ;  /* 0x0000000025247225 */ /* 0x000fc80007800024 */
[----:B------:R-:W-:-:S04]  /*4b20*/  IMAD.HI.U32 R17, P3, R19, R2, R36 ;  /* 0x0000000213117227 */ /* 0x000fc80007860024 */
[----:B------:R-:W-:-:S04]  /*4b30*/  IMAD.HI.U32 R2, R19, R0, RZ ;  /* 0x0000000013027227 */ /* 0x000fc800078e00ff */
[----:B------:R-:W-:Y:S01]  /*4b40*/  IMAD R0, R19, R0, RZ ;  /* 0x0000000013007224 */ /* 0x000fe200078e02ff */
[----:B------:R-:W-:Y:S01]  /*4b50*/  IADD3.X R2, PT, PT, R2, R19, RZ, P0, !PT ;  /* 0x0000001302027210 */ /* 0x000fe200007fe4ff */
[----:B------:R-:W-:Y:S01]  /*4b60*/  IMAD.MOV.U32 R37, RZ, RZ, RZ ;  /* 0x000000ffff257224 */ /* 0x000fe200078e00ff */
[-C--:B------:R-:W-:Y:S02]  /*4b70*/  IADD3 R19, P0, PT, RZ, -R16.reuse, RZ ;  /* 0x80000010ff137210 */ /* 0x080fe40007f1e0ff */
[----:B------:R-:W-:Y:S02]  /*4b80*/  IADD3 R17, P2, PT, R0, R17, RZ ;  /* 0x0000001100117210 */ /* 0x000fe40007f5e0ff */
[----:B------:R-:W-:Y:S01]  /*4b90*/  SEL R16, R19, R16, !P1 ;  /* 0x0000001013107207 */ /* 0x000fe20004800000 */
[----:B------:R-:W-:Y:S01]  /*4ba0*/  IMAD.X R0, RZ, RZ, ~R15, P0 ;  /* 0x000000ffff007224 */ /* 0x000fe200000e0e0f */
[----:B------:R-:W-:-:S03]  /*4bb0*/  IADD3.X R19, PT, PT, RZ, RZ, R2, P2, P3 ;  /* 0x000000ffff137210 */ /* 0x000fc600017e6402 */
[----:B------:R-:W-:Y:S01]  /*4bc0*/  IMAD.HI.U32 R36, R17, R16, RZ ;  /* 0x0000001011247227 */ /* 0x000fe200078e00ff */
[----:B------:R-:W-:-:S05]  /*4bd0*/  SEL R0, R0, R15, !P1 ;  /* 0x0000000f00007207 */ /* 0x000fca0004800000 */
[----:B------:R-:W-:-:S04]  /*4be0*/  IMAD.WIDE.U32 R36, R17, R0, R36 ;  /* 0x0000000011247225 */ /* 0x000fc800078e0024 */
[C---:B------:R-:W-:Y:S02]  /*4bf0*/  IMAD R17, R19.reuse, R0, RZ ;  /* 0x0000000013117224 */ /* 0x040fe400078e02ff */
[----:B------:R-:W-:-:S05]  /*4c00*/  IMAD.HI.U32 R2, P0, R19, R16, R36 ;  /* 0x0000001013027227 */ /* 0x000fca0007800024 */
[----:B------:R-:W-:Y:S01]  /*4c10*/  IADD3 R17, P1, PT, R17, R2, RZ ;  /* 0x0000000211117210 */ /* 0x000fe20007f3e0ff */
[----:B------:R-:W-:-:S04]  /*4c20*/  IMAD.HI.U32 R2, R19, R0, RZ ;  /* 0x0000000013027227 */ /* 0x000fc800078e00ff */
[----:B------:R-:W-:Y:S02]  /*4c30*/  IMAD.X R2, RZ, RZ, R2, P0 ;  /* 0x000000ffff027224 */ /* 0x000fe400000e0602 */
[----:B------:R-:W-:-:S04]  /*4c40*/  IMAD.WIDE.U32 R36, R17, R28, RZ ;  /* 0x0000001c11247225 */ /* 0x000fc800078e00ff */
[C---:B------:R-:W-:Y:S01]  /*4c50*/  IMAD R37, R17.reuse, R29, R37 ;  /* 0x0000001d11257224 */ /* 0x040fe200078e0225 */
[----:B------:R-:W-:Y:S01]  /*4c60*/  IADD3 R19, P0, PT, -R36, R16, RZ ;  /* 0x0000001024137210 */ /* 0x000fe20007f1e1ff */
[----:B------:R-:W-:Y:S01]  /*4c70*/  IMAD.X R2, RZ, RZ, R2, P1 ;  /* 0x000000ffff027224 */ /* 0x000fe200008e0602 */
[----:B------:R-:W-:Y:S02]  /*4c80*/  IADD3 R16, P1, PT, R17, 0x1, RZ ;  /* 0x0000000111107810 */ /* 0x000fe40007f3e0ff */
[-C--:B------:R-:W-:Y:S01]  /*4c90*/  ISETP.GE.U32.AND P3, PT, R19, R28.reuse, PT ;  /* 0x0000001c1300720c */ /* 0x080fe20003f66070 */
[----:B------:R-:W-:-:S05]  /*4ca0*/  IMAD R37, R2, R28, R37 ;  /* 0x0000001c02257224 */ /* 0x000fca00078e0225 */
[----:B------:R-:W-:Y:S02]  /*4cb0*/  IADD3.X R37, PT, PT, ~R37, R0, RZ, P0, !PT ;  /* 0x0000000025257210 */ /* 0x000fe400007fe5ff */
[----:B------:R-:W-:Y:S02]  /*4cc0*/  IADD3 R0, P2, PT, R19, -R28, RZ ;  /* 0x8000001c13007210 */ /* 0x000fe40007f5e0ff */
[----:B------:R-:W-:-:S04]  /*4cd0*/  ISETP.GE.U32.AND.EX P3, PT, R37, R29, PT, P3 ;  /* 0x0000001d2500720c */ /* 0x000fc80003f66130 */
[----:B------:R-:W-:Y:S01]  /*4ce0*/  SEL R19, R0, R19, P3 ;  /* 0x0000001300137207 */ /* 0x000fe20001800000 */
[----:B------:R-:W-:Y:S01]  /*4cf0*/  IMAD.X R0, R37, 0x1, ~R29, P2 ;  /* 0x0000000125007824 */ /* 0x000fe200010e0e1d */
[----:B------:R-:W-:Y:S01]  /*4d00*/  SEL R16, R16, R17, P3 ;  /* 0x0000001110107207 */ /* 0x000fe20001800000 */
[----:B------:R-:W-:Y:S01]  /*4d10*/  IMAD.X R17, RZ, RZ, R2, P1 ;  /* 0x000000ffff117224 */ /* 0x000fe200008e0602 */
[----:B------:R-:W-:Y:S02]  /*4d20*/  ISETP.GE.U32.AND P0, PT, R19, R28, PT ;  /* 0x0000001c1300720c */ /* 0x000fe40003f06070 */
[----:B------:R-:W-:Y:S02]  /*4d30*/  SEL R37, R0, R37, P3 ;  /* 0x0000002500257207 */ /* 0x000fe40001800000 */
[----:B------:R-:W-:Y:S02]  /*4d40*/  SEL R17, R17, R2, P3 ;  /* 0x0000000211117207 */ /* 0x000fe40001800000 */
[----:B------:R-:W-:-:S02]  /*4d50*/  IADD3 R19, P1, PT, R16, 0x1, RZ ;  /* 0x0000000110137810 */ /* 0x000fc40007f3e0ff */
[----:B------:R-:W-:Y:S02]  /*4d60*/  ISETP.GE.U32.AND.EX P0, PT, R37, R29, PT, P0 ;  /* 0x0000001d2500720c */ /* 0x000fe40003f06100 */
[----:B------:R-:W-:Y:S01]  /*4d70*/  LOP3.LUT R2, R13, R15, RZ, 0x3c, !PT ;  /* 0x0000000f0d027212 */ /* 0x000fe200078e3cff */
[----:B------:R-:W-:Y:S01]  /*4d80*/  IMAD.X R0, RZ, RZ, R17, P1 ;  /* 0x000000ffff007224 */ /* 0x000fe200008e0611 */
[----:B------:R-:W-:Y:S01]  /*4d90*/  SEL R19, R19, R16, P0 ;  /* 0x0000001013137207 */ /* 0x000fe20000000000 */
[----:B------:R-:W-:Y:S01]  /*4da0*/  IMAD.MOV.U32 R16, RZ, RZ, R12 ;  /* 0x000000ffff107224 */ /* 0x000fe200078e000c */
[----:B------:R-:W-:Y:S02]  /*4db0*/  ISETP.GE.AND P2, PT, R2, RZ, PT ;  /* 0x000000ff0200720c */ /* 0x000fe40003f46270 */
[----:B------:R-:W-:Y:S02]  /*4dc0*/  SEL R17, R0, R17, P0 ;  /* 0x0000001100117207 */ /* 0x000fe40000000000 */
[----:B------:R-:W-:-:S02]  /*4dd0*/  IADD3 R0, P1, PT, RZ, -R19, RZ ;  /* 0x80000013ff007210 */ /* 0x000fc40007f3e0ff */
[----:B------:R-:W-:Y:S02]  /*4de0*/  ISETP.NE.U32.AND P0, PT, R14, RZ, PT ;  /* 0x000000ff0e00720c */ /* 0x000fe40003f05070 */
[-C--:B------:R-:W-:Y:S02]  /*4df0*/  IADD3.X R2, PT, PT, RZ, ~R17.reuse, RZ, P1, !PT ;  /* 0x80000011ff027210 */ /* 0x080fe40000ffe4ff */
[----:B------:R-:W-:Y:S02]  /*4e00*/  ISETP.NE.AND.EX P0, PT, R13, RZ, PT, P0 ;  /* 0x000000ff0d00720c */ /* 0x000fe40003f05300 */
[----:B------:R-:W-:Y:S01]  /*4e10*/  SEL R2, R2, R17, !P2 ;  /* 0x0000001102027207 */ /* 0x000fe20005000000 */
[----:B------:R-:W-:Y:S01]  /*4e20*/  IMAD.MOV.U32 R17, RZ, RZ, 0x0 ;  /* 0x00000000ff117424 */ /* 0x000fe200078e00ff */
[----:B------:R-:W-:Y:S02]  /*4e30*/  SEL R0, R0, R19, !P2 ;  /* 0x0000001300007207 */ /* 0x000fe40005000000 */
[----:B------:R-:W-:-:S02]  /*4e40*/  SEL R15, R2, 0xffffffff, P0 ;  /* 0xffffffff020f7807 */ /* 0x000fc40000000000 */
[----:B------:R-:W-:Y:S01]  /*4e50*/  SEL R0, R0, 0xffffffff, P0 ;  /* 0xffffffff00007807 */ /* 0x000fe20000000000 */
[----:B------:R-:W-:Y:S06]  /*4e60*/  RET.REL.NODEC R16 `(_ZN5flash32flash_fwd_splitkv_combine_kernelI23Flash_fwd_kernel_traitsILi256ELi64ELi64ELi4ELb0ELb0EN7cutlass10bfloat16_tE19Flash_kernel_traitsILi256ELi64ELi64ELi4ES3_EELi4ELi7ELb0EEEvNS_16Flash_fwd_paramsE) ;  /* 0xffffffb010647950 */ /* 0x000fec0003c3ffff */
.L_x_36:
[----:B------:R-:W-:-:S00]  /*4e70*/  BRA `(.L_x_36) ;  /* 0xfffffffc00fc7947 */ /* 0x000fc0000383ffff */
[----:B------:R-:W-:-:S00]  /*4e80*/  NOP ;  /* 0x0000000000007918 */ /* 0x000fc00000000000 */
[----:B------:R-:W-:-:S00]  /*4e90*/  NOP ;  /* 0x0000000000007918 */ /* 0x000fc00000000000 */
[----:B------:R-:W-:-:S00]  /*4ea0*/  NOP ;  /* 0x0000000000007918 */ /* 0x000fc00000000000 */
[----:B------:R-:W-:-:S00]  /*4eb0*/  NOP ;  /* 0x0000000000007918 */ /* 0x000fc00000000000 */
[----:B------:R-:W-:-:S00]  /*4ec0*/  NOP ;  /* 0x0000000000007918 */ /* 0x000fc00000000000 */
[----:B------:R-:W-:-:S00]  /*4ed0*/  NOP ;  /* 0x0000000000007918 */ /* 0x000fc00000000000 */
[----:B------:R-:W-:-:S00]  /*4ee0*/  NOP ;  /* 0x0000000000007918 */ /* 0x000fc00000000000 */
[----:B------:R-:W-:-:S00]  /*4ef0*/  NOP ;  /* 0x0000000000007918 */ /* 0x000fc00000000000 */
.L_x_4032:


//--------------------- .text._ZN5flash32flash_fwd_splitkv_combine_kernelI23Flash_fwd_kernel_traitsILi256ELi64ELi64ELi4ELb0ELb0EN7cutlass10bfloat16_tE19Flash_kernel_traitsILi256ELi64ELi64ELi4ES3_EELi4ELi6ELb0EEEvNS_16Flash_fwd_paramsE --------------------------
	.section	.text._ZN5flash32flash_fwd_splitkv_combine_kernelI23Flash_fwd_kernel_traitsILi256ELi64ELi64ELi4ELb0ELb0EN7cutlass10bfloat16_tE19Flash_kernel_traitsILi256ELi64ELi64ELi4ES3_EELi4ELi6ELb0EEEvNS_16Flash_fwd_paramsE,"ax",@progbits
	.align	128
        .global         _ZN5flash32flash_fwd_splitkv_combine_kernelI23Flash_fwd_kernel_traitsILi256ELi64ELi64ELi4ELb0ELb0EN7cutlass10bfloat16_tE19Flash_kernel_traitsILi256ELi64ELi64ELi4ES3_EELi4ELi6ELb0EEEvNS_16Flash_fwd_paramsE
        .type           _ZN5flash32flash_fwd_splitkv_combine_kernelI23Flash_fwd_kernel_traitsILi256ELi64ELi64ELi4ELb0ELb0EN7cutlass10bfloat16_tE19Flash_kernel_traitsILi256ELi64ELi64ELi4ES3_EELi4ELi6ELb0EEEvNS_16Flash_fwd_paramsE,@function
        .size           _ZN5flash32flash_fwd_splitkv_combine_kernelI23Flash_fwd_kernel_traitsILi256ELi64ELi64ELi4ELb0ELb0EN7cutlass10bfloat16_tE19Flash_kernel_traitsILi256ELi64ELi64ELi4ES3_EELi4ELi6ELb0EEEvNS_16Flash_fwd_paramsE,(.L_x_4033 - _ZN5flash32flash_fwd_splitkv_combine_kernelI23Flash_fwd_kernel_traitsILi256ELi64ELi64ELi4ELb0ELb0EN7cutlass10bfloat16_tE19Flash_kernel_traitsILi256ELi64ELi64ELi4ES3_EELi4ELi6ELb0EEEvNS_16Flash_fwd_paramsE)
        .other          _ZN5flash32flash_fwd_splitkv_combine_kernelI23Flash_fwd_kernel_traitsILi256ELi64ELi64ELi4ELb0ELb0EN7cutlass10bfloat16_tE19Flash_kernel_traitsILi256ELi64ELi64ELi4ES3_EELi4ELi6ELb0EEEvNS_16Flash_fwd_paramsE,@"STO_CUDA_ENTRY STV_DEFAULT"
_ZN5flash32flash_fwd_splitkv_combine_kernelI23Flash_fwd_kernel_traitsILi256ELi64ELi64ELi4ELb0ELb0EN7cutlass10bfloat16_tE19Flash_kernel_traitsILi256ELi64ELi64ELi4ES3_EELi4ELi6ELb0EEEvNS_16Flash_fwd_paramsE:
.text._ZN5flash32flash_fwd_splitkv_combine_kernelI23Flash_fwd_kernel_traitsILi256ELi64ELi64ELi4ELb0ELb0EN7cutlass10bfloat16_tE19Flash_kernel_traitsILi256ELi64ELi64ELi4ES3_EELi4ELi6ELb0EEEvNS_16Flash_fwd_paramsE:
        /* <DEDUP_REMOVED lines=38> */
.L_x_37:
[----:B------:R-:W-:Y:S01]  /*0260*/  IMAD.U32 R14, RZ, RZ, UR21 ;  /* 0x00000015ff0e7e24 */ /* 0x000fe2000f8e00ff */
[----:B------:R-:W-:Y:S01]  /*0270*/  MOV R20, UR19 ;  /* 0x0000001300147c02 */ /* 0x000fe20008000f00 */
[----:B------:R-:W-:Y:S01]  /*0280*/  IMAD.U32 R17, RZ, RZ, UR15 ;  /* 0x0000000fff117e24 */ /* 0x000fe2000f8e00ff */
[----:B------:R-:W-:Y:S02]  /*0290*/  MOV R15, UR14 ;  /* 0x0000000e000f7c02 */ /* 0x000fe40008000f00 */
[----:B------:R-:W-:Y:S02]  /*02a0*/  MOV R18, 0x2c0 ;  /* 0x000002c000127802 */ /* 0x000fe40000000f00 */
[----:B------:R-:W-:Y:S05]  /*02b0*/  CALL.REL.NOINC `($__internal_1_$__cuda_sm20_div_s64) ;  /* 0x0000004000987944 */ /* 0x000fea0003c00000 */
.L_x_38:
        /* <DEDUP_REMOVED lines=30> */
.L_x_40:
[----:B------:R-:W-:Y:S01]  /*04a0*/  IMAD.MOV.U32 R14, RZ, RZ, R12 ;  /* 0x000000ffff0e7224 */ /* 0x000fe200078e000c */
[----:B------:R-:W-:Y:S02]  /*04b0*/  MOV R17, R13 ;  /* 0x0000000d00117202 */ /* 0x000fe40000000f00 */
[----:B------:R-:W-:Y:S02]  /*04c0*/  MOV R18, 0x4e0 ;  /* 0x000004e000127802 */ /* 0x000fe40000000f00 */
[----:B------:R-:W-:Y:S05]  /*04d0*/  CALL.REL.NOINC `($__internal_1_$__cuda_sm20_div_s64) ;  /* 0x0000004000107944 */ /* 0x000fea0003c00000 */
[----:B------:R-:W-:Y:S02]  /*04e0*/  MOV R24, R12 ;  /* 0x0000000c00187202 */ /* 0x000fe40000000f00 */
[----:B------:R-:W-:Y:S02]  /*04f0*/  MOV R25, R13 ;  /* 0x0000000d00197202 */ /* 0x000fe40000000f00 */
.L_x_41:
[----:B------:R-:W-:Y:S05]  /*0500*/  BSYNC.RECONVERGENT B0 ;  /* 0x0000000000007941 */ /* 0x000fea0003800200 */
.L_x_39:
        /* <DEDUP_REMOVED lines=57> */
.L_x_43:
[----:B------:R-:W-:Y:S01]  /*08a0*/  IMAD.MOV.U32 R14, RZ, RZ, R20 ;  /* 0x000000ffff0e7224 */ /* 0x000fe200078e0014 */
[----:B------:R-:W-:Y:S01]  /*08b0*/  MOV R20, R9 ;  /* 0x0000000900147202 */ /* 0x000fe20000000f00 */
[----:B------:R-:W-:Y:S01]  /*08c0*/  IMAD.MOV.U32 R17, RZ, RZ, R15 ;  /* 0x000000ffff117224 */ /* 0x000fe200078e000f */
[----:B------:R-:W-:Y:S02]  /*08d0*/  MOV R15, R3 ;  /* 0x00000003000f7202 */ /* 0x000fe40000000f00 */
[----:B------:R-:W-:Y:S02]  /*08e0*/  MOV R18, 0x900 ;  /* 0x0000090000127802 */ /* 0x000fe40000000f00 */
[----:B------:R-:W-:Y:S05]  /*08f0*/  CALL.REL.NOINC `($__internal_1_$__cuda_sm20_div_s64) ;  /* 0x0000003c00087944 */ /* 0x000fea0003c00000 */
.L_x_44:
[----:B------:R-:W-:Y:S05]  /*0900*/  BSYNC.RECONVERGENT B0 ;  /* 0x0000000000007941 */ /* 0x000fea0003800200 */
.L_x_42:
        /* <DEDUP_REMOVED lines=44> */
[----:B------:R-:W-:-:S06]  /*0bd0*/  UIADD3 UR6, UPT, UPT, UR18, UR13, URZ ;  /* 0x0000000d12067290 */ /* 0x000fcc000fffe0ff */
[----:B------:R-:W1:Y:S01]  /*0be0*/  I2F.RP R8, UR13 ;  /* 0x0000000d00087d06 */ /* 0x000e620008209400 */
[----:B------:R-:W-:-:S05]  /*0bf0*/  IMAD.U32 R2, RZ, RZ, UR6 ;  /* 0x00000006ff027e24 */ /* 0x000fca000f8e00ff */
        /* <DEDUP_REMOVED lines=11> */
[----:B-1----:R-:W-:-:S04]  /*0cb0*/  IMAD.MOV R4, RZ, RZ, -R5 ;  /* 0x000000ffff047224 */ /* 0x002fc800078e0a05 */
[----:B------:R-:W-:Y:S01]  /*0cc0*/  IMAD R7, R4, UR13, RZ ;  /* 0x0000000d04077c24 */ /* 0x000fe2000f8e02ff */
[----:B------:R-:W-:Y:S01]  /*0cd0*/  UIADD3 UR9, UPT, UPT, URZ, -UR17, URZ ;  /* 0x80000011ff097290 */ /* 0x000fe2000fffe0ff */
[----:B------:R-:W-:-:S03]  /*0ce0*/  IMAD.MOV.U32 R4, RZ, RZ, RZ ;  /* 0x000000ffff047224 */ /* 0x000fc600078e00ff */
[----:B------:R-:W-:Y:S01]  /*0cf0*/  UIMAD UR9, UR9, UR11, URZ ;  /* 0x0000000b090972a4 */ /* 0x000fe2000f8e02ff */
[----:B------:R-:W-:-:S03]  /*0d00*/  IMAD.HI.U32 R7, R5, R7, R4 ;  /* 0x0000000705077227 */ /* 0x000fc600078e0004 */
[----:B------:R-:W-:-:S03]  /*0d10*/  UIMAD.WIDE.U32 UR16, UR17, UR9, UR16 ;  /* 0x00000009111072a5 */ /* 0x000fc6000f8e0010 */
[----:B------:R-:W-:Y:S01]  /*0d20*/  IMAD.HI.U32 R5, R7, UR12, RZ ;  /* 0x0000000c07057c27 */ /* 0x000fe2000f8e00ff */
[----:B------:R-:W-:Y:S02]  /*0d30*/  UIMAD.WIDE.U32 UR16, UR17, UR12, URZ ;  /* 0x0000000c111072a5 */ /* 0x000fe4000f8e00ff */
[----:B------:R-:W-:Y:S01]  /*0d40*/  ULOP3.LUT UR16, UR6, UR13, URZ, 0x3c, !UPT ;  /* 0x0000000d06107292 */ /* 0x000fe2000f8e3cff */
[----:B------:R-:W-:Y:S01]  /*0d50*/  IMAD R0, R5, R0, UR12 ;  /* 0x0000000c05007e24 */ /* 0x000fe2000f8e0200 */
[----:B------:R-:W-:Y:S01]  /*0d60*/  UIADD3 UR10, UPT, UPT, -UR17, URZ, URZ ;  /* 0x000000ff110a7290 */ /* 0x000fe2000fffe1ff */
[----:B------:R-:W0:Y:S03]  /*0d70*/  LDCU.U8 UR9, c[0x0][0x549] ;  /* 0x0000a920ff0977ac */ /* 0x000e260008000000 */
[----:B------:R-:W-:Y:S02]  /*0d80*/  ISETP.LT.U32.AND P1, PT, R0, UR13, PT ;  /* 0x0000000d00007c0c */ /* 0x000fe4000bf21070 */
[----:B------:R-:W-:Y:S01]  /*0d90*/  ISETP.LE.AND P0, PT, RZ, UR16, PT ;  /* 0x00000010ff007c0c */ /* 0x000fe2000bf03270 */
[----:B------:R-:W-:-:S02]  /*0da0*/  UIMAD UR10, UR11, UR10, UR12 ;  /* 0x0000000a0b0a72a4 */ /* 0x000fc4000f8e020c */
[----:B------:R-:W-:Y:S02]  /*0db0*/  ULOP3.LUT UR6, UR6, UR4, URZ, 0x3c, !UPT ;  /* 0x0000000406067292 */ /* 0x000fe4000f8e3cff */
[----:B------:R-:W-:-:S06]  /*0dc0*/  UISETP.GT.U32.AND UP1, UPT, UR11, UR10, UPT ;  /* 0x0000000a0b00728c */ /* 0x000fcc000bf24070 */
[----:B------:R-:W-:Y:S02]  /*0dd0*/  @!P1 VIADD R0, R0, -UR13 ;  /* 0x8000000d00009c36 */ /* 0x000fe40008000000 */
[----:B------:R-:W-:Y:S01]  /*0de0*/  @!P1 VIADD R5, R5, 0x1 ;  /* 0x0000000105059836 */ /* 0x000fe20000000000 */
[----:B------:R-:W-:Y:S01]  /*0df0*/  ISETP.NE.AND P1, PT, RZ, UR7, PT ;  /* 0x00000007ff007c0c */ /* 0x000fe2000bf25270 */
[----:B0-----:R-:W-:Y:S01]  /*0e00*/  UISETP.NE.AND UP0, UPT, UR9, URZ, UPT ;  /* 0x000000ff0900728c */ /* 0x001fe2000bf05270 */
[----:B------:R-:W-:Y:S01]  /*0e10*/  ISETP.GE.U32.AND P2, PT, R0, UR13, PT ;  /* 0x0000000d00007c0c */ /* 0x000fe2000bf46070 */
[----:B------:R-:W-:Y:S02]  /*0e20*/  @!UP1 UIADD3 UR10, UPT, UPT, UR10, -UR11, URZ ;  /* 0x8000000b0a0a9290 */ /* 0x000fe4000fffe0ff */
[----:B------:R-:W-:Y:S02]  /*0e30*/  USEL UR9, UR5, 0x1, !UP0 ;  /* 0x0000000105097887 */ /* 0x000fe4000c000000 */
[----:B------:R-:W-:-:S02]  /*0e40*/  UISETP.GE.U32.AND UP3, UPT, UR10, UR11, UPT ;  /* 0x0000000b0a00728c */ /* 0x000fc4000bf66070 */
[----:B------:R-:W-:Y:S02]  /*0e50*/  UISETP.GE.AND UP0, UPT, UR6, URZ, UPT ;  /* 0x000000ff0600728c */ /* 0x000fe4000bf06270 */
[----:B------:R-:W-:Y:S02]  /*0e60*/  @!UP1 UIADD3 UR17, UPT, UPT, UR17, 0x1, URZ ;  /* 0x0000000111119890 */ /* 0x000fe4000fffe0ff */
[----:B------:R-:W-:Y:S02]  /*0e70*/  UISETP.NE.AND UP1, UPT, UR8, URZ, UPT ;  /* 0x000000ff0800728c */ /* 0x000fe4000bf25270 */
[----:B------:R-:W-:Y:S01]  /*0e80*/  @P2 VIADD R5, R5, 0x1 ;  /* 0x0000000105052836 */ /* 0x000fe20000000000 */
[----:B------:R-:W-:Y:S02]  /*0e90*/  USHF.R.S32.HI UR6, URZ, 0x1f, UR7 ;  /* 0x0000001fff067899 */ /* 0x000fe40008011407 */
[----:B------:R-:W-:Y:S01]  /*0ea0*/  @UP3 UIADD3 UR17, UPT, UPT, UR17, 0x1, URZ ;  /* 0x0000000111113890 */ /* 0x000fe2000fffe0ff */
[----:B------:R-:W-:Y:S01]  /*0eb0*/  @!P0 IMAD.MOV R5, RZ, RZ, -R5 ;  /* 0x000000ffff058224 */ /* 0x000fe200078e0a05 */
[----:B------:R-:W-:Y:S01]  /*0ec0*/  @!P1 LOP3.LUT R5, RZ, UR13, RZ, 0x33, !PT ;  /* 0x0000000dff059c12 */ /* 0x000fe2000f8e33ff */
[----:B------:R-:W-:-:S02]  /*0ed0*/  USEL UR5, URZ, 0x1, !UP1 ;  /* 0x00000001ff057887 */ /* 0x000fc4000c800000 */
[----:B------:R-:W-:Y:S01]  /*0ee0*/  @!UP0 UIADD3 UR17, UPT, UPT, -UR17, URZ, URZ ;  /* 0x000000ff11118290 */ /* 0x000fe2000fffe1ff */
[----:B------:R-:W-:Y:S01]  /*0ef0*/  ISETP.LT.U32.AND P0, PT, R12, R5, PT ;  /* 0x000000050c00720c */ /* 0x000fe20003f01070 */
[----:B------:R-:W-:Y:S01]  /*0f00*/  ULOP3.LUT UR6, UR6, UR5, URZ, 0xfc, !UPT ;  /* 0x0000000506067292 */ /* 0x000fe2000f8efcff */
[----:B------:R-:W-:Y:S01]  /*0f10*/  SHF.R.S32.HI R7, RZ, 0x1f, R5 ;  /* 0x0000001fff077819 */ /* 0x000fe20000011405 */
[----:B------:R-:W-:-:S03]  /*0f20*/  @!UP2 ULOP3.LUT UR17, URZ, UR4, URZ, 0x33, !UPT ;  /* 0x00000004ff11a292 */ /* 0x000fc6000f8e33ff */
        /* <DEDUP_REMOVED lines=26> */
.L_x_46:
[----:B------:R-:W-:Y:S01]  /*10d0*/  IMAD.MOV.U32 R14, RZ, RZ, R12 ;  /* 0x000000ffff0e7224 */ /* 0x000fe200078e000c */
[----:B------:R-:W-:Y:S01]  /*10e0*/  MOV R20, R8 ;  /* 0x0000000800147202 */ /* 0x000fe20000000f00 */
[----:B------:R-:W-:Y:S01]  /*10f0*/  IMAD.MOV.U32 R17, RZ, RZ, R13 ;  /* 0x000000ffff117224 */ /* 0x000fe200078e000d */
[----:B------:R-:W-:Y:S02]  /*1100*/  MOV R15, R2 ;  /* 0x00000002000f7202 */ /* 0x000fe40000000f00 */
[----:B------:R-:W-:Y:S02]  /*1110*/  MOV R18, 0x1130 ;  /* 0x0000113000127802 */ /* 0x000fe40000000f00 */
[----:B------:R-:W-:Y:S05]  /*1120*/  CALL.REL.NOINC `($__internal_1_$__cuda_sm20_div_s64) ;  /* 0x0000003000fc7944 */ /* 0x000fea0003c00000 */
[----:B------:R-:W-:Y:S02]  /*1130*/  MOV R30, R12 ;  /* 0x0000000c001e7202 */ /* 0x000fe40000000f00 */
[----:B------:R-:W-:Y:S02]  /*1140*/  MOV R31, R13 ;  /* 0x0000000d001f7202 */ /* 0x000fe40000000f00 */
.L_x_47:
[----:B------:R-:W-:Y:S05]  /*1150*/  BSYNC.RECONVERGENT B0 ;  /* 0x0000000000007941 */ /* 0x000fea0003800200 */
.L_x_45:
        /* <DEDUP_REMOVED lines=18> */
[----:B------:R-:W-:-:S05]  /*1280*/  IMAD R0, R6, R0, R5 ;  /* 0x0000000006007224 */ /* 0x000fca00078e0205 */
[----:B------:R-:W-:-:S13]  /*1290*/  ISETP.GT.U32.AND P1, PT, R7, R0, PT ;  /* 0x000000000700720c */ /* 0x000fda0003f24070 */
[----:B------:R-:W-:Y:S02]  /*12a0*/  @!P1 IMAD.IADD R0, R0, 0x1, -R7 ;  /* 0x0000000100009824 */ /* 0x000fe400078e0a07 */
[----:B------:R-:W-:Y:S01]  /*12b0*/  @!P1 VIADD R6, R6, 0x1 ;  /* 0x0000000106069836 */ /* 0x000fe20000000000 */
[----:B------:R-:W-:Y:S02]  /*12c0*/  ISETP.NE.AND P1, PT, RZ, UR22, PT ;  /* 0x00000016ff007c0c */ /* 0x000fe4000bf25270 */
[-C--:B------:R-:W-:Y:S02]  /*12d0*/  ISETP.GE.U32.AND P2, PT, R0, R7.reuse, PT ;  /* 0x000000070000720c */ /* 0x080fe40003f46070 */
[----:B------:R-:W-:-:S04]  /*12e0*/  LOP3.LUT R0, R4, R7, RZ, 0x3c, !PT ;  /* 0x0000000704007212 */ /* 0x000fc800078e3cff */
[----:B------:R-:W-:-:S07]  /*12f0*/  ISETP.GE.AND P0, PT, R0, RZ, PT ;  /* 0x000000ff0000720c */ /* 0x000fce0003f06270 */
[----:B------:R-:W-:-:S06]  /*1300*/  @P2 VIADD R6, R6, 0x1 ;  /* 0x0000000106062836 */ /* 0x000fcc0000000000 */
        /* <DEDUP_REMOVED lines=30> */
.L_x_49:
[----:B------:R-:W-:Y:S01]  /*14f0*/  IMAD.MOV.U32 R14, RZ, RZ, R24 ;  /* 0x000000ffff0e7224 */ /* 0x000fe200078e0018 */
[----:B------:R-:W-:Y:S01]  /*1500*/  MOV R17, R25 ;  /* 0x0000001900117202 */ /* 0x000fe20000000f00 */
[----:B------:R-:W-:Y:S01]  /*1510*/  IMAD.MOV.U32 R20, RZ, RZ, R7 ;  /* 0x000000ffff147224 */ /* 0x000fe200078e0007 */
[----:B------:R-:W-:Y:S02]  /*1520*/  MOV R18, 0x1540 ;  /* 0x0000154000127802 */ /* 0x000fe40000000f00 */
[----:B------:R-:W-:Y:S05]  /*1530*/  CALL.REL.NOINC `($__internal_1_$__cuda_sm20_div_s64) ;  /* 0x0000002c00f87944 */ /* 0x000fea0003c00000 */
[----:B------:R-:W-:Y:S02]  /*1540*/  MOV R14, R12 ;  /* 0x0000000c000e7202 */ /* 0x000fe40000000f00 */
[----:B------:R-:W-:Y:S02]  /*1550*/  MOV R15, R13 ;  /* 0x0000000d000f7202 */ /* 0x000fe40000000f00 */
.L_x_50:
[----:B------:R-:W-:Y:S05]  /*1560*/  BSYNC.RECONVERGENT B0 ;  /* 0x0000000000007941 */ /* 0x000fea0003800200 */
.L_x_48:
        /* <DEDUP_REMOVED lines=10> */
[----:B------:R-:W-:-:S04]  /*1610*/  ISETP.GT.AND.EX P2, PT, R10, RZ, PT, P2 ;  /* 0x000000ff0a00720c */ /* 0x000fc80003f44320 */
[----:B-1----:R-:W-:Y:S02]  /*1620*/  ISETP.GE.OR P3, PT, R5, UR4, !P2 ;  /* 0x0000000405007c0c */ /* 0x002fe4000d766670 */
[----:B------:R-:W-:-:S11]  /*1630*/  ISETP.GE.OR P2, PT, R17, UR4, !P2 ;  /* 0x0000000411007c0c */ /* 0x000fd6000d746670 */
[----:B------:R-:W0:Y:S01]  /*1640*/  @!P3 LDC.64 R12, c[0x0][0x428] ;  /* 0x00010a00ff0cbb82 */ /* 0x000e220000000a00 */
[C---:B------:R-:W-:Y:S02]  /*1650*/  @!P3 IADD3 R20, P1, PT, R6.reuse, UR20, RZ ;  /* 0x000000140614bc10 */ /* 0x040fe4000ff3e0ff */
[----:B------:R-:W-:-:S03]  /*1660*/  @!P2 IADD3 R18, P0, PT, R6, UR20, RZ ;  /* 0x000000140612ac10 */ /* 0x000fc6000ff1e0ff */
[----:B------:R-:W-:Y:S02]  /*1670*/  @!P3 IMAD.X R21, RZ, RZ, RZ, P1 ;  /* 0x000000ffff15b224 */ /* 0x000fe400008e06ff */
[----:B------:R-:W1:Y:S01]  /*1680*/  @!P2 LDC.64 R10, c[0x0][0x428] ;  /* 0x00010a00ff0aab82 */ /* 0x000e620000000a00 */
[----:B------:R-:W-:Y:S02]  /*1690*/  @!P2 IMAD.X R19, RZ, RZ, RZ, P0 ;  /* 0x000000ffff13a224 */ /* 0x000fe400000e06ff */
[----:B------:R-:W-:-:S04]  /*16a0*/  @!P3 IMAD.WIDE.U32 R20, R5, UR21, R20 ;  /* 0x000000150514bc25 */ /* 0x000fc8000f8e0014 */
[----:B------:R-:W-:-:S04]  /*16b0*/  @!P2 IMAD.WIDE.U32 R18, R17, UR21, R18 ;  /* 0x000000151112ac25 */ /* 0x000fc8000f8e0012 */
[----:B------:R-:W-:Y:S02]  /*16c0*/  @!P3 IMAD R6, R5, UR15, R21 ;  /* 0x0000000f0506bc24 */ /* 0x000fe4000f8e0215 */
[----:B------:R-:W-:Y:S01]  /*16d0*/  @!P2 IMAD R16, R17, UR15, R19 ;  /* 0x0000000f1110ac24 */ /* 0x000fe2000f8e0213 */
[----:B0-----:R-:W-:-:S04]  /*16e0*/  @!P3 LEA R22, P1, R20, R12, 0x2 ;  /* 0x0000000c1416b211 */ /* 0x001fc800078210ff */
[----:B------:R-:W-:Y:S01]  /*16f0*/  @!P3 LEA.HI.X R23, R20, R13, R6, 0x2, P1 ;  /* 0x0000000d1417b211 */ /* 0x000fe200008f1406 */
[----:B------:R-:W-:Y:S01]  /*1700*/  IMAD.MOV.U32 R6, RZ, RZ, -0x800000 ;  /* 0xff800000ff067424 */ /* 0x000fe200078e00ff */
[----:B-1----:R-:W-:Y:S01]  /*1710*/  @!P2 LEA R24, P0, R18, R10, 0x2 ;  /* 0x0000000a1218a211 */ /* 0x002fe200078010ff */
[----:B------:R-:W-:-:S03]  /*1720*/  IMAD.MOV.U32 R10, RZ, RZ, -0x800000 ;  /* 0xff800000ff0a7424 */ /* 0x000fc600078e00ff */
[----:B------:R-:W-:-:S03]  /*1730*/  @!P2 LEA.HI.X R25, R18, R11, R16, 0x2, P0 ;  /* 0x0000000b1219a211 */ /* 0x000fc600000f1410 */
[----:B--2---:R-:W2:Y:S04]  /*1740*/  @!P3 LDG.E R10, desc[UR10][R22.64] ;  /* 0x0000000a160ab981 */ /* 0x004ea8000c1e1900 */
[----:B------:R0:W3:Y:S01]  /*1750*/  @!P2 LDG.E R6, desc[UR10][R24.64] ;  /* 0x0000000a1806a981 */ /* 0x0000e2000c1e1900 */
[C---:B------:R-:W-:Y:S01]  /*1760*/  ISETP.GT.U32.AND P1, PT, R0.reuse, 0xff, PT ;  /* 0x000000ff0000780c */ /* 0x040fe20003f24070 */
[----:B------:R-:W-:Y:S01]  /*1770*/  USHF.R.S32.HI UR4, URZ, 0x1f, UR22 ;  /* 0x0000001fff047899 */ /* 0x000fe20008011416 */
[----:B------:R-:W-:Y:S01]  /*1780*/  ISETP.GT.U32.AND P0, PT, R0, 0x7f, PT ;  /* 0x0000007f0000780c */ /* 0x000fe20003f04070 */
[----:B------:R-:W-:Y:S01]  /*1790*/  BSSY.RECONVERGENT B1, `(.L_x_51) ;  /* 0x00001bc000017945 */ /* 0x000fe20003800200 */
[----:B------:R-:W-:Y:S01]  /*17a0*/  SHF.R.U32.HI R21, RZ, 0x5, R0 ;  /* 0x00000005ff157819 */ /* 0x000fe20000011600 */
[----:B------:R-:W-:-:S08]  /*17b0*/  ULOP3.LUT UR4, UR4, 0x1, URZ, 0xfc, !UPT ;  /* 0x0000000104047892 */ /* 0x000fd0000f8efcff */
[----:B------:R-:W1:Y:S01]  /*17c0*/  @!P1 S2R R12, SR_CgaCtaId ;  /* 0x00000000000c9919 */ /* 0x000e620000008800 */
[----:B------:R-:W-:Y:S02]  /*17d0*/  @!P1 MOV R17, 0x400 ;  /* 0x0000040000119802 */ /* 0x000fe40000000f00 */
[----:B------:R-:W-:Y:S01]  /*17e0*/  @!P1 SHF.L.U32 R18, R0, 0x2, RZ ;  /* 0x0000000200129819 */ /* 0x000fe200000006ff */
[----:B------:R-:W4:Y:S01]  /*17f0*/  @!P0 S2R R11, SR_CgaCtaId ;  /* 0x00000000000b8919 */ /* 0x000f220000008800 */
[----:B------:R-:W-:Y:S02]  /*1800*/  @!P0 MOV R20, 0x400 ;  /* 0x0000040000148802 */ /* 0x000fe40000000f00 */
[----:B------:R-:W-:Y:S01]  /*1810*/  @!P1 LOP3.LUT R19, R18, 0xc, RZ, 0xc0, !PT ;  /* 0x0000000c12139812 */ /* 0x000fe200078ec0ff */
[----:B------:R-:W5:Y:S01]  /*1820*/  @!P0 S2R R13, SR_CgaCtaId ;  /* 0x00000000000d8919 */ /* 0x000f620000008800 */
[----:B------:R-:W-:Y:S01]  /*1830*/  @!P0 MOV R16, 0x400 ;  /* 0x0000040000108802 */ /* 0x000fe20000000f00 */
[----:B0-----:R-:W-:Y:S01]  /*1840*/  IMAD.MOV.U32 R24, RZ, RZ, -0x800000 ;  /* 0xff800000ff187424 */ /* 0x001fe200078e00ff */
[----:B------:R-:W-:-:S02]  /*1850*/  MOV R25, 0xff800000 ;  /* 0xff80000000197802 */ /* 0x000fc40000000f00 */
[----:B-1----:R-:W-:Y:S01]  /*1860*/  @!P1 LEA R12, R12, R17, 0x18 ;  /* 0x000000110c0c9211 */ /* 0x002fe200078ec0ff */
[----:B------:R-:W-:Y:S01]  /*1870*/  @!P0 IMAD.SHL.U32 R17, R0, 0x4, RZ ;  /* 0x0000000400118824 */ /* 0x000fe200078e00ff */
[----:B----4-:R-:W-:-:S03]  /*1880*/  @!P0 LEA R11, R11, R20, 0x18 ;  /* 0x000000140b0b8211 */ /* 0x010fc600078ec0ff */
[----:B------:R-:W-:Y:S01]  /*1890*/  @!P1 IMAD.IADD R12, R19, 0x1, R12 ;  /* 0x00000001130c9824 */ /* 0x000fe200078e020c */
[----:B------:R-:W-:Y:S02]  /*18a0*/  @!P0 LOP3.LUT R18, R17, 0xc, RZ, 0xc0, !PT ;  /* 0x0000000c11128812 */ /* 0x000fe400078ec0ff */
[----:B-----5:R-:W-:Y:S01]  /*18b0*/  @!P0 LEA R16, R13, R16, 0x18 ;  /* 0x000000100d108211 */ /* 0x020fe200078ec0ff */
[----:B------:R-:W-:Y:S02]  /*18c0*/  @!P1 IMAD R13, R5, 0x14, R12 ;  /* 0x00000014050d9824 */ /* 0x000fe400078e020c */
[----:B------:R-:W-:Y:S01]  /*18d0*/  @!P0 IMAD.IADD R18, R18, 0x1, R11 ;  /* 0x0000000112128824 */ /* 0x000fe200078e020b */
[----:B------:R-:W-:Y:S01]  /*18e0*/  @!P0 LOP3.LUT R11, R0, 0x1f, RZ, 0xc0, !PT ;  /* 0x0000001f000b8812 */ /* 0x000fe200078ec0ff */
[----:B------:R-:W-:Y:S02]  /*18f0*/  @!P0 IMAD R16, R21, 0x4, R16 ;  /* 0x0000000415108824 */ /* 0x000fe400078e0210 */
[----:B------:R-:W-:-:S02]  /*1900*/  @!P0 IMAD R17, R5, 0x14, R18 ;  /* 0x0000001405118824 */ /* 0x000fc400078e0212 */
[----:B------:R-:W-:Y:S01]  /*1910*/  @!P0 IMAD R16, R11, 0x14, R16 ;  /* 0x000000140b108824 */ /* 0x000fe200078e0210 */
[----:B------:R-:W0:Y:S02]  /*1920*/  LDC R5, c[0x0][0x434] ;  /* 0x00010d00ff057b82 */ /* 0x000e240000000800 */
[----:B0-----:R-:W-:Y:S01]  /*1930*/  IABS R11, R5 ;  /* 0x00000005000b7213 */ /* 0x001fe20000000000 */
[----:B--2---:R-:W-:Y:S04]  /*1940*/  @!P1 STS [R13], R10 ;  /* 0x0000000a0d009388 */ /* 0x004fe80000000800 */
[----:B---3--:R-:W-:Y:S01]  /*1950*/  @!P0 STS [R17+0x280], R6 ;  /* 0x0002800611008388 */ /* 0x008fe20000000800 */
[----:B------:R-:W-:Y:S06]  /*1960*/  BAR.SYNC.DEFER_BLOCKING 0x0 ;  /* 0x0000000000007b1d */ /* 0x000fec0000010000 */
[----:B------:R-:W-:Y:S04]  /*1970*/  @!P0 LDS R24, [R16] ;  /* 0x0000000010188984 */ /* 0x000fe80000000800 */
[----:B------:R-:W0:Y:S02]  /*1980*/  @!P0 LDS R25, [R16+0x280] ;  /* 0x0002800010198984 */ /* 0x000e240000000800 */
[----:B0-----:R-:W-:-:S05]  /*1990*/  FMNMX.FTZ R20, R25, R24, !PT ;  /* 0x0000001819147209 */ /* 0x001fca0007810000 */
[----:B------:R-:W0:Y:S02]  /*19a0*/  SHFL.BFLY PT, R27, R20, 0x10, 0x1f ;  /* 0x0e001f00141b7f89 */ /* 0x000e2400000e0000 */
[----:B0-----:R-:W-:-:S05]  /*19b0*/  FMNMX.FTZ R27, R20, R27, !PT ;  /* 0x0000001b141b7209 */ /* 0x001fca0007810000 */
[----:B------:R-:W0:Y:S02]  /*19c0*/  SHFL.BFLY PT, R12, R27, 0x8, 0x1f ;  /* 0x0d001f001b0c7f89 */ /* 0x000e2400000e0000 */
[----:B0-----:R-:W-:Y:S02]  /*19d0*/  FMNMX.FTZ R10, R27, R12, !PT ;  /* 0x0000000c1b0a7209 */ /* 0x001fe40007810000 */
[----:B------:R-:W0:Y:S03]  /*19e0*/  I2F.RP R12, R11 ;  /* 0x0000000b000c7306 */ /* 0x000e260000209400 */
[----:B------:R-:W1:Y:S05]  /*19f0*/  SHFL.BFLY PT, R23, R10, 0x4, 0x1f ;  /* 0x0c801f000a177f89 */ /* 0x000e6a00000e0000 */
[----:B0-----:R-:W0:Y:S01]  /*1a00*/  MUFU.RCP R18, R12 ;  /* 0x0000000c00127308 */ /* 0x001e220000001000 */
[----:B-1----:R-:W-:-:S05]  /*1a10*/  FMNMX.FTZ R23, R10, R23, !PT ;  /* 0x000000170a177209 */ /* 0x002fca0007810000 */
[----:B------:R-:W1:Y:S01]  /*1a20*/  SHFL.BFLY PT, R16, R23, 0x2, 0x1f ;  /* 0x0c401f0017107f89 */ /* 0x000e6200000e0000 */
[----:B0-----:R-:W-:-:S04]  /*1a30*/  VIADD R18, R18, 0xffffffe ;  /* 0x0ffffffe12127836 */ /* 0x001fc80000000000 */
[----:B------:R-:W0:Y:S02]  /*1a40*/  F2I.FTZ.U32.TRUNC.NTZ R19, R18 ;  /* 0x0000001200137305 */ /* 0x000e24000021f000 */
[--C-:B0-----:R-:W-:Y:S02]  /*1a50*/  IMAD.MOV R6, RZ, RZ, -R19.reuse ;  /* 0x000000ffff067224 */ /* 0x101fe400078e0a13 */
[----:B------:R-:W-:Y:S01]  /*1a60*/  IMAD.MOV.U32 R18, RZ, RZ, RZ ;  /* 0x000000ffff127224 */ /* 0x000fe200078e00ff */
[----:B-1----:R-:W-:Y:S01]  /*1a70*/  FMNMX.FTZ R16, R23, R16, !PT ;  /* 0x0000001017107209 */ /* 0x002fe20007810000 */
[----:B------:R-:W-:Y:S01]  /*1a80*/  IMAD R17, R6, R11, RZ ;  /* 0x0000000b06117224 */ /* 0x000fe200078e02ff */
[----:B------:R-:W-:Y:S02]  /*1a90*/  IABS R6, R4 ;  /* 0x0000000400067213 */ /* 0x000fe40000000000 */
[----:B------:R-:W-:Y:S01]  /*1aa0*/  LOP3.LUT R4, R4, R5, RZ, 0x3c, !PT ;  /* 0x0000000504047212 */ /* 0x000fe200078e3cff */
[----:B------:R-:W0:Y:S01]  /*1ab0*/  SHFL.BFLY PT, R13, R16, 0x1, 0x1f ;  /* 0x0c201f00100d7f89 */ /* 0x000e2200000e0000 */
[----:B------:R-:W-:-:S06]  /*1ac0*/  IMAD.HI.U32 R17, R19, R17, R18 ;  /* 0x0000001113117227 */ /* 0x000fcc00078e0012 */
[----:B------:R-:W-:-:S04]  /*1ad0*/  IMAD.HI.U32 R12, R17, R6, RZ ;  /* 0x00000006110c7227 */ /* 0x000fc800078e00ff */
[----:B------:R-:W-:-:S04]  /*1ae0*/  IMAD.MOV R10, RZ, RZ, -R12 ;  /* 0x000000ffff0a7224 */ /* 0x000fc800078e0a0c */
[----:B------:R-:W-:-:S05]  /*1af0*/  IMAD R6, R11, R10, R6 ;  /* 0x0000000a0b067224 */ /* 0x000fca00078e0206 */
[----:B------:R-:W-:Y:S02]  /*1b00*/  ISETP.GT.U32.AND P0, PT, R11, R6, PT ;  /* 0x000000060b00720c */ /* 0x000fe40003f04070 */
[----:B0-----:R-:W-:Y:S02]  /*1b10*/  FMNMX.FTZ R13, R16, R13, !PT ;  /* 0x0000000d100d7209 */ /* 0x001fe40007810000 */
[----:B------:R-:W0:Y:S02]  /*1b20*/  LDC R16, c[0x0][0x3e0] ;  /* 0x0000f800ff107b82 */ /* 0x000e240000000800 */
[----:B------:R-:W-:-:S04]  /*1b30*/  FSETP.NEU.FTZ.AND P1, PT, R13, -INF , PT ;  /* 0xff8000000d00780b */ /* 0x000fc80003f3d000 */
[----:B------:R-:W-:-:S03]  /*1b40*/  FSEL R10, R13, RZ, P1 ;  /* 0x000000ff0d0a7208 */ /* 0x000fc60000800000 */
[----:B------:R-:W-:Y:S01]  /*1b50*/  @!P0 IMAD.IADD R6, R6, 0x1, -R11 ;  /* 0x0000000106068824 */ /* 0x000fe200078e0a0b */
[----:B------:R-:W-:Y:S02]  /*1b60*/  ISETP.GE.AND P1, PT, R4, RZ, PT ;  /* 0x000000ff0400720c */ /* 0x000fe40003f26270 */
[----:B------:R-:W-:Y:S01]  /*1b70*/  @!P0 IADD3 R12, PT, PT, R12, 0x1, RZ ;  /* 0x000000010c0c8810 */ /* 0x000fe20007ffe0ff */
[C---:B------:R-:W-:Y:S01]  /*1b80*/  FADD.FTZ R17, -R10.reuse, R24 ;  /* 0x000000180a117221 */ /* 0x040fe20000010100 */
[----:B------:R-:W-:Y:S01]  /*1b90*/  FADD.FTZ R13, -R10, R25 ;  /* 0x000000190a0d7221 */ /* 0x000fe20000010100 */
[----:B------:R-:W-:Y:S02]  /*1ba0*/  ISETP.GE.U32.AND P2, PT, R6, R11, PT ;  /* 0x0000000b0600720c */ /* 0x000fe40003f46070 */
[----:B------:R-:W-:Y:S01]  /*1bb0*/  FMUL.FTZ R17, R17, 1.4426950216293334961 ;  /* 0x3fb8aa3b11117820 */ /* 0x000fe20000410000 */
[----:B------:R-:W-:Y:S01]  /*1bc0*/  FMUL.FTZ R13, R13, 1.4426950216293334961 ;  /* 0x3fb8aa3b0d0d7820 */ /* 0x000fe20000410000 */
[----:B------:R-:W-:-:S03]  /*1bd0*/  ISETP.NE.AND P0, PT, R5, RZ, PT ;  /* 0x000000ff0500720c */ /* 0x000fc60003f05270 */
[----:B------:R-:W-:Y:S04]  /*1be0*/  MUFU.EX2 R22, R13 ;  /* 0x0000000d00167308 */ /* 0x000fe80000000800 */
[----:B------:R-:W1:Y:S01]  /*1bf0*/  MUFU.EX2 R17, R17 ;  /* 0x0000001100117308 */ /* 0x000e620000000800 */
[----:B0-----:R-:W-:Y:S01]  /*1c00*/  IABS R6, R16 ;  /* 0x0000001000067213 */ /* 0x001fe20000000000 */
[----:B------:R-:W-:-:S03]  /*1c10*/  @P2 VIADD R12, R12, 0x1 ;  /* 0x000000010c0c2836 */ /* 0x000fc60000000000 */
[----:B------:R-:W0:Y:S01]  /*1c20*/  I2F.RP R19, R6 ;  /* 0x0000000600137306 */ /* 0x000e220000209400 */
[----:B------:R-:W-:Y:S01]  /*1c30*/  @!P1 IMAD.MOV R12, RZ, RZ, -R12 ;  /* 0x000000ffff0c9224 */ /* 0x000fe200078e0a0c */
[----:B------:R-:W-:-:S05]  /*1c40*/  @!P0 LOP3.LUT R12, RZ, R5, RZ, 0x33, !PT ;  /* 0x00000005ff0c8212 */ /* 0x000fca00078e33ff */
[----:B------:R-:W-:Y:S01]  /*1c50*/  IMAD R4, R12, UR4, RZ ;  /* 0x000000040c047c24 */ /* 0x000fe2000f8e02ff */
[----:B------:R-:W2:Y:S01]  /*1c60*/  LDCU UR4, c[0x0][0x430] ;  /* 0x00008600ff0477ac */ /* 0x000ea20008000800 */
[----:B-1----:R-:W-:-:S03]  /*1c70*/  FADD.FTZ R22, R17, R22 ;  /* 0x0000001611167221 */ /* 0x002fc60000010000 */
[----:B------:R-:W-:Y:S02]  /*1c80*/  IABS R18, R4 ;  /* 0x0000000400127213 */ /* 0x000fe40000000000 */
[----:B------:R-:W1:Y:S01]  /*1c90*/  SHFL.BFLY PT, R17, R22, 0x10, 0x1f ;  /* 0x0e001f0016117f89 */ /* 0x000e6200000e0000 */
[----:B0-----:R-:W0:Y:S01]  /*1ca0*/  MUFU.RCP R28, R19 ;  /* 0x00000013001c7308 */ /* 0x001e220000001000 */
[----:B------:R-:W-:-:S07]  /*1cb0*/  ISETP.NE.AND P5, PT, R4, RZ, PT ;  /* 0x000000ff0400720c */ /* 0x000fce0003fa5270 */
[----:B------:R-:W3:Y:S01]  /*1cc0*/  I2F.RP R20, R18 ;  /* 0x0000001200147306 */ /* 0x000ee20000209400 */
[----:B--2---:R-:W-:-:S04]  /*1cd0*/  IMAD R5, R5, UR4, RZ ;  /* 0x0000000405057c24 */ /* 0x004fc8000f8e02ff */
[----:B------:R-:W-:Y:S02]  /*1ce0*/  IMAD R5, R4, R5, RZ ;  /* 0x0000000504057224 */ /* 0x000fe400078e02ff */
[----:B0-----:R-:W-:-:S04]  /*1cf0*/  VIADD R28, R28, 0xffffffe ;  /* 0x0ffffffe1c1c7836 */ /* 0x001fc80000000000 */
[----:B------:R0:W-:Y:S01]  /*1d00*/  F2I.FTZ.U32.TRUNC.NTZ R29, R28 ;  /* 0x0000001c001d7305 */ /* 0x0001e2000021f000 */
[----:B-1----:R-:W-:-:S05]  /*1d10*/  FADD.FTZ R17, R22, R17 ;  /* 0x0000001116117221 */ /* 0x002fca0000010000 */
[----:B------:R-:W1:Y:S02]  /*1d20*/  SHFL.BFLY PT, R26, R17, 0x8, 0x1f ;  /* 0x0d001f00111a7f89 */ /* 0x000e6400000e0000 */
[----:B---3--:R-:W2:Y:S01]  /*1d30*/  MUFU.RCP R11, R20 ;  /* 0x00000014000b7308 */ /* 0x008ea20000001000 */
[----:B0-----:R-:W-:Y:S02]  /*1d40*/  IMAD.MOV.U32 R28, RZ, RZ, RZ ;  /* 0x000000ffff1c7224 */ /* 0x001fe400078e00ff */
[----:B--2---:R-:W-:Y:S02]  /*1d50*/  VIADD R22, R11, 0xffffffe ;  /* 0x0ffffffe0b167836 */ /* 0x004fe40000000000 */
[----:B-1----:R-:W-:-:S03]  /*1d60*/  FADD.FTZ R26, R17, R26 ;  /* 0x0000001a111a7221 */ /* 0x002fc60000010000 */
[----:B------:R-:W0:Y:S01]  /*1d70*/  F2I.FTZ.U32.TRUNC.NTZ R23, R22 ;  /* 0x0000001600177305 */ /* 0x000e22000021f000 */
[----:B------:R-:W-:Y:S01]  /*1d80*/  IADD3 R17, PT, PT, RZ, -R29, RZ ;  /* 0x8000001dff117210 */ /* 0x000fe20007ffe0ff */
[----:B------:R-:W1:Y:S01]  /*1d90*/  SHFL.BFLY PT, R13, R26, 0x4, 0x1f ;  /* 0x0c801f001a0d7f89 */ /* 0x000e6200000e0000 */
[----:B0-----:R-:W-:Y:S02]  /*1da0*/  IMAD.MOV R11, RZ, RZ, -R23 ;  /* 0x000000ffff0b7224 */ /* 0x001fe400078e0a17 */
[----:B------:R-:W-:Y:S02]  /*1db0*/  IMAD.MOV.U32 R22, RZ, RZ, RZ ;  /* 0x000000ffff167224 */ /* 0x000fe400078e00ff */
[----:B-1----:R-:W-:Y:S01]  /*1dc0*/  FADD.FTZ R13, R26, R13 ;  /* 0x0000000d1a0d7221 */ /* 0x002fe20000010000 */
[----:B------:R-:W-:Y:S02]  /*1dd0*/  IMAD R26, R11, R18, RZ ;  /* 0x000000120b1a7224 */ /* 0x000fe400078e02ff */
[----:B------:R-:W-:-:S02]  /*1de0*/  VIADD R11, R18, UR18 ;  /* 0x00000012120b7c36 */ /* 0x000fc40008000000 */
[----:B------:R-:W0:Y:S01]  /*1df0*/  SHFL.BFLY PT, R20, R13, 0x2, 0x1f ;  /* 0x0c401f000d147f89 */ /* 0x000e2200000e0000 */
[----:B------:R-:W-:Y:S01]  /*1e00*/  IMAD.HI.U32 R26, R23, R26, R22 ;  /* 0x0000001a171a7227 */ /* 0x000fe200078e0016 */
[----:B------:R-:W-:-:S03]  /*1e10*/  IABS R23, R4 ;  /* 0x0000000400177213 */ /* 0x000fc60000000000 */
[----:B------:R-:W-:Y:S01]  /*1e20*/  IMAD R22, R17, R6, RZ ;  /* 0x0000000611167224 */ /* 0x000fe200078e02ff */
[----:B------:R-:W-:Y:S01]  /*1e30*/  IABS R17, R11 ;  /* 0x0000000b00117213 */ /* 0x000fe20000000000 */
[----:B------:R-:W-:Y:S02]  /*1e40*/  IMAD.MOV R23, RZ, RZ, -R23 ;  /* 0x000000ffff177224 */ /* 0x000fe400078e0a17 */
[----:B------:R-:W-:-:S04]  /*1e50*/  IMAD.HI.U32 R22, R29, R22, R28 ;  /* 0x000000161d167227 */ /* 0x000fc800078e001c */
[----:B------:R-:W-:-:S04]  /*1e60*/  IMAD.HI.U32 R26, R26, R17, RZ ;  /* 0x000000111a1a7227 */ /* 0x000fc800078e00ff */
[----:B------:R-:W-:-:S04]  /*1e70*/  IMAD.HI.U32 R22, R22, R17, RZ ;  /* 0x0000001116167227 */ /* 0x000fc800078e00ff */
[--C-:B------:R-:W-:Y:S02]  /*1e80*/  IMAD R23, R26, R23, R17.reuse ;  /* 0x000000171a177224 */ /* 0x100fe400078e0211 */
[----:B0-----:R-:W-:Y:S01]  /*1e90*/  FADD.FTZ R20, R13, R20 ;  /* 0x000000140d147221 */ /* 0x001fe20000010000 */
[----:B------:R-:W-:Y:S02]  /*1ea0*/  IMAD.MOV R13, RZ, RZ, -R22 ;  /* 0x000000ffff0d7224 */ /* 0x000fe400078e0a16 */
[----:B------:R-:W-:Y:S02]  /*1eb0*/  ISETP.GT.U32.AND P2, PT, R18, R23, PT ;  /* 0x000000171200720c */ /* 0x000fe40003f44070 */
[----:B------:R-:W-:Y:S01]  /*1ec0*/  IMAD R13, R6, R13, R17 ;  /* 0x0000000d060d7224 */ /* 0x000fe200078e0211 */
[----:B------:R-:W0:Y:S01]  /*1ed0*/  SHFL.BFLY PT, R19, R20, 0x1, 0x1f ;  /* 0x0c201f0014137f89 */ /* 0x000e2200000e0000 */
[C---:B------:R-:W-:Y:S02]  /*1ee0*/  LOP3.LUT R17, R11.reuse, R18, RZ, 0x3c, !PT ;  /* 0x000000120b117212 */ /* 0x040fe400078e3cff */
[----:B------:R-:W-:-:S02]  /*1ef0*/  LOP3.LUT R11, R11, R16, RZ, 0x3c, !PT ;  /* 0x000000100b0b7212 */ /* 0x000fc400078e3cff */
[----:B------:R-:W-:Y:S02]  /*1f00*/  ISETP.GT.U32.AND P0, PT, R6, R13, PT ;  /* 0x0000000d0600720c */ /* 0x000fe40003f04070 */
[----:B------:R-:W-:-:S03]  /*1f10*/  ISETP.GE.AND P3, PT, R17, RZ, PT ;  /* 0x000000ff1100720c */ /* 0x000fc60003f66270 */
[-C--:B------:R-:W-:Y:S01]  /*1f20*/  @!P2 IADD3 R23, PT, PT, R23, -R18.reuse, RZ ;  /* 0x800000121717a210 */ /* 0x080fe20007ffe0ff */
[----:B------:R-:W-:Y:S01]  /*1f30*/  @!P2 VIADD R26, R26, 0x1 ;  /* 0x000000011a1aa836 */ /* 0x000fe20000000000 */
[----:B------:R-:W-:Y:S02]  /*1f40*/  ISETP.GE.AND P2, PT, R11, RZ, PT ;  /* 0x000000ff0b00720c */ /* 0x000fe40003f46270 */
[----:B------:R-:W-:-:S04]  /*1f50*/  ISETP.GE.U32.AND P1, PT, R23, R18, PT ;  /* 0x000000121700720c */ /* 0x000fc80003f26070 */
[----:B------:R-:W-:Y:S02]  /*1f60*/  @!P0 IMAD.IADD R13, R13, 0x1, -R6 ;  /* 0x000000010d0d8824 */ /* 0x000fe400078e0a06 */
[----:B------:R-:W-:Y:S01]  /*1f70*/  @!P0 VIADD R22, R22, 0x1 ;  /* 0x0000000116168836 */ /* 0x000fe20000000000 */
[----:B------:R-:W-:Y:S02]  /*1f80*/  ISETP.NE.AND P0, PT, R16, RZ, PT ;  /* 0x000000ff1000720c */ /* 0x000fe40003f05270 */
[----:B------:R-:W-:Y:S01]  /*1f90*/  ISETP.GE.U32.AND P4, PT, R13, R6, PT ;  /* 0x000000060d00720c */ /* 0x000fe20003f86070 */
[----:B0-----:R-:W-:Y:S01]  /*1fa0*/  FADD.FTZ R19, R20, R19 ;  /* 0x0000001314137221 */ /* 0x001fe20000010000 */
[----:B------:R-:W-:Y:S02]  /*1fb0*/  SHF.R.S32.HI R6, RZ, 0x1f, R4 ;  /* 0x0000001fff067819 */ /* 0x000fe40000011404 */
[----:B------:R-:W-:Y:S02]  /*1fc0*/  @P1 VIADD R26, R26, 0x1 ;  /* 0x000000011a1a1836 */ /* 0x000fe40000000000 */
[----:B------:R-:W-:-:S02]  /*1fd0*/  FSETP.NE.FTZ.AND P1, PT, R19, RZ, PT ;  /* 0x000000ff1300720b */ /* 0x000fc40003f35000 */
[----:B------:R-:W-:Y:S01]  /*1fe0*/  @!P3 IMAD.MOV R26, RZ, RZ, -R26 ;  /* 0x000000ffff1ab224 */ /* 0x000fe200078e0a1a */
[----:B------:R-:W-:Y:S02]  /*1ff0*/  ISETP.NE.AND P3, PT, R12, RZ, PT ;  /* 0x000000ff0c00720c */ /* 0x000fe40003f65270 */
[----:B------:R-:W-:Y:S02]  /*2000*/  @!P5 LOP3.LUT R26, RZ, R18, RZ, 0x33, !PT ;  /* 0x00000012ff1ad212 */ /* 0x000fe400078e33ff */
[----:B------:R-:W-:Y:S02]  /*2010*/  SEL R11, RZ, 0x1, !P3 ;  /* 0x00000001ff0b7807 */ /* 0x000fe40005800000 */
[----:B------:R-:W-:Y:S02]  /*2020*/  @P4 IADD3 R22, PT, PT, R22, 0x1, RZ ;  /* 0x0000000116164810 */ /* 0x000fe40007ffe0ff */
[----:B------:R-:W-:Y:S02]  /*2030*/  SHF.R.S32.HI R13, RZ, 0x1f, R26 ;  /* 0x0000001fff0d7819 */ /* 0x000fe4000001141a */
[----:B------:R-:W-:Y:S01]  /*2040*/  LOP3.LUT R11, R6, R11, RZ, 0xfc, !PT ;  /* 0x0000000b060b7212 */ /* 0x000fe200078efcff */
[----:B------:R-:W-:Y:S01]  /*2050*/  IMAD.MOV.U32 R12, RZ, RZ, R22 ;  /* 0x000000ffff0c7224 */ /* 0x000fe200078e0016 */
[----:B------:R-:W0:Y:S01]  /*2060*/  @P1 MUFU.LG2 R19, R19 ;  /* 0x0000001300131308 */ /* 0x000e220000000c00 */
[----:B------:R-:W-:-:S02]  /*2070*/  IMAD.MOV.U32 R22, RZ, RZ, 0x7f800000 ;  /* 0x7f800000ff167424 */ /* 0x000fc400078e00ff */
[----:B------:R-:W-:Y:S01]  /*2080*/  @!P2 IMAD.MOV R12, RZ, RZ, -R12 ;  /* 0x000000ffff0ca224 */ /* 0x000fe200078e0a0c */
[----:B------:R-:W-:Y:S02]  /*2090*/  @!P0 LOP3.LUT R12, RZ, R16, RZ, 0x33, !PT ;  /* 0x00000010ff0c8212 */ /* 0x000fe400078e33ff */
[----:B------:R-:W-:Y:S02]  /*20a0*/  LOP3.LUT P0, RZ, R0, 0x39f, RZ, 0xc0, !PT ;  /* 0x0000039f00ff7812 */ /* 0x000fe4000780c0ff */
[----:B------:R-:W-:Y:S01]  /*20b0*/  ISETP.LT.U32.AND P2, PT, R14, R26, PT ;  /* 0x0000001a0e00720c */ /* 0x000fe20003f41070 */
[----:B------:R-:W-:-:S03]  /*20c0*/  IMAD R12, R12, UR9, RZ ;  /* 0x000000090c0c7c24 */ /* 0x000fc6000f8e02ff */
[----:B------:R-:W-:Y:S01]  /*20d0*/  ISETP.LT.AND.EX P2, PT, R15, R13, PT, P2 ;  /* 0x0000000d0f00720c */ /* 0x000fe20003f41320 */
[----:B------:R-:W-:-:S03]  /*20e0*/  IMAD R4, R11, R12, RZ ;  /* 0x0000000c0b047224 */ /* 0x000fc600078e02ff */
[----:B------:R-:W-:Y:S01]  /*20f0*/  SEL R6, R14, R26, P2 ;  /* 0x0000001a0e067207 */ /* 0x000fe20001000000 */
[----:B0-----:R-:W-:Y:S02]  /*2100*/  @P1 FFMA.FTZ R22, R19, 0.69314718246459960938, R10 ;  /* 0x3f31721813161823 */ /* 0x001fe4000001000a */
        /* <DEDUP_REMOVED lines=13> */
[----:B------:R-:W-:Y:S02]  /*21e0*/  IMAD R15, R11, UR19, RZ ;  /* 0x000000130b0f7c24 */ /* 0x000fe4000f8e02ff */
[----:B------:R-:W-:Y:S01]  /*21f0*/  IMAD.WIDE.U32 R12, R16, UR19, RZ ;  /* 0x00000013100c7c25 */ /* 0x000fe2000f8e00ff */
[----:B------:R-:W-:Y:S02]  /*2200*/  ISETP.GE.U32.AND P0, PT, R10, 0x3, PT ;  /* 0x000000030a00780c */ /* 0x000fe40003f06070 */
[----:B------:R-:W-:Y:S01]  /*2210*/  IADD3.X R10, PT, PT, RZ, R11, RZ, P1, !PT ;  /* 0x0000000bff0a7210 */ /* 0x000fe20000ffe4ff */
[----:B------:R-:W-:-:S03]  /*2220*/  IMAD R15, R16, UR14, R15 ;  /* 0x0000000e100f7c24 */ /* 0x000fc6000f8e020f */
[----:B------:R-:W-:Y:S02]  /*2230*/  ISETP.GE.U32.AND.EX P0, PT, R10, RZ, PT, P0 ;  /* 0x000000ff0a00720c */ /* 0x000fe40003f06100 */
        /* <DEDUP_REMOVED lines=32> */
.L_x_54:
[----:B------:R-:W-:Y:S01]  /*2440*/  IMAD.MOV.U32 R14, RZ, RZ, R28 ;  /* 0x000000ffff0e7224 */ /* 0x000fe200078e001c */
[----:B------:R-:W-:Y:S01]  /*2450*/  MOV R17, RZ ;  /* 0x000000ff00117202 */ /* 0x000fe20000000f00 */
[----:B------:R-:W-:Y:S01]  /*2460*/  IMAD.MOV.U32 R20, RZ, RZ, R32 ;  /* 0x000000ffff147224 */ /* 0x000fe200078e0020 */
[----:B------:R-:W-:Y:S02]  /*2470*/  MOV R18, 0x2490 ;  /* 0x0000249000127802 */ /* 0x000fe40000000f00 */
[----:B------:R-:W-:Y:S05]  /*2480*/  CALL.REL.NOINC `($__internal_1_$__cuda_sm20_div_s64) ;  /* 0x0000002000247944 */ /* 0x000fea0003c00000 */
[----:B------:R-:W-:Y:S02]  /*2490*/  IADD3 R11, PT, PT, -R12, RZ, RZ ;  /* 0x000000ff0c0b7210 */ /* 0x000fe40007ffe1ff */
[----:B------:R-:W-:-:S03]  /*24a0*/  MOV R29, R13 ;  /* 0x0000000d001d7202 */ /* 0x000fc60000000f00 */
[----:B------:R-:W-:Y:S01]  /*24b0*/  IMAD R10, R32, R11, R28 ;  /* 0x0000000b200a7224 */ /* 0x000fe200078e021c */
[----:B------:R-:W-:-:S07]  /*24c0*/  MOV R28, R12 ;  /* 0x0000000c001c7202 */ /* 0x000fce0000000f00 */
.L_x_55:
[----:B------:R-:W-:Y:S01]  /*24d0*/  IABS R14, UR19 ;  /* 0x00000013000e7c13 */ /* 0x000fe20008000000 */
[----:B------:R-:W-:Y:S01]  /*24e0*/  IMAD R2, R2, R9, RZ ;  /* 0x0000000902027224 */ /* 0x000fe200078e02ff */
[----:B------:R-:W-:Y:S01]  /*24f0*/  IABS R11, UR19 ;  /* 0x00000013000b7c13 */ /* 0x000fe20008000000 */
[----:B------:R-:W-:Y:S01]  /*2500*/  BSSY.RECONVERGENT B0, `(.L_x_56) ;  /* 0x0000040000007945 */ /* 0x000fe20003800200 */
[----:B------:R-:W0:Y:S01]  /*2510*/  I2F.U32.RP R15, R14 ;  /* 0x0000000e000f7306 */ /* 0x000e220000209000 */
[----:B------:R-:W-:Y:S01]  /*2520*/  IABS R12, R10 ;  /* 0x0000000a000c7213 */ /* 0x000fe20000000000 */
[----:B------:R-:W-:Y:S01]  /*2530*/  IMAD R3, R8, R3, R2 ;  /* 0x0000000308037224 */ /* 0x000fe200078e0202 */
[----:B------:R-:W-:-:S04]  /*2540*/  LOP3.LUT R2, R10, UR19, RZ, 0x3c, !PT ;  /* 0x000000130a027c12 */ /* 0x000fc8000f8e3cff */
[----:B------:R-:W-:Y:S01]  /*2550*/  ISETP.GE.AND P0, PT, R2, RZ, PT ;  /* 0x000000ff0200720c */ /* 0x000fe20003f06270 */
[----:B0-----:R-:W0:Y:S02]  /*2560*/  MUFU.RCP R18, R15 ;  /* 0x0000000f00127308 */ /* 0x001e240000001000 */
[----:B0-----:R-:W-:-:S06]  /*2570*/  VIADD R18, R18, 0xffffffe ;  /* 0x0ffffffe12127836 */ /* 0x001fcc0000000000 */
[----:B------:R-:W0:Y:S02]  /*2580*/  F2I.FTZ.U32.TRUNC.NTZ R19, R18 ;  /* 0x0000001200137305 */ /* 0x000e24000021f000 */
[----:B0-----:R-:W-:Y:S01]  /*2590*/  IMAD.MOV R13, RZ, RZ, -R19 ;  /* 0x000000ffff0d7224 */ /* 0x001fe200078e0a13 */
[----:B------:R-:W-:-:S03]  /*25a0*/  MOV R18, RZ ;  /* 0x000000ff00127202 */ /* 0x000fc60000000f00 */
[----:B------:R-:W-:-:S04]  /*25b0*/  IMAD R13, R13, R14, RZ ;  /* 0x0000000e0d0d7224 */ /* 0x000fc800078e02ff */
[----:B------:R-:W-:-:S04]  /*25c0*/  IMAD.HI.U32 R19, R19, R13, R18 ;  /* 0x0000000d13137227 */ /* 0x000fc800078e0012 */
[----:B------:R-:W-:Y:S02]  /*25d0*/  IMAD.MOV R13, RZ, RZ, -R11 ;  /* 0x000000ffff0d7224 */ /* 0x000fe400078e0a0b */
[----:B------:R-:W-:-:S04]  /*25e0*/  IMAD.HI.U32 R11, R19, R12, RZ ;  /* 0x0000000c130b7227 */ /* 0x000fc800078e00ff */
[----:B------:R-:W-:Y:S02]  /*25f0*/  IMAD R13, R11, R13, R12 ;  /* 0x0000000d0b0d7224 */ /* 0x000fe400078e020c */
[----:B------:R-:W-:-:S03]  /*2600*/  IMAD.WIDE.U32 R18, R8, R9, RZ ;  /* 0x0000000908127225 */ /* 0x000fc600078e00ff */
[----:B------:R-:W-:Y:S01]  /*2610*/  ISETP.GT.U32.AND P1, PT, R14, R13, PT ;  /* 0x0000000d0e00720c */ /* 0x000fe20003f24070 */
[----:B------:R-:W-:Y:S02]  /*2620*/  IMAD.IADD R3, R19, 0x1, R3 ;  /* 0x0000000113037824 */ /* 0x000fe400078e0203 */
[----:B------:R-:W-:-:S04]  /*2630*/  IMAD.WIDE.U32 R32, R18, R30, RZ ;  /* 0x0000001e12207225 */ /* 0x000fc800078e00ff */
[----:B------:R-:W-:-:S04]  /*2640*/  IMAD R3, R3, R30, RZ ;  /* 0x0000001e03037224 */ /* 0x000fc800078e02ff */
[----:B------:R-:W-:Y:S02]  /*2650*/  IMAD R15, R31, R18, R3 ;  /* 0x000000121f0f7224 */ /* 0x000fe400078e0203 */
[-C--:B------:R-:W-:Y:S02]  /*2660*/  @!P1 IADD3 R13, PT, PT, R13, -R14.reuse, RZ ;  /* 0x8000000e0d0d9210 */ /* 0x080fe40007ffe0ff */
[----:B------:R-:W-:Y:S01]  /*2670*/  @!P1 IADD3 R11, PT, PT, R11, 0x1, RZ ;  /* 0x000000010b0b9810 */ /* 0x000fe20007ffe0ff */
[----:B------:R-:W-:Y:S01]  /*2680*/  IMAD.IADD R15, R33, 0x1, R15 ;  /* 0x00000001210f7824 */ /* 0x000fe200078e020f */
[----:B------:R-:W-:Y:S02]  /*2690*/  ISETP.GE.U32.AND P2, PT, R13, R14, PT ;  /* 0x0000000e0d00720c */ /* 0x000fe40003f46070 */
[----:B------:R-:W-:Y:S02]  /*26a0*/  ISETP.NE.AND P1, PT, RZ, UR19, PT ;  /* 0x00000013ff007c0c */ /* 0x000fe4000bf25270 */
[----:B------:R-:W-:-:S09]  /*26b0*/  LOP3.LUT R2, R29, R15, RZ, 0xfc, !PT ;  /* 0x0000000f1d027212 */ /* 0x000fd200078efcff */
[----:B------:R-:W-:-:S05]  /*26c0*/  @P2 VIADD R11, R11, 0x1 ;  /* 0x000000010b0b2836 */ /* 0x000fca0000000000 */
[----:B------:R-:W-:-:S04]  /*26d0*/  MOV R3, R11 ;  /* 0x0000000b00037202 */ /* 0x000fc80000000f00 */
[----:B------:R-:W-:Y:S02]  /*26e0*/  @!P0 IADD3 R3, PT, PT, -R3, RZ, RZ ;  /* 0x000000ff03038210 */ /* 0x000fe40007ffe1ff */
[----:B------:R-:W-:Y:S02]  /*26f0*/  ISETP.NE.U32.AND P0, PT, R2, RZ, PT ;  /* 0x000000ff0200720c */ /* 0x000fe40003f05070 */
[----:B------:R-:W-:-:S04]  /*2700*/  @!P1 LOP3.LUT R3, RZ, UR19, RZ, 0x33, !PT ;  /* 0x00000013ff039c12 */ /* 0x000fc8000f8e33ff */
[----:B------:R-:W-:-:S05]  /*2710*/  IADD3 R11, PT, PT, -R3, RZ, RZ ;  /* 0x000000ff030b7210 */ /* 0x000fca0007ffe1ff */
[----:B------:R-:W-:Y:S02]  /*2720*/  IMAD R2, R11, UR19, R10 ;  /* 0x000000130b027c24 */ /* 0x000fe4000f8e020a */
[----:B------:R-:W-:Y:S05]  /*2730*/  @P0 BRA `(.L_x_57) ;  /* 0x0000000000540947 */ /* 0x000fea0003800000 */
[----:B------:R-:W0:Y:S01]  /*2740*/  I2F.U32.RP R15, R32 ;  /* 0x00000020000f7306 */ /* 0x000e220000209000 */
[----:B------:R-:W-:Y:S01]  /*2750*/  HFMA2 R12, -RZ, RZ, 0, 0 ;  /* 0x00000000ff0c7431 */ /* 0x000fe200000001ff */
[----:B------:R-:W-:-:S06]  /*2760*/  ISETP.NE.U32.AND P0, PT, R32, RZ, PT ;  /* 0x000000ff2000720c */ /* 0x000fcc0003f05070 */
[----:B0-----:R-:W0:Y:S02]  /*2770*/  MUFU.RCP R14, R15 ;  /* 0x0000000f000e7308 */ /* 0x001e240000001000 */
[----:B0-----:R-:W-:-:S06]  /*2780*/  IADD3 R14, PT, PT, R14, 0xffffffe, RZ ;  /* 0x0ffffffe0e0e7810 */ /* 0x001fcc0007ffe0ff */
[----:B------:R-:W0:Y:S02]  /*2790*/  F2I.FTZ.U32.TRUNC.NTZ R13, R14 ;  /* 0x0000000e000d7305 */ /* 0x000e24000021f000 */
[----:B0-----:R-:W-:-:S04]  /*27a0*/  IMAD.MOV R10, RZ, RZ, -R13 ;  /* 0x000000ffff0a7224 */ /* 0x001fc800078e0a0d */
        /* <DEDUP_REMOVED lines=14> */
.L_x_57:
[----:B------:R-:W-:Y:S01]  /*2890*/  IMAD.MOV.U32 R14, RZ, RZ, R28 ;  /* 0x000000ffff0e7224 */ /* 0x000fe200078e001c */
[----:B------:R-:W-:Y:S01]  /*28a0*/  MOV R17, R29 ;  /* 0x0000001d00117202 */ /* 0x000fe20000000f00 */
[----:B------:R-:W-:Y:S01]  /*28b0*/  IMAD.MOV.U32 R20, RZ, RZ, R32 ;  /* 0x000000ffff147224 */ /* 0x000fe200078e0020 */
[----:B------:R-:W-:Y:S02]  /*28c0*/  MOV R18, 0x28e0 ;  /* 0x000028e000127802 */ /* 0x000fe40000000f00 */
[----:B------:R-:W-:Y:S05]  /*28d0*/  CALL.REL.NOINC `($__internal_1_$__cuda_sm20_div_s64) ;  /* 0x0000001c00107944 */ /* 0x000fea0003c00000 */
[----:B------:R-:W-:-:S05]  /*28e0*/  IADD3 R11, PT, PT, -R12, RZ, RZ ;  /* 0x000000ff0c0b7210 */ /* 0x000fca0007ffe1ff */
[----:B------:R-:W-:Y:S02]  /*28f0*/  IMAD R28, R11, R32, R28 ;  /* 0x000000200b1c7224 */ /* 0x000fe400078e021c */
.L_x_58:
[----:B------:R-:W-:Y:S05]  /*2900*/  BSYNC.RECONVERGENT B0 ;  /* 0x0000000000007941 */ /* 0x000fea0003800200 */
.L_x_56:
[----:B------:R-:W-:Y:S01]  /*2910*/  IABS R18, R9 ;  /* 0x0000000900127213 */ /* 0x000fe20000000000 */
[----:B------:R-:W0:Y:S01]  /*2920*/  LDCU.U8 UR8, c[0x0][0x549] ;  /* 0x0000a920ff0877ac */ /* 0x000e220008000000 */
[-C--:B------:R-:W-:Y:S02]  /*2930*/  IABS R15, R7.reuse ;  /* 0x00000007000f7213 */ /* 0x080fe40000000000 */
[----:B------:R-:W1:Y:S01]  /*2940*/  I2F.U32.RP R10, R18 ;  /* 0x00000012000a7306 */ /* 0x000e620000209000 */
[----:B------:R-:W-:Y:S01]  /*2950*/  IABS R13, R16 ;  /* 0x00000010000d7213 */ /* 0x000fe20000000000 */
[----:B------:R-:W2:Y:S01]  /*2960*/  LDCU.64 UR4, c[0x0][0x430] ;  /* 0x00008600ff0477ac */ /* 0x000ea20008000a00 */
[----:B------:R-:W-:Y:S02]  /*2970*/  IABS R14, R6 ;  /* 0x00000006000e7213 */ /* 0x000fe40000000000 */
[----:B------:R-:W-:Y:S02]  /*2980*/  IABS R17, R8 ;  /* 0x0000000800117213 */ /* 0x000fe40000000000 */
[----:B------:R-:W-:Y:S01]  /*2990*/  IABS R27, R28 ;  /* 0x0000001c001b7213 */ /* 0x000fe20000000000 */
[----:B------:R-:W3:Y:S01]  /*29a0*/  I2F.U32.RP R11, R15 ;  /* 0x0000000f000b7306 */ /* 0x000ee20000209000 */
[----:B------:R-:W-:-:S02]  /*29b0*/  IABS R20, R7 ;  /* 0x0000000700147213 */ /* 0x000fc40000000000 */
[----:B------:R-:W-:-:S03]  /*29c0*/  ISETP.NE.AND P5, PT, R9, RZ, PT ;  /* 0x000000ff0900720c */ /* 0x000fc60003fa5270 */
[----:B------:R-:W-:Y:S01]  /*29d0*/  IMAD.MOV R20, RZ, RZ, -R20 ;  /* 0x000000ffff147224 */ /* 0x000fe200078e0a14 */
[----:B0-----:R-:W-:Y:S01]  /*29e0*/  UISETP.NE.AND UP0, UPT, UR8, URZ, UPT ;  /* 0x000000ff0800728c */ /* 0x001fe2000bf05270 */
[----:B-1----:R-:W0:Y:S03]  /*29f0*/  MUFU.RCP R10, R10 ;  /* 0x0000000a000a7308 */ /* 0x002e260000001000 */
[----:B--2---:R-:W-:Y:S02]  /*2a00*/  USEL UR8, UR4, 0x1, UP0 ;  /* 0x0000000104087887 */ /* 0x004fe40008000000 */
[----:B------:R-:W-:-:S03]  /*2a10*/  UIMAD UR4, UR5, UR4, URZ ;  /* 0x00000004050472a4 */ /* 0x000fc6000f8e02ff */
[----:B---3--:R-:W1:Y:S01]  /*2a20*/  MUFU.RCP R36, R11 ;  /* 0x0000000b00247308 */ /* 0x008e620000001000 */
[----:B------:R-:W-:Y:S02]  /*2a30*/  USHF.R.S32.HI UR12, URZ, 0x1f, UR8 ;  /* 0x0000001fff0c7899 */ /* 0x000fe40008011408 */
[----:B------:R-:W-:-:S05]  /*2a40*/  UIMAD UR5, UR8, UR5, URZ ;  /* 0x00000005080572a4 */ /* 0x000fca000f8e02ff */
[----:B------:R-:W2:Y:S01]  /*2a50*/  I2F.U32.RP R19, R13 ;  /* 0x0000000d00137306 */ /* 0x000ea20000209000 */
[----:B0-----:R-:W-:-:S07]  /*2a60*/  VIADD R34, R10, 0xffffffe ;  /* 0x0ffffffe0a227836 */ /* 0x001fce0000000000 */
[----:B------:R-:W0:Y:S01]  /*2a70*/  F2I.FTZ.U32.TRUNC.NTZ R35, R34 ;  /* 0x0000002200237305 */ /* 0x000e22000021f000 */
[----:B-1----:R-:W-:-:S07]  /*2a80*/  VIADD R36, R36, 0xffffffe ;  /* 0x0ffffffe24247836 */ /* 0x002fce0000000000 */
[----:B--2---:R-:W1:Y:S01]  /*2a90*/  MUFU.RCP R31, R19 ;  /* 0x00000013001f7308 */ /* 0x004e620000001000 */
[----:B0-----:R-:W-:-:S07]  /*2aa0*/  IMAD.MOV R11, RZ, RZ, -R35 ;  /* 0x000000ffff0b7224 */ /* 0x001fce00078e0a23 */
[----:B------:R0:W2:Y:S01]  /*2ab0*/  F2I.FTZ.U32.TRUNC.NTZ R37, R36 ;  /* 0x0000002400257305 */ /* 0x0000a2000021f000 */
[----:B------:R-:W-:Y:S02]  /*2ac0*/  IMAD.MOV.U32 R34, RZ, RZ, RZ ;  /* 0x000000ffff227224 */ /* 0x000fe400078e00ff */
[----:B------:R-:W-:Y:S01]  /*2ad0*/  IMAD R26, R11, R18, RZ ;  /* 0x000000120b1a7224 */ /* 0x000fe200078e02ff */
[----:B------:R-:W-:-:S03]  /*2ae0*/  IABS R11, R12 ;  /* 0x0000000c000b7213 */ /* 0x000fc60000000000 */
[----:B------:R-:W-:Y:S01]  /*2af0*/  IMAD.HI.U32 R26, R35, R26, R34 ;  /* 0x0000001a231a7227 */ /* 0x000fe200078e0022 */
[----:B------:R-:W3:Y:S01]  /*2b00*/  I2F.U32.RP R10, R14 ;  /* 0x0000000e000a7306 */ /* 0x000ee20000209000 */
[----:B------:R-:W-:Y:S02]  /*2b10*/  IABS R34, R9 ;  /* 0x0000000900227213 */ /* 0x000fe40000000000 */
[----:B-1----:R-:W-:Y:S02]  /*2b20*/  IADD3 R31, PT, PT, R31, 0xffffffe, RZ ;  /* 0x0ffffffe1f1f7810 */ /* 0x002fe40007ffe0ff */
[----:B------:R-:W-:-:S04]  /*2b30*/  IMAD.HI.U32 R29, R26, R27, RZ ;  /* 0x0000001b1a1d7227 */ /* 0x000fc800078e00ff */
[----:B0-----:R-:W-:Y:S01]  /*2b40*/  HFMA2 R36, -RZ, RZ, 0, 0 ;  /* 0x00000000ff247431 */ /* 0x001fe200000001ff */
[----:B------:R-:W-:Y:S01]  /*2b50*/  I2F.U32.RP R32, R17 ;  /* 0x0000001100207306 */ /* 0x000fe20000209000 */
[----:B--2---:R-:W-:Y:S02]  /*2b60*/  IMAD.MOV R30, RZ, RZ, -R37 ;  /* 0x000000ffff1e7224 */ /* 0x004fe400078e0a25 */
[----:B------:R-:W-:Y:S02]  /*2b70*/  IMAD.MOV R34, RZ, RZ, -R34 ;  /* 0x000000ffff227224 */ /* 0x000fe400078e0a22 */
[----:B------:R-:W-:Y:S02]  /*2b80*/  IMAD R30, R30, R15, RZ ;  /* 0x0000000f1e1e7224 */ /* 0x000fe400078e02ff */
[----:B------:R-:W-:Y:S01]  /*2b90*/  IMAD R27, R29, R34, R27 ;  /* 0x000000221d1b7224 */ /* 0x000fe200078e021b */
[----:B------:R-:W0:Y:S01]  /*2ba0*/  F2I.FTZ.U32.TRUNC.NTZ R31, R31 ;  /* 0x0000001f001f7305 */ /* 0x000e22000021f000 */
[----:B------:R-:W-:-:S03]  /*2bb0*/  IMAD.HI.U32 R30, R37, R30, R36 ;  /* 0x0000001e251e7227 */ /* 0x000fc600078e0024 */
[----:B------:R-:W-:-:S03]  /*2bc0*/  ISETP.GT.U32.AND P3, PT, R18, R27, PT ;  /* 0x0000001b1200720c */ /* 0x000fc60003f64070 */
[----:B------:R-:W-:Y:S01]  /*2bd0*/  IMAD.HI.U32 R23, R30, R11, RZ ;  /* 0x0000000b1e177227 */ /* 0x000fe200078e00ff */
[----:B---3--:R-:W1:Y:S03]  /*2be0*/  MUFU.RCP R10, R10 ;  /* 0x0000000a000a7308 */ /* 0x008e660000001000 */
[----:B------:R-:W-:Y:S01]  /*2bf0*/  IMAD R20, R23, R20, R11 ;  /* 0x0000001417147224 */ /* 0x000fe200078e020b */
[----:B------:R-:W-:Y:S01]  /*2c00*/  IABS R11, R3 ;  /* 0x00000003000b7213 */ /* 0x000fe20000000000 */
[----:B------:R-:W-:Y:S01]  /*2c10*/  IMAD.MOV.U32 R30, RZ, RZ, RZ ;  /* 0x000000ffff1e7224 */ /* 0x000fe200078e00ff */
[----:B0-----:R-:W-:Y:S02]  /*2c20*/  IADD3 R26, PT, PT, RZ, -R31, RZ ;  /* 0x8000001fff1a7210 */ /* 0x001fe40007ffe0ff */
[----:B------:R-:W0:Y:S01]  /*2c30*/  MUFU.RCP R32, R32 ;  /* 0x0000002000207308 */ /* 0x000e220000001000 */
[----:B------:R-:W-:Y:S01]  /*2c40*/  ISETP.GT.U32.AND P1, PT, R15, R20, PT ;  /* 0x000000140f00720c */ /* 0x000fe20003f24070 */
[----:B------:R-:W-:Y:S01]  /*2c50*/  @!P3 IMAD.IADD R27, R27, 0x1, -R18 ;  /* 0x000000011b1bb824 */ /* 0x000fe200078e0a12 */
[----:B------:R-:W-:Y:S01]  /*2c60*/  @!P3 IADD3 R29, PT, PT, R29, 0x1, RZ ;  /* 0x000000011d1db810 */ /* 0x000fe20007ffe0ff */
[----:B------:R-:W-:Y:S01]  /*2c70*/  IMAD R19, R26, R13, RZ ;  /* 0x0000000d1a137224 */ /* 0x000fe200078e02ff */
[----:B------:R-:W-:-:S02]  /*2c80*/  LOP3.LUT R26, R28, R9, RZ, 0x3c, !PT ;  /* 0x000000091c1a7212 */ /* 0x000fc400078e3cff */
[----:B------:R-:W-:Y:S01]  /*2c90*/  ISETP.GE.U32.AND P6, PT, R27, R18, PT ;  /* 0x000000121b00720c */ /* 0x000fe20003fc6070 */
[----:B------:R-:W-:Y:S01]  /*2ca0*/  IMAD.HI.U32 R19, R31, R19, R30 ;  /* 0x000000131f137227 */ /* 0x000fe200078e001e */
[----:B------:R-:W-:Y:S02]  /*2cb0*/  LOP3.LUT R18, R12, R7, RZ, 0x3c, !PT ;  /* 0x000000070c127212 */ /* 0x000fe400078e3cff */
[----:B-1----:R-:W-:Y:S02]  /*2cc0*/  IADD3 R30, PT, PT, R10, 0xffffffe, RZ ;  /* 0x0ffffffe0a1e7810 */ /* 0x002fe40007ffe0ff */
[----:B------:R-:W-:Y:S01]  /*2cd0*/  IABS R10, R16 ;  /* 0x00000010000a7213 */ /* 0x000fe20000000000 */
[----:B------:R-:W-:Y:S01]  /*2ce0*/  IMAD.HI.U32 R19, R19, R11, RZ ;  /* 0x0000000b13137227 */ /* 0x000fe200078e00ff */
[-C--:B------:R-:W-:Y:S01]  /*2cf0*/  @!P1 IADD3 R20, PT, PT, R20, -R15.reuse, RZ ;  /* 0x8000000f14149210 */ /* 0x080fe20007ffe0ff */
[----:B------:R-:W1:Y:S01]  /*2d00*/  F2I.FTZ.U32.TRUNC.NTZ R31, R30 ;  /* 0x0000001e001f7305 */ /* 0x000e62000021f000 */
[----:B------:R-:W-:Y:S01]  /*2d10*/  ISETP.GE.AND P0, PT, R18, RZ, PT ;  /* 0x000000ff1200720c */ /* 0x000fe20003f06270 */
[----:B0-----:R-:W-:Y:S01]  /*2d20*/  VIADD R32, R32, 0xffffffe ;  /* 0x0ffffffe20207836 */ /* 0x001fe20000000000 */
[----:B------:R-:W-:Y:S01]  /*2d30*/  ISETP.GE.U32.AND P4, PT, R20, R15, PT ;  /* 0x0000000f1400720c */ /* 0x000fe20003f86070 */
[----:B------:R-:W-:Y:S01]  /*2d40*/  IMAD.MOV R10, RZ, RZ, -R10 ;  /* 0x000000ffff0a7224 */ /* 0x000fe200078e0a0a */
[----:B------:R-:W-:Y:S01]  /*2d50*/  ISETP.GE.AND P2, PT, R26, RZ, PT ;  /* 0x000000ff1a00720c */ /* 0x000fe20003f46270 */
[----:B------:R-:W-:Y:S01]  /*2d60*/  @!P1 VIADD R23, R23, 0x1 ;  /* 0x0000000117179836 */ /* 0x000fe20000000000 */
[----:B------:R-:W-:Y:S01]  /*2d70*/  ISETP.NE.AND P3, PT, R7, RZ, PT ;  /* 0x000000ff0700720c */ /* 0x000fe20003f65270 */
[----:B------:R-:W0:Y:S01]  /*2d80*/  F2I.FTZ.U32.TRUNC.NTZ R33, R32 ;  /* 0x0000002000217305 */ /* 0x000e22000021f000 */
[----:B------:R-:W-:Y:S01]  /*2d90*/  IMAD R18, R19, R10, R11 ;  /* 0x0000000a13127224 */ /* 0x000fe200078e020b */
[----:B------:R-:W-:Y:S01]  /*2da0*/  IABS R20, R8 ;  /* 0x0000000800147213 */ /* 0x000fe20000000000 */
[----:B------:R-:W-:-:S03]  /*2db0*/  @P6 VIADD R29, R29, 0x1 ;  /* 0x000000011d1d6836 */ /* 0x000fc60000000000 */
[----:B------:R-:W-:Y:S01]  /*2dc0*/  ISETP.GT.U32.AND P1, PT, R13, R18, PT ;  /* 0x000000120d00720c */ /* 0x000fe20003f24070 */
[----:B-1----:R-:W-:Y:S02]  /*2dd0*/  IMAD.MOV R10, RZ, RZ, -R31 ;  /* 0x000000ffff0a7224 */ /* 0x002fe400078e0a1f */
[----:B------:R-:W-:Y:S02]  /*2de0*/  HFMA2 R30, -RZ, RZ, 0, 0 ;  /* 0x00000000ff1e7431 */ /* 0x000fe400000001ff */
[----:B------:R-:W-:Y:S02]  /*2df0*/  @P4 VIADD R23, R23, 0x1 ;  /* 0x0000000117174836 */ /* 0x000fe40000000000 */
[----:B------:R-:W-:Y:S01]  /*2e00*/  IMAD R11, R10, R14, RZ ;  /* 0x0000000e0a0b7224 */ /* 0x000fe200078e02ff */
[----:B------:R-:W-:Y:S01]  /*2e10*/  IABS R10, R6 ;  /* 0x00000006000a7213 */ /* 0x000fe20000000000 */
[----:B------:R-:W-:Y:S01]  /*2e20*/  @!P0 IMAD.MOV R23, RZ, RZ, -R23 ;  /* 0x000000ffff178224 */ /* 0x000fe200078e0a17 */
[----:B------:R-:W-:Y:S01]  /*2e30*/  @!P3 LOP3.LUT R23, RZ, R7, RZ, 0x33, !PT ;  /* 0x00000007ff17b212 */ /* 0x000fe200078e33ff */
[----:B0-----:R-:W-:Y:S01]  /*2e40*/  IMAD.MOV R15, RZ, RZ, -R33 ;  /* 0x000000ffff0f7224 */ /* 0x001fe200078e0a21 */
[----:B------:R-:W-:Y:S01]  /*2e50*/  MOV R32, RZ ;  /* 0x000000ff00207202 */ /* 0x000fe20000000f00 */
[----:B------:R-:W-:Y:S01]  /*2e60*/  @!P2 IMAD.MOV R29, RZ, RZ, -R29 ;  /* 0x000000ffff1da224 */ /* 0x000fe200078e0a1d */
[----:B------:R-:W-:Y:S01]  /*2e70*/  @!P5 LOP3.LUT R29, RZ, R9, RZ, 0x33, !PT ;  /* 0x00000009ff1dd212 */ /* 0x000fe200078e33ff */
[----:B------:R-:W-:Y:S01]  /*2e80*/  IMAD R15, R15, R17, RZ ;  /* 0x000000110f0f7224 */ /* 0x000fe200078e02ff */
[----:B------:R-:W-:Y:S01]  /*2e90*/  IADD3 R10, PT, PT, RZ, -R10, RZ ;  /* 0x8000000aff0a7210 */ /* 0x000fe20007ffe0ff */
[----:B------:R-:W-:Y:S01]  /*2ea0*/  IMAD.HI.U32 R30, R31, R11, R30 ;  /* 0x0000000b1f1e7227 */ /* 0x000fe200078e001e */
[----:B------:R-:W-:-:S02]  /*2eb0*/  IABS R11, R23 ;  /* 0x00000017000b7213 */ /* 0x000fc40000000000 */
[----:B------:R-:W-:Y:S01]  /*2ec0*/  IABS R26, R29 ;  /* 0x0000001d001a7213 */ /* 0x000fe20000000000 */
[----:B------:R-:W-:Y:S01]  /*2ed0*/  IMAD.HI.U32 R15, R33, R15, R32 ;  /* 0x0000000f210f7227 */ /* 0x000fe200078e0020 */
[----:B------:R-:W-:Y:S02]  /*2ee0*/  ISETP.NE.AND P2, PT, R16, RZ, PT ;  /* 0x000000ff1000720c */ /* 0x000fe40003f45270 */
[----:B------:R-:W-:Y:S01]  /*2ef0*/  ISETP.NE.AND P5, PT, R8, RZ, PT ;  /* 0x000000ff0800720c */ /* 0x000fe20003fa5270 */
[----:B------:R-:W-:-:S04]  /*2f00*/  IMAD.HI.U32 R30, R30, R11, RZ ;  /* 0x0000000b1e1e7227 */ /* 0x000fc800078e00ff */
[----:B------:R-:W-:Y:S02]  /*2f10*/  IMAD.MOV R20, RZ, RZ, -R20 ;  /* 0x000000ffff147224 */ /* 0x000fe400078e0a14 */
[----:B------:R-:W-:-:S04]  /*2f20*/  IMAD.HI.U32 R15, R15, R26, RZ ;  /* 0x0000001a0f0f7227 */ /* 0x000fc800078e00ff */
[----:B------:R-:W-:Y:S02]  /*2f30*/  IMAD R11, R30, R10, R11 ;  /* 0x0000000a1e0b7224 */ /* 0x000fe400078e020b */
[----:B------:R-:W-:Y:S02]  /*2f40*/  IMAD R20, R15, R20, R26 ;  /* 0x000000140f147224 */ /* 0x000fe400078e021a */
[----:B------:R-:W-:Y:S02]  /*2f50*/  @!P1 IMAD.IADD R18, R18, 0x1, -R13 ;  /* 0x0000000112129824 */ /* 0x000fe400078e0a0d */
[----:B------:R-:W-:Y:S01]  /*2f60*/  @!P1 VIADD R19, R19, 0x1 ;  /* 0x0000000113139836 */ /* 0x000fe20000000000 */
[----:B------:R-:W-:Y:S01]  /*2f70*/  ISETP.GT.U32.AND P1, PT, R14, R11, PT ;  /* 0x0000000b0e00720c */ /* 0x000fe20003f24070 */
[----:B------:R-:W-:Y:S01]  /*2f80*/  IMAD.MOV R10, RZ, RZ, -R29 ;  /* 0x000000ffff0a7224 */ /* 0x000fe200078e0a1d */
[----:B------:R-:W-:Y:S02]  /*2f90*/  ISETP.GT.U32.AND P3, PT, R17, R20, PT ;  /* 0x000000141100720c */ /* 0x000fe40003f64070 */
[----:B------:R-:W-:Y:S01]  /*2fa0*/  ISETP.GE.U32.AND P4, PT, R18, R13, PT ;  /* 0x0000000d1200720c */ /* 0x000fe20003f86070 */
[----:B------:R-:W-:Y:S01]  /*2fb0*/  IMAD R10, R9, R10, R28 ;  /* 0x0000000a090a7224 */ /* 0x000fe200078e021c */
[----:B------:R-:W-:-:S02]  /*2fc0*/  LOP3.LUT R13, R3, R16, RZ, 0x3c, !PT ;  /* 0x00000010030d7212 */ /* 0x000fc400078e3cff */
[----:B------:R-:W-:Y:S02]  /*2fd0*/  LOP3.LUT R9, R23, R6, RZ, 0x3c, !PT ;  /* 0x0000000617097212 */ /* 0x000fe400078e3cff */
[----:B------:R-:W-:-:S03]  /*2fe0*/  ISETP.GE.AND P0, PT, R13, RZ, PT ;  /* 0x000000ff0d00720c */ /* 0x000fc60003f06270 */
[----:B------:R-:W-:Y:S02]  /*2ff0*/  @!P1 IMAD.IADD R11, R11, 0x1, -R14 ;  /* 0x000000010b0b9824 */ /* 0x000fe400078e0a0e */
[----:B------:R-:W-:Y:S01]  /*3000*/  @!P3 IMAD.IADD R20, R20, 0x1, -R17 ;  /* 0x000000011414b824 */ /* 0x000fe200078e0a11 */
[----:B------:R-:W-:Y:S01]  /*3010*/  @!P3 IADD3 R15, PT, PT, R15, 0x1, RZ ;  /* 0x000000010f0fb810 */ /* 0x000fe20007ffe0ff */
[----:B------:R-:W-:Y:S01]  /*3020*/  @!P1 VIADD R30, R30, 0x1 ;  /* 0x000000011e1e9836 */ /* 0x000fe20000000000 */
[----:B------:R-:W-:Y:S02]  /*3030*/  @P4 IADD3 R19, PT, PT, R19, 0x1, RZ ;  /* 0x0000000113134810 */ /* 0x000fe40007ffe0ff */
[----:B------:R-:W-:Y:S02]  /*3040*/  ISETP.GE.U32.AND P4, PT, R11, R14, PT ;  /* 0x0000000e0b00720c */ /* 0x000fe40003f86070 */
[----:B------:R-:W-:Y:S02]  /*3050*/  ISETP.GE.U32.AND P6, PT, R20, R17, PT ;  /* 0x000000111400720c */ /* 0x000fe40003fc6070 */
[----:B------:R-:W-:-:S02]  /*3060*/  LOP3.LUT R11, R29, R8, RZ, 0x3c, !PT ;  /* 0x000000081d0b7212 */ /* 0x000fc400078e3cff */
[----:B------:R-:W-:Y:S02]  /*3070*/  @!P0 IADD3 R19, PT, PT, -R19, RZ, RZ ;  /* 0x000000ff13138210 */ /* 0x000fe40007ffe1ff */
[----:B------:R-:W-:Y:S02]  /*3080*/  @!P2 LOP3.LUT R19, RZ, R16, RZ, 0x33, !PT ;  /* 0x00000010ff13a212 */ /* 0x000fe400078e33ff */
[----:B------:R-:W-:Y:S01]  /*3090*/  ISETP.GE.AND P2, PT, R11, RZ, PT ;  /* 0x000000ff0b00720c */ /* 0x000fe20003f46270 */
[----:B------:R-:W-:Y:S01]  /*30a0*/  IMAD.WIDE R10, R10, UR5, RZ ;  /* 0x000000050a0a7c25 */ /* 0x000fe2000f8e02ff */
[----:B------:R-:W-:Y:S02]  /*30b0*/  ISETP.GE.AND P0, PT, R9, RZ, PT ;  /* 0x000000ff0900720c */ /* 0x000fe40003f06270 */
[----:B------:R-:W-:Y:S01]  /*30c0*/  ISETP.NE.AND P1, PT, R6, RZ, PT ;  /* 0x000000ff0600720c */ /* 0x000fe20003f25270 */
[----:B------:R-:W-:Y:S01]  /*30d0*/  IMAD.WIDE R26, R19, UR9, RZ ;  /* 0x00000009131a7c25 */ /* 0x000fe2000f8e02ff */
[----:B------:R-:W-:-:S03]  /*30e0*/  @P4 IADD3 R30, PT, PT, R30, 0x1, RZ ;  /* 0x000000011e1e4810 */ /* 0x000fc60007ffe0ff */
[----:B------:R-:W-:Y:S02]  /*30f0*/  @P6 VIADD R15, R15, 0x1 ;  /* 0x000000010f0f6836 */ /* 0x000fe40000000000 */
[----:B------:R-:W-:Y:S02]  /*3100*/  IMAD.MOV R19, RZ, RZ, -R19 ;  /* 0x000000ffff137224 */ /* 0x000fe400078e0a13 */
[----:B------:R-:W-:Y:S01]  /*3110*/  @!P2 IMAD.MOV R15, RZ, RZ, -R15 ;  /* 0x000000ffff0fa224 */ /* 0x000fe200078e0a0f */
[----:B------:R-:W-:Y:S01]  /*3120*/  @!P5 LOP3.LUT R15, RZ, R8, RZ, 0x33, !PT ;  /* 0x00000008ff0fd212 */ /* 0x000fe200078e33ff */
[----:B------:R-:W-:Y:S01]  /*3130*/  IMAD.WIDE.U32 R26, R2, UR8, R26 ;  /* 0x00000008021a7c25 */ /* 0x000fe2000f8e001a */
[----:B------:R-:W-:-:S03]  /*3140*/  UIMAD UR8, UR22, UR8, URZ ;  /* 0x00000008160872a4 */ /* 0x000fc6000f8e02ff */
[----:B------:R-:W-:Y:S01]  /*3150*/  @!P0 IMAD.MOV R30, RZ, RZ, -R30 ;  /* 0x000000ffff1e8224 */ /* 0x000fe200078e0a1e */
[----:B------:R-:W-:Y:S01]  /*3160*/  @!P1 LOP3.LUT R30, RZ, R6, RZ, 0x33, !PT ;  /* 0x00000006ff1e9212 */ /* 0x000fe200078e33ff */
[----:B------:R-:W-:Y:S01]  /*3170*/  IMAD R19, R16, R19, R3 ;  /* 0x0000001310137224 */ /* 0x000fe200078e0203 */
[----:B------:R-:W-:Y:S01]  /*3180*/  IADD3 R3, PT, PT, -R23, RZ, RZ ;  /* 0x000000ff17037210 */ /* 0x000fe20007ffe1ff */
[----:B------:R-:W-:Y:S01]  /*3190*/  IMAD R27, R2, UR12, R27 ;  /* 0x0000000c021b7c24 */ /* 0x000fe2000f8e021b */
[----:B------:R-:W-:Y:S01]  /*31a0*/  UIMAD UR12, UR7, UR4, URZ ;  /* 0x00000004070c72a4 */ /* 0x000fe2000f8e02ff */
[----:B------:R-:W-:Y:S01]  /*31b0*/  IMAD.MOV R9, RZ, RZ, -R15 ;  /* 0x000000ffff097224 */ /* 0x000fe200078e0a0f */
[----:B------:R-:W-:Y:S01]  /*31c0*/  IADD3 R2, PT, PT, -R30, RZ, RZ ;  /* 0x000000ff1e027210 */ /* 0x000fe20007ffe1ff */
[----:B------:R-:W-:Y:S01]  /*31d0*/  IMAD.WIDE R26, R19, UR4, R26 ;  /* 0x00000004131a7c25 */ /* 0x000fe2000f8e021a */
[----:B------:R-:W0:Y:S03]  /*31e0*/  LDCU.64 UR4, c[0x0][0x420] ;  /* 0x00008400ff0477ac */ /* 0x000e260008000a00 */
[----:B------:R-:W-:-:S04]  /*31f0*/  IMAD.WIDE R14, R15, UR6, RZ ;  /* 0x000000060f0e7c25 */ /* 0x000fc8000f8e02ff */
[----:B------:R-:W-:Y:S02]  /*3200*/  IMAD R3, R7, R3, R12 ;  /* 0x0000000307037224 */ /* 0x000fe400078e020c */
[----:B------:R-:W-:Y:S02]  /*3210*/  IMAD R9, R8, R9, R29 ;  /* 0x0000000908097224 */ /* 0x000fe400078e021d */
[----:B------:R-:W-:Y:S01]  /*3220*/  IMAD R6, R6, R2, R23 ;  /* 0x0000000206067224 */ /* 0x000fe200078e0217 */
[----:B------:R-:W-:Y:S01]  /*3230*/  IADD3 R2, P1, P0, R14, R26, R10 ;  /* 0x0000001a0e027210 */ /* 0x000fe2000783e00a */
[----:B------:R-:W-:-:S03]  /*3240*/  IMAD.WIDE R12, R3, UR8, RZ ;  /* 0x00000008030c7c25 */ /* 0x000fc6000f8e02ff */
[----:B------:R-:W-:Y:S01]  /*3250*/  IADD3.X R11, PT, PT, R15, R27, R11, P1, P0 ;  /* 0x0000001b0f0b7210 */ /* 0x000fe20000fe040b */
        /* <DEDUP_REMOVED lines=11> */
.L_x_53:
[----:B------:R-:W0:Y:S01]  /*3310*/  LDC.64 R4, c[0x0][0x420] ;  /* 0x00010800ff047b82 */ /* 0x000e220000000a00 */
[----:B------:R-:W-:-:S05]  /*3320*/  IADD3 R2, PT, PT, R21, UR20, RZ ;  /* 0x0000001415027c10 */ /* 0x000fca000fffe0ff */
[----:B0-----:R-:W-:-:S05]  /*3330*/  IMAD.WIDE.U32 R2, R2, 0x4, R4 ;  /* 0x0000000402027825 */ /* 0x001fca00078e0004 */
[----:B------:R0:W-:Y:S02]  /*3340*/  STG.E desc[UR10][R2.64], R22 ;  /* 0x0000001602007986 */ /* 0x0001e4000c10190a */
.L_x_52:
[----:B------:R-:W-:Y:S05]  /*3350*/  BSYNC.RECONVERGENT B1 ;  /* 0x0000000000017941 */ /* 0x000fea0003800200 */
.L_x_51:
[----:B------:R-:W2:Y:S01]  /*3360*/  LDCU UR6, c[0x0][0x534] ;  /* 0x0000a680ff0677ac */ /* 0x000ea20008000800 */
[C---:B01----:R-:W-:Y:S01]  /*3370*/  LOP3.LUT R3, R0.reuse, 0x1f, RZ, 0xc0, !PT ;  /* 0x0000001f00037812 */ /* 0x043fe200078ec0ff */
[----:B------:R-:W0:Y:S01]  /*3380*/  S2UR UR7, SR_CgaCtaId ;  /* 0x00000000000779c3 */ /* 0x000e220000008800 */
[----:B------:R-:W-:Y:S01]  /*3390*/  IMAD.SHL.U32 R20, R0, 0x4, RZ ;  /* 0x0000000400147824 */ /* 0x000fe200078e00ff */
[----:B------:R-:W-:Y:S01]  /*33a0*/  UMOV UR4, 0x400 ;  /* 0x0000040000047882 */ /* 0x000fe20000000000 */
[----:B------:R-:W-:-:S03]  /*33b0*/  LOP3.LUT R2, R3, 0x20, RZ, 0xfc, !PT ;  /* 0x0000002003027812 */ /* 0x000fc600078efcff */
[----:B------:R-:W-:Y:S02]  /*33c0*/  LOP3.LUT R20, R20, 0x7c, RZ, 0xc0, !PT ;  /* 0x0000007c14147812 */ /* 0x000fe400078ec0ff */
[----:B------:R-:W1:Y:S02]  /*33d0*/  LDC R23, c[0x0][0x44c] ;  /* 0x00011300ff177b82 */ /* 0x000e640000000800 */
[----:B------:R-:W-:Y:S02]  /*33e0*/  LOP3.LUT R11, R20, 0x80, RZ, 0xfc, !PT ;  /* 0x00000080140b7812 */ /* 0x000fe400078efcff */
[----:B--2---:R-:W-:Y:S01]  /*33f0*/  ISETP.GE.AND P1, PT, R3, UR6, PT ;  /* 0x0000000603007c0c */ /* 0x004fe2000bf26270 */
[----:B------:R-:W-:Y:S01]  /*3400*/  UISETP.GE.AND UP0, UPT, UR6, 0x1, UPT ;  /* 0x000000010600788c */ /* 0x000fe2000bf06270 */
[----:B------:R-:W-:Y:S01]  /*3410*/  ISETP.GE.AND P0, PT, R2, UR6, PT ;  /* 0x0000000602007c0c */ /* 0x000fe2000bf06270 */
[C---:B------:R-:W-:Y:S01]  /*3420*/  IMAD.SHL.U32 R2, R0.reuse, 0x8, RZ ;  /* 0x0000000800027824 */ /* 0x040fe200078e00ff */
[----:B------:R-:W-:-:S02]  /*3430*/  ISETP.GT.U32.OR P1, PT, R0, 0x7f, P1 ;  /* 0x0000007f0000780c */ /* 0x000fc40000f24470 */
[----:B------:R-:W-:Y:S01]  /*3440*/  ISETP.GT.U32.OR P0, PT, R0, 0x7f, P0 ;  /* 0x0000007f0000780c */ /* 0x000fe20000704470 */
[----:B------:R-:W-:Y:S01]  /*3450*/  IMAD.MOV.U32 R0, RZ, RZ, RZ ;  /* 0x000000ffff007224 */ /* 0x000fe200078e00ff */
[----:B0-----:R-:W-:Y:S01]  /*3460*/  ULEA UR7, UR7, UR4, 0x18 ;  /* 0x0000000407077291 */ /* 0x001fe2000f8ec0ff */
[----:B------:R-:W-:-:S05]  /*3470*/  LOP3.LUT R2, R2, 0x1f00, RZ, 0xc0, !PT ;  /* 0x00001f0002027812 */ /* 0x000fca00078ec0ff */
[----:B------:R-:W-:Y:S02]  /*3480*/  IMAD R26, R3, 0x4, R2 ;  /* 0x00000004031a7824 */ /* 0x000fe400078e0202 */
[----:B-1----:R-:W-:Y:S02]  /*3490*/  IMAD R27, R23, UR20, RZ ;  /* 0x00000014171b7c24 */ /* 0x002fe4000f8e02ff */
[C---:B------:R-:W-:Y:S01]  /*34a0*/  @!P1 FADD.FTZ R24, -R22.reuse, R24 ;  /* 0x0000001816189221 */ /* 0x040fe20000010100 */
[----:B------:R-:W-:Y:S01]  /*34b0*/  @!P0 FADD.FTZ R9, -R22, R25 ;  /* 0x0000001916098221 */ /* 0x000fe20000010100 */
[----:B------:R-:W-:Y:S02]  /*34c0*/  IMAD.SHL.U32 R25, R21, 0x4, RZ ;  /* 0x0000000415197824 */ /* 0x000fe400078e00ff */
[----:B------:R-:W-:Y:S01]  /*34d0*/  @!P1 FMUL.FTZ R7, R24, 1.4426950216293334961 ;  /* 0x3fb8aa3b18079820 */ /* 0x000fe20000410000 */
[----:B------:R-:W-:Y:S01]  /*34e0*/  @!P0 FMUL.FTZ R9, R9, 1.4426950216293334961 ;  /* 0x3fb8aa3b09098820 */ /* 0x000fe20000410000 */
[----:B------:R-:W-:-:S04]  /*34f0*/  VIADD R10, R25, UR7 ;  /* 0x00000007190a7c36 */ /* 0x000fc80008000000 */
[----:B------:R-:W0:Y:S01]  /*3500*/  @!P1 MUFU.EX2 R7, R7 ;  /* 0x0000000700079308 */ /* 0x000e220000000800 */
[C-C-:B------:R-:W-:Y:S02]  /*3510*/  @!P1 IMAD R4, R3.reuse, 0x14, R10.reuse ;  /* 0x0000001403049824 */ /* 0x140fe400078e020a */
[----:B------:R-:W-:Y:S01]  /*3520*/  @!P0 IMAD R6, R3, 0x14, R10 ;  /* 0x0000001403068824 */ /* 0x000fe200078e020a */
[----:B------:R-:W1:Y:S01]  /*3530*/  @!P0 MUFU.EX2 R9, R9 ;  /* 0x0000000900098308 */ /* 0x000e620000000800 */
[----:B------:R-:W-:Y:S01]  /*3540*/  CS2R R2, SRZ ;  /* 0x0000000000027805 */ /* 0x000fe2000001ff00 */
[----:B0-----:R0:W-:Y:S04]  /*3550*/  @!P1 STS [R4], R7 ;  /* 0x0000000704009388 */ /* 0x0011e80000000800 */
[----:B-1----:R1:W-:Y:S01]  /*3560*/  @!P0 STS [R6+0x280], R9 ;  /* 0x0002800906008388 */ /* 0x0023e20000000800 */
[----:B------:R-:W-:Y:S01]  /*3570*/  BAR.SYNC.DEFER_BLOCKING 0x0 ;  /* 0x0000000000007b1d */ /* 0x000fe20000010000 */
[----:B------:R-:W-:-:S04]  /*3580*/  IADD3 R26, P0, PT, R27, R26, RZ ;  /* 0x0000001a1b1a7210 */ /* 0x000fc80007f1e0ff */
[----:B------:R-:W-:Y:S02]  /*3590*/  LEA.HI.X.SX32 R27, R27, RZ, 0x1, P0 ;  /* 0x000000ff1b1b7211 */ /* 0x000fe400000f0eff */
[----:B0-----:R-:W-:Y:S02]  /*35a0*/  CS2R R4, SRZ ;  /* 0x0000000000047805 */ /* 0x001fe4000001ff00 */
[----:B-1----:R-:W-:Y:S01]  /*35b0*/  CS2R R6, SRZ ;  /* 0x0000000000067805 */ /* 0x002fe2000001ff00 */
[----:B------:R-:W-:Y:S01]  /*35c0*/  IMAD.MOV.U32 R9, RZ, RZ, RZ ;  /* 0x000000ffff097224 */ /* 0x000fe200078e00ff */
[----:B------:R-:W-:Y:S06]  /*35d0*/  BRA.U !UP0, `(.L_x_59) ;  /* 0x0000000908747547 */ /* 0x000fec000b800000 */
        /* <DEDUP_REMOVED lines=14> */
[----:B------:R-:W-:Y:S01]  /*36c0*/  ULOP3.LUT UR8, UR6, 0x7ffffffc, URZ, 0xc0, !UPT ;  /* 0x7ffffffc06087892 */ /* 0x000fe2000f8ec0ff */
[----:B------:R-:W-:Y:S01]  /*36d0*/  VIADD R10, R10, 0x28 ;  /* 0x000000280a0a7836 */ /* 0x000fe20000000000 */
[----:B------:R-:W-:Y:S01]  /*36e0*/  ISETP.GE.AND P3, PT, R21, UR4, PT ;  /* 0x0000000415007c0c */ /* 0x000fe2000bf66270 */
[----:B------:R-:W-:Y:S01]  /*36f0*/  IMAD.MOV.U32 R0, RZ, RZ, RZ ;  /* 0x000000ffff007224 */ /* 0x000fe200078e00ff */
[----:B------:R-:W-:Y:S02]  /*3700*/  CS2R R2, SRZ ;  /* 0x0000000000027805 */ /* 0x000fe4000001ff00 */
[----:B------:R-:W-:Y:S02]  /*3710*/  CS2R R4, SRZ ;  /* 0x0000000000047805 */ /* 0x000fe4000001ff00 */
[----:B------:R-:W-:Y:S01]  /*3720*/  CS2R R6, SRZ ;  /* 0x0000000000067805 */ /* 0x000fe2000001ff00 */
[----:B------:R-:W-:Y:S01]  /*3730*/  IMAD.MOV.U32 R9, RZ, RZ, RZ ;  /* 0x000000ffff097224 */ /* 0x000fe200078e00ff */
[----:B------:R-:W0:Y:S01]  /*3740*/  LDCU UR5, c[0x0][0x440] ;  /* 0x00008800ff0577ac */ /* 0x000e220008000800 */
[----:B------:R-:W-:Y:S01]  /*3750*/  IMAD.U32 R22, RZ, RZ, UR8 ;  /* 0x00000008ff167e24 */ /* 0x000fe2000f8e00ff */
[----:B------:R-:W-:-:S12]  /*3760*/  UIADD3 UR6, UPT, UPT, -UR8, URZ, URZ ;  /* 0x000000ff08067290 */ /* 0x000fd8000fffe1ff */
.L_x_69:
[----:B--2---:R1:W2:Y:S01]  /*3770*/  LDS R8, [R10+-0x28] ;  /* 0xffffd8000a087984 */ /* 0x0042a20000000800 */
[----:B------:R-:W-:Y:S04]  /*3780*/  BSSY.RECONVERGENT B0, `(.L_x_61) ;  /* 0x000000a000007945 */ /* 0x000fe80003800200 */
[----:B----4-:R-:W-:Y:S05]  /*3790*/  @P3 BRA `(.L_x_62) ;  /* 0x0000000000203947 */ /* 0x010fea0003800000 */
[----:B0-----:R-:W-:Y:S02]  /*37a0*/  ISETP.GE.AND P1, PT, R20, UR5, PT ;  /* 0x0000000514007c0c */ /* 0x001fe4000bf26270 */
[----:B------:R-:W-:Y:S02]  /*37b0*/  CS2R R14, SRZ ;  /* 0x00000000000e7805 */ /* 0x000fe4000001ff00 */
[----:B------:R-:W-:Y:S02]  /*37c0*/  ISETP.GE.AND P0, PT, R11, UR5, PT ;  /* 0x000000050b007c0c */ /* 0x000fe4000bf06270 */
[----:B------:R-:W-:Y:S02]  /*37d0*/  CS2R R12, SRZ ;  /* 0x00000000000c7805 */ /* 0x000fe4000001ff00 */
[----:B------:R-:W-:Y:S02]  /*37e0*/  CS2R R18, SRZ ;  /* 0x0000000000127805 */ /* 0x000fe4000001ff00 */
[----:B------:R-:W-:Y:S03]  /*37f0*/  CS2R R16, SRZ ;  /* 0x0000000000107805 */ /* 0x000fe6000001ff00 */
[----:B------:R3:W5:Y:S04]  /*3800*/  @!P1 LDG.E.128 R12, desc[UR10][R26.64] ;  /* 0x0000000a1a0c9981 */ /* 0x000768000c1e1d00 */
[----:B------:R3:W5:Y:S02]  /*3810*/  @!P0 LDG.E.128 R16, desc[UR10][R26.64+0x200] ;  /* 0x0002000a1a108981 */ /* 0x000764000c1e1d00 */
.L_x_62:
[----:B0-----:R-:W-:Y:S05]  /*3820*/  BSYNC.RECONVERGENT B0 ;  /* 0x0000000000007941 */ /* 0x001fea0003800200 */
.L_x_61:
[----:B------:R-:W-:Y:S01]  /*3830*/  ISETP.GE.AND P3, PT, R21, UR4, PT ;  /* 0x0000000415007c0c */ /* 0x000fe2000bf66270 */
[C---:B--2--5:R-:W-:Y:S01]  /*3840*/  FFMA.FTZ R9, R8.reuse, R12, R9 ;  /* 0x0000000c08097223 */ /* 0x064fe20000010009 */
        /* <DEDUP_REMOVED lines=19> */
.L_x_64:
[----:B------:R-:W-:Y:S05]  /*3980*/  BSYNC.RECONVERGENT B0 ;  /* 0x0000000000007941 */ /* 0x000fea0003800200 */
.L_x_63:
[----:B------:R-:W2:Y:S01]  /*3990*/  LDS R8, [R10+-0x14] ;  /* 0xffffec000a087984 */ /* 0x000ea20000000800 */
[----:B------:R-:W-:Y:S01]  /*39a0*/  BSSY.RECONVERGENT B0, `(.L_x_65) ;  /* 0x0000014000007945 */ /* 0x000fe20003800200 */
[C---:B--2--5:R-:W-:Y:S01]  /*39b0*/  FFMA.FTZ R9, R8.reuse, R12, R9 ;  /* 0x0000000c08097223 */ /* 0x064fe20000010009 */
        /* <DEDUP_REMOVED lines=12> */
[C---:B0-----:R-:W-:Y:S02]  /*3a80*/  LEA R28, P0, R23.reuse, R26, 0x3 ;  /* 0x0000001a171c7211 */ /* 0x041fe400078018ff */
[----:B------:R-:W-:Y:S02]  /*3a90*/  CS2R R18, SRZ ;  /* 0x0000000000127805 */ /* 0x000fe4000001ff00 */
[----:B------:R-:W-:Y:S02]  /*3aa0*/  CS2R R16, SRZ ;  /* 0x0000000000107805 */ /* 0x000fe4000001ff00 */
[----:B------:R-:W-:Y:S05]  /*3ab0*/  LEA.HI.X.SX32 R29, R23, R27, 0x3, P0 ;  /* 0x0000001b171d7211 */ /* 0x000fea00000f1eff */
[----:B------:R2:W5:Y:S04]  /*3ac0*/  @!P2 LDG.E.128 R12, desc[UR10][R28.64] ;  /* 0x0000000a1c0ca981 */ /* 0x000568000c1e1d00 */
[----:B------:R2:W5:Y:S02]  /*3ad0*/  @!P1 LDG.E.128 R16, desc[UR10][R28.64+0x200] ;  /* 0x0002000a1c109981 */ /* 0x000564000c1e1d00 */
.L_x_66:
[----:B------:R-:W-:Y:S05]  /*3ae0*/  BSYNC.RECONVERGENT B0 ;  /* 0x0000000000007941 */ /* 0x000fea0003800200 */
.L_x_65:
        /* <DEDUP_REMOVED lines=17> */
[----:B0-2---:R-:W-:Y:S05]  /*3c00*/  IMAD.WIDE R28, R23, 0xc, R26 ;  /* 0x0000000c171c7825 */ /* 0x005fea00078e021a */
[----:B------:R4:W5:Y:S04]  /*3c10*/  @!P1 LDG.E.128 R12, desc[UR10][R28.64] ;  /* 0x0000000a1c0c9981 */ /* 0x000968000c1e1d00 */
[----:B------:R4:W5:Y:S02]  /*3c20*/  @!P0 LDG.E.128 R16, desc[UR10][R28.64+0x200] ;  /* 0x0002000a1c108981 */ /* 0x000964000c1e1d00 */
.L_x_68:
[----:B------:R-:W-:Y:S05]  /*3c30*/  BSYNC.RECONVERGENT B0 ;  /* 0x0000000000007941 */ /* 0x000fea0003800200 */
.L_x_67:
[----:B------:R1:W0:Y:S01]  /*3c40*/  LDS R8, [R10+0x14] ;  /* 0x000014000a087984 */ /* 0x0002220000000800 */
[----:B------:R-:W-:Y:S01]  /*3c50*/  UIADD3 UR6, UPT, UPT, UR6, 0x4, URZ ;  /* 0x0000000406067890 */ /* 0x000fe2000fffe0ff */
[C---:B---3--:R-:W-:Y:S03]  /*3c60*/  LEA R26, P0, R23.reuse, R26, 0x4 ;  /* 0x0000001a171a7211 */ /* 0x048fe600078020ff */
[----:B------:R-:W-:Y:S01]  /*3c70*/  UISETP.NE.AND UP0, UPT, UR6, URZ, UPT ;  /* 0x000000ff0600728c */ /* 0x000fe2000bf05270 */
[----:B------:R-:W-:Y:S02]  /*3c80*/  LEA.HI.X.SX32 R27, R23, R27, 0x4, P0 ;  /* 0x0000001b171b7211 */ /* 0x000fe400000f26ff */
[----:B-1----:R-:W-:Y:S01]  /*3c90*/  IADD3 R10, PT, PT, R10, 0x50, RZ ;  /* 0x000000500a0a7810 */ /* 0x002fe20007ffe0ff */
[C---:B0----5:R-:W-:Y:S01]  /*3ca0*/  FFMA.FTZ R9, R8.reuse, R12, R9 ;  /* 0x0000000c08097223 */ /* 0x061fe20000010009 */
        /* <DEDUP_REMOVED lines=8> */
.L_x_60:
[----:B------:R-:W0:Y:S02]  /*3d30*/  LDCU UR6, c[0x0][0x534] ;  /* 0x0000a680ff0677ac */ /* 0x000e240008000800 */
[----:B0-----:R-:W-:-:S09]  /*3d40*/  ULOP3.LUT UP0, UR6, UR6, 0x3, URZ, 0xc0, !UPT ;  /* 0x0000000306067892 */ /* 0x001fd2000f80c0ff */
[----:B------:R-:W-:Y:S05]  /*3d50*/  BRA.U !UP0, `(.L_x_59) ;  /* 0x0000000108947547 */ /* 0x000fea000b800000 */
[----:B------:R-:W-:Y:S01]  /*3d60*/  IMAD R22, R22, 0x14, R25 ;  /* 0x0000001416167824 */ /* 0x000fe200078e0219 */
[----:B------:R-:W-:Y:S01]  /*3d70*/  IADD3 R26, P0, PT, R26, 0x200, RZ ;  /* 0x000002001a1a7810 */ /* 0x000fe20007f1e0ff */
[----:B------:R-:W-:Y:S01]  /*3d80*/  IMAD.WIDE R24, R23, 0x4, RZ ;  /* 0x0000000417187825 */ /* 0x000fe200078e02ff */
[----:B------:R-:W-:Y:S01]  /*3d90*/  ISETP.GE.AND P2, PT, R21, UR4, PT ;  /* 0x0000000415007c0c */ /* 0x000fe2000bf46270 */
[----:B------:R-:W0:Y:S01]  /*3da0*/  LDCU UR5, c[0x0][0x440] ;  /* 0x00008800ff0577ac */ /* 0x000e220008000800 */
[----:B------:R-:W-:Y:S02]  /*3db0*/  IADD3 R10, PT, PT, R22, UR7, RZ ;  /* 0x00000007160a7c10 */ /* 0x000fe4000fffe0ff */
[----:B------:R-:W-:Y:S01]  /*3dc0*/  IADD3.X R27, PT, PT, RZ, R27, RZ, P0, !PT ;  /* 0x0000001bff1b7210 */ /* 0x000fe200007fe4ff */
[----:B------:R-:W-:-:S12]  /*3dd0*/  UIADD3 UR6, UPT, UPT, -UR6, URZ, URZ ;  /* 0x000000ff06067290 */ /* 0x000fd8000fffe1ff */
.L_x_72:
[----:B------:R-:W-:Y:S01]  /*3de0*/  MOV R23, R27 ;  /* 0x0000001b00177202 */ /* 0x000fe20000000f00 */
[----:B------:R1:W3:Y:S01]  /*3df0*/  LDS R8, [R10] ;  /* 0x000000000a087984 */ /* 0x0002e20000000800 */
[----:B------:R-:W-:Y:S01]  /*3e00*/  UIADD3 UR6, UPT, UPT, UR6, 0x1, URZ ;  /* 0x0000000106067890 */ /* 0x000fe2000fffe0ff */
[----:B------:R-:W-:Y:S01]  /*3e10*/  IMAD.MOV.U32 R22, RZ, RZ, R26 ;  /* 0x000000ffff167224 */ /* 0x000fe200078e001a */
[----:B------:R-:W-:Y:S04]  /*3e20*/  BSSY.RECONVERGENT B0, `(.L_x_70) ;  /* 0x000000c000007945 */ /* 0x000fe80003800200 */
[----:B------:R-:W-:Y:S01]  /*3e30*/  IADD3 R26, P3, PT, R24, R22, RZ ;  /* 0x00000016181a7210 */ /* 0x000fe20007f7e0ff */
[----:B------:R-:W-:Y:S01]  /*3e40*/  @!UPT UIADD3 URZ, UPT, UPT, URZ, URZ, URZ ;  /* 0x000000fffffff290 */ /* 0x000fe2000fffe0ff */
[----:B------:R-:W-:Y:S11]  /*3e50*/  @P2 BRA `(.L_x_71) ;  /* 0x0000000000202947 */ /* 0x000ff60003800000 */
        /* <DEDUP_REMOVED lines=8> */
.L_x_71:
[----:B0-----:R-:W-:Y:S05]  /*3ee0*/  BSYNC.RECONVERGENT B0 ;  /* 0x0000000000007941 */ /* 0x001fea0003800200 */
.L_x_70:
[----:B------:R-:W-:Y:S01]  /*3ef0*/  UISETP.NE.AND UP0, UPT, UR6, URZ, UPT ;  /* 0x000000ff0600728c */ /* 0x000fe2000bf05270 */
[C---:B---3-5:R-:W-:Y:S01]  /*3f00*/  FFMA.FTZ R9, R8.reuse, R12, R9 ;  /* 0x0000000c08097223 */ /* 0x068fe20000010009 */
[C---:B------:R-:W-:Y:S01]  /*3f10*/  FFMA.FTZ R6, R8.reuse, R13, R6 ;  /* 0x0000000d08067223 */ /* 0x040fe20000010006 */
[C---:B------:R-:W-:Y:S01]  /*3f20*/  FFMA.FTZ R7, R8.reuse, R14, R7 ;  /* 0x0000000e08077223 */ /* 0x040fe20000010007 */
[C---:B------:R-:W-:Y:S01]  /*3f30*/  FFMA.FTZ R4, R8.reuse, R15, R4 ;  /* 0x0000000f08047223 */ /* 0x040fe20000010004 */
[C---:B------:R-:W-:Y:S01]  /*3f40*/  FFMA.FTZ R5, R8.reuse, R16, R5 ;  /* 0x0000001008057223 */ /* 0x040fe20000010005 */
[----:B------:R-:W-:Y:S01]  /*3f50*/  IADD3.X R27, PT, PT, R25, R23, RZ, P3, !PT ;  /* 0x00000017191b7210 */ /* 0x000fe20001ffe4ff */
[C---:B------:R-:W-:Y:S01]  /*3f60*/  FFMA.FTZ R2, R8.reuse, R17, R2 ;  /* 0x0000001108027223 */ /* 0x040fe20000010002 */
[----:B------:R-:W-:Y:S01]  /*3f70*/  FFMA.FTZ R3, R8, R18, R3 ;  /* 0x0000001208037223 */ /* 0x000fe20000010003 */
[----:B-1----:R-:W-:Y:S01]  /*3f80*/  IADD3 R10, PT, PT, R10, 0x14, RZ ;  /* 0x000000140a0a7810 */ /* 0x002fe20007ffe0ff */
[----:B------:R-:W-:Y:S01]  /*3f90*/  FFMA.FTZ R0, R8, R19, R0 ;  /* 0x0000001308007223 */ /* 0x000fe20000010000 */
[----:B------:R-:W-:Y:S06]  /*3fa0*/  BRA.U UP0, `(.L_x_72) ;  /* 0xfffffffd008c7547 */ /* 0x000fec000b83ffff */
.L_x_59:
[----:B------:R-:W-:-:S04]  /*3fb0*/  IADD3 R21, PT, PT, R21, UR20, RZ ;  /* 0x0000001415157c10 */ /* 0x000fc8000fffe0ff */
[----:B------:R-:W-:-:S13]  /*3fc0*/  ISETP.GE.AND P0, PT, R21, UR21, PT ;  /* 0x0000001515007c0c */ /* 0x000fda000bf06270 */
[----:B------:R-:W-:Y:S05]  /*3fd0*/  @P0 EXIT ;  /* 0x000000000000094d */ /* 0x000fea0003800000 */
[----:B------:R-:W-:Y:S01]  /*3fe0*/  IABS R14, UR22 ;  /* 0x00000016000e7c13 */ /* 0x000fe20008000000 */
[----:B------:R-:W0:Y:S01]  /*3ff0*/  LDC R13, c[0x0][0x434] ;  /* 0x00010d00ff0d7b82 */ /* 0x000e220000000800 */
[----:B------:R-:W-:Y:S01]  /*4000*/  IABS R16, R21 ;  /* 0x0000001500107213 */ /* 0x000fe20000000000 */
[----:B------:R-:W1:Y:S01]  /*4010*/  LDCU.128 UR4, c[0x0][0x400] ;  /* 0x00008000ff0477ac */ /* 0x000e620008000c00 */
[----:B------:R-:W3:Y:S01]  /*4020*/  I2F.RP R12, R14 ;  /* 0x0000000e000c7306 */ /* 0x000ee20000209400 */
[----:B------:R-:W-:Y:S01]  /*4030*/  IABS R10, UR22 ;  /* 0x00000016000a7c13 */ /* 0x000fe20008000000 */
[----:B------:R-:W5:Y:S01]  /*4040*/  LDCU.64 UR8, c[0x0][0x410] ;  /* 0x00008200ff0877ac */ /* 0x000f620008000a00 */
[----:B------:R-:W-:Y:S02]  /*4050*/  F2FP.BF16.F32.PACK_AB R6, R6, R9 ;  /* 0x000000090606723e */ /* 0x000fe400000010ff */
[----:B------:R-:W-:Y:S02]  /*4060*/  IADD3 R10, PT, PT, RZ, -R10, RZ ;  /* 0x8000000aff0a7210 */ /* 0x000fe40007ffe0ff */
[----:B------:R-:W-:-:S02]  /*4070*/  F2FP.BF16.F32.PACK_AB R7, R4, R7 ;  /* 0x000000070407723e */ /* 0x000fc400000010ff */
[----:B------:R-:W-:Y:S02]  /*4080*/  F2FP.BF16.F32.PACK_AB R2, R2, R5 ;  /* 0x000000050202723e */ /* 0x000fe400000010ff */
[----:B------:R-:W-:Y:S01]  /*4090*/  F2FP.BF16.F32.PACK_AB R3, R0, R3 ;  /* 0x000000030003723e */ /* 0x000fe200000010ff */
[----:B---3--:R-:W3:Y:S02]  /*40a0*/  MUFU.RCP R18, R12 ;  /* 0x0000000c00127308 */ /* 0x008ee40000001000 */
[----:B---3--:R-:W-:Y:S01]  /*40b0*/  VIADD R18, R18, 0xffffffe ;  /* 0x0ffffffe12127836 */ /* 0x008fe20000000000 */
        /* <DEDUP_REMOVED lines=18> */
[----:B------:R0:W3:Y:S10]  /*41e0*/  F2I.FTZ.U32.TRUNC.NTZ R19, R18 ;  /* 0x0000001200137305 */ /* 0x0000f4000021f000 */
[----:B------:R-:W-:-:S04]  /*41f0*/  @P2 VIADD R15, R15, 0x1 ;  /* 0x000000010f0f2836 */ /* 0x000fc80000000000 */
[----:B------:R-:W-:Y:S01]  /*4200*/  @!P0 IMAD.MOV R15, RZ, RZ, -R15 ;  /* 0x000000ffff0f8224 */ /* 0x000fe200078e0a0f */
[----:B------:R-:W-:Y:S01]  /*4210*/  @!P1 LOP3.LUT R15, RZ, UR22, RZ, 0x33, !PT ;  /* 0x00000016ff0f9c12 */ /* 0x000fe2000f8e33ff */
[----:B0-----:R-:W-:Y:S01]  /*4220*/  IMAD.MOV.U32 R18, RZ, RZ, RZ ;  /* 0x000000ffff127224 */ /* 0x001fe200078e00ff */
[----:B---3--:R-:W-:-:S03]  /*4230*/  IADD3 R17, PT, PT, RZ, -R19, RZ ;  /* 0x80000013ff117210 */ /* 0x008fc60007ffe0ff */
        /* <DEDUP_REMOVED lines=26> */
[----:B-----5:R-:W-:-:S03]  /*43e0*/  IMAD.WIDE.U32 R16, R10, UR8, R16 ;  /* 0x000000080a107c25 */ /* 0x020fc6000f8e0010 */
        /* <DEDUP_REMOVED lines=19> */
        .weak           $__internal_1_$__cuda_sm20_div_s64
        .type           $__internal_1_$__cuda_sm20_div_s64,@function
        .size           $__internal_1_$__cuda_sm20_div_s64,(.L_x_4033 - $__internal_1_$__cuda_sm20_div_s64)
$__internal_1_$__cuda_sm20_div_s64:
        /* <DEDUP_REMOVED lines=31> */
[----:B------:R-:W-:-:S03]  /*4710*/  IMAD.HI.U32 R34, R35, R12, RZ ;  /* 0x0000000c23227227 */ /* 0x000fc600078e00ff */
[----:B------:R-:W-:Y:S02]  /*4720*/  IADD3.X R10, PT, PT, RZ, ~R10, RZ, P0, !PT ;  /* 0x8000000aff0a7210 */ /* 0x000fe400007fe4ff */
[----:B------:R-:W-:-:S03]  /*4730*/  IADD3 R11, P0, PT, RZ, -R14, RZ ;  /* 0x8000000eff0b7210 */ /* 0x000fc60007f1e0ff */
[----:B------:R-:W-:Y:S01]  /*4740*/  IMAD.WIDE.U32 R34, P4, R35, R10, R34 ;  /* 0x0000000a23227225 */ /* 0x000fe20007880022 */
[----:B------:R-:W-:-:S03]  /*4750*/  SEL R11, R11, R14, !P1 ;  /* 0x0000000e0b0b7207 */ /* 0x000fc60004800000 */
[----:B------:R-:W-:Y:S02]  /*4760*/  IMAD.X R14, RZ, RZ, ~R17, P0 ;  /* 0x000000ffff0e7224 */ /* 0x000fe400000e0e11 */
[----:B------:R-:W-:-:S04]  /*4770*/  IMAD.HI.U32 R19, P3, R13, R12, R34 ;  /* 0x0000000c0d137227 */ /* 0x000fc80007860022 */
[CC--:B------:R-:W-:Y:S02]  /*4780*/  IMAD R12, R13.reuse, R10.reuse, RZ ;  /* 0x0000000a0d0c7224 */ /* 0x0c0fe400078e02ff */
[----:B------:R-:W-:-:S03]  /*4790*/  IMAD.HI.U32 R10, R13, R10, RZ ;  /* 0x0000000a0d0a7227 */ /* 0x000fc600078e00ff */
[----:B------:R-:W-:Y:S01]  /*47a0*/  IADD3 R12, P2, PT, R12, R19, RZ ;  /* 0x000000130c0c7210 */ /* 0x000fe20007f5e0ff */
[----:B------:R-:W-:Y:S01]  /*47b0*/  IMAD.X R13, R10, 0x1, R13, P4 ;  /* 0x000000010a0d7824 */ /* 0x000fe200020e060d */
[----:B------:R-:W-:Y:S01]  /*47c0*/  SEL R10, R14, R17, !P1 ;  /* 0x000000110e0a7207 */ /* 0x000fe20004800000 */
[----:B------:R-:W-:Y:S02]  /*47d0*/  IMAD.MOV.U32 R35, RZ, RZ, RZ ;  /* 0x000000ffff237224 */ /* 0x000fe400078e00ff */
[----:B------:R-:W-:Y:S01]  /*47e0*/  IMAD.HI.U32 R34, R12, R11, RZ ;  /* 0x0000000b0c227227 */ /* 0x000fe200078e00ff */
[----:B------:R-:W-:-:S03]  /*47f0*/  IADD3.X R13, PT, PT, RZ, RZ, R13, P2, P3 ;  /* 0x000000ffff0d7210 */ /* 0x000fc600017e640d */
[----:B------:R-:W-:-:S04]  /*4800*/  IMAD.WIDE.U32 R34, R12, R10, R34 ;  /* 0x0000000a0c227225 */ /* 0x000fc800078e0022 */
[C---:B------:R-:W-:Y:S02]  /*4810*/  IMAD R23, R13.reuse, R10, RZ ;  /* 0x0000000a0d177224 */ /* 0x040fe400078e02ff */
[----:B------:R-:W-:-:S04]  /*4820*/  IMAD.HI.U32 R14, P1, R13, R11, R34 ;  /* 0x0000000b0d0e7227 */ /* 0x000fc80007820022 */
[----:B------:R-:W-:Y:S01]  /*4830*/  IMAD.HI.U32 R12, R13, R10, RZ ;  /* 0x0000000a0d0c7227 */ /* 0x000fe200078e00ff */
[----:B------:R-:W-:-:S03]  /*4840*/  IADD3 R23, P0, PT, R23, R14, RZ ;  /* 0x0000000e17177210 */ /* 0x000fc60007f1e0ff */
[----:B------:R-:W-:Y:S02]  /*4850*/  IMAD.X R12, RZ, RZ, R12, P1 ;  /* 0x000000ffff0c7224 */ /* 0x000fe400008e060c */
[----:B------:R-:W-:-:S03]  /*4860*/  IMAD.WIDE.U32 R34, R23, R26, RZ ;  /* 0x0000001a17227225 */ /* 0x000fc600078e00ff */
[----:B------:R-:W-:Y:S01]  /*4870*/  IADD3.X R19, PT, PT, RZ, R12, RZ, P0, !PT ;  /* 0x0000000cff137210 */ /* 0x000fe200007fe4ff */
[----:B------:R-:W-:Y:S01]  /*4880*/  IMAD R12, R23, R27, R35 ;  /* 0x0000001b170c7224 */ /* 0x000fe200078e0223 */
[----:B------:R-:W-:-:S03]  /*4890*/  IADD3 R11, P0, PT, -R34, R11, RZ ;  /* 0x0000000b220b7210 */ /* 0x000fc60007f1e1ff */
[-C--:B------:R-:W-:Y:S01]  /*48a0*/  IMAD R13, R19, R26.reuse, R12 ;  /* 0x0000001a130d7224 */ /* 0x080fe200078e020c */
[CC--:B------:R-:W-:Y:S02]  /*48b0*/  ISETP.GE.U32.AND P2, PT, R11.reuse, R26.reuse, PT ;  /* 0x0000001a0b00720c */ /* 0x0c0fe40003f46070 */
[----:B------:R-:W-:Y:S01]  /*48c0*/  IADD3 R12, P1, PT, R11, -R26, RZ ;  /* 0x8000001a0b0c7210 */ /* 0x000fe20007f3e0ff */
[----:B------:R-:W-:Y:S01]  /*48d0*/  IMAD.X R10, R10, 0x1, ~R13, P0 ;  /* 0x000000010a0a7824 */ /* 0x000fe200000e0e0d */
[----:B------:R-:W-:-:S03]  /*48e0*/  IADD3 R14, P0, PT, R23, 0x1, RZ ;  /* 0x00000001170e7810 */ /* 0x000fc60007f1e0ff */
[C---:B------:R-:W-:Y:S01]  /*48f0*/  IMAD.X R13, R10.reuse, 0x1, ~R27, P1 ;  /* 0x000000010a0d7824 */ /* 0x040fe200008e0e1b */
[----:B------:R-:W-:-:S04]  /*4900*/  ISETP.GE.U32.AND.EX P2, PT, R10, R27, PT, P2 ;  /* 0x0000001b0a00720c */ /* 0x000fc80003f46120 */
[----:B------:R-:W-:Y:S01]  /*4910*/  SEL R11, R12, R11, P2 ;  /* 0x0000000b0c0b7207 */ /* 0x000fe20001000000 */
[----:B------:R-:W-:Y:S01]  /*4920*/  IMAD.X R12, RZ, RZ, R19, P0 ;  /* 0x000000ffff0c7224 */ /* 0x000fe200000e0613 */
[----:B------:R-:W-:Y:S02]  /*4930*/  SEL R14, R14, R23, P2 ;  /* 0x000000170e0e7207 */ /* 0x000fe40001000000 */
[----:B------:R-:W-:Y:S02]  /*4940*/  SEL R13, R13, R10, P2 ;  /* 0x0000000a0d0d7207 */ /* 0x000fe40001000000 */
[----:B------:R-:W-:Y:S02]  /*4950*/  ISETP.GE.U32.AND P0, PT, R11, R26, PT ;  /* 0x0000001a0b00720c */ /* 0x000fe40003f06070 */
[----:B------:R-:W-:Y:S01]  /*4960*/  SEL R12, R12, R19, P2 ;  /* 0x000000130c0c7207 */ /* 0x000fe20001000000 */
[----:B------:R-:W-:Y:S01]  /*4970*/  IMAD.MOV.U32 R19, RZ, RZ, 0x0 ;  /* 0x00000000ff137424 */ /* 0x000fe200078e00ff */
[----:B------:R-:W-:-:S02]  /*4980*/  IADD3 R11, P1, PT, R14, 0x1, RZ ;  /* 0x000000010e0b7810 */ /* 0x000fc40007f3e0ff */
[----:B------:R-:W-:Y:S02]  /*4990*/  ISETP.GE.U32.AND.EX P0, PT, R13, R27, PT, P0 ;  /* 0x0000001b0d00720c */ /* 0x000fe40003f06100 */
[----:B------:R-:W-:Y:S02]  /*49a0*/  IADD3.X R13, PT, PT, RZ, R12, RZ, P1, !PT ;  /* 0x0000000cff0d7210 */ /* 0x000fe40000ffe4ff */
[----:B------:R-:W-:Y:S02]  /*49b0*/  SEL R11, R11, R14, P0 ;  /* 0x0000000e0b0b7207 */ /* 0x000fe40000000000 */
[----:B------:R-:W-:Y:S02]  /*49c0*/  SEL R13, R13, R12, P0 ;  /* 0x0000000c0d0d7207 */ /* 0x000fe40000000000 */
[----:B------:R-:W-:Y:S02]  /*49d0*/  LOP3.LUT R10, R15, R17, RZ, 0x3c, !PT ;  /* 0x000000110f0a7212 */ /* 0x000fe400078e3cff */
[----:B------:R-:W-:-:S02]  /*49e0*/  IADD3 R12, P1, PT, RZ, -R11, RZ ;  /* 0x8000000bff0c7210 */ /* 0x000fc40007f3e0ff */
[----:B------:R-:W-:Y:S02]  /*49f0*/  ISETP.GE.AND P2, PT, R10, RZ, PT ;  /* 0x000000ff0a00720c */ /* 0x000fe40003f46270 */
[----:B------:R-:W-:Y:S01]  /*4a00*/  ISETP.NE.U32.AND P0, PT, R20, RZ, PT ;  /* 0x000000ff1400720c */ /* 0x000fe20003f05070 */
[----:B------:R-:W-:Y:S01]  /*4a10*/  IMAD.X R10, RZ, RZ, ~R13, P1 ;  /* 0x000000ffff0a7224 */ /* 0x000fe200008e0e0d */
[----:B------:R-:W-:Y:S02]  /*4a20*/  SEL R12, R12, R11, !P2 ;  /* 0x0000000b0c0c7207 */ /* 0x000fe40005000000 */
[----:B------:R-:W-:Y:S02]  /*4a30*/  ISETP.NE.AND.EX P0, PT, R15, RZ, PT, P0 ;  /* 0x000000ff0f00720c */ /* 0x000fe40003f05300 */
[----:B------:R-:W-:Y:S02]  /*4a40*/  SEL R10, R10, R13, !P2 ;  /* 0x0000000d0a0a7207 */ /* 0x000fe40005000000 */
[----:B------:R-:W-:-:S02]  /*4a50*/  SEL R12, R12, 0xffffffff, P0 ;  /* 0xffffffff0c0c7807 */ /* 0x000fc40000000000 */
[----:B------:R-:W-:Y:S01]  /*4a60*/  SEL R13, R10, 0xffffffff, P0 ;  /* 0xffffffff0a0d7807 */ /* 0x000fe20000000000 */
[----:B------:R-:W-:Y:S06]  /*4a70*/  RET.REL.NODEC R18 `(_ZN5flash32flash_fwd_splitkv_combine_kernelI23Flash_fwd_kernel_traitsILi256ELi64ELi64ELi4ELb0ELb0EN7cutlass10bfloat16_tE19Flash_kernel_traitsILi256ELi64ELi64ELi4ES3_EELi4ELi6ELb0EEEvNS_16Flash_fwd_paramsE) ;  /* 0xffffffb412607950 */ /* 0x000fec0003c3ffff */
.L_x_73:
        /* <DEDUP_REMOVED lines=16> */
.L_x_4033:


//--------------------- .text._ZN5flash32flash_fwd_splitkv_combine_kernelI23Flash_fwd_kernel_traitsILi256ELi64ELi64ELi4ELb0ELb0EN7cutlass10bfloat16_tE19Flash_kernel_traitsILi256ELi64ELi64ELi4ES3_EELi4ELi5ELb0EEEvNS_16Flash_fwd_paramsE --------------------------
	.section	.text._ZN5flash32flash_fwd_splitkv_combine_kernelI23Flash_fwd_kernel_traitsILi256ELi64ELi64ELi4ELb0ELb0EN7cutlass10bfloat16_tE19Flash_kernel_traitsILi256ELi64ELi64ELi4ES3_EELi4ELi5ELb0EEEvNS_16Flash_fwd_paramsE,"ax",@progbits
	.align	128
        .global         _ZN5flash32flash_fwd_splitkv_combine_kernelI23Flash_fwd_kernel_traitsILi256ELi64ELi64ELi4ELb0ELb0EN7cutlass10bfloat16_tE19Flash_kernel_traitsILi256ELi64ELi64ELi4ES3_EELi4ELi5ELb0EEEvNS_16Flash_fwd_paramsE
        .type           _ZN5flash32flash_fwd_splitkv_combine_kernelI23Flash_fwd_kernel_traitsILi256ELi64ELi64ELi4ELb0ELb0EN7cutlass10bfloat16_tE19Flash_kernel_traitsILi256ELi64ELi64ELi4ES3_EELi4ELi5ELb0EEEvNS_16Flash_fwd_paramsE,@function
        .size           _ZN5flash32flash_fwd_splitkv_combine_kernelI23Flash_fwd_kernel_traitsILi256ELi64ELi64ELi4ELb0ELb0EN7cutlass10bfloat16_tE19Flash_kernel_traitsILi256ELi64ELi64ELi4ES3_EELi4ELi5ELb0EEEvNS_16Flash_fwd_paramsE,(.L_x_4034 - _ZN5flash32flash_fwd_splitkv_combine_kernelI23Flash_fwd_kernel_traitsILi256ELi64ELi64ELi4ELb0ELb0EN7cutlass10bfloat16_tE19Flash_kernel_traitsILi256ELi64ELi64ELi4ES3_EELi4ELi5ELb0EEEvNS_16Flash_fwd_paramsE)
        .other          _ZN5flash32flash_fwd_splitkv_combine_kernelI23Flash_fwd_kernel_traitsILi256ELi64ELi64ELi4ELb0ELb0EN7cutlass10bfloat16_tE19Flash_kernel_traitsILi256ELi64ELi64ELi4ES3_EELi4ELi5ELb0EEEvNS_16Flash_fwd_paramsE,@"STO_CUDA_ENTRY STV_DEFAULT"
_ZN5flash32flash_fwd_splitkv_combine_kernelI23Flash_fwd_kernel_traitsILi256ELi64ELi64ELi4ELb0ELb0EN7cutlass10bfloat16_tE19Flash_kernel_traitsILi256ELi64ELi64ELi4ES3_EELi4ELi5ELb0EEEvNS_16Flash_fwd_paramsE:
.text._ZN5flash32flash_fwd_splitkv_combine_kernelI23Flash_fwd_kernel_traitsILi256ELi64ELi64ELi4ELb0ELb0EN7cutlass10bfloat16_tE19Flash_kernel_traitsILi256ELi64ELi64ELi4ES3_EELi4ELi5ELb0EEEvNS_16Flash_fwd_paramsE:
[----:B------:R-:W-:Y:S01]  /*0000*/  LDC R1, c[0x0][0x37c] ;  /* 0x0000df00ff017b82 */ /* 0x000fe20000000800 */
[----:B------:R-:W0:Y:S07]  /*0010*/  LDCU UR8, c[0x0][0x3e0] ;  /* 0x00007c00ff0877ac */ /* 0x000e2e0008000800 */
[----:B------:R-:W1:Y:S01]  /*0020*/  S2UR UR13, SR_CTAID.X ;  /* 0x00000000000d79c3 */ /* 0x000e620000002500 */
[----:B------:R-:W0:Y:S02]  /*0030*/  LDCU.64 UR14, c[0x0][0x430] ;  /* 0x00008600ff0e77ac */ /* 0x000e240008000a00 */
[----:B0-----:R-:W-:-:S02]  /*0040*/  UIMAD UR8, UR8, UR15, URZ ;  /* 0x0000000f080872a4 */ /* 0x001fc4000f8e02ff */
[----:B-1----:R-:W-:Y:S02]  /*0050*/  USHF.L.U32 UR13, UR13, 0x2, URZ ;  /* 0x000000020d0d7899 */ /* 0x002fe400080006ff */
[----:B------:R-:W-:-:S04]  /*0060*/  UIMAD UR14, UR8, UR14, URZ ;  /* 0x0000000e080e72a4 */ /* 0x000fc8000f8e02ff */
[----:B------:R-:W-:-:S04]  /*0070*/  UISETP.LT.AND UP0, UPT, UR14, UR15, UPT ;  /* 0x0000000f0e00728c */ /* 0x000fc8000bf01270 */
[----:B------:R-:W-:Y:S02]  /*0080*/  USEL UR12, UR14, UR15, UP0 ;  /* 0x0000000f0e0c7287 */ /* 0x000fe40008000000 */
[----:B------:R-:W-:Y:S02]  /*0090*/  USHF.R.S32.HI UR15, URZ, 0x1f, UR14 ;  /* 0x0000001fff0f7899 */ /* 0x000fe4000801140e */
        /* <DEDUP_REMOVED lines=28> */
.L_x_74:
[----:B------:R-:W-:Y:S01]  /*0260*/  IMAD.U32 R22, RZ, RZ, UR14 ;  /* 0x0000000eff167e24 */ /* 0x000fe2000f8e00ff */
[----:B------:R-:W-:Y:S01]  /*0270*/  MOV R18, UR12 ;  /* 0x0000000c00127c02 */ /* 0x000fe20008000f00 */
[----:B------:R-:W-:Y:S01]  /*0280*/  IMAD.U32 R17, RZ, RZ, UR15 ;  /* 0x0000000fff117e24 */ /* 0x000fe2000f8e00ff */
[----:B------:R-:W-:Y:S02]  /*0290*/  MOV R16, UR7 ;  /* 0x0000000700107c02 */ /* 0x000fe40008000f00 */
[----:B------:R-:W-:Y:S02]  /*02a0*/  MOV R14, 0x2c0 ;  /* 0x000002c0000e7802 */ /* 0x000fe40000000f00 */
[----:B------:R-:W-:Y:S05]  /*02b0*/  CALL.REL.NOINC `($__internal_2_$__cuda_sm20_div_s64) ;  /* 0x0000004000347944 */ /* 0x000fea0003c00000 */
.L_x_75:
        /* <DEDUP_REMOVED lines=11> */
[----:B------:R-:W-:-:S07]  /*0370*/  ISETP.NE.U32.AND P0, PT, R18, RZ, PT ;  /* 0x000000ff1200720c */ /* 0x000fce0003f05070 */
[----:B0-----:R-:W0:Y:S02]  /*0380*/  MUFU.RCP R2, R6 ;  /* 0x0000000600027308 */ /* 0x001e240000001000 */
[----:B0-----:R-:W-:-:S06]  /*0390*/  VIADD R2, R2, 0xffffffe ;  /* 0x0ffffffe02027836 */ /* 0x001fcc0000000000 */
[----:B------:R-:W0:Y:S02]  /*03a0*/  F2I.FTZ.U32.TRUNC.NTZ R3, R2 ;  /* 0x0000000200037305 */ /* 0x000e24000021f000 */
[----:B0-----:R-:W-:Y:S02]  /*03b0*/  IMAD.MOV R0, RZ, RZ, -R3 ;  /* 0x000000ffff007224 */ /* 0x001fe400078e0a03 */
[----:B------:R-:W-:Y:S02]  /*03c0*/  HFMA2 R2, -RZ, RZ, 0, 0 ;  /* 0x00000000ff027431 */ /* 0x000fe400000001ff */
[----:B------:R-:W-:-:S04]  /*03d0*/  IMAD R5, R0, R18, RZ ;  /* 0x0000001200057224 */ /* 0x000fc800078e02ff */
[----:B------:R-:W-:-:S06]  /*03e0*/  IMAD.HI.U32 R5, R3, R5, R2 ;  /* 0x0000000503057227 */ /* 0x000fcc00078e0002 */
[----:B------:R-:W-:Y:S01]  /*03f0*/  IMAD.HI.U32 R4, R5, R10, RZ ;  /* 0x0000000a05047227 */ /* 0x000fe200078e00ff */
[----:B------:R-:W-:-:S03]  /*0400*/  MOV R5, RZ ;  /* 0x000000ff00057202 */ /* 0x000fc60000000f00 */
        /* <DEDUP_REMOVED lines=9> */
.L_x_77:
[----:B------:R-:W-:Y:S01]  /*04a0*/  IMAD.MOV.U32 R22, RZ, RZ, R10 ;  /* 0x000000ffff167224 */ /* 0x000fe200078e000a */
[----:B------:R-:W-:Y:S02]  /*04b0*/  MOV R17, R11 ;  /* 0x0000000b00117202 */ /* 0x000fe40000000f00 */
[----:B------:R-:W-:Y:S02]  /*04c0*/  MOV R14, 0x4e0 ;  /* 0x000004e0000e7802 */ /* 0x000fe40000000f00 */
[----:B------:R-:W-:Y:S05]  /*04d0*/  CALL.REL.NOINC `($__internal_2_$__cuda_sm20_div_s64) ;  /* 0x0000003c00ac7944 */ /* 0x000fea0003c00000 */
[----:B------:R-:W-:Y:S02]  /*04e0*/  MOV R4, R10 ;  /* 0x0000000a00047202 */ /* 0x000fe40000000f00 */
[----:B------:R-:W-:Y:S02]  /*04f0*/  MOV R5, R11 ;  /* 0x0000000b00057202 */ /* 0x000fe40000000f00 */
.L_x_78:
[----:B------:R-:W-:Y:S05]  /*0500*/  BSYNC.RECONVERGENT B0 ;  /* 0x0000000000007941 */ /* 0x000fea0003800200 */
.L_x_76:
        /* <DEDUP_REMOVED lines=33> */
[----:B------:R-:W-:Y:S02]  /*0720*/  SEL R0, R16, R7, P0 ;  /* 0x0000000710007207 */ /* 0x000fe40000000000 */
        /* <DEDUP_REMOVED lines=10> */
[----:B0-----:R-:W-:-:S04]  /*07d0*/  IMAD.MOV R2, RZ, RZ, -R3 ;  /* 0x000000ffff027224 */ /* 0x001fc800078e0a03 */
[----:B------:R-:W-:Y:S02]  /*07e0*/  IMAD R7, R2, R8, RZ ;  /* 0x0000000802077224 */ /* 0x000fe400078e02ff */
[----:B------:R-:W-:-:S05]  /*07f0*/  HFMA2 R2, -RZ, RZ, 0, 0 ;  /* 0x00000000ff027431 */ /* 0x000fca00000001ff */
        /* <DEDUP_REMOVED lines=11> */
.L_x_80:
[----:B------:R-:W-:Y:S01]  /*08b0*/  IMAD.MOV.U32 R22, RZ, RZ, R18 ;  /* 0x000000ffff167224 */ /* 0x000fe200078e0012 */
[----:B------:R-:W-:Y:S01]  /*08c0*/  MOV R18, R8 ;  /* 0x0000000800127202 */ /* 0x000fe20000000f00 */
[----:B------:R-:W-:Y:S01]  /*08d0*/  IMAD.MOV.U32 R17, RZ, RZ, R16 ;  /* 0x000000ffff117224 */ /* 0x000fe200078e0010 */
[----:B------:R-:W-:Y:S02]  /*08e0*/  MOV R16, R0 ;  /* 0x0000000000107202 */ /* 0x000fe40000000f00 */
[----:B------:R-:W-:Y:S02]  /*08f0*/  MOV R14, 0x910 ;  /* 0x00000910000e7802 */ /* 0x000fe40000000f00 */
[----:B------:R-:W-:Y:S05]  /*0900*/  CALL.REL.NOINC `($__internal_2_$__cuda_sm20_div_s64) ;  /* 0x0000003800a07944 */ /* 0x000fea0003c00000 */
.L_x_81:
[----:B------:R-:W-:Y:S05]  /*0910*/  BSYNC.RECONVERGENT B0 ;  /* 0x0000000000007941 */ /* 0x000fea0003800200 */
.L_x_79:
        /* <DEDUP_REMOVED lines=21> */
[----:B------:R-:W-:Y:S01]  /*0a70*/  UIMAD UR4, UR6, UR4, UR5 ;  /* 0x00000004060472a4 */ /* 0x000fe2000f8e0205 */
[----:B------:R-:W0:Y:S03]  /*0a80*/  LDCU UR5, c[0x0][0x3e0] ;  /* 0x00007c00ff0577ac */ /* 0x000e260008000800 */
[----:B------:R-:W-:-:S11]  /*0a90*/  UISETP.GT.U32.AND UP1, UPT, UR6, UR4, UPT ;  /* 0x000000040600728c */ /* 0x000fd6000bf24070 */
[----:B------:R-:W-:Y:S02]  /*0aa0*/  @!UP1 UIADD3 UR4, UPT, UPT, UR4, -UR6, URZ ;  /* 0x8000000604049290 */ /* 0x000fe4000fffe0ff */
[----:B------:R-:W-:Y:S01]  /*0ab0*/  @!UP1 UIADD3 UR11, UPT, UPT, UR11, 0x1, URZ ;  /* 0x000000010b0b9890 */ /* 0x000fe2000fffe0ff */
[----:B0-----:R-:W-:Y:S01]  /*0ac0*/  IMAD.U32 R2, RZ, RZ, UR5 ;  /* 0x00000005ff027e24 */ /* 0x001fe2000f8e00ff */
[----:B------:R-:W-:Y:S02]  /*0ad0*/  UISETP.GE.U32.AND UP0, UPT, UR4, UR6, UPT ;  /* 0x000000060400728c */ /* 0x000fe4000bf06070 */
[----:B------:R-:W-:Y:S02]  /*0ae0*/  UISETP.GE.AND UP1, UPT, UR10, URZ, UPT ;  /* 0x000000ff0a00728c */ /* 0x000fe4000bf26270 */
[----:B------:R-:W-:Y:S01]  /*0af0*/  USHF.R.S32.HI UR4, URZ, 0x1f, UR9 ;  /* 0x0000001fff047899 */ /* 0x000fe20008011409 */
[----:B------:R-:W-:Y:S01]  /*0b00*/  IABS R2, R2 ;  /* 0x0000000200027213 */ /* 0x000fe20000000000 */
[----:B------:R-:W-:-:S02]  /*0b10*/  UISETP.NE.AND UP2, UPT, UR5, URZ, UPT ;  /* 0x000000ff0500728c */ /* 0x000fc4000bf45270 */
[----:B------:R-:W-:Y:S01]  /*0b20*/  ULOP3.LUT UR4, UR4, 0x1, URZ, 0xfc, !UPT ;  /* 0x0000000104047892 */ /* 0x000fe2000f8efcff */
[----:B------:R-:W-:Y:S02]  /*0b30*/  R2UR UR20, R2 ;  /* 0x00000000021472ca */ /* 0x000fe400000e0000 */
[----:B------:R-:W-:Y:S02]  /*0b40*/  @UP0 UIADD3 UR11, UPT, UPT, UR11, 0x1, URZ ;  /* 0x000000010b0b0890 */ /* 0x000fe4000fffe0ff */
[----:B------:R-:W-:Y:S02]  /*0b50*/  UISETP.NE.AND UP0, UPT, UR9, URZ, UPT ;  /* 0x000000ff0900728c */ /* 0x000fe4000bf05270 */
[----:B------:R-:W-:-:S07]  /*0b60*/  @!UP1 UIADD3 UR11, UPT, UPT, -UR11, URZ, URZ ;  /* 0x000000ff0b0b9290 */ /* 0x000fce000fffe1ff */
[----:B------:R-:W0:Y:S02]  /*0b70*/  I2F.RP R12, UR20 ;  /* 0x00000014000c7d06 */ /* 0x000e240008209400 */
[----:B------:R-:W-:-:S04]  /*0b80*/  @!UP0 ULOP3.LUT UR11, URZ, UR9, URZ, 0x33, !UPT ;  /* 0x00000009ff0b8292 */ /* 0x000fc8000f8e33ff */
[----:B------:R-:W-:Y:S02]  /*0b90*/  UIMAD UR6, UR11, UR4, URZ ;  /* 0x000000040b0672a4 */ /* 0x000fe4000f8e02ff */
[----:B------:R-:W-:-:S04]  /*0ba0*/  UIADD3 UR4, UPT, UPT, UR5, -0x1, URZ ;  /* 0xffffffff05047890 */ /* 0x000fc8000fffe0ff */
[----:B------:R-:W-:Y:S01]  /*0bb0*/  IABS R3, UR6 ;  /* 0x0000000600037c13 */ /* 0x000fe20008000000 */
[----:B0-----:R-:W0:Y:S03]  /*0bc0*/  MUFU.RCP R9, R12 ;  /* 0x0000000c00097308 */ /* 0x001e260000001000 */
[----:B------:R-:W-:-:S13]  /*0bd0*/  R2UR UR16, R3 ;  /* 0x00000000031072ca */ /* 0x000fda00000e0000 */
[----:B------:R-:W1:Y:S01]  /*0be0*/  I2F.RP R13, UR16 ;  /* 0x00000010000d7d06 */ /* 0x000e620008209400 */
[----:B------:R-:W-:Y:S01]  /*0bf0*/  UIADD3 UR10, UPT, UPT, UR4, UR16, URZ ;  /* 0x00000010040a7290 */ /* 0x000fe2000fffe0ff */
[----:B0-----:R-:W-:-:S05]  /*0c00*/  VIADD R9, R9, 0xffffffe ;  /* 0x0ffffffe09097836 */ /* 0x001fca0000000000 */
[----:B------:R-:W-:-:S05]  /*0c10*/  IMAD.U32 R3, RZ, RZ, UR10 ;  /* 0x0000000aff037e24 */ /* 0x000fca000f8e00ff */
[----:B------:R-:W-:Y:S01]  /*0c20*/  IABS R3, R3 ;  /* 0x0000000300037213 */ /* 0x000fe20000000000 */
[----:B-1----:R-:W0:Y:S03]  /*0c30*/  MUFU.RCP R2, R13 ;  /* 0x0000000d00027308 */ /* 0x002e260000001000 */
[----:B------:R-:W-:Y:S01]  /*0c40*/  R2UR UR21, R3 ;  /* 0x00000000031572ca */ /* 0x000fe200000e0000 */
[----:B0-----:R-:W-:-:S04]  /*0c50*/  VIADD R7, R2, 0xffffffe ;  /* 0x0ffffffe02077836 */ /* 0x001fc80000000000 */
        /* <DEDUP_REMOVED lines=16> */
[----:B------:R-:W-:-:S03]  /*0d60*/  ULOP3.LUT UR10, UR10, UR5, URZ, 0x3c, !UPT ;  /* 0x000000050a0a7292 */ /* 0x000fc6000f8e3cff */
[----:B------:R-:W-:Y:S01]  /*0d70*/  UMOV UR17, UR23 ;  /* 0x0000001700117c82 */ /* 0x000fe20008000000 */
[----:B------:R-:W-:Y:S01]  /*0d80*/  ISETP.LT.U32.AND P1, PT, R2, UR16, PT ;  /* 0x0000001002007c0c */ /* 0x000fe2000bf21070 */
[----:B------:R-:W-:Y:S01]  /*0d90*/  UIADD3 UR19, UPT, UPT, -UR17, URZ, URZ ;  /* 0x000000ff11137290 */ /* 0x000fe2000fffe1ff */
[----:B------:R-:W-:Y:S01]  /*0da0*/  ISETP.LE.AND P0, PT, RZ, UR22, PT ;  /* 0x00000016ff007c0c */ /* 0x000fe2000bf03270 */
[----:B------:R-:W0:Y:S02]  /*0db0*/  LDCU.U8 UR18, c[0x0][0x549] ;  /* 0x0000a920ff1277ac */ /* 0x000e240008000000 */
[----:B------:R-:W-:-:S04]  /*0dc0*/  UIMAD UR19, UR20, UR19, UR21 ;  /* 0x00000013141372a4 */ /* 0x000fc8000f8e0215 */
[----:B------:R-:W-:-:S04]  /*0dd0*/  UISETP.GT.U32.AND UP1, UPT, UR20, UR19, UPT ;  /* 0x000000131400728c */ /* 0x000fc8000bf24070 */
[----:B------:R-:W-:Y:S02]  /*0de0*/  @!P1 VIADD R2, R2, -UR16 ;  /* 0x8000001002029c36 */ /* 0x000fe40008000000 */
[----:B------:R-:W-:Y:S01]  /*0df0*/  @!P1 VIADD R7, R7, 0x1 ;  /* 0x0000000107079836 */ /* 0x000fe20000000000 */
[----:B------:R-:W-:Y:S02]  /*0e00*/  ISETP.NE.AND P1, PT, RZ, UR6, PT ;  /* 0x00000006ff007c0c */ /* 0x000fe4000bf25270 */
[----:B------:R-:W-:Y:S01]  /*0e10*/  ISETP.GE.U32.AND P2, PT, R2, UR16, PT ;  /* 0x0000001002007c0c */ /* 0x000fe2000bf46070 */
[----:B0-----:R-:W-:Y:S02]  /*0e20*/  UISETP.NE.AND UP0, UPT, UR18, URZ, UPT ;  /* 0x000000ff1200728c */ /* 0x001fe4000bf05270 */
[----:B------:R-:W-:Y:S02]  /*0e30*/  @!UP1 UIADD3 UR19, UPT, UPT, UR19, -UR20, URZ ;  /* 0x8000001413139290 */ /* 0x000fe4000fffe0ff */
[----:B------:R-:W-:-:S02]  /*0e40*/  USEL UR9, UR9, 0x1, !UP0 ;  /* 0x0000000109097887 */ /* 0x000fc4000c000000 */
[----:B------:R-:W-:Y:S02]  /*0e50*/  UISETP.GE.U32.AND UP3, UPT, UR19, UR20, UPT ;  /* 0x000000141300728c */ /* 0x000fe4000bf66070 */
[----:B------:R-:W-:-:S04]  /*0e60*/  UISETP.GE.AND UP0, UPT, UR10, URZ, UPT ;  /* 0x000000ff0a00728c */ /* 0x000fc8000bf06270 */
[----:B------:R-:W-:Y:S01]  /*0e70*/  @P2 VIADD R7, R7, 0x1 ;  /* 0x0000000107072836 */ /* 0x000fe20000000000 */
[----:B------:R-:W-:Y:S02]  /*0e80*/  @!UP1 UIADD3 UR17, UPT, UPT, UR17, 0x1, URZ ;  /* 0x0000000111119890 */ /* 0x000fe4000fffe0ff */
[----:B------:R-:W-:Y:S01]  /*0e90*/  UISETP.NE.AND UP1, UPT, UR11, URZ, UPT ;  /* 0x000000ff0b00728c */ /* 0x000fe2000bf25270 */
[----:B------:R-:W-:Y:S01]  /*0ea0*/  @!P0 IMAD.MOV R7, RZ, RZ, -R7 ;  /* 0x000000ffff078224 */ /* 0x000fe200078e0a07 */
[----:B------:R-:W-:Y:S01]  /*0eb0*/  @!P1 LOP3.LUT R7, RZ, UR16, RZ, 0x33, !PT ;  /* 0x00000010ff079c12 */ /* 0x000fe2000f8e33ff */
[----:B------:R-:W-:Y:S02]  /*0ec0*/  USHF.R.S32.HI UR11, URZ, 0x1f, UR6 ;  /* 0x0000001fff0b7899 */ /* 0x000fe40008011406 */
[----:B------:R-:W-:Y:S01]  /*0ed0*/  @UP3 UIADD3 UR17, UPT, UPT, UR17, 0x1, URZ ;  /* 0x0000000111113890 */ /* 0x000fe2000fffe0ff */
[----:B------:R-:W-:Y:S01]  /*0ee0*/  ISETP.LT.U32.AND P0, PT, R10, R7, PT ;  /* 0x000000070a00720c */ /* 0x000fe20003f01070 */
[----:B------:R-:W-:Y:S01]  /*0ef0*/  USEL UR10, URZ, 0x1, !UP1 ;  /* 0x00000001ff0a7887 */ /* 0x000fe2000c800000 */
[----:B------:R-:W-:Y:S01]  /*0f00*/  SHF.R.S32.HI R29, RZ, 0x1f, R7 ;  /* 0x0000001fff1d7819 */ /* 0x000fe20000011407 */
[----:B------:R-:W-:-:S02]  /*0f10*/  @!UP0 UIADD3 UR17, UPT, UPT, -UR17, URZ, URZ ;  /* 0x000000ff11118290 */ /* 0x000fc4000fffe1ff */
[----:B------:R-:W-:Y:S01]  /*0f20*/  ULOP3.LUT UR10, UR11, UR10, URZ, 0xfc, !UPT ;  /* 0x0000000a0b0a7292 */ /* 0x000fe2000f8efcff */
[----:B------:R-:W-:Y:S01]  /*0f30*/  ISETP.LT.AND.EX P0, PT, R11, R29, PT, P0 ;  /* 0x0000001d0b00720c */ /* 0x000fe20003f01300 */
[----:B------:R-:W-:-:S03]  /*0f40*/  @!UP2 ULOP3.LUT UR17, URZ, UR5, URZ, 0x33, !UPT ;  /* 0x00000005ff11a292 */ /* 0x000fc6000f8e33ff */
        /* <DEDUP_REMOVED lines=25> */
.L_x_83:
[----:B------:R-:W-:Y:S01]  /*10e0*/  IMAD.MOV.U32 R22, RZ, RZ, R10 ;  /* 0x000000ffff167224 */ /* 0x000fe200078e000a */
[----:B------:R-:W-:Y:S01]  /*10f0*/  MOV R18, R7 ;  /* 0x0000000700127202 */ /* 0x000fe20000000f00 */
[----:B------:R-:W-:Y:S01]  /*1100*/  IMAD.MOV.U32 R17, RZ, RZ, R11 ;  /* 0x000000ffff117224 */ /* 0x000fe200078e000b */
[----:B------:R-:W-:Y:S02]  /*1110*/  MOV R16, R29 ;  /* 0x0000001d00107202 */ /* 0x000fe40000000f00 */
[----:B------:R-:W-:Y:S02]  /*1120*/  MOV R14, 0x1140 ;  /* 0x00001140000e7802 */ /* 0x000fe40000000f00 */
[----:B------:R-:W-:Y:S05]  /*1130*/  CALL.REL.NOINC `($__internal_2_$__cuda_sm20_div_s64) ;  /* 0x0000003000947944 */ /* 0x000fea0003c00000 */
[----:B------:R-:W-:Y:S02]  /*1140*/  MOV R34, R10 ;  /* 0x0000000a00227202 */ /* 0x000fe40000000f00 */
[----:B------:R-:W-:Y:S02]  /*1150*/  MOV R35, R11 ;  /* 0x0000000b00237202 */ /* 0x000fe40000000f00 */
.L_x_84:
[----:B------:R-:W-:Y:S05]  /*1160*/  BSYNC.RECONVERGENT B0 ;  /* 0x0000000000007941 */ /* 0x000fea0003800200 */
.L_x_82:
        /* <DEDUP_REMOVED lines=9> */
[----:B0-----:R-:W-:Y:S01]  /*1200*/  IADD3 R2, PT, PT, R2, -0x1, R11 ;  /* 0xffffffff02027810 */ /* 0x001fe20007ffe00b */
[----:B-1----:R-:W-:-:S06]  /*1210*/  VIADD R12, R12, 0xffffffe ;  /* 0x0ffffffe0c0c7836 */ /* 0x002fcc0000000000 */
[----:B------:R-:W0:Y:S02]  /*1220*/  F2I.FTZ.U32.TRUNC.NTZ R13, R12 ;  /* 0x0000000c000d7305 */ /* 0x000e24000021f000 */
[----:B0-----:R-:W-:Y:S02]  /*1230*/  IMAD.MOV R6, RZ, RZ, -R13 ;  /* 0x000000ffff067224 */ /* 0x001fe400078e0a0d */
[----:B------:R-:W-:Y:S02]  /*1240*/  IMAD.MOV.U32 R12, RZ, RZ, RZ ;  /* 0x000000ffff0c7224 */ /* 0x000fe400078e00ff */
[----:B------:R-:W-:Y:S01]  /*1250*/  IMAD R9, R6, R11, RZ ;  /* 0x0000000b06097224 */ /* 0x000fe200078e02ff */
[----:B------:R-:W-:-:S03]  /*1260*/  IABS R6, R2 ;  /* 0x0000000200067213 */ /* 0x000fc60000000000 */
        /* <DEDUP_REMOVED lines=22> */
[----:B------:R-:W-:Y:S01]  /*13d0*/  HFMA2 R10, -RZ, RZ, 0, 0 ;  /* 0x00000000ff0a7431 */ /* 0x000fe200000001ff */
[----:B------:R-:W-:-:S06]  /*13e0*/  ISETP.NE.U32.AND P0, PT, R6, RZ, PT ;  /* 0x000000ff0600720c */ /* 0x000fcc0003f05070 */
[----:B0-----:R-:W0:Y:S02]  /*13f0*/  MUFU.RCP R11, R5 ;  /* 0x00000005000b7308 */ /* 0x001e240000001000 */
[----:B0-----:R-:W-:-:S06]  /*1400*/  VIADD R11, R11, 0xffffffe ;  /* 0x0ffffffe0b0b7836 */ /* 0x001fcc0000000000 */
[----:B------:R-:W0:Y:S02]  /*1410*/  F2I.FTZ.U32.TRUNC.NTZ R11, R11 ;  /* 0x0000000b000b7305 */ /* 0x000e24000021f000 */
[----:B0-----:R-:W-:-:S04]  /*1420*/  IMAD.MOV R3, RZ, RZ, -R11 ;  /* 0x000000ffff037224 */ /* 0x001fc800078e0a0b */
[----:B------:R-:W-:-:S04]  /*1430*/  IMAD R3, R3, R6, RZ ;  /* 0x0000000603037224 */ /* 0x000fc800078e02ff */
[----:B------:R-:W-:Y:S01]  /*1440*/  IMAD.HI.U32 R3, R11, R3, R10 ;  /* 0x000000030b037227 */ /* 0x000fe200078e000a */
[----:B------:R-:W-:-:S05]  /*1450*/  MOV R11, RZ ;  /* 0x000000ff000b7202 */ /* 0x000fca0000000f00 */
        /* <DEDUP_REMOVED lines=10> */
.L_x_86:
[----:B------:R-:W-:Y:S01]  /*1500*/  IMAD.MOV.U32 R22, RZ, RZ, R4 ;  /* 0x000000ffff167224 */ /* 0x000fe200078e0004 */
[----:B------:R-:W-:Y:S01]  /*1510*/  MOV R17, R5 ;  /* 0x0000000500117202 */ /* 0x000fe20000000f00 */
[----:B------:R-:W-:Y:S01]  /*1520*/  IMAD.MOV.U32 R18, RZ, RZ, R6 ;  /* 0x000000ffff127224 */ /* 0x000fe200078e0006 */
[----:B------:R-:W-:Y:S02]  /*1530*/  MOV R14, 0x1550 ;  /* 0x00001550000e7802 */ /* 0x000fe40000000f00 */
[----:B------:R-:W-:Y:S05]  /*1540*/  CALL.REL.NOINC `($__internal_2_$__cuda_sm20_div_s64) ;  /* 0x0000002c00907944 */ /* 0x000fea0003c00000 */
.L_x_87:
[----:B------:R-:W-:Y:S05]  /*1550*/  BSYNC.RECONVERGENT B0 ;  /* 0x0000000000007941 */ /* 0x000fea0003800200 */
.L_x_85:
[----:B------:R-:W0:Y:S01]  /*1560*/  LDC R3, c[0x0][0x434] ;  /* 0x00010d00ff037b82 */ /* 0x000e220000000800 */
[----:B------:R-:W1:Y:S01]  /*1570*/  S2R R19, SR_TID.X ;  /* 0x0000000000137919 */ /* 0x000e620000002100 */
[----:B------:R-:W2:Y:S01]  /*1580*/  LDCU UR17, c[0x0][0x534] ;  /* 0x0000a680ff1177ac */ /* 0x000ea20008000800 */
[----:B------:R-:W-:Y:S01]  /*1590*/  BSSY.RECONVERGENT B0, `(.L_x_88) ;  /* 0x0000043000007945 */ /* 0x000fe20003800200 */
[----:B------:R-:W-:Y:S01]  /*15a0*/  IMAD.MOV.U32 R18, RZ, RZ, -0x800000 ;  /* 0xff800000ff127424 */ /* 0x000fe200078e00ff */
[----:B------:R-:W3:Y:S01]  /*15b0*/  LDCU UR5, c[0x0][0x430] ;  /* 0x00008600ff0577ac */ /* 0x000ee20008000800 */
[----:B------:R-:W-:Y:S01]  /*15c0*/  IMAD.MOV.U32 R24, RZ, RZ, -0x800000 ;  /* 0xff800000ff187424 */ /* 0x000fe200078e00ff */
[----:B------:R-:W-:-:S04]  /*15d0*/  USHF.R.S32.HI UR10, URZ, 0x1f, UR8 ;  /* 0x0000001fff0a7899 */ /* 0x000fc80008011408 */
[----:B------:R-:W-:Y:S01]  /*15e0*/  ULOP3.LUT UR10, UR10, 0x1, URZ, 0xfc, !UPT ;  /* 0x000000010a0a7892 */ /* 0x000fe2000f8efcff */
[----:B0-----:R-:W-:-:S04]  /*15f0*/  IABS R5, R3 ;  /* 0x0000000300057213 */ /* 0x001fc80000000000 */
[----:B------:R-:W0:Y:S01]  /*1600*/  I2F.RP R14, R5 ;  /* 0x00000005000e7306 */ /* 0x000e220000209400 */
[C---:B-1----:R-:W-:Y:S02]  /*1610*/  ISETP.GT.U32.AND P1, PT, R19.reuse, 0x7f, PT ;  /* 0x0000007f1300780c */ /* 0x042fe40003f24070 */
[----:B------:R-:W-:Y:S02]  /*1620*/  LOP3.LUT R25, R19, 0x1f, RZ, 0xc0, !PT ;  /* 0x0000001f13197812 */ /* 0x000fe400078ec0ff */
[----:B------:R-:W-:-:S03]  /*1630*/  SHF.R.U32.HI R21, RZ, 0x5, R19 ;  /* 0x00000005ff157819 */ /* 0x000fc60000011613 */
[----:B0-----:R-:W0:Y:S02]  /*1640*/  MUFU.RCP R12, R14 ;  /* 0x0000000e000c7308 */ /* 0x001e240000001000 */
[----:B0-----:R-:W-:-:S06]  /*1650*/  VIADD R12, R12, 0xffffffe ;  /* 0x0ffffffe0c0c7836 */ /* 0x001fcc0000000000 */
[----:B------:R-:W0:Y:S02]  /*1660*/  F2I.FTZ.U32.TRUNC.NTZ R13, R12 ;  /* 0x0000000c000d7305 */ /* 0x000e24000021f000 */
[--C-:B0-----:R-:W-:Y:S02]  /*1670*/  IMAD.MOV R4, RZ, RZ, -R13.reuse ;  /* 0x000000ffff047224 */ /* 0x101fe400078e0a0d */
[----:B------:R-:W-:Y:S02]  /*1680*/  IMAD.MOV.U32 R12, RZ, RZ, RZ ;  /* 0x000000ffff0c7224 */ /* 0x000fe400078e00ff */
[----:B------:R-:W-:Y:S01]  /*1690*/  IMAD R9, R4, R5, RZ ;  /* 0x0000000504097224 */ /* 0x000fe200078e02ff */
[----:B------:R-:W-:Y:S02]  /*16a0*/  IABS R4, R2 ;  /* 0x0000000200047213 */ /* 0x000fe40000000000 */
[----:B------:R-:W-:Y:S01]  /*16b0*/  LOP3.LUT R2, R2, R3, RZ, 0x3c, !PT ;  /* 0x0000000302027212 */ /* 0x000fe200078e3cff */
[----:B------:R-:W-:Y:S01]  /*16c0*/  IMAD.HI.U32 R9, R13, R9, R12 ;  /* 0x000000090d097227 */ /* 0x000fe200078e000c */
[----:B------:R-:W-:Y:S01]  /*16d0*/  SHF.R.U32.HI R13, RZ, 0x2, R19 ;  /* 0x00000002ff0d7819 */ /* 0x000fe20000011613 */
[----:B------:R-:W0:Y:S01]  /*16e0*/  @!P1 S2R R12, SR_CgaCtaId ;  /* 0x00000000000c9919 */ /* 0x000e220000008800 */
[----:B------:R-:W-:-:S03]  /*16f0*/  ISETP.GE.AND P2, PT, R2, RZ, PT ;  /* 0x000000ff0200720c */ /* 0x000fc60003f46270 */
[----:B------:R-:W-:Y:S01]  /*1700*/  IMAD.HI.U32 R16, R9, R4, RZ ;  /* 0x0000000409107227 */ /* 0x000fe200078e00ff */
[----:B------:R-:W-:-:S03]  /*1710*/  @!P1 SHF.L.U32 R9, R19, 0x2, RZ ;  /* 0x0000000213099819 */ /* 0x000fc600000006ff */
[----:B------:R-:W-:Y:S01]  /*1720*/  IMAD.MOV R14, RZ, RZ, -R16 ;  /* 0x000000ffff0e7224 */ /* 0x000fe200078e0a10 */
[----:B------:R-:W-:-:S03]  /*1730*/  @!P1 LOP3.LUT R9, R9, 0xc, RZ, 0xc0, !PT ;  /* 0x0000000c09099812 */ /* 0x000fc600078ec0ff */
[C---:B------:R-:W-:Y:S02]  /*1740*/  IMAD R14, R5.reuse, R14, R4 ;  /* 0x0000000e050e7224 */ /* 0x040fe400078e0204 */
[----:B------:R-:W1:Y:S03]  /*1750*/  @!P1 S2R R4, SR_CgaCtaId ;  /* 0x0000000000049919 */ /* 0x000e660000008800 */
[----:B------:R-:W-:-:S13]  /*1760*/  ISETP.GT.U32.AND P0, PT, R5, R14, PT ;  /* 0x0000000e0500720c */ /* 0x000fda0003f04070 */
[-C--:B------:R-:W-:Y:S01]  /*1770*/  @!P0 IADD3 R14, PT, PT, R14, -R5.reuse, RZ ;  /* 0x800000050e0e8210 */ /* 0x080fe20007ffe0ff */
[----:B------:R-:W-:Y:S01]  /*1780*/  @!P0 VIADD R16, R16, 0x1 ;  /* 0x0000000110108836 */ /* 0x000fe20000000000 */
[----:B------:R-:W-:Y:S02]  /*1790*/  ISETP.NE.AND P0, PT, R3, RZ, PT ;  /* 0x000000ff0300720c */ /* 0x000fe40003f05270 */
[----:B------:R-:W-:Y:S02]  /*17a0*/  ISETP.GE.U32.AND P3, PT, R14, R5, PT ;  /* 0x000000050e00720c */ /* 0x000fe40003f66070 */
[----:B------:R-:W-:-:S04]  /*17b0*/  @!P1 MOV R5, 0x400 ;  /* 0x0000040000059802 */ /* 0x000fc80000000f00 */
[----:B0-----:R-:W-:-:S05]  /*17c0*/  @!P1 LEA R12, R12, R5, 0x18 ;  /* 0x000000050c0c9211 */ /* 0x001fca00078ec0ff */
[----:B------:R-:W-:Y:S01]  /*17d0*/  @!P1 IMAD R12, R13, 0x14, R12 ;  /* 0x000000140d0c9824 */ /* 0x000fe200078e020c */
[----:B-1----:R-:W-:Y:S01]  /*17e0*/  @!P1 LEA R2, R4, R5, 0x18 ;  /* 0x0000000504029211 */ /* 0x002fe200078ec0ff */
[----:B------:R-:W-:Y:S02]  /*17f0*/  @P3 VIADD R16, R16, 0x1 ;  /* 0x0000000110103836 */ /* 0x000fe40000000000 */
[----:B------:R-:W-:Y:S02]  /*1800*/  @!P1 IMAD.IADD R9, R12, 0x1, R9 ;  /* 0x000000010c099824 */ /* 0x000fe400078e0209 */
[----:B------:R-:W-:Y:S01]  /*1810*/  @!P2 IMAD.MOV R16, RZ, RZ, -R16 ;  /* 0x000000ffff10a224 */ /* 0x000fe200078e0a10 */
[----:B------:R-:W-:Y:S01]  /*1820*/  @!P0 LOP3.LUT R16, RZ, R3, RZ, 0x33, !PT ;  /* 0x00000003ff108212 */ /* 0x000fe200078e33ff */
[----:B------:R-:W-:Y:S01]  /*1830*/  @!P1 IMAD R2, R25, 0x14, R2 ;  /* 0x0000001419029824 */ /* 0x000fe200078e0202 */
[----:B--2---:R-:W-:Y:S01]  /*1840*/  ISETP.GE.AND P0, PT, R13, UR17, PT ;  /* 0x000000110d007c0c */ /* 0x004fe2000bf06270 */
[----:B---3--:R-:W-:-:S02]  /*1850*/  IMAD R3, R3, UR5, RZ ;  /* 0x0000000503037c24 */ /* 0x008fc4000f8e02ff */
[----:B------:R-:W-:Y:S01]  /*1860*/  IMAD R4, R16, UR10, RZ ;  /* 0x0000000a10047c24 */ /* 0x000fe2000f8e02ff */
[----:B------:R-:W0:Y:S01]  /*1870*/  LDCU.64 UR10, c[0x0][0x358] ;  /* 0x00006b00ff0a77ac */ /* 0x000e220008000a00 */
[----:B------:R-:W-:-:S03]  /*1880*/  @!P1 LEA R5, R21, R2, 0x2 ;  /* 0x0000000215059211 */ /* 0x000fc600078e10ff */
[----:B------:R-:W-:-:S05]  /*1890*/  IABS R23, R4 ;  /* 0x0000000400177213 */ /* 0x000fca0000000000 */
[----:B------:R-:W-:Y:S01]  /*18a0*/  VIADD R14, R23, UR4 ;  /* 0x00000004170e7c36 */ /* 0x000fe20008000000 */
[----:B------:R-:W-:Y:S06]  /*18b0*/  @P0 BRA `(.L_x_89) ;  /* 0x0000000000400947 */ /* 0x000fec0003800000 */
[----:B------:R-:W-:Y:S01]  /*18c0*/  UIADD3 UR5, UP0, UPT, UR14, -UR13, URZ ;  /* 0x8000000d0e057290 */ /* 0x000fe2000ff1e0ff */
[----:B------:R-:W-:-:S03]  /*18d0*/  LOP3.LUT R12, R19, 0x3, RZ, 0xc0, !PT ;  /* 0x00000003130c7812 */ /* 0x000fc600078ec0ff */
[----:B------:R-:W-:Y:S02]  /*18e0*/  UIADD3.X UR4, UPT, UPT, UR15, -0x1, URZ, UP0, !UPT ;  /* 0xffffffff0f047890 */ /* 0x000fe400087fe4ff */
[----:B------:R-:W-:-:S04]  /*18f0*/  ISETP.LT.U32.AND P0, PT, R12, UR5, PT ;  /* 0x000000050c007c0c */ /* 0x000fc8000bf01070 */
[----:B------:R-:W-:-:S05]  /*1900*/  IMAD.U32 R2, RZ, RZ, UR4 ;  /* 0x00000004ff027e24 */ /* 0x000fca000f8e00ff */
[----:B------:R-:W-:-:S13]  /*1910*/  ISETP.GT.AND.EX P0, PT, R2, RZ, PT, P0 ;  /* 0x000000ff0200720c */ /* 0x000fda0003f04300 */
[----:B------:R-:W-:Y:S05]  /*1920*/  @!P0 BRA `(.L_x_89) ;  /* 0x0000000000248947 */ /* 0x000fea0003800000 */
[----:B------:R-:W1:Y:S01]  /*1930*/  LDCU.64 UR4, c[0x0][0x428] ;  /* 0x00008500ff0477ac */ /* 0x000e620008000a00 */
[----:B------:R-:W-:Y:S01]  /*1940*/  IADD3 R26, P0, PT, R12, UR13, RZ ;  /* 0x0000000d0c1a7c10 */ /* 0x000fe2000ff1e0ff */
[----:B------:R-:W-:-:S04]  /*1950*/  IMAD R2, R13, UR15, RZ ;  /* 0x0000000f0d027c24 */ /* 0x000fc8000f8e02ff */
[----:B------:R-:W-:Y:S02]  /*1960*/  IMAD.X R27, RZ, RZ, RZ, P0 ;  /* 0x000000ffff1b7224 */ /* 0x000fe400000e06ff */
[----:B------:R-:W-:-:S05]  /*1970*/  IMAD.WIDE.U32 R12, R13, UR14, R26 ;  /* 0x0000000e0d0c7c25 */ /* 0x000fca000f8e001a */
[----:B------:R-:W-:Y:S02]  /*1980*/  IADD3 R2, PT, PT, R13, R2, RZ ;  /* 0x000000020d027210 */ /* 0x000fe40007ffe0ff */
[----:B-1----:R-:W-:-:S04]  /*1990*/  LEA R26, P0, R12, UR4, 0x2 ;  /* 0x000000040c1a7c11 */ /* 0x002fc8000f8010ff */
[----:B------:R-:W-:-:S05]  /*19a0*/  LEA.HI.X R27, R12, UR5, R2, 0x2, P0 ;  /* 0x000000050c1b7c11 */ /* 0x000fca00080f1402 */
[----:B0-----:R1:W5:Y:S04]  /*19b0*/  LDG.E R18, desc[UR10][R26.64] ;  /* 0x0000000a1a127981 */ /* 0x001368000c1e1900 */
.L_x_89:
[----:B0-----:R-:W-:Y:S05]  /*19c0*/  BSYNC.RECONVERGENT B0 ;  /* 0x0000000000007941 */ /* 0x001fea0003800200 */
.L_x_88:
[----:B-----5:R-:W-:Y:S01]  /*19d0*/  @!P1 STS [R9], R18 ;  /* 0x0000001209009388 */ /* 0x020fe20000000800 */
[----:B------:R-:W0:Y:S08]  /*19e0*/  LDC R15, c[0x0][0x3e0] ;  /* 0x0000f800ff0f7b82 */ /* 0x000e300000000800 */
[----:B------:R-:W-:Y:S01]  /*19f0*/  BAR.SYNC.DEFER_BLOCKING 0x0 ;  /* 0x0000000000007b1d */ /* 0x000fe20000010000 */
[----:B------:R-:W-:-:S05]  /*1a00*/  ISETP.NE.AND P5, PT, R4, RZ, PT ;  /* 0x000000ff0400720c */ /* 0x000fca0003fa5270 */
[----:B------:R-:W-:Y:S01]  /*1a10*/  BSSY.RECONVERGENT B1, `(.L_x_90) ;  /* 0x000017b000017945 */ /* 0x000fe20003800200 */
[----:B------:R-:W2:Y:S04]  /*1a20*/  @!P1 LDS R24, [R5] ;  /* 0x0000000005189984 */ /* 0x000ea80000000800 */
[----:B--2---:R-:W2:Y:S02]  /*1a30*/  SHFL.BFLY PT, R13, R24, 0x10, 0x1f ;  /* 0x0e001f00180d7f89 */ /* 0x004ea400000e0000 */
[----:B--2---:R-:W-:-:S05]  /*1a40*/  FMNMX.FTZ R22, R13, R24, !PT ;  /* 0x000000180d167209 */ /* 0x004fca0007810000 */
[----:B------:R-:W2:Y:S02]  /*1a50*/  SHFL.BFLY PT, R13, R22, 0x8, 0x1f ;  /* 0x0d001f00160d7f89 */ /* 0x000ea400000e0000 */
[----:B--2---:R-:W-:-:S05]  /*1a60*/  FMNMX.FTZ R13, R22, R13, !PT ;  /* 0x0000000d160d7209 */ /* 0x004fca0007810000 */
[----:B------:R-:W2:Y:S02]  /*1a70*/  SHFL.BFLY PT, R20, R13, 0x4, 0x1f ;  /* 0x0c801f000d147f89 */ /* 0x000ea400000e0000 */
[----:B--2---:R-:W-:Y:S02]  /*1a80*/  FMNMX.FTZ R20, R13, R20, !PT ;  /* 0x000000140d147209 */ /* 0x004fe40007810000 */
[----:B0-----:R-:W-:-:S03]  /*1a90*/  IABS R13, R15 ;  /* 0x0000000f000d7213 */ /* 0x001fc60000000000 */
[----:B------:R-:W0:Y:S02]  /*1aa0*/  SHFL.BFLY PT, R17, R20, 0x2, 0x1f ;  /* 0x0c401f0014117f89 */ /* 0x000e2400000e0000 */
[----:B0-----:R-:W-:-:S05]  /*1ab0*/  FMNMX.FTZ R17, R20, R17, !PT ;  /* 0x0000001114117209 */ /* 0x001fca0007810000 */
[----:B------:R-:W0:Y:S02]  /*1ac0*/  SHFL.BFLY PT, R2, R17, 0x1, 0x1f ;  /* 0x0c201f0011027f89 */ /* 0x000e2400000e0000 */
[----:B0-----:R-:W-:Y:S02]  /*1ad0*/  FMNMX.FTZ R2, R17, R2, !PT ;  /* 0x0000000211027209 */ /* 0x001fe40007810000 */
[----:B------:R-:W0:Y:S02]  /*1ae0*/  I2F.RP R17, R13 ;  /* 0x0000000d00117306 */ /* 0x000e240000209400 */
[----:B------:R-:W-:-:S04]  /*1af0*/  FSETP.NEU.FTZ.AND P0, PT, R2, -INF , PT ;  /* 0xff8000000200780b */ /* 0x000fc80003f1d000 */
[----:B------:R-:W-:Y:S02]  /*1b00*/  FSEL R9, R2, RZ, P0 ;  /* 0x000000ff02097208 */ /* 0x000fe40000000000 */
[----:B------:R-:W2:Y:S03]  /*1b10*/  I2F.RP R2, R23 ;  /* 0x0000001700027306 */ /* 0x000ea60000209400 */
[----:B------:R-:W-:-:S04]  /*1b20*/  FADD.FTZ R12, -R9, R24 ;  /* 0x00000018090c7221 */ /* 0x000fc80000010100 */
[----:B------:R-:W-:Y:S01]  /*1b30*/  FMUL.FTZ R12, R12, 1.4426950216293334961 ;  /* 0x3fb8aa3b0c0c7820 */ /* 0x000fe20000410000 */
[----:B0-----:R-:W0:Y:S08]  /*1b40*/  MUFU.RCP R32, R17 ;  /* 0x0000001100207308 */ /* 0x001e300000001000 */
[----:B------:R-:W3:Y:S04]  /*1b50*/  MUFU.EX2 R12, R12 ;  /* 0x0000000c000c7308 */ /* 0x000ee80000000800 */
[----:B--2---:R-:W2:Y:S01]  /*1b60*/  MUFU.RCP R30, R2 ;  /* 0x00000002001e7308 */ /* 0x004ea20000001000 */
[----:B0-----:R-:W-:Y:S01]  /*1b70*/  VIADD R32, R32, 0xffffffe ;  /* 0x0ffffffe20207836 */ /* 0x001fe20000000000 */
[----:B---3--:R-:W0:Y:S06]  /*1b80*/  SHFL.BFLY PT, R5, R12, 0x10, 0x1f ;  /* 0x0e001f000c057f89 */ /* 0x008e2c00000e0000 */
[----:B------:R3:W4:Y:S01]  /*1b90*/  F2I.FTZ.U32.TRUNC.NTZ R33, R32 ;  /* 0x0000002000217305 */ /* 0x000722000021f000 */
[----:B--2---:R-:W-:-:S07]  /*1ba0*/  VIADD R30, R30, 0xffffffe ;  /* 0x0ffffffe1e1e7836 */ /* 0x004fce0000000000 */
[----:B------:R-:W2:Y:S01]  /*1bb0*/  F2I.FTZ.U32.TRUNC.NTZ R31, R30 ;  /* 0x0000001e001f7305 */ /* 0x000ea2000021f000 */
[----:B---3--:R-:W-:Y:S02]  /*1bc0*/  HFMA2 R32, -RZ, RZ, 0, 0 ;  /* 0x00000000ff207431 */ /* 0x008fe400000001ff */
[----:B0-----:R-:W-:Y:S01]  /*1bd0*/  FADD.FTZ R5, R12, R5 ;  /* 0x000000050c057221 */ /* 0x001fe20000010000 */
[----:B----4-:R-:W-:Y:S02]  /*1be0*/  IMAD.MOV R12, RZ, RZ, -R33 ;  /* 0x000000ffff0c7224 */ /* 0x010fe400078e0a21 */
[----:B--2---:R-:W-:Y:S02]  /*1bf0*/  IMAD.MOV R2, RZ, RZ, -R31 ;  /* 0x000000ffff027224 */ /* 0x004fe400078e0a1f */
[----:B------:R-:W0:Y:S01]  /*1c00*/  SHFL.BFLY PT, R20, R5, 0x8, 0x1f ;  /* 0x0d001f0005147f89 */ /* 0x000e2200000e0000 */
[----:B------:R-:W-:Y:S02]  /*1c10*/  IMAD R12, R12, R13, RZ ;  /* 0x0000000d0c0c7224 */ /* 0x000fe400078e02ff */
[----:B------:R-:W-:Y:S01]  /*1c20*/  IMAD R17, R2, R23, RZ ;  /* 0x0000001702117224 */ /* 0x000fe200078e02ff */
[----:B------:R-:W-:Y:S01]  /*1c30*/  IABS R2, R4 ;  /* 0x0000000400027213 */ /* 0x000fe20000000000 */
[----:B------:R-:W-:-:S02]  /*1c40*/  IMAD.MOV.U32 R30, RZ, RZ, RZ ;  /* 0x000000ffff1e7224 */ /* 0x000fc400078e00ff */
[----:B------:R-:W-:-:S04]  /*1c50*/  IMAD.HI.U32 R12, R33, R12, R32 ;  /* 0x0000000c210c7227 */ /* 0x000fc800078e0020 */
[----:B------:R-:W-:-:S04]  /*1c60*/  IMAD.HI.U32 R30, R31, R17, R30 ;  /* 0x000000111f1e7227 */ /* 0x000fc800078e001e */
[----:B------:R-:W-:Y:S02]  /*1c70*/  IMAD.MOV R2, RZ, RZ, -R2 ;  /* 0x000000ffff027224 */ /* 0x000fe400078e0a02 */
[----:B0-----:R-:W-:Y:S01]  /*1c80*/  FADD.FTZ R20, R5, R20 ;  /* 0x0000001405147221 */ /* 0x001fe20000010000 */
[----:B------:R-:W-:-:S04]  /*1c90*/  IABS R5, R14 ;  /* 0x0000000e00057213 */ /* 0x000fc80000000000 */
[----:B-1----:R-:W0:Y:S01]  /*1ca0*/  SHFL.BFLY PT, R27, R20, 0x4, 0x1f ;  /* 0x0c801f00141b7f89 */ /* 0x002e2200000e0000 */
[----:B------:R-:W-:-:S04]  /*1cb0*/  IMAD.HI.U32 R12, R12, R5, RZ ;  /* 0x000000050c0c7227 */ /* 0x000fc800078e00ff */
[----:B------:R-:W-:-:S04]  /*1cc0*/  IMAD.HI.U32 R30, R30, R5, RZ ;  /* 0x000000051e1e7227 */ /* 0x000fc800078e00ff */
[----:B------:R-:W-:-:S05]  /*1cd0*/  IMAD R2, R30, R2, R5 ;  /* 0x000000021e027224 */ /* 0x000fca00078e0205 */
[----:B------:R-:W-:Y:S01]  /*1ce0*/  ISETP.GT.U32.AND P1, PT, R23, R2, PT ;  /* 0x000000021700720c */ /* 0x000fe20003f24070 */
[----:B0-----:R-:W-:Y:S01]  /*1cf0*/  FADD.FTZ R27, R20, R27 ;  /* 0x0000001b141b7221 */ /* 0x001fe20000010000 */
[----:B------:R-:W-:-:S11]  /*1d00*/  IMAD.MOV R20, RZ, RZ, -R12 ;  /* 0x000000ffff147224 */ /* 0x000fd600078e0a0c */
[-C--:B------:R-:W-:Y:S01]  /*1d10*/  @!P1 IADD3 R2, PT, PT, R2, -R23.reuse, RZ ;  /* 0x8000001702029210 */ /* 0x080fe20007ffe0ff */
[----:B------:R-:W-:Y:S01]  /*1d20*/  @!P1 VIADD R30, R30, 0x1 ;  /* 0x000000011e1e9836 */ /* 0x000fe20000000000 */
[----:B------:R-:W0:Y:S01]  /*1d30*/  SHFL.BFLY PT, R18, R27, 0x2, 0x1f ;  /* 0x0c401f001b127f89 */ /* 0x000e2200000e0000 */
[C---:B------:R-:W-:Y:S01]  /*1d40*/  IMAD R20, R13.reuse, R20, R5 ;  /* 0x000000140d147224 */ /* 0x040fe200078e0205 */
[-C--:B------:R-:W-:Y:S02]  /*1d50*/  ISETP.GE.U32.AND P2, PT, R2, R23.reuse, PT ;  /* 0x000000170200720c */ /* 0x080fe40003f46070 */
[C---:B------:R-:W-:Y:S02]  /*1d60*/  LOP3.LUT R2, R14.reuse, R23, RZ, 0x3c, !PT ;  /* 0x000000170e027212 */ /* 0x040fe400078e3cff */
[----:B------:R-:W-:Y:S02]  /*1d70*/  ISETP.GT.U32.AND P0, PT, R13, R20, PT ;  /* 0x000000140d00720c */ /* 0x000fe40003f04070 */
[----:B------:R-:W-:-:S02]  /*1d80*/  LOP3.LUT R14, R14, R15, RZ, 0x3c, !PT ;  /* 0x0000000f0e0e7212 */ /* 0x000fc400078e3cff */
[----:B------:R-:W-:-:S05]  /*1d90*/  ISETP.GE.AND P3, PT, R2, RZ, PT ;  /* 0x000000ff0200720c */ /* 0x000fca0003f66270 */
[----:B------:R-:W-:Y:S01]  /*1da0*/  @P2 VIADD R30, R30, 0x1 ;  /* 0x000000011e1e2836 */ /* 0x000fe20000000000 */
[----:B------:R-:W-:-:S03]  /*1db0*/  ISETP.GE.AND P2, PT, R14, RZ, PT ;  /* 0x000000ff0e00720c */ /* 0x000fc60003f46270 */
[----:B------:R-:W-:Y:S01]  /*1dc0*/  @!P0 IMAD.IADD R20, R20, 0x1, -R13 ;  /* 0x0000000114148824 */ /* 0x000fe200078e0a0d */
[----:B------:R-:W-:Y:S02]  /*1dd0*/  @!P0 IADD3 R12, PT, PT, R12, 0x1, RZ ;  /* 0x000000010c0c8810 */ /* 0x000fe40007ffe0ff */
[----:B------:R-:W-:Y:S01]  /*1de0*/  ISETP.NE.AND P0, PT, R15, RZ, PT ;  /* 0x000000ff0f00720c */ /* 0x000fe20003f05270 */
[----:B------:R-:W-:Y:S02]  /*1df0*/  @!P3 IMAD.MOV R30, RZ, RZ, -R30 ;  /* 0x000000ffff1eb224 */ /* 0x000fe400078e0a1e */
[----:B0-----:R-:W-:Y:S01]  /*1e00*/  FADD.FTZ R18, R27, R18 ;  /* 0x000000121b127221 */ /* 0x001fe20000010000 */
[----:B------:R-:W-:Y:S02]  /*1e10*/  ISETP.GE.U32.AND P4, PT, R20, R13, PT ;  /* 0x0000000d1400720c */ /* 0x000fe40003f86070 */
[----:B------:R-:W-:Y:S02]  /*1e20*/  ISETP.NE.AND P3, PT, R16, RZ, PT ;  /* 0x000000ff1000720c */ /* 0x000fe40003f65270 */
[----:B------:R-:W0:Y:S01]  /*1e30*/  SHFL.BFLY PT, R5, R18, 0x1, 0x1f ;  /* 0x0c201f0012057f89 */ /* 0x000e2200000e0000 */
[----:B------:R-:W-:-:S02]  /*1e40*/  @!P5 LOP3.LUT R30, RZ, R23, RZ, 0x33, !PT ;  /* 0x00000017ff1ed212 */ /* 0x000fc400078e33ff */
[----:B------:R-:W-:Y:S01]  /*1e50*/  SHF.R.S32.HI R23, RZ, 0x1f, R4 ;  /* 0x0000001fff177819 */ /* 0x000fe20000011404 */
[----:B------:R-:W-:Y:S01]  /*1e60*/  IMAD R4, R4, R3, RZ ;  /* 0x0000000304047224 */ /* 0x000fe200078e02ff */
[----:B------:R-:W-:-:S04]  /*1e70*/  SHF.R.S32.HI R17, RZ, 0x1f, R30 ;  /* 0x0000001fff117819 */ /* 0x000fc8000001141e */
[----:B------:R-:W-:-:S04]  /*1e80*/  @P4 VIADD R12, R12, 0x1 ;  /* 0x000000010c0c4836 */ /* 0x000fc80000000000 */
[----:B------:R-:W-:Y:S01]  /*1e90*/  IMAD.MOV.U32 R13, RZ, RZ, R12 ;  /* 0x000000ffff0d7224 */ /* 0x000fe200078e000c */
[----:B------:R-:W-:-:S04]  /*1ea0*/  SEL R12, RZ, 0x1, !P3 ;  /* 0x00000001ff0c7807 */ /* 0x000fc80005800000 */
[----:B------:R-:W-:Y:S02]  /*1eb0*/  @!P2 IADD3 R13, PT, PT, -R13, RZ, RZ ;  /* 0x000000ff0d0da210 */ /* 0x000fe40007ffe1ff */
[----:B------:R-:W-:Y:S02]  /*1ec0*/  @!P0 LOP3.LUT R13, RZ, R15, RZ, 0x33, !PT ;  /* 0x0000000fff0d8212 */ /* 0x000fe400078e33ff */
[----:B------:R-:W-:Y:S01]  /*1ed0*/  LOP3.LUT P0, RZ, R19, 0x39f, RZ, 0xc0, !PT ;  /* 0x0000039f13ff7812 */ /* 0x000fe2000780c0ff */
[----:B0-----:R-:W-:Y:S01]  /*1ee0*/  FADD.FTZ R5, R18, R5 ;  /* 0x0000000512057221 */ /* 0x001fe20000010000 */
[----:B------:R-:W-:Y:S02]  /*1ef0*/  ISETP.LT.U32.AND P2, PT, R10, R30, PT ;  /* 0x0000001e0a00720c */ /* 0x000fe40003f41070 */
[----:B------:R-:W-:Y:S01]  /*1f00*/  LOP3.LUT R12, R23, R12, RZ, 0xfc, !PT ;  /* 0x0000000c170c7212 */ /* 0x000fe200078efcff */
[----:B------:R-:W-:Y:S01]  /*1f10*/  IMAD.MOV.U32 R23, RZ, RZ, 0x7f800000 ;  /* 0x7f800000ff177424 */ /* 0x000fe200078e00ff */
[----:B------:R-:W-:-:S02]  /*1f20*/  FSETP.NE.FTZ.AND P1, PT, R5, RZ, PT ;  /* 0x000000ff0500720b */ /* 0x000fc40003f35000 */
[----:B------:R-:W-:Y:S01]  /*1f30*/  ISETP.LT.AND.EX P2, PT, R11, R17, PT, P2 ;  /* 0x000000110b00720c */ /* 0x000fe20003f41320 */
[----:B------:R-:W-:-:S04]  /*1f40*/  IMAD R11, R13, UR9, RZ ;  /* 0x000000090d0b7c24 */ /* 0x000fc8000f8e02ff */
[----:B------:R-:W-:-:S06]  /*1f50*/  IMAD R3, R12, R11, RZ ;  /* 0x0000000b0c037224 */ /* 0x000fcc00078e02ff */
[----:B------:R0:W1:Y:S02]  /*1f60*/  @P1 MUFU.LG2 R2, R5 ;  /* 0x0000000500021308 */ /* 0x0000640000000c00 */
[----:B0-----:R-:W-:Y:S01]  /*1f70*/  SEL R5, R10, R30, P2 ;  /* 0x0000001e0a057207 */ /* 0x001fe20001000000 */
[----:B-1----:R-:W-:Y:S01]  /*1f80*/  @P1 FFMA.FTZ R23, R2, 0.69314718246459960938, R9 ;  /* 0x3f31721802171823 */ /* 0x002fe20000010009 */
[----:B------:R-:W-:Y:S05]  /*1f90*/  @P0 BRA `(.L_x_91) ;  /* 0x0000001000880947 */ /* 0x000fea0003800000 */
        /* <DEDUP_REMOVED lines=28> */
[----:B------:R-:W-:Y:S01]  /*2160*/  MOV R10, RZ ;  /* 0x000000ff000a7202 */ /* 0x000fe20000000f00 */
[----:B------:R-:W-:Y:S01]  /*2170*/  HFMA2 R33, -RZ, RZ, 0, 0 ;  /* 0x00000000ff217431 */ /* 0x000fe200000001ff */
[----:B------:R-:W-:-:S05]  /*2180*/  ISETP.NE.U32.AND P0, PT, R32, RZ, PT ;  /* 0x000000ff2000720c */ /* 0x000fca0003f05070 */
        /* <DEDUP_REMOVED lines=19> */
.L_x_93:
[----:B------:R-:W-:Y:S01]  /*22c0*/  IMAD.MOV.U32 R22, RZ, RZ, R2 ;  /* 0x000000ffff167224 */ /* 0x000fe200078e0002 */
[----:B------:R-:W-:Y:S01]  /*22d0*/  MOV R17, RZ ;  /* 0x000000ff00117202 */ /* 0x000fe20000000f00 */
[----:B------:R-:W-:Y:S01]  /*22e0*/  IMAD.MOV.U32 R18, RZ, RZ, R32 ;  /* 0x000000ffff127224 */ /* 0x000fe200078e0020 */
[----:B------:R-:W-:Y:S02]  /*22f0*/  MOV R14, 0x2310 ;  /* 0x00002310000e7802 */ /* 0x000fe40000000f00 */
[----:B------:R-:W-:Y:S05]  /*2300*/  CALL.REL.NOINC `($__internal_2_$__cuda_sm20_div_s64) ;  /* 0x0000002000207944 */ /* 0x000fea0003c00000 */
[----:B------:R-:W-:Y:S02]  /*2310*/  IADD3 R9, PT, PT, -R10, RZ, RZ ;  /* 0x000000ff0a097210 */ /* 0x000fe40007ffe1ff */
[----:B------:R-:W-:-:S03]  /*2320*/  MOV R33, R11 ;  /* 0x0000000b00217202 */ /* 0x000fc60000000f00 */
[----:B------:R-:W-:Y:S01]  /*2330*/  IMAD R9, R32, R9, R2 ;  /* 0x0000000920097224 */ /* 0x000fe200078e0202 */
[----:B------:R-:W-:-:S07]  /*2340*/  MOV R32, R10 ;  /* 0x0000000a00207202 */ /* 0x000fce0000000f00 */
.L_x_94:
[----:B------:R-:W-:Y:S01]  /*2350*/  IABS R12, UR12 ;  /* 0x0000000c000c7c13 */ /* 0x000fe20008000000 */
[----:B------:R-:W-:Y:S01]  /*2360*/  IMAD R29, R29, R8, RZ ;  /* 0x000000081d1d7224 */ /* 0x000fe200078e02ff */
[----:B------:R-:W-:Y:S01]  /*2370*/  IABS R10, R9 ;  /* 0x00000009000a7213 */ /* 0x000fe20000000000 */
[----:B------:R-:W-:Y:S01]  /*2380*/  BSSY.RECONVERGENT B0, `(.L_x_95) ;  /* 0x000003f000007945 */ /* 0x000fe20003800200 */
[----:B------:R-:W0:Y:S01]  /*2390*/  I2F.U32.RP R13, R12 ;  /* 0x0000000c000d7306 */ /* 0x000e220000209000 */
[----:B------:R-:W-:Y:S01]  /*23a0*/  IABS R2, UR12 ;  /* 0x0000000c00027c13 */ /* 0x000fe20008000000 */
[----:B------:R-:W-:Y:S01]  /*23b0*/  IMAD R29, R7, R0, R29 ;  /* 0x00000000071d7224 */ /* 0x000fe200078e021d */
[----:B------:R-:W-:-:S04]  /*23c0*/  LOP3.LUT R0, R9, UR12, RZ, 0x3c, !PT ;  /* 0x0000000c09007c12 */ /* 0x000fc8000f8e3cff */
[----:B------:R-:W-:Y:S01]  /*23d0*/  ISETP.GE.AND P0, PT, R0, RZ, PT ;  /* 0x000000ff0000720c */ /* 0x000fe20003f06270 */
[----:B0-----:R-:W0:Y:S02]  /*23e0*/  MUFU.RCP R16, R13 ;  /* 0x0000000d00107308 */ /* 0x001e240000001000 */
[----:B0-----:R-:W-:-:S06]  /*23f0*/  IADD3 R16, PT, PT, R16, 0xffffffe, RZ ;  /* 0x0ffffffe10107810 */ /* 0x001fcc0007ffe0ff */
[----:B------:R-:W0:Y:S02]  /*2400*/  F2I.FTZ.U32.TRUNC.NTZ R17, R16 ;  /* 0x0000001000117305 */ /* 0x000e24000021f000 */
[----:B0-----:R-:W-:Y:S01]  /*2410*/  IADD3 R11, PT, PT, RZ, -R17, RZ ;  /* 0x80000011ff0b7210 */ /* 0x001fe20007ffe0ff */
[----:B------:R-:W-:-:S04]  /*2420*/  IMAD.MOV.U32 R16, RZ, RZ, RZ ;  /* 0x000000ffff107224 */ /* 0x000fc800078e00ff */
[----:B------:R-:W-:-:S04]  /*2430*/  IMAD R11, R11, R12, RZ ;  /* 0x0000000c0b0b7224 */ /* 0x000fc800078e02ff */
[----:B------:R-:W-:Y:S01]  /*2440*/  IMAD.HI.U32 R17, R17, R11, R16 ;  /* 0x0000000b11117227 */ /* 0x000fe200078e0010 */
[----:B------:R-:W-:-:S05]  /*2450*/  IADD3 R11, PT, PT, RZ, -R2, RZ ;  /* 0x80000002ff0b7210 */ /* 0x000fca0007ffe0ff */
[----:B------:R-:W-:-:S04]  /*2460*/  IMAD.HI.U32 R2, R17, R10, RZ ;  /* 0x0000000a11027227 */ /* 0x000fc800078e00ff */
[----:B------:R-:W-:Y:S02]  /*2470*/  IMAD R11, R2, R11, R10 ;  /* 0x0000000b020b7224 */ /* 0x000fe400078e020a */
[----:B------:R-:W-:-:S03]  /*2480*/  IMAD.WIDE.U32 R16, R7, R8, RZ ;  /* 0x0000000807107225 */ /* 0x000fc600078e00ff */
[----:B------:R-:W-:-:S13]  /*2490*/  ISETP.GT.U32.AND P1, PT, R12, R11, PT ;  /* 0x0000000b0c00720c */ /* 0x000fda0003f24070 */
[----:B------:R-:W-:Y:S02]  /*24a0*/  @!P1 IMAD.IADD R11, R11, 0x1, -R12 ;  /* 0x000000010b0b9824 */ /* 0x000fe400078e0a0c */
[----:B------:R-:W-:Y:S01]  /*24b0*/  @!P1 VIADD R2, R2, 0x1 ;  /* 0x0000000102029836 */ /* 0x000fe20000000000 */
[----:B------:R-:W-:Y:S02]  /*24c0*/  ISETP.NE.AND P1, PT, RZ, UR12, PT ;  /* 0x0000000cff007c0c */ /* 0x000fe4000bf25270 */
[----:B------:R-:W-:Y:S02]  /*24d0*/  ISETP.GE.U32.AND P2, PT, R11, R12, PT ;  /* 0x0000000c0b00720c */ /* 0x000fe40003f46070 */
[----:B------:R-:W-:Y:S01]  /*24e0*/  IADD3 R11, PT, PT, R17, R29, RZ ;  /* 0x0000001d110b7210 */ /* 0x000fe20007ffe0ff */
[----:B------:R-:W-:-:S04]  /*24f0*/  IMAD.WIDE.U32 R28, R16, R34, RZ ;  /* 0x00000022101c7225 */ /* 0x000fc800078e00ff */
[----:B------:R-:W-:-:S04]  /*2500*/  IMAD R11, R11, R34, RZ ;  /* 0x000000220b0b7224 */ /* 0x000fc800078e02ff */
[----:B------:R-:W-:Y:S02]  /*2510*/  IMAD R11, R35, R16, R11 ;  /* 0x00000010230b7224 */ /* 0x000fe400078e020b */
[----:B------:R-:W-:Y:S02]  /*2520*/  @P2 IADD3 R2, PT, PT, R2, 0x1, RZ ;  /* 0x0000000102022810 */ /* 0x000fe40007ffe0ff */
[----:B------:R-:W-:Y:S02]  /*2530*/  IMAD.IADD R16, R29, 0x1, R11 ;  /* 0x000000011d107824 */ /* 0x000fe400078e020b */
[----:B------:R-:W-:Y:S02]  /*2540*/  @!P0 IADD3 R2, PT, PT, -R2, RZ, RZ ;  /* 0x000000ff02028210 */ /* 0x000fe40007ffe1ff */
[----:B------:R-:W-:Y:S02]  /*2550*/  @!P1 LOP3.LUT R2, RZ, UR12, RZ, 0x33, !PT ;  /* 0x0000000cff029c12 */ /* 0x000fe4000f8e33ff */
[----:B------:R-:W-:-:S04]  /*2560*/  LOP3.LUT R0, R33, R16, RZ, 0xfc, !PT ;  /* 0x0000001021007212 */ /* 0x000fc800078efcff */
[----:B------:R-:W-:Y:S01]  /*2570*/  ISETP.NE.U32.AND P0, PT, R0, RZ, PT ;  /* 0x000000ff0000720c */ /* 0x000fe20003f05070 */
[----:B------:R-:W-:-:S04]  /*2580*/  IMAD.MOV R0, RZ, RZ, -R2 ;  /* 0x000000ffff007224 */ /* 0x000fc800078e0a02 */
[----:B------:R-:W-:-:S08]  /*2590*/  IMAD R0, R0, UR12, R9 ;  /* 0x0000000c00007c24 */ /* 0x000fd0000f8e0209 */
        /* <DEDUP_REMOVED lines=22> */
.L_x_96:
[----:B------:R-:W-:Y:S01]  /*2700*/  IMAD.MOV.U32 R22, RZ, RZ, R32 ;  /* 0x000000ffff167224 */ /* 0x000fe200078e0020 */
[----:B------:R-:W-:Y:S01]  /*2710*/  MOV R17, R33 ;  /* 0x0000002100117202 */ /* 0x000fe20000000f00 */
[----:B------:R-:W-:Y:S01]  /*2720*/  IMAD.MOV.U32 R18, RZ, RZ, R28 ;  /* 0x000000ffff127224 */ /* 0x000fe200078e001c */
[----:B------:R-:W-:Y:S02]  /*2730*/  MOV R14, 0x2750 ;  /* 0x00002750000e7802 */ /* 0x000fe40000000f00 */
[----:B------:R-:W-:Y:S05]  /*2740*/  CALL.REL.NOINC `($__internal_2_$__cuda_sm20_div_s64) ;  /* 0x0000001c00107944 */ /* 0x000fea0003c00000 */
[----:B------:R-:W-:-:S05]  /*2750*/  IADD3 R29, PT, PT, -R10, RZ, RZ ;  /* 0x000000ff0a1d7210 */ /* 0x000fca0007ffe1ff */
[----:B------:R-:W-:Y:S02]  /*2760*/  IMAD R29, R29, R28, R32 ;  /* 0x0000001c1d1d7224 */ /* 0x000fe400078e0220 */
.L_x_97:
[----:B------:R-:W-:Y:S05]  /*2770*/  BSYNC.RECONVERGENT B0 ;  /* 0x0000000000007941 */ /* 0x000fea0003800200 */
.L_x_95:
[----:B------:R-:W-:Y:S01]  /*2780*/  IABS R17, R8 ;  /* 0x0000000800117213 */ /* 0x000fe20000000000 */
[----:B------:R-:W0:Y:S01]  /*2790*/  LDCU.U8 UR15, c[0x0][0x549] ;  /* 0x0000a920ff0f77ac */ /* 0x000e220008000000 */
[----:B------:R-:W-:Y:S02]  /*27a0*/  IABS R14, R6 ;  /* 0x00000006000e7213 */ /* 0x000fe40000000000 */
[----:B------:R-:W1:Y:S01]  /*27b0*/  I2F.U32.RP R9, R17 ;  /* 0x0000001100097306 */ /* 0x000e620000209000 */
[----:B------:R-:W-:Y:S01]  /*27c0*/  IABS R12, R15 ;  /* 0x0000000f000c7213 */ /* 0x000fe20000000000 */
[----:B------:R-:W2:Y:S01]  /*27d0*/  LDCU.64 UR4, c[0x0][0x430] ;  /* 0x00008600ff0477ac */ /* 0x000ea20008000a00 */
[----:B------:R-:W-:Y:S02]  /*27e0*/  IABS R16, R7 ;  /* 0x0000000700107213 */ /* 0x000fe40000000000 */
[----:B------:R-:W-:Y:S02]  /*27f0*/  IABS R13, R5 ;  /* 0x00000005000d7213 */ /* 0x000fe40000000000 */
[-C--:B------:R-:W-:Y:S01]  /*2800*/  IABS R35, R8.reuse ;  /* 0x0000000800237213 */ /* 0x080fe20000000000 */
[----:B------:R-:W3:Y:S01]  /*2810*/  I2F.U32.RP R18, R14 ;  /* 0x0000000e00127306 */ /* 0x000ee20000209000 */
[----:B------:R-:W-:-:S02]  /*2820*/  LOP3.LUT R22, R29, R8, RZ, 0x3c, !PT ;  /* 0x000000081d167212 */ /* 0x000fc400078e3cff */
[----:B------:R-:W-:Y:S01]  /*2830*/  ISETP.NE.AND P5, PT, R8, RZ, PT ;  /* 0x000000ff0800720c */ /* 0x000fe20003fa5270 */
[----:B------:R-:W-:Y:S01]  /*2840*/  IMAD.MOV R35, RZ, RZ, -R35 ;  /* 0x000000ffff237224 */ /* 0x000fe200078e0a23 */
[----:B------:R-:W-:Y:S02]  /*2850*/  ISETP.GE.AND P2, PT, R22, RZ, PT ;  /* 0x000000ff1600720c */ /* 0x000fe40003f46270 */
[----:B------:R-:W-:Y:S01]  /*2860*/  IABS R22, R7 ;  /* 0x0000000700167213 */ /* 0x000fe20000000000 */
[----:B-1----:R-:W1:Y:S01]  /*2870*/  MUFU.RCP R9, R9 ;  /* 0x0000000900097308 */ /* 0x002e620000001000 */
[----:B0-----:R-:W-:-:S03]  /*2880*/  UISETP.NE.AND UP0, UPT, UR15, URZ, UPT ;  /* 0x000000ff0f00728c */ /* 0x001fc6000bf05270 */
[----:B------:R-:W-:Y:S01]  /*2890*/  IMAD.MOV R22, RZ, RZ, -R22 ;  /* 0x000000ffff167224 */ /* 0x000fe200078e0a16 */
[----:B--2---:R-:W-:Y:S02]  /*28a0*/  USEL UR15, UR4, 0x1, UP0 ;  /* 0x00000001040f7887 */ /* 0x004fe40008000000 */
[----:B------:R-:W-:Y:S01]  /*28b0*/  UIMAD UR4, UR5, UR4, URZ ;  /* 0x00000004050472a4 */ /* 0x000fe2000f8e02ff */
[----:B---3--:R-:W0:Y:S01]  /*28c0*/  MUFU.RCP R36, R18 ;  /* 0x0000001200247308 */ /* 0x008e220000001000 */
[----:B------:R-:W-:Y:S02]  /*28d0*/  USHF.R.S32.HI UR17, URZ, 0x1f, UR15 ;  /* 0x0000001fff117899 */ /* 0x000fe4000801140f */
[----:B------:R-:W-:-:S05]  /*28e0*/  UIMAD UR5, UR15, UR5, URZ ;  /* 0x000000050f0572a4 */ /* 0x000fca000f8e02ff */
[----:B------:R-:W-:Y:S01]  /*28f0*/  I2F.U32.RP R11, R12 ;  /* 0x0000000c000b7306 */ /* 0x000fe20000209000 */
[----:B-1----:R-:W-:-:S07]  /*2900*/  VIADD R26, R9, 0xffffffe ;  /* 0x0ffffffe091a7836 */ /* 0x002fce0000000000 */
[----:B------:R-:W1:Y:S01]  /*2910*/  F2I.FTZ.U32.TRUNC.NTZ R27, R26 ;  /* 0x0000001a001b7305 */ /* 0x000e62000021f000 */
[----:B0-----:R-:W-:-:S07]  /*2920*/  VIADD R36, R36, 0xffffffe ;  /* 0x0ffffffe24247836 */ /* 0x001fce0000000000 */
[----:B------:R-:W0:Y:S01]  /*2930*/  F2I.FTZ.U32.TRUNC.NTZ R37, R36 ;  /* 0x0000002400257305 */ /* 0x000e22000021f000 */
[----:B-1----:R-:W-:-:S07]  /*2940*/  IMAD.MOV R18, RZ, RZ, -R27 ;  /* 0x000000ffff127224 */ /* 0x002fce00078e0a1b */
[----:B------:R-:W1:Y:S01]  /*2950*/  MUFU.RCP R30, R11 ;  /* 0x0000000b001e7308 */ /* 0x000e620000001000 */
[----:B------:R-:W-:Y:S02]  /*2960*/  IMAD.MOV.U32 R26, RZ, RZ, RZ ;  /* 0x000000ffff1a7224 */ /* 0x000fe400078e00ff */
[----:B0-----:R-:W-:-:S05]  /*2970*/  IMAD.MOV R33, RZ, RZ, -R37 ;  /* 0x000000ffff217224 */ /* 0x001fca00078e0a25 */
[----:B------:R-:W0:Y:S01]  /*2980*/  I2F.U32.RP R32, R16 ;  /* 0x0000001000207306 */ /* 0x000e220000209000 */
[----:B------:R-:W-:Y:S02]  /*2990*/  HFMA2 R36, -RZ, RZ, 0, 0 ;  /* 0x00000000ff247431 */ /* 0x000fe400000001ff */
[----:B------:R-:W-:-:S04]  /*29a0*/  IMAD R33, R33, R14, RZ ;  /* 0x0000000e21217224 */ /* 0x000fc800078e02ff */
[----:B------:R-:W-:Y:S01]  /*29b0*/  IMAD.HI.U32 R33, R37, R33, R36 ;  /* 0x0000002125217227 */ /* 0x000fe200078e0024 */
[----:B------:R-:W-:Y:S01]  /*29c0*/  I2F.U32.RP R9, R13 ;  /* 0x0000000d00097306 */ /* 0x000fe20000209000 */
[----:B-1----:R-:W-:Y:S02]  /*29d0*/  IADD3 R30, PT, PT, R30, 0xffffffe, RZ ;  /* 0x0ffffffe1e1e7810 */ /* 0x002fe40007ffe0ff */
[----:B------:R-:W-:Y:S01]  /*29e0*/  IMAD R11, R18, R17, RZ ;  /* 0x00000011120b7224 */ /* 0x000fe200078e02ff */
[----:B------:R-:W-:-:S03]  /*29f0*/  IABS R18, R10 ;  /* 0x0000000a00127213 */ /* 0x000fc60000000000 */
[----:B------:R-:W-:Y:S01]  /*2a00*/  IMAD.HI.U32 R11, R27, R11, R26 ;  /* 0x0000000b1b0b7227 */ /* 0x000fe200078e001a */
[----:B------:R-:W-:Y:S01]  /*2a10*/  IABS R26, R29 ;  /* 0x0000001d001a7213 */ /* 0x000fe20000000000 */
[----:B------:R-:W1:Y:S01]  /*2a20*/  F2I.FTZ.U32.TRUNC.NTZ R31, R30 ;  /* 0x0000001e001f7305 */ /* 0x000e62000021f000 */
[----:B------:R-:W-:Y:S01]  /*2a30*/  IABS R27, R6 ;  /* 0x00000006001b7213 */ /* 0x000fe20000000000 */
[----:B------:R-:W-:-:S04]  /*2a40*/  IMAD.HI.U32 R20, R33, R18, RZ ;  /* 0x0000001221147227 */ /* 0x000fc800078e00ff */
[----:B------:R-:W-:Y:S02]  /*2a50*/  IMAD.HI.U32 R28, R11, R26, RZ ;  /* 0x0000001a0b1c7227 */ /* 0x000fe400078e00ff */
[----:B0-----:R-:W0:Y:S02]  /*2a60*/  MUFU.RCP R32, R32 ;  /* 0x0000002000207308 */ /* 0x001e240000001000 */
[----:B------:R-:W-:Y:S02]  /*2a70*/  IMAD.MOV R27, RZ, RZ, -R27 ;  /* 0x000000ffff1b7224 */ /* 0x000fe400078e0a1b */
[----:B------:R-:W-:Y:S02]  /*2a80*/  IMAD R26, R28, R35, R26 ;  /* 0x000000231c1a7224 */ /* 0x000fe400078e021a */
[----:B------:R-:W-:Y:S01]  /*2a90*/  IMAD R27, R20, R27, R18 ;  /* 0x0000001b141b7224 */ /* 0x000fe200078e0212 */
[----:B-1----:R-:W-:Y:S01]  /*2aa0*/  IADD3 R11, PT, PT, RZ, -R31, RZ ;  /* 0x8000001fff0b7210 */ /* 0x002fe20007ffe0ff */
[----:B------:R-:W1:Y:S01]  /*2ab0*/  MUFU.RCP R9, R9 ;  /* 0x0000000900097308 */ /* 0x000e620000001000 */
[----:B------:R-:W-:Y:S01]  /*2ac0*/  ISETP.GT.U32.AND P3, PT, R17, R26, PT ;  /* 0x0000001a1100720c */ /* 0x000fe20003f64070 */
[----:B------:R-:W-:Y:S01]  /*2ad0*/  IMAD.MOV.U32 R30, RZ, RZ, RZ ;  /* 0x000000ffff1e7224 */ /* 0x000fe200078e00ff */
[----:B------:R-:W-:Y:S01]  /*2ae0*/  ISETP.GT.U32.AND P1, PT, R14, R27, PT ;  /* 0x0000001b0e00720c */ /* 0x000fe20003f24070 */
[----:B------:R-:W-:Y:S01]  /*2af0*/  IMAD R18, R11, R12, RZ ;  /* 0x0000000c0b127224 */ /* 0x000fe200078e02ff */
[----:B------:R-:W-:-:S03]  /*2b00*/  IABS R11, R2 ;  /* 0x00000002000b7213 */ /* 0x000fc60000000000 */
[----:B------:R-:W-:-:S04]  /*2b10*/  IMAD.HI.U32 R18, R31, R18, R30 ;  /* 0x000000121f127227 */ /* 0x000fc800078e001e */
[----:B0-----:R-:W-:Y:S02]  /*2b20*/  VIADD R32, R32, 0xffffffe ;  /* 0x0ffffffe20207836 */ /* 0x001fe40000000000 */
[----:B------:R-:W-:Y:S01]  /*2b30*/  @!P3 IMAD.IADD R26, R26, 0x1, -R17 ;  /* 0x000000011a1ab824 */ /* 0x000fe200078e0a11 */
[----:B------:R-:W-:Y:S01]  /*2b40*/  @!P3 IADD3 R28, PT, PT, R28, 0x1, RZ ;  /* 0x000000011c1cb810 */ /* 0x000fe20007ffe0ff */
[----:B------:R0:W2:Y:S01]  /*2b50*/  F2I.FTZ.U32.TRUNC.NTZ R33, R32 ;  /* 0x0000002000217305 */ /* 0x0000a2000021f000 */
[----:B------:R-:W-:Y:S01]  /*2b60*/  @!P1 IADD3 R27, PT, PT, R27, -R14, RZ ;  /* 0x8000000e1b1b9210 */ /* 0x000fe20007ffe0ff */
[----:B------:R-:W-:Y:S01]  /*2b70*/  IMAD.HI.U32 R18, R18, R11, RZ ;  /* 0x0000000b12127227 */ /* 0x000fe200078e00ff */
[----:B-1----:R-:W-:Y:S02]  /*2b80*/  IADD3 R30, PT, PT, R9, 0xffffffe, RZ ;  /* 0x0ffffffe091e7810 */ /* 0x002fe40007ffe0ff */
[----:B------:R-:W-:Y:S01]  /*2b90*/  ISETP.GE.U32.AND P6, PT, R26, R17, PT ;  /* 0x000000111a00720c */ /* 0x000fe20003fc6070 */
[----:B------:R-:W-:Y:S01]  /*2ba0*/  @!P1 VIADD R20, R20, 0x1 ;  /* 0x0000000114149836 */ /* 0x000fe20000000000 */
[----:B------:R-:W-:Y:S01]  /*2bb0*/  LOP3.LUT R17, R10, R6, RZ, 0x3c, !PT ;  /* 0x000000060a117212 */ /* 0x000fe200078e3cff */
[----:B------:R1:W3:Y:S01]  /*2bc0*/  F2I.FTZ.U32.TRUNC.NTZ R31, R30 ;  /* 0x0000001e001f7305 */ /* 0x0002e2000021f000 */
[----:B------:R-:W-:-:S02]  /*2bd0*/  ISETP.GE.U32.AND P4, PT, R27, R14, PT ;  /* 0x0000000e1b00720c */ /* 0x000fc40003f86070 */
[----:B------:R-:W-:Y:S02]  /*2be0*/  IABS R9, R15 ;  /* 0x0000000f00097213 */ /* 0x000fe40000000000 */
[----:B------:R-:W-:Y:S02]  /*2bf0*/  ISETP.GE.AND P0, PT, R17, RZ, PT ;  /* 0x000000ff1100720c */ /* 0x000fe40003f06270 */
[----:B------:R-:W-:Y:S01]  /*2c00*/  ISETP.NE.AND P3, PT, R6, RZ, PT ;  /* 0x000000ff0600720c */ /* 0x000fe20003f65270 */
[----:B------:R-:W-:Y:S01]  /*2c10*/  IMAD.MOV R9, RZ, RZ, -R9 ;  /* 0x000000ffff097224 */ /* 0x000fe200078e0a09 */
[----:B0-----:R-:W-:Y:S01]  /*2c20*/  MOV R32, RZ ;  /* 0x000000ff00207202 */ /* 0x001fe20000000f00 */
[----:B--2---:R-:W-:Y:S02]  /*2c30*/  IMAD.MOV R14, RZ, RZ, -R33 ;  /* 0x000000ffff0e7224 */ /* 0x004fe400078e0a21 */
[----:B------:R-:W-:Y:S02]  /*2c40*/  @P6 VIADD R28, R28, 0x1 ;  /* 0x000000011c1c6836 */ /* 0x000fe40000000000 */
[----:B------:R-:W-:-:S02]  /*2c50*/  IMAD R11, R18, R9, R11 ;  /* 0x00000009120b7224 */ /* 0x000fc400078e020b */
[----:B-1----:R-:W-:Y:S02]  /*2c60*/  HFMA2 R30, -RZ, RZ, 0, 0 ;  /* 0x00000000ff1e7431 */ /* 0x002fe400000001ff */
[----:B---3--:R-:W-:Y:S02]  /*2c70*/  IMAD.MOV R9, RZ, RZ, -R31 ;  /* 0x000000ffff097224 */ /* 0x008fe400078e0a1f */
[----:B------:R-:W-:Y:S01]  /*2c80*/  @P4 VIADD R20, R20, 0x1 ;  /* 0x0000000114144836 */ /* 0x000fe20000000000 */
[----:B------:R-:W-:Y:S01]  /*2c90*/  ISETP.GT.U32.AND P1, PT, R12, R11, PT ;  /* 0x0000000b0c00720c */ /* 0x000fe20003f24070 */
[----:B------:R-:W-:Y:S02]  /*2ca0*/  IMAD R17, R14, R16, RZ ;  /* 0x000000100e117224 */ /* 0x000fe400078e02ff */
[----:B------:R-:W-:Y:S01]  /*2cb0*/  @!P2 IMAD.MOV R28, RZ, RZ, -R28 ;  /* 0x000000ffff1ca224 */ /* 0x000fe200078e0a1c */
[----:B------:R-:W-:Y:S01]  /*2cc0*/  @!P5 LOP3.LUT R28, RZ, R8, RZ, 0x33, !PT ;  /* 0x00000008ff1cd212 */ /* 0x000fe200078e33ff */
[----:B------:R-:W-:Y:S01]  /*2cd0*/  IMAD R9, R9, R13, RZ ;  /* 0x0000000d09097224 */ /* 0x000fe200078e02ff */
[----:B------:R-:W-:Y:S01]  /*2ce0*/  ISETP.NE.AND P2, PT, R15, RZ, PT ;  /* 0x000000ff0f00720c */ /* 0x000fe20003f45270 */
[----:B------:R-:W-:Y:S01]  /*2cf0*/  @!P0 IMAD.MOV R20, RZ, RZ, -R20 ;  /* 0x000000ffff148224 */ /* 0x000fe200078e0a14 */
[----:B------:R-:W-:Y:S01]  /*2d00*/  @!P3 LOP3.LUT R20, RZ, R6, RZ, 0x33, !PT ;  /* 0x00000006ff14b212 */ /* 0x000fe200078e33ff */
[----:B------:R-:W-:Y:S01]  /*2d10*/  IMAD.HI.U32 R17, R33, R17, R32 ;  /* 0x0000001121117227 */ /* 0x000fe200078e0020 */
[----:B------:R-:W-:-:S02]  /*2d20*/  IABS R26, R28 ;  /* 0x0000001c001a7213 */ /* 0x000fc40000000000 */
[----:B------:R-:W-:Y:S01]  /*2d30*/  IABS R14, R20 ;  /* 0x00000014000e7213 */ /* 0x000fe20000000000 */
[----:B------:R-:W-:Y:S01]  /*2d40*/  IMAD.HI.U32 R30, R31, R9, R30 ;  /* 0x000000091f1e7227 */ /* 0x000fe200078e001e */
[----:B------:R-:W-:Y:S02]  /*2d50*/  IABS R9, R5 ;  /* 0x0000000500097213 */ /* 0x000fe40000000000 */
[----:B------:R-:W-:Y:S01]  /*2d60*/  ISETP.NE.AND P5, PT, R7, RZ, PT ;  /* 0x000000ff0700720c */ /* 0x000fe20003fa5270 */
[----:B------:R-:W-:Y:S01]  /*2d70*/  IMAD.HI.U32 R17, R17, R26, RZ ;  /* 0x0000001a11117227 */ /* 0x000fe200078e00ff */
[----:B------:R-:W-:-:S03]  /*2d80*/  IADD3 R9, PT, PT, RZ, -R9, RZ ;  /* 0x80000009ff097210 */ /* 0x000fc60007ffe0ff */
[----:B------:R-:W-:-:S04]  /*2d90*/  IMAD.HI.U32 R30, R30, R14, RZ ;  /* 0x0000000e1e1e7227 */ /* 0x000fc800078e00ff */
[----:B------:R-:W-:Y:S02]  /*2da0*/  IMAD R27, R17, R22, R26 ;  /* 0x00000016111b7224 */ /* 0x000fe400078e021a */
[----:B------:R-:W-:Y:S02]  /*2db0*/  @!P1 IMAD.IADD R11, R11, 0x1, -R12 ;  /* 0x000000010b0b9824 */ /* 0x000fe400078e0a0c */
[----:B------:R-:W-:Y:S01]  /*2dc0*/  IMAD R14, R30, R9, R14 ;  /* 0x000000091e0e7224 */ /* 0x000fe200078e020e */
[----:B------:R-:W-:Y:S01]  /*2dd0*/  ISETP.GT.U32.AND P3, PT, R16, R27, PT ;  /* 0x0000001b1000720c */ /* 0x000fe20003f64070 */
[----:B------:R-:W-:Y:S01]  /*2de0*/  @!P1 VIADD R18, R18, 0x1 ;  /* 0x0000000112129836 */ /* 0x000fe20000000000 */
[----:B------:R-:W-:Y:S01]  /*2df0*/  ISETP.GE.U32.AND P4, PT, R11, R12, PT ;  /* 0x0000000c0b00720c */ /* 0x000fe20003f86070 */
[----:B------:R-:W-:Y:S01]  /*2e00*/  IMAD.MOV R9, RZ, RZ, -R28 ;  /* 0x000000ffff097224 */ /* 0x000fe200078e0a1c */
[----:B------:R-:W-:Y:S02]  /*2e10*/  ISETP.GT.U32.AND P1, PT, R13, R14, PT ;  /* 0x0000000e0d00720c */ /* 0x000fe40003f24070 */
[----:B------:R-:W-:Y:S01]  /*2e20*/  LOP3.LUT R11, R2, R15, RZ, 0x3c, !PT ;  /* 0x0000000f020b7212 */ /* 0x000fe200078e3cff */
[----:B------:R-:W-:Y:S01]  /*2e30*/  IMAD R9, R8, R9, R29 ;  /* 0x0000000908097224 */ /* 0x000fe200078e021d */
[----:B------:R-:W-:-:S02]  /*2e40*/  LOP3.LUT R8, R20, R5, RZ, 0x3c, !PT ;  /* 0x0000000514087212 */ /* 0x000fc400078e3cff */
[----:B------:R-:W-:Y:S02]  /*2e50*/  ISETP.GE.AND P0, PT, R11, RZ, PT ;  /* 0x000000ff0b00720c */ /* 0x000fe40003f06270 */
[----:B------:R-:W-:Y:S01]  /*2e60*/  LOP3.LUT R11, R28, R7, RZ, 0x3c, !PT ;  /* 0x000000071c0b7212 */ /* 0x000fe200078e3cff */
[----:B------:R-:W-:Y:S01]  /*2e70*/  @!P3 IMAD.IADD R27, R27, 0x1, -R16 ;  /* 0x000000011b1bb824 */ /* 0x000fe200078e0a10 */
[----:B------:R-:W-:Y:S02]  /*2e80*/  @!P3 IADD3 R17, PT, PT, R17, 0x1, RZ ;  /* 0x000000011111b810 */ /* 0x000fe40007ffe0ff */
[----:B------:R-:W-:Y:S01]  /*2e90*/  @P4 IADD3 R18, PT, PT, R18, 0x1, RZ ;  /* 0x0000000112124810 */ /* 0x000fe20007ffe0ff */
[----:B------:R-:W-:Y:S01]  /*2ea0*/  @!P1 IMAD.IADD R14, R14, 0x1, -R13 ;  /* 0x000000010e0e9824 */ /* 0x000fe200078e0a0d */
[----:B------:R-:W-:Y:S01]  /*2eb0*/  ISETP.GE.U32.AND P6, PT, R27, R16, PT ;  /* 0x000000101b00720c */ /* 0x000fe20003fc6070 */
[----:B------:R-:W-:Y:S01]  /*2ec0*/  @!P1 VIADD R30, R30, 0x1 ;  /* 0x000000011e1e9836 */ /* 0x000fe20000000000 */
[----:B------:R-:W-:-:S02]  /*2ed0*/  ISETP.NE.AND P1, PT, R5, RZ, PT ;  /* 0x000000ff0500720c */ /* 0x000fc40003f25270 */
[----:B------:R-:W-:Y:S02]  /*2ee0*/  ISETP.GE.U32.AND P4, PT, R14, R13, PT ;  /* 0x0000000d0e00720c */ /* 0x000fe40003f86070 */
[----:B------:R-:W-:Y:S02]  /*2ef0*/  @!P0 IADD3 R18, PT, PT, -R18, RZ, RZ ;  /* 0x000000ff12128210 */ /* 0x000fe40007ffe1ff */
[----:B------:R-:W-:Y:S02]  /*2f00*/  @!P2 LOP3.LUT R18, RZ, R15, RZ, 0x33, !PT ;  /* 0x0000000fff12a212 */ /* 0x000fe400078e33ff */
[----:B------:R-:W-:Y:S02]  /*2f10*/  ISETP.GE.AND P2, PT, R11, RZ, PT ;  /* 0x000000ff0b00720c */ /* 0x000fe40003f46270 */
[----:B------:R-:W-:Y:S01]  /*2f20*/  ISETP.GE.AND P0, PT, R8, RZ, PT ;  /* 0x000000ff0800720c */ /* 0x000fe20003f06270 */
[----:B------:R-:W-:Y:S01]  /*2f30*/  IMAD.WIDE R12, R18, UR9, RZ ;  /* 0x00000009120c7c25 */ /* 0x000fe2000f8e02ff */
[----:B------:R-:W-:-:S03]  /*2f40*/  IADD3 R11, PT, PT, -R20, RZ, RZ ;  /* 0x000000ff140b7210 */ /* 0x000fc60007ffe1ff */
[----:B------:R-:W-:Y:S01]  /*2f50*/  @P6 VIADD R17, R17, 0x1 ;  /* 0x0000000111116836 */ /* 0x000fe20000000000 */
[----:B------:R-:W-:Y:S01]  /*2f60*/  @P4 IADD3 R30, PT, PT, R30, 0x1, RZ ;  /* 0x000000011e1e4810 */ /* 0x000fe20007ffe0ff */
[----:B------:R-:W-:Y:S02]  /*2f70*/  IMAD.MOV R18, RZ, RZ, -R18 ;  /* 0x000000ffff127224 */ /* 0x000fe400078e0a12 */
[----:B------:R-:W-:Y:S01]  /*2f80*/  IMAD.WIDE.U32 R12, R0, UR15, R12 ;  /* 0x0000000f000c7c25 */ /* 0x000fe2000f8e000c */
[----:B------:R-:W-:-:S03]  /*2f90*/  UIMAD UR15, UR8, UR15, URZ ;  /* 0x0000000f080f72a4 */ /* 0x000fc6000f8e02ff */
[----:B------:R-:W-:Y:S01]  /*2fa0*/  @!P2 IMAD.MOV R17, RZ, RZ, -R17 ;  /* 0x000000ffff11a224 */ /* 0x000fe200078e0a11 */
[----:B------:R-:W-:Y:S01]  /*2fb0*/  @!P5 LOP3.LUT R17, RZ, R7, RZ, 0x33, !PT ;  /* 0x00000007ff11d212 */ /* 0x000fe200078e33ff */
[----:B------:R-:W-:Y:S01]  /*2fc0*/  @!P0 IMAD.MOV R30, RZ, RZ, -R30 ;  /* 0x000000ffff1e8224 */ /* 0x000fe200078e0a1e */
[----:B------:R-:W-:Y:S01]  /*2fd0*/  @!P1 LOP3.LUT R30, RZ, R5, RZ, 0x33, !PT ;  /* 0x00000005ff1e9212 */ /* 0x000fe200078e33ff */
[----:B------:R-:W-:Y:S01]  /*2fe0*/  IMAD R13, R0, UR17, R13 ;  /* 0x00000011000d7c24 */ /* 0x000fe2000f8e020d */
[----:B------:R-:W-:Y:S01]  /*2ff0*/  UIMAD UR17, UR6, UR4, URZ ;  /* 0x00000004061172a4 */ /* 0x000fe2000f8e02ff */
[----:B------:R-:W-:Y:S01]  /*3000*/  IMAD R15, R15, R18, R2 ;  /* 0x000000120f0f7224 */ /* 0x000fe200078e0202 */
[----:B------:R-:W-:Y:S01]  /*3010*/  IADD3 R0, PT, PT, -R30, RZ, RZ ;  /* 0x000000ff1e007210 */ /* 0x000fe20007ffe1ff */
[----:B------:R-:W-:Y:S02]  /*3020*/  IMAD.MOV R2, RZ, RZ, -R17 ;  /* 0x000000ffff027224 */ /* 0x000fe400078e0a11 */
[----:B------:R-:W-:-:S04]  /*3030*/  IMAD.WIDE R12, R15, UR4, R12 ;  /* 0x000000040f0c7c25 */ /* 0x000fc8000f8e020c */
[----:B------:R-:W-:Y:S01]  /*3040*/  IMAD.WIDE R8, R9, UR5, RZ ;  /* 0x0000000509087c25 */ /* 0x000fe2000f8e02ff */
        /* <DEDUP_REMOVED lines=19> */
.L_x_92:
[----:B------:R-:W0:Y:S01]  /*3180*/  LDC.64 R2, c[0x0][0x420] ;  /* 0x00010800ff027b82 */ /* 0x000e220000000a00 */
[----:B------:R-:W-:-:S05]  /*3190*/  IADD3 R0, PT, PT, R21, UR13, RZ ;  /* 0x0000000d15007c10 */ /* 0x000fca000fffe0ff */
[----:B0-----:R-:W-:-:S05]  /*31a0*/  IMAD.WIDE.U32 R2, R0, 0x4, R2 ;  /* 0x0000000400027825 */ /* 0x001fca00078e0002 */
[----:B------:R1:W-:Y:S02]  /*31b0*/  STG.E desc[UR10][R2.64], R23 ;  /* 0x0000001702007986 */ /* 0x0003e4000c10190a */
.L_x_91:
[----:B------:R-:W-:Y:S05]  /*31c0*/  BSYNC.RECONVERGENT B1 ;  /* 0x0000000000017941 */ /* 0x000fea0003800200 */
.L_x_90:
[----:B------:R-:W2:Y:S01]  /*31d0*/  LDCU UR6, c[0x0][0x534] ;  /* 0x0000a680ff0677ac */ /* 0x000ea20008000800 */
[----:B------:R-:W3:Y:S01]  /*31e0*/  LDC R8, c[0x0][0x44c] ;  /* 0x00011300ff087b82 */ /* 0x000ee20000000800 */
[----:B01----:R-:W-:Y:S01]  /*31f0*/  IMAD.SHL.U32 R2, R19, 0x8, RZ ;  /* 0x0000000813027824 */ /* 0x003fe200078e00ff */
[----:B------:R-:W-:Y:S04]  /*3200*/  BSSY.RECONVERGENT B0, `(.L_x_98) ;  /* 0x000000e000007945 */ /* 0x000fe80003800200 */
[----:B------:R-:W-:Y:S02]  /*3210*/  LOP3.LUT R2, R2, 0x1f00, RZ, 0xc0, !PT ;  /* 0x00001f0002027812 */ /* 0x000fe400078ec0ff */
[----:B--2---:R-:W-:-:S04]  /*3220*/  ISETP.GE.AND P0, PT, R25, UR6, PT ;  /* 0x0000000619007c0c */ /* 0x004fc8000bf06270 */
[----:B------:R-:W-:-:S13]  /*3230*/  ISETP.GT.U32.OR P0, PT, R19, 0x7f, P0 ;  /* 0x0000007f1300780c */ /* 0x000fda0000704470 */
[----:B------:R-:W-:Y:S05]  /*3240*/  @P0 BRA `(.L_x_99) ;  /* 0x0000000000240947 */ /* 0x000fea0003800000 */
[----:B------:R-:W0:Y:S01]  /*3250*/  S2R R0, SR_CgaCtaId ;  /* 0x0000000000007919 */ /* 0x000e220000008800 */
[----:B------:R-:W-:Y:S01]  /*3260*/  FADD.FTZ R4, -R23, R24 ;  /* 0x0000001817047221 */ /* 0x000fe20000010100 */
[----:B------:R-:W-:-:S03]  /*3270*/  MOV R3, 0x400 ;  /* 0x0000040000037802 */ /* 0x000fc60000000f00 */
[----:B------:R-:W-:-:S06]  /*3280*/  FMUL.FTZ R4, R4, 1.4426950216293334961 ;  /* 0x3fb8aa3b04047820 */ /* 0x000fcc0000410000 */
[----:B------:R-:W1:Y:S01]  /*3290*/  MUFU.EX2 R4, R4 ;  /* 0x0000000400047308 */ /* 0x000e620000000800 */
[----:B0-----:R-:W-:-:S05]  /*32a0*/  LEA R0, R0, R3, 0x18 ;  /* 0x0000000300007211 */ /* 0x001fca00078ec0ff */
[----:B------:R-:W-:-:S05]  /*32b0*/  IMAD R0, R25, 0x14, R0 ;  /* 0x0000001419007824 */ /* 0x000fca00078e0200 */
[----:B------:R-:W-:-:S05]  /*32c0*/  LEA R3, R21, R0, 0x2 ;  /* 0x0000000015037211 */ /* 0x000fca00078e10ff */
[----:B-1----:R0:W-:Y:S02]  /*32d0*/  STS [R3], R4 ;  /* 0x0000000403007388 */ /* 0x0021e40000000800 */
.L_x_99:
[----:B------:R-:W-:Y:S05]  /*32e0*/  BSYNC.RECONVERGENT B0 ;  /* 0x0000000000007941 */ /* 0x000fea0003800200 */
.L_x_98:
[----:B------:R-:W-:Y:S01]  /*32f0*/  BAR.SYNC.DEFER_BLOCKING 0x0 ;  /* 0x0000000000007b1d */ /* 0x000fe20000010000 */
[----:B------:R-:W-:Y:S01]  /*3300*/  UISETP.GE.AND UP0, UPT, UR6, 0x1, UPT ;  /* 0x000000010600788c */ /* 0x000fe2000bf06270 */
[----:B------:R-:W-:Y:S01]  /*3310*/  IMAD R24, R25, 0x4, R2 ;  /* 0x0000000419187824 */ /* 0x000fe200078e0202 */
[----:B0-----:R-:W-:Y:S01]  /*3320*/  CS2R R2, SRZ ;  /* 0x0000000000027805 */ /* 0x001fe2000001ff00 */
[----:B------:R-:W-:Y:S01]  /*3330*/  IMAD.SHL.U32 R20, R19, 0x4, RZ ;  /* 0x0000000413147824 */ /* 0x000fe200078e00ff */
[----:B------:R-:W-:Y:S01]  /*3340*/  CS2R R4, SRZ ;  /* 0x0000000000047805 */ /* 0x000fe2000001ff00 */
[----:B---3--:R-:W-:Y:S01]  /*3350*/  IMAD R25, R8, UR13, RZ ;  /* 0x0000000d08197c24 */ /* 0x008fe2000f8e02ff */
[----:B------:R-:W-:Y:S01]  /*3360*/  CS2R R6, SRZ ;  /* 0x0000000000067805 */ /* 0x000fe2000001ff00 */
[----:B------:R-:W-:Y:S01]  /*3370*/  IMAD.MOV.U32 R0, RZ, RZ, RZ ;  /* 0x000000ffff007224 */ /* 0x000fe200078e00ff */
[----:B------:R-:W-:Y:S01]  /*3380*/  LOP3.LUT R20, R20, 0x7c, RZ, 0xc0, !PT ;  /* 0x0000007c14147812 */ /* 0x000fe200078ec0ff */
[----:B------:R-:W-:Y:S01]  /*3390*/  IMAD.MOV.U32 R9, RZ, RZ, RZ ;  /* 0x000000ffff097224 */ /* 0x000fe200078e00ff */
[----:B------:R-:W-:-:S02]  /*33a0*/  IADD3 R24, P0, PT, R25, R24, RZ ;  /* 0x0000001819187210 */ /* 0x000fc40007f1e0ff */
[----:B------:R-:W-:Y:S02]  /*33b0*/  LOP3.LUT R11, R20, 0x80, RZ, 0xfc, !PT ;  /* 0x00000080140b7812 */ /* 0x000fe400078efcff */
        /* <DEDUP_REMOVED lines=17> */
[----:B------:R-:W-:Y:S01]  /*34d0*/  UMOV UR7, 0x400 ;  /* 0x0000040000077882 */ /* 0x000fe20000000000 */
[----:B------:R-:W-:Y:S01]  /*34e0*/  ULOP3.LUT UR12, UR6, 0x7ffffffc, URZ, 0xc0, !UPT ;  /* 0x7ffffffc060c7892 */ /* 0x000fe2000f8ec0ff */
[----:B------:R-:W-:Y:S01]  /*34f0*/  ISETP.GE.AND P3, PT, R21, UR4, PT ;  /* 0x0000000415007c0c */ /* 0x000fe2000bf66270 */
[----:B------:R-:W-:Y:S01]  /*3500*/  IMAD.MOV.U32 R0, RZ, RZ, RZ ;  /* 0x000000ffff007224 */ /* 0x000fe200078e00ff */
        /* <DEDUP_REMOVED lines=10> */
.L_x_110:
        /* <DEDUP_REMOVED lines=11> */
.L_x_103:
[----:B------:R-:W-:Y:S05]  /*3660*/  BSYNC.RECONVERGENT B0 ;  /* 0x0000000000007941 */ /* 0x000fea0003800200 */
.L_x_102:
        /* <DEDUP_REMOVED lines=21> */
.L_x_105:
[----:B------:R-:W-:Y:S05]  /*37c0*/  BSYNC.RECONVERGENT B0 ;  /* 0x0000000000007941 */ /* 0x000fea0003800200 */
.L_x_104:
        /* <DEDUP_REMOVED lines=21> */
.L_x_107:
[----:B------:R-:W-:Y:S05]  /*3920*/  BSYNC.RECONVERGENT B0 ;  /* 0x0000000000007941 */ /* 0x000fea0003800200 */
.L_x_106:
        /* <DEDUP_REMOVED lines=20> */
.L_x_109:
[----:B------:R-:W-:Y:S05]  /*3a70*/  BSYNC.RECONVERGENT B0 ;  /* 0x0000000000007941 */ /* 0x000fea0003800200 */
.L_x_108:
        /* <DEDUP_REMOVED lines=15> */
.L_x_101:
        /* <DEDUP_REMOVED lines=14> */
.L_x_113:
        /* <DEDUP_REMOVED lines=16> */
.L_x_112:
[----:B------:R-:W-:Y:S05]  /*3d50*/  BSYNC.RECONVERGENT B0 ;  /* 0x0000000000007941 */ /* 0x000fea0003800200 */
.L_x_111:
        /* <DEDUP_REMOVED lines=12> */
.L_x_100:
        /* <DEDUP_REMOVED lines=11> */
[----:B------:R-:W-:Y:S01]  /*3ed0*/  IADD3 R10, PT, PT, RZ, -R10, RZ ;  /* 0x8000000aff0a7210 */ /* 0x000fe20007ffe0ff */
[----:B------:R-:W3:Y:S01]  /*3ee0*/  LDCU UR9, c[0x0][0x440] ;  /* 0x00008800ff0977ac */ /* 0x000ee20008000800 */
        /* <DEDUP_REMOVED lines=52> */
[-C--:B------:R-:W-:Y:S02]  /*4230*/  @!P0 LOP3.LUT R10, RZ, R13.reuse, RZ, 0x33, !PT ;  /* 0x0000000dff0a8212 */ /* 0x080fe400078e33ff */
[----:B---3--:R-:W-:Y:S02]  /*4240*/  ISETP.GE.AND P1, PT, R20, UR9, PT ;  /* 0x0000000914007c0c */ /* 0x008fe4000bf26270 */
[----:B------:R-:W-:Y:S01]  /*4250*/  SHF.R.S32.HI R12, RZ, 0x1f, R10 ;  /* 0x0000001fff0c7819 */ /* 0x000fe2000001140a */
[C---:B------:R-:W-:Y:S02]  /*4260*/  IMAD R14, R10.reuse, R13, R14 ;  /* 0x0000000d0a0e7224 */ /* 0x040fe400078e020e */
[----:B--2---:R-:W-:-:S03]  /*4270*/  IMAD.WIDE.U32 R16, R10, UR12, R16 ;  /* 0x0000000c0a107c25 */ /* 0x004fc6000f8e0010 */
[----:B------:R-:W-:Y:S01]  /*4280*/  IADD3 R14, PT, PT, R21, -R14, RZ ;  /* 0x8000000e150e7210 */ /* 0x000fe20007ffe0ff */
[----:B------:R-:W-:-:S03]  /*4290*/  IMAD R15, R12, UR12, RZ ;  /* 0x0000000c0c0f7c24 */ /* 0x000fc6000f8e02ff */
[----:B------:R-:W-:Y:S01]  /*42a0*/  SHF.R.S32.HI R8, RZ, 0x1f, R14 ;  /* 0x0000001fff087819 */ /* 0x000fe2000001140e */
[----:B------:R-:W-:-:S04]  /*42b0*/  IMAD R15, R10, UR13, R15 ;  /* 0x0000000d0a0f7c24 */ /* 0x000fc8000f8e020f */
[----:B------:R-:W-:Y:S02]  /*42c0*/  IMAD.IADD R17, R17, 0x1, R15 ;  /* 0x0000000111117824 */ /* 0x000fe400078e020f */
[----:B------:R-:W-:Y:S02]  /*42d0*/  IMAD R13, R8, UR6, RZ ;  /* 0x00000006080d7c24 */ /* 0x000fe4000f8e02ff */
[----:B------:R-:W-:-:S04]  /*42e0*/  IMAD.WIDE.U32 R16, R14, UR6, R16 ;  /* 0x000000060e107c25 */ /* 0x000fc8000f8e0010 */
[----:B------:R-:W-:Y:S01]  /*42f0*/  IMAD R13, R14, UR7, R13 ;  /* 0x000000070e0d7c24 */ /* 0x000fe2000f8e020d */
[----:B------:R-:W-:-:S04]  /*4300*/  IADD3 R8, P0, PT, R20, R16, RZ ;  /* 0x0000001014087210 */ /* 0x000fc80007f1e0ff */
        /* <DEDUP_REMOVED lines=8> */
        .weak           $__internal_2_$__cuda_sm20_div_s64
        .type           $__internal_2_$__cuda_sm20_div_s64,@function
        .size           $__internal_2_$__cuda_sm20_div_s64,(.L_x_4034 - $__internal_2_$__cuda_sm20_div_s64)
$__internal_2_$__cuda_sm20_div_s64:
        /* <DEDUP_REMOVED lines=32> */
[----:B------:R-:W-:Y:S01]  /*4590*/  IMAD.X R9, RZ, RZ, ~R9, P0 ;  /* 0x000000ffff097224 */ /* 0x000fe200000e0e09 */
[----:B------:R-:W-:-:S03]  /*45a0*/  IADD3 R10, P0, PT, RZ, -R22, RZ ;  /* 0x80000016ff0a7210 */ /* 0x000fc60007f1e0ff */
[----:B------:R-:W-:Y:S01]  /*45b0*/  IMAD.WIDE.U32 R30, P4, R31, R9, R30 ;  /* 0x000000091f1e7225 */ /* 0x000fe2000788001e */
[----:B------:R-:W-:-:S03]  /*45c0*/  SEL R10, R10, R22, !P1 ;  /* 0x000000160a0a7207 */ /* 0x000fc60004800000 */
[----:B------:R-:W-:-:S04]  /*45d0*/  IMAD.HI.U32 R20, P3, R12, R11, R30 ;  /* 0x0000000b0c147227 */ /* 0x000fc8000786001e */
[CC--:B------:R-:W-:Y:S02]  /*45e0*/  IMAD R11, R12.reuse, R9.reuse, RZ ;  /* 0x000000090c0b7224 */ /* 0x0c0fe400078e02ff */
[----:B------:R-:W-:-:S03]  /*45f0*/  IMAD.HI.U32 R9, R12, R9, RZ ;  /* 0x000000090c097227 */ /* 0x000fc600078e00ff */
[----:B------:R-:W-:Y:S01]  /*4600*/  IADD3 R11, P2, PT, R11, R20, RZ ;  /* 0x000000140b0b7210 */ /* 0x000fe20007f5e0ff */
[----:B------:R-:W-:Y:S01]  /*4610*/  IMAD.X R12, R9, 0x1, R12, P4 ;  /* 0x00000001090c7824 */ /* 0x000fe200020e060c */
[-C--:B------:R-:W-:Y:S01]  /*4620*/  IADD3.X R20, PT, PT, RZ, ~R17.reuse, RZ, P0, !PT ;  /* 0x80000011ff147210 */ /* 0x080fe200007fe4ff */
[----:B------:R-:W-:Y:S02]  /*4630*/  IMAD.MOV.U32 R31, RZ, RZ, RZ ;  /* 0x000000ffff1f7224 */ /* 0x000fe400078e00ff */
[----:B------:R-:W-:Y:S01]  /*4640*/  IMAD.HI.U32 R30, R11, R10, RZ ;  /* 0x0000000a0b1e7227 */ /* 0x000fe200078e00ff */
[----:B------:R-:W-:Y:S02]  /*4650*/  SEL R9, R20, R17, !P1 ;  /* 0x0000001114097207 */ /* 0x000fe40004800000 */
[----:B------:R-:W-:-:S03]  /*4660*/  IADD3.X R12, PT, PT, RZ, RZ, R12, P2, P3 ;  /* 0x000000ffff0c7210 */ /* 0x000fc600017e640c */
[----:B------:R-:W-:-:S04]  /*4670*/  IMAD.WIDE.U32 R30, R11, R9, R30 ;  /* 0x000000090b1e7225 */ /* 0x000fc800078e001e */
[C---:B------:R-:W-:Y:S02]  /*4680*/  IMAD R22, R12.reuse, R9, RZ ;  /* 0x000000090c167224 */ /* 0x040fe400078e02ff */
[----:B------:R-:W-:-:S04]  /*4690*/  IMAD.HI.U32 R13, P1, R12, R10, R30 ;  /* 0x0000000a0c0d7227 */ /* 0x000fc8000782001e */
[----:B------:R-:W-:Y:S01]  /*46a0*/  IMAD.HI.U32 R11, R12, R9, RZ ;  /* 0x000000090c0b7227 */ /* 0x000fe200078e00ff */
[----:B------:R-:W-:-:S03]  /*46b0*/  IADD3 R22, P0, PT, R22, R13, RZ ;  /* 0x0000000d16167210 */ /* 0x000fc60007f1e0ff */
[----:B------:R-:W-:Y:S02]  /*46c0*/  IMAD.X R11, RZ, RZ, R11, P1 ;  /* 0x000000ffff0b7224 */ /* 0x000fe400008e060b */
[----:B------:R-:W-:-:S04]  /*46d0*/  IMAD.WIDE.U32 R12, R22, R26, RZ ;  /* 0x0000001a160c7225 */ /* 0x000fc800078e00ff */
[----:B------:R-:W-:Y:S01]  /*46e0*/  IMAD.X R20, RZ, RZ, R11, P0 ;  /* 0x000000ffff147224 */ /* 0x000fe200000e060b */
[----:B------:R-:W-:Y:S01]  /*46f0*/  IADD3 R10, P0, PT, -R12, R10, RZ ;  /* 0x0000000a0c0a7210 */ /* 0x000fe20007f1e1ff */
[----:B------:R-:W-:-:S03]  /*4700*/  IMAD R11, R22, R27, R13 ;  /* 0x0000001b160b7224 */ /* 0x000fc600078e020d */
[-C--:B------:R-:W-:Y:S01]  /*4710*/  ISETP.GE.U32.AND P2, PT, R10, R26.reuse, PT ;  /* 0x0000001a0a00720c */ /* 0x080fe20003f46070 */
[-C--:B------:R-:W-:Y:S01]  /*4720*/  IMAD R12, R20, R26.reuse, R11 ;  /* 0x0000001a140c7224 */ /* 0x080fe200078e020b */
[----:B------:R-:W-:-:S04]  /*4730*/  IADD3 R11, P1, PT, R10, -R26, RZ ;  /* 0x8000001a0a0b7210 */ /* 0x000fc80007f3e0ff */
[----:B------:R-:W-:Y:S02]  /*4740*/  IADD3.X R9, PT, PT, ~R12, R9, RZ, P0, !PT ;  /* 0x000000090c097210 */ /* 0x000fe400007fe5ff */
[----:B------:R-:W-:Y:S02]  /*4750*/  IADD3 R13, P0, PT, R22, 0x1, RZ ;  /* 0x00000001160d7810 */ /* 0x000fe40007f1e0ff */
[C---:B------:R-:W-:Y:S01]  /*4760*/  ISETP.GE.U32.AND.EX P2, PT, R9.reuse, R27, PT, P2 ;  /* 0x0000001b0900720c */ /* 0x040fe20003f46120 */
[----:B------:R-:W-:Y:S02]  /*4770*/  IMAD.X R12, R9, 0x1, ~R27, P1 ;  /* 0x00000001090c7824 */ /* 0x000fe400008e0e1b */
[----:B------:R-:W-:Y:S01]  /*4780*/  IMAD.X R31, RZ, RZ, R20, P0 ;  /* 0x000000ffff1f7224 */ /* 0x000fe200000e0614 */
[----:B------:R-:W-:Y:S02]  /*4790*/  SEL R11, R11, R10, P2 ;  /* 0x0000000a0b0b7207 */ /* 0x000fe40001000000 */
[----:B------:R-:W-:-:S02]  /*47a0*/  SEL R13, R13, R22, P2 ;  /* 0x000000160d0d7207 */ /* 0x000fc40001000000 */
[----:B------:R-:W-:Y:S02]  /*47b0*/  SEL R9, R12, R9, P2 ;  /* 0x000000090c097207 */ /* 0x000fe40001000000 */
[----:B------:R-:W-:Y:S02]  /*47c0*/  ISETP.GE.U32.AND P0, PT, R11, R26, PT ;  /* 0x0000001a0b00720c */ /* 0x000fe40003f06070 */
[----:B------:R-:W-:Y:S02]  /*47d0*/  SEL R31, R31, R20, P2 ;  /* 0x000000141f1f7207 */ /* 0x000fe40001000000 */
[----:B------:R-:W-:Y:S02]  /*47e0*/  IADD3 R10, P1, PT, R13, 0x1, RZ ;  /* 0x000000010d0a7810 */ /* 0x000fe40007f3e0ff */
[----:B------:R-:W-:Y:S02]  /*47f0*/  ISETP.GE.U32.AND.EX P0, PT, R9, R27, PT, P0 ;  /* 0x0000001b0900720c */ /* 0x000fe40003f06100 */
[----:B------:R-:W-:Y:S01]  /*4800*/  LOP3.LUT R9, R16, R17, RZ, 0x3c, !PT ;  /* 0x0000001110097212 */ /* 0x000fe200078e3cff */
[----:B------:R-:W-:Y:S01]  /*4810*/  IMAD.X R12, RZ, RZ, R31, P1 ;  /* 0x000000ffff0c7224 */ /* 0x000fe200008e061f */
[----:B------:R-:W-:Y:S01]  /*4820*/  SEL R10, R10, R13, P0 ;  /* 0x0000000d0a0a7207 */ /* 0x000fe20000000000 */
[----:B------:R-:W-:Y:S01]  /*4830*/  IMAD.MOV.U32 R13, RZ, RZ, 0x0 ;  /* 0x00000000ff0d7424 */ /* 0x000fe200078e00ff */
[----:B------:R-:W-:-:S02]  /*4840*/  ISETP.GE.AND P2, PT, R9, RZ, PT ;  /* 0x000000ff0900720c */ /* 0x000fc40003f46270 */
[----:B------:R-:W-:Y:S02]  /*4850*/  SEL R12, R12, R31, P0 ;  /* 0x0000001f0c0c7207 */ /* 0x000fe40000000000 */
[----:B------:R-:W-:Y:S02]  /*4860*/  IADD3 R11, P1, PT, RZ, -R10, RZ ;  /* 0x8000000aff0b7210 */ /* 0x000fe40007f3e0ff */
[----:B------:R-:W-:Y:S02]  /*4870*/  ISETP.NE.U32.AND P0, PT, R18, RZ, PT ;  /* 0x000000ff1200720c */ /* 0x000fe40003f05070 */
[-C--:B------:R-:W-:Y:S02]  /*4880*/  IADD3.X R9, PT, PT, RZ, ~R12.reuse, RZ, P1, !PT ;  /* 0x8000000cff097210 */ /* 0x080fe40000ffe4ff */
[----:B------:R-:W-:Y:S02]  /*4890*/  ISETP.NE.AND.EX P0, PT, R16, RZ, PT, P0 ;  /* 0x000000ff1000720c */ /* 0x000fe40003f05300 */
[----:B------:R-:W-:Y:S01]  /*48a0*/  SEL R9, R9, R12, !P2 ;  /* 0x0000000c09097207 */ /* 0x000fe20005000000 */
[----:B------:R-:W-:Y:S01]  /*48b0*/  IMAD.MOV.U32 R12, RZ, RZ, R14 ;  /* 0x000000ffff0c7224 */ /* 0x000fe200078e000e */
[----:B------:R-:W-:-:S04]  /*48c0*/  SEL R11, R11, R10, !P2 ;  /* 0x0000000a0b0b7207 */ /* 0x000fc80005000000 */
[----:B------:R-:W-:Y:S02]  /*48d0*/  SEL R10, R11, 0xffffffff, P0 ;  /* 0xffffffff0b0a7807 */ /* 0x000fe40000000000 */
[----:B------:R-:W-:Y:S01]  /*48e0*/  SEL R11, R9, 0xffffffff, P0 ;  /* 0xffffffff090b7807 */ /* 0x000fe20000000000 */
[----:B------:R-:W-:Y:S06]  /*48f0*/  RET.REL.NODEC R12 `(_ZN5flash32flash_fwd_splitkv_combine_kernelI23Flash_fwd_kernel_traitsILi256ELi64ELi64ELi4ELb0ELb0EN7cutlass10bfloat16_tE19Flash_kernel_traitsILi256ELi64ELi64ELi4ES3_EELi4ELi5ELb0EEEvNS_16Flash_fwd_paramsE) ;  /* 0xffffffb40cc07950 */ /* 0x000fec0003c3ffff */
.L_x_114:
        /* <DEDUP_REMOVED lines=16> */
.L_x_4034:


//--------------------- .text._ZN5flash32flash_fwd_splitkv_combine_kernelI23Flash_fwd_kernel_traitsILi256ELi64ELi64ELi4ELb0ELb0EN7cutlass10bfloat16_tE19Flash_kernel_traitsILi256ELi64ELi64ELi4ES3_EELi4ELi4ELb0EEEvNS_16Flash_fwd_paramsE --------------------------
	.section	.text._ZN5flash32flash_fwd_splitkv_combine_kernelI23Flash_fwd_kernel_traitsILi256ELi64ELi64ELi4ELb0ELb0EN7cutlass10bfloat16_tE19Flash_kernel_traitsILi256ELi64ELi64ELi4ES3_EELi4ELi4ELb0EEEvNS_16Flash_fwd_paramsE,"ax",@progbits
	.align	128
        .global         _ZN5flash32flash_fwd_splitkv_combine_kernelI23Flash_fwd_kernel_traitsILi256ELi64ELi64ELi4ELb0ELb0EN7cutlass10bfloat16_tE19Flash_kernel_traitsILi256ELi64ELi64ELi4ES3_EELi4ELi4ELb0EEEvNS_16Flash_fwd_paramsE
        .type           _ZN5flash32flash_fwd_splitkv_combine_kernelI23Flash_fwd_kernel_traitsILi256ELi64ELi64ELi4ELb0ELb0EN7cutlass10bfloat16_tE19Flash_kernel_traitsILi256ELi64ELi64ELi4ES3_EELi4ELi4ELb0EEEvNS_16Flash_fwd_paramsE,@function
        .size           _ZN5flash32flash_fwd_splitkv_combine_kernelI23Flash_fwd_kernel_traitsILi256ELi64ELi64ELi4ELb0ELb0EN7cutlass10bfloat16_tE19Flash_kernel_traitsILi256ELi64ELi64ELi4ES3_EELi4ELi4ELb0EEEvNS_16Flash_fwd_paramsE,(.L_x_4035 - _ZN5flash32flash_fwd_splitkv_combine_kernelI23Flash_fwd_kernel_traitsILi256ELi64ELi64ELi4ELb0ELb0EN7cutlass10bfloat16_tE19Flash_kernel_traitsILi256ELi64ELi64ELi4ES3_EELi4ELi4ELb0EEEvNS_16Flash_fwd_paramsE)
        .other          _ZN5flash32flash_fwd_splitkv_combine_kernelI23Flash_fwd_kernel_traitsILi256ELi64ELi64ELi4ELb0ELb0EN7cutlass10bfloat16_tE19Flash_kernel_traitsILi256ELi64ELi64ELi4ES3_EELi4ELi4ELb0EEEvNS_16Flash_fwd_paramsE,@"STO_CUDA_ENTRY STV_DEFAULT"
_ZN5flash32flash_fwd_splitkv_combine_kernelI23Flash_fwd_kernel_traitsILi256ELi64ELi64ELi4ELb0ELb0EN7cutlass10bfloat16_tE19Flash_kernel_traitsILi256ELi64ELi64ELi4ES3_EELi4ELi4ELb0EEEvNS_16Flash_fwd_paramsE:
.text._ZN5flash32flash_fwd_splitkv_combine_kernelI23Flash_fwd_kernel_traitsILi256ELi64ELi64ELi4ELb0ELb0EN7cutlass10bfloat16_tE19Flash_kernel_traitsILi256ELi64ELi64ELi4ES3_EELi4ELi4ELb0EEEvNS_16Flash_fwd_paramsE:
        /* <DEDUP_REMOVED lines=38> */
.L_x_115:
[----:B------:R-:W-:Y:S01]  /*0260*/  IMAD.U32 R19, RZ, RZ, UR16 ;  /* 0x00000010ff137e24 */ /* 0x000fe2000f8e00ff */
[----:B------:R-:W-:Y:S01]  /*0270*/  MOV R17, UR14 ;  /* 0x0000000e00117c02 */ /* 0x000fe20008000f00 */
[----:B------:R-:W-:Y:S01]  /*0280*/  IMAD.U32 R18, RZ, RZ, UR17 ;  /* 0x00000011ff127e24 */ /* 0x000fe2000f8e00ff */
[----:B------:R-:W-:Y:S02]  /*0290*/  MOV R16, UR9 ;  /* 0x0000000900107c02 */ /* 0x000fe40008000f00 */
[----:B------:R-:W-:Y:S02]  /*02a0*/  MOV R15, 0x2c0 ;  /* 0x000002c0000f7802 */ /* 0x000fe40000000f00 */
[----:B------:R-:W-:Y:S05]  /*02b0*/  CALL.REL.NOINC `($__internal_3_$__cuda_sm20_div_s64) ;  /* 0x0000004000687944 */ /* 0x000fea0003c00000 */
[----:B------:R-:W-:-:S07]  /*02c0*/  MOV R11, R12 ;  /* 0x0000000c000b7202 */ /* 0x000fce0000000f00 */
.L_x_116:
        /* <DEDUP_REMOVED lines=30> */
.L_x_118:
[----:B------:R-:W-:Y:S01]  /*04b0*/  IMAD.MOV.U32 R19, RZ, RZ, R10 ;  /* 0x000000ffff137224 */ /* 0x000fe200078e000a */
[----:B------:R-:W-:Y:S01]  /*04c0*/  MOV R17, R3 ;  /* 0x0000000300117202 */ /* 0x000fe20000000f00 */
[----:B------:R-:W-:Y:S01]  /*04d0*/  IMAD.MOV.U32 R18, RZ, RZ, R11 ;  /* 0x000000ffff127224 */ /* 0x000fe200078e000b */
[----:B------:R-:W-:Y:S02]  /*04e0*/  MOV R16, R0 ;  /* 0x0000000000107202 */ /* 0x000fe40000000f00 */
[----:B------:R-:W-:Y:S02]  /*04f0*/  MOV R15, 0x510 ;  /* 0x00000510000f7802 */ /* 0x000fe40000000f00 */
[----:B------:R-:W-:Y:S05]  /*0500*/  CALL.REL.NOINC `($__internal_3_$__cuda_sm20_div_s64) ;  /* 0x0000003c00d47944 */ /* 0x000fea0003c00000 */
[----:B------:R-:W-:Y:S02]  /*0510*/  MOV R4, R10 ;  /* 0x0000000a00047202 */ /* 0x000fe40000000f00 */
[----:B------:R-:W-:Y:S02]  /*0520*/  MOV R5, R12 ;  /* 0x0000000c00057202 */ /* 0x000fe40000000f00 */
.L_x_119:
[----:B------:R-:W-:Y:S05]  /*0530*/  BSYNC.RECONVERGENT B0 ;  /* 0x0000000000007941 */ /* 0x000fea0003800200 */
.L_x_117:
        /* <DEDUP_REMOVED lines=57> */
.L_x_121:
[----:B------:R-:W-:Y:S01]  /*08d0*/  IMAD.MOV.U32 R19, RZ, RZ, R3 ;  /* 0x000000ffff137224 */ /* 0x000fe200078e0003 */
[----:B------:R-:W-:Y:S01]  /*08e0*/  MOV R17, R8 ;  /* 0x0000000800117202 */ /* 0x000fe20000000f00 */
[----:B------:R-:W-:Y:S01]  /*08f0*/  IMAD.MOV.U32 R18, RZ, RZ, R0 ;  /* 0x000000ffff127224 */ /* 0x000fe200078e0000 */
[----:B------:R-:W-:Y:S02]  /*0900*/  MOV R16, R2 ;  /* 0x0000000200107202 */ /* 0x000fe40000000f00 */
[----:B------:R-:W-:Y:S02]  /*0910*/  MOV R15, 0x930 ;  /* 0x00000930000f7802 */ /* 0x000fe40000000f00 */
[----:B------:R-:W-:Y:S05]  /*0920*/  CALL.REL.NOINC `($__internal_3_$__cuda_sm20_div_s64) ;  /* 0x0000003800cc7944 */ /* 0x000fea0003c00000 */
[----:B------:R-:W-:Y:S02]  /*0930*/  MOV R11, R12 ;  /* 0x0000000c000b7202 */ /* 0x000fe40000000f00 */
.L_x_122:
[----:B------:R-:W-:Y:S05]  /*0940*/  BSYNC.RECONVERGENT B0 ;  /* 0x0000000000007941 */ /* 0x000fea0003800200 */
.L_x_120:
        /* <DEDUP_REMOVED lines=46> */
[----:B0-----:R-:W-:-:S03]  /*0c30*/  VIADD R0, R0, 0xffffffe ;  /* 0x0ffffffe00007836 */ /* 0x001fc60000000000 */
[----:B------:R-:W-:-:S03]  /*0c40*/  ULOP3.LUT UR22, UR6, UR11, URZ, 0x3c, !UPT ;  /* 0x0000000b06167292 */ /* 0x000fc6000f8e3cff */
[----:B------:R-:W0:Y:S03]  /*0c50*/  F2I.FTZ.U32.TRUNC.NTZ R0, R0 ;  /* 0x0000000000007305 */ /* 0x000e26000021f000 */
[----:B------:R-:W-:-:S05]  /*0c60*/  ISETP.LE.AND P0, PT, RZ, UR22, PT ;  /* 0x00000016ff007c0c */ /* 0x000fca000bf03270 */
[----:B-1----:R-:W1:Y:S01]  /*0c70*/  MUFU.RCP R3, R3 ;  /* 0x0000000300037308 */ /* 0x002e620000001000 */
[----:B0-----:R-:W-:Y:S02]  /*0c80*/  R2UR UR19, R0 ;  /* 0x00000000001372ca */ /* 0x001fe400000e0000 */
[----:B------:R-:W-:-:S05]  /*0c90*/  IABS R0, UR7 ;  /* 0x0000000700007c13 */ /* 0x000fca0008000000 */
[----:B------:R-:W-:Y:S02]  /*0ca0*/  IMAD.MOV R0, RZ, RZ, -R0 ;  /* 0x000000ffff007224 */ /* 0x000fe400078e0a00 */
[----:B-1----:R-:W-:-:S04]  /*0cb0*/  VIADD R3, R3, 0xffffffe ;  /* 0x0ffffffe03037836 */ /* 0x002fc80000000000 */
[----:B------:R-:W-:Y:S01]  /*0cc0*/  UIADD3 UR12, UPT, UPT, URZ, -UR19, URZ ;  /* 0x80000013ff0c7290 */ /* 0x000fe2000fffe0ff */
[----:B------:R0:W1:Y:S03]  /*0cd0*/  F2I.FTZ.U32.TRUNC.NTZ R7, R3 ;  /* 0x0000000300077305 */ /* 0x000066000021f000 */
[----:B------:R-:W-:-:S04]  /*0ce0*/  UIMAD UR12, UR12, UR20, URZ ;  /* 0x000000140c0c72a4 */ /* 0x000fc8000f8e02ff */
[----:B------:R-:W-:-:S07]  /*0cf0*/  UIMAD.WIDE.U32 UR18, UR19, UR12, UR18 ;  /* 0x0000000c131272a5 */ /* 0x000fce000f8e0012 */
[----:B------:R-:W2:Y:S01]  /*0d00*/  LDCU.U8 UR12, c[0x0][0x549] ;  /* 0x0000a920ff0c77ac */ /* 0x000ea20008000000 */
[----:B0-----:R-:W-:Y:S02]  /*0d10*/  IMAD.U32 R3, RZ, RZ, UR6 ;  /* 0x00000006ff037e24 */ /* 0x001fe4000f8e00ff */
[----:B-1----:R-:W-:Y:S01]  /*0d20*/  IMAD.MOV R6, RZ, RZ, -R7 ;  /* 0x000000ffff067224 */ /* 0x002fe200078e0a07 */
[----:B------:R-:W-:Y:S02]  /*0d30*/  ULOP3.LUT UR6, UR6, UR5, URZ, 0x3c, !UPT ;  /* 0x0000000506067292 */ /* 0x000fe4000f8e3cff */
[----:B------:R-:W-:-:S04]  /*0d40*/  IABS R3, R3 ;  /* 0x0000000300037213 */ /* 0x000fc80000000000 */
[----:B------:R-:W-:Y:S01]  /*0d50*/  R2UR UR21, R3 ;  /* 0x00000000031572ca */ /* 0x000fe200000e0000 */
[----:B------:R-:W-:Y:S02]  /*0d60*/  IMAD R3, R6, UR11, RZ ;  /* 0x0000000b06037c24 */ /* 0x000fe4000f8e02ff */
[----:B------:R-:W-:-:S04]  /*0d70*/  IMAD.MOV.U32 R6, RZ, RZ, RZ ;  /* 0x000000ffff067224 */ /* 0x000fc800078e00ff */
[----:B------:R-:W-:Y:S01]  /*0d80*/  IMAD.HI.U32 R3, R7, R3, R6 ;  /* 0x0000000307037227 */ /* 0x000fe200078e0006 */
[----:B--2---:R-:W-:-:S04]  /*0d90*/  UISETP.NE.AND UP0, UPT, UR12, URZ, UPT ;  /* 0x000000ff0c00728c */ /* 0x004fc8000bf05270 */
[----:B------:R-:W-:Y:S01]  /*0da0*/  USEL UR13, UR13, 0x1, !UP0 ;  /* 0x000000010d0d7887 */ /* 0x000fe2000c000000 */
[----:B------:R-:W-:Y:S01]  /*0db0*/  IMAD.HI.U32 R3, R3, UR21, RZ ;  /* 0x0000001503037c27 */ /* 0x000fe2000f8e00ff */
[----:B------:R-:W-:Y:S02]  /*0dc0*/  UIMAD.WIDE.U32 UR18, UR19, UR21, URZ ;  /* 0x00000015131272a5 */ /* 0x000fe4000f8e00ff */
[----:B------:R-:W-:Y:S01]  /*0dd0*/  UISETP.GE.AND UP0, UPT, UR6, URZ, UPT ;  /* 0x000000ff0600728c */ /* 0x000fe2000bf06270 */
[----:B------:R-:W-:Y:S01]  /*0de0*/  IMAD R0, R3, R0, UR21 ;  /* 0x0000001503007e24 */ /* 0x000fe2000f8e0200 */
[----:B------:R-:W-:-:S04]  /*0df0*/  UIADD3 UR18, UPT, UPT, -UR19, URZ, URZ ;  /* 0x000000ff13127290 */ /* 0x000fc8000fffe1ff */
[----:B------:R-:W-:Y:S01]  /*0e00*/  ISETP.LT.U32.AND P1, PT, R0, UR11, PT ;  /* 0x0000000b00007c0c */ /* 0x000fe2000bf21070 */
[----:B------:R-:W-:-:S04]  /*0e10*/  UIMAD UR18, UR20, UR18, UR21 ;  /* 0x00000012141272a4 */ /* 0x000fc8000f8e0215 */
[----:B------:R-:W-:-:S08]  /*0e20*/  UISETP.GT.U32.AND UP1, UPT, UR20, UR18, UPT ;  /* 0x000000121400728c */ /* 0x000fd0000bf24070 */
[----:B------:R-:W-:Y:S02]  /*0e30*/  @!P1 VIADD R0, R0, -UR11 ;  /* 0x8000000b00009c36 */ /* 0x000fe40008000000 */
[----:B------:R-:W-:Y:S01]  /*0e40*/  @!P1 VIADD R3, R3, 0x1 ;  /* 0x0000000103039836 */ /* 0x000fe20000000000 */
[----:B------:R-:W-:Y:S01]  /*0e50*/  ISETP.NE.AND P1, PT, RZ, UR7, PT ;  /* 0x00000007ff007c0c */ /* 0x000fe2000bf25270 */
[----:B------:R-:W-:Y:S01]  /*0e60*/  @!UP1 UIADD3 UR18, UPT, UPT, UR18, -UR20, URZ ;  /* 0x8000001412129290 */ /* 0x000fe2000fffe0ff */
[----:B------:R-:W-:Y:S01]  /*0e70*/  ISETP.GE.U32.AND P2, PT, R0, UR11, PT ;  /* 0x0000000b00007c0c */ /* 0x000fe2000bf46070 */
[----:B------:R-:W-:Y:S02]  /*0e80*/  @!UP1 UIADD3 UR19, UPT, UPT, UR19, 0x1, URZ ;  /* 0x0000000113139890 */ /* 0x000fe4000fffe0ff */
[----:B------:R-:W-:Y:S02]  /*0e90*/  UISETP.GE.U32.AND UP3, UPT, UR18, UR20, UPT ;  /* 0x000000141200728c */ /* 0x000fe4000bf66070 */
[----:B------:R-:W-:-:S02]  /*0ea0*/  UISETP.NE.AND UP1, UPT, UR10, URZ, UPT ;  /* 0x000000ff0a00728c */ /* 0x000fc4000bf25270 */
[----:B------:R-:W-:Y:S02]  /*0eb0*/  USHF.R.S32.HI UR10, URZ, 0x1f, UR7 ;  /* 0x0000001fff0a7899 */ /* 0x000fe40008011407 */
[----:B------:R-:W-:-:S04]  /*0ec0*/  USEL UR6, URZ, 0x1, !UP1 ;  /* 0x00000001ff067887 */ /* 0x000fc8000c800000 */
[----:B------:R-:W-:Y:S01]  /*0ed0*/  @P2 VIADD R3, R3, 0x1 ;  /* 0x0000000103032836 */ /* 0x000fe20000000000 */
[----:B------:R-:W-:Y:S02]  /*0ee0*/  @UP3 UIADD3 UR19, UPT, UPT, UR19, 0x1, URZ ;  /* 0x0000000113133890 */ /* 0x000fe4000fffe0ff */
[----:B------:R-:W-:Y:S01]  /*0ef0*/  ULOP3.LUT UR6, UR10, UR6, URZ, 0xfc, !UPT ;  /* 0x000000060a067292 */ /* 0x000fe2000f8efcff */
[----:B------:R-:W-:Y:S01]  /*0f00*/  IMAD.MOV.U32 R7, RZ, RZ, R3 ;  /* 0x000000ffff077224 */ /* 0x000fe200078e0003 */
[----:B------:R-:W-:Y:S02]  /*0f10*/  @!UP0 UIADD3 UR19, UPT, UPT, -UR19, URZ, URZ ;  /* 0x000000ff13138290 */ /* 0x000fe4000fffe1ff */
[----:B------:R-:W-:Y:S01]  /*0f20*/  @!UP2 ULOP3.LUT UR19, URZ, UR5, URZ, 0x33, !UPT ;  /* 0x00000005ff13a292 */ /* 0x000fe2000f8e33ff */
        /* <DEDUP_REMOVED lines=30> */
.L_x_124:
        /* <DEDUP_REMOVED lines=8> */
.L_x_125:
[----:B------:R-:W-:Y:S05]  /*1190*/  BSYNC.RECONVERGENT B0 ;  /* 0x0000000000007941 */ /* 0x000fea0003800200 */
.L_x_123:
        /* <DEDUP_REMOVED lines=26> */
[----:B------:R-:W-:-:S04]  /*1340*/  @P2 VIADD R10, R10, 0x1 ;  /* 0x000000010a0a2836 */ /* 0x000fc80000000000 */
[----:B------:R-:W-:-:S04]  /*1350*/  IMAD.MOV.U32 R6, RZ, RZ, R10 ;  /* 0x000000ffff067224 */ /* 0x000fc800078e000a */
        /* <DEDUP_REMOVED lines=30> */
.L_x_127:
[----:B------:R-:W-:Y:S01]  /*1540*/  IMAD.MOV.U32 R19, RZ, RZ, R4 ;  /* 0x000000ffff137224 */ /* 0x000fe200078e0004 */
[----:B------:R-:W-:Y:S01]  /*1550*/  MOV R18, R5 ;  /* 0x0000000500127202 */ /* 0x000fe20000000f00 */
[----:B------:R-:W-:Y:S01]  /*1560*/  IMAD.MOV.U32 R17, RZ, RZ, R6 ;  /* 0x000000ffff117224 */ /* 0x000fe200078e0006 */
[----:B------:R-:W-:Y:S02]  /*1570*/  MOV R15, 0x1590 ;  /* 0x00001590000f7802 */ /* 0x000fe40000000f00 */
[----:B------:R-:W-:Y:S05]  /*1580*/  CALL.REL.NOINC `($__internal_3_$__cuda_sm20_div_s64) ;  /* 0x0000002c00b47944 */ /* 0x000fea0003c00000 */
[----:B------:R-:W-:Y:S02]  /*1590*/  MOV R26, R10 ;  /* 0x0000000a001a7202 */ /* 0x000fe40000000f00 */
[----:B------:R-:W-:Y:S02]  /*15a0*/  MOV R27, R12 ;  /* 0x0000000c001b7202 */ /* 0x000fe40000000f00 */
.L_x_128:
[----:B------:R-:W-:Y:S05]  /*15b0*/  BSYNC.RECONVERGENT B0 ;  /* 0x0000000000007941 */ /* 0x000fea0003800200 */
.L_x_126:
[----:B------:R-:W0:Y:S01]  /*15c0*/  LDCU UR5, c[0x0][0x434] ;  /* 0x00008680ff0577ac */ /* 0x000e220008000800 */
[----:B------:R-:W1:Y:S01]  /*15d0*/  S2R R20, SR_TID.X ;  /* 0x0000000000147919 */ /* 0x000e620000002100 */
[----:B------:R-:W-:Y:S01]  /*15e0*/  BSSY.RECONVERGENT B0, `(.L_x_129) ;  /* 0x0000046000007945 */ /* 0x000fe20003800200 */
[----:B------:R-:W-:Y:S01]  /*15f0*/  IMAD.MOV.U32 R12, RZ, RZ, -0x800000 ;  /* 0xff800000ff0c7424 */ /* 0x000fe200078e00ff */
[----:B------:R-:W2:Y:S01]  /*1600*/  LDCU UR18, c[0x0][0x534] ;  /* 0x0000a680ff1277ac */ /* 0x000ea20008000800 */
[----:B------:R-:W-:Y:S01]  /*1610*/  IMAD.MOV.U32 R23, RZ, RZ, -0x800000 ;  /* 0xff800000ff177424 */ /* 0x000fe200078e00ff */
[----:B------:R-:W3:Y:S01]  /*1620*/  LDCU UR12, c[0x0][0x430] ;  /* 0x00008600ff0c77ac */ /* 0x000ee20008000800 */
[----:B------:R-:W-:-:S04]  /*1630*/  USHF.R.S32.HI UR10, URZ, 0x1f, UR8 ;  /* 0x0000001fff0a7899 */ /* 0x000fc80008011408 */
[----:B------:R-:W-:Y:S01]  /*1640*/  ULOP3.LUT UR10, UR10, 0x1, URZ, 0xfc, !UPT ;  /* 0x000000010a0a7892 */ /* 0x000fe2000f8efcff */
[----:B0-----:R-:W-:-:S05]  /*1650*/  IMAD.U32 R9, RZ, RZ, UR5 ;  /* 0x00000005ff097e24 */ /* 0x001fca000f8e00ff */
[----:B------:R-:W-:Y:S01]  /*1660*/  IABS R9, R9 ;  /* 0x0000000900097213 */ /* 0x000fe20000000000 */
[----:B---3--:R-:W-:-:S03]  /*1670*/  UIMAD UR12, UR5, UR12, URZ ;  /* 0x0000000c050c72a4 */ /* 0x008fc6000f8e02ff */
[----:B------:R-:W0:Y:S01]  /*1680*/  I2F.RP R10, R9 ;  /* 0x00000009000a7306 */ /* 0x000e220000209400 */
[C---:B-1----:R-:W-:Y:S02]  /*1690*/  ISETP.GT.U32.AND P1, PT, R20.reuse, 0x3f, PT ;  /* 0x0000003f1400780c */ /* 0x042fe40003f24070 */
[----:B------:R-:W-:Y:S02]  /*16a0*/  SHF.R.U32.HI R14, RZ, 0x2, R20 ;  /* 0x00000002ff0e7819 */ /* 0x000fe40000011614 */
[----:B------:R-:W-:-:S03]  /*16b0*/  LOP3.LUT R24, R20, 0xf, RZ, 0xc0, !PT ;  /* 0x0000000f14187812 */ /* 0x000fc600078ec0ff */
[----:B0-----:R-:W0:Y:S02]  /*16c0*/  MUFU.RCP R10, R10 ;  /* 0x0000000a000a7308 */ /* 0x001e240000001000 */
[----:B0-----:R-:W-:-:S06]  /*16d0*/  VIADD R10, R10, 0xffffffe ;  /* 0x0ffffffe0a0a7836 */ /* 0x001fcc0000000000 */
[----:B------:R-:W0:Y:S02]  /*16e0*/  F2I.FTZ.U32.TRUNC.NTZ R11, R10 ;  /* 0x0000000a000b7305 */ /* 0x000e24000021f000 */
[--C-:B0-----:R-:W-:Y:S02]  /*16f0*/  IMAD.MOV R4, RZ, RZ, -R11.reuse ;  /* 0x000000ffff047224 */ /* 0x101fe400078e0a0b */
[----:B------:R-:W-:Y:S02]  /*1700*/  IMAD.MOV.U32 R10, RZ, RZ, RZ ;  /* 0x000000ffff0a7224 */ /* 0x000fe400078e00ff */
[----:B------:R-:W-:Y:S01]  /*1710*/  IMAD R5, R4, R9, RZ ;  /* 0x0000000904057224 */ /* 0x000fe200078e02ff */
[----:B------:R-:W-:Y:S02]  /*1720*/  IABS R4, R3 ;  /* 0x0000000300047213 */ /* 0x000fe40000000000 */
[----:B------:R-:W-:Y:S01]  /*1730*/  LOP3.LUT R3, R3, UR5, RZ, 0x3c, !PT ;  /* 0x0000000503037c12 */ /* 0x000fe2000f8e3cff */
[----:B------:R-:W-:-:S03]  /*1740*/  IMAD.HI.U32 R5, R11, R5, R10 ;  /* 0x000000050b057227 */ /* 0x000fc600078e000a */
[----:B------:R-:W-:Y:S02]  /*1750*/  ISETP.GE.AND P2, PT, R3, RZ, PT ;  /* 0x000000ff0300720c */ /* 0x000fe40003f46270 */
[----:B------:R-:W-:Y:S01]  /*1760*/  @!P1 MOV R3, 0x400 ;  /* 0x0000040000039802 */ /* 0x000fe20000000f00 */
[----:B------:R-:W-:Y:S02]  /*1770*/  IMAD.HI.U32 R15, R5, R4, RZ ;  /* 0x00000004050f7227 */ /* 0x000fe400078e00ff */
[----:B------:R-:W0:Y:S02]  /*1780*/  @!P1 S2R R5, SR_CgaCtaId ;  /* 0x0000000000059919 */ /* 0x000e240000008800 */
[----:B------:R-:W-:-:S04]  /*1790*/  IMAD.MOV R10, RZ, RZ, -R15 ;  /* 0x000000ffff0a7224 */ /* 0x000fc800078e0a0f */
[C---:B------:R-:W-:Y:S02]  /*17a0*/  IMAD R10, R9.reuse, R10, R4 ;  /* 0x0000000a090a7224 */ /* 0x040fe400078e0204 */
[----:B------:R-:W1:Y:S03]  /*17b0*/  @!P1 S2R R4, SR_CgaCtaId ;  /* 0x0000000000049919 */ /* 0x000e660000008800 */
[----:B------:R-:W-:-:S13]  /*17c0*/  ISETP.GT.U32.AND P0, PT, R9, R10, PT ;  /* 0x0000000a0900720c */ /* 0x000fda0003f04070 */
[-C--:B------:R-:W-:Y:S01]  /*17d0*/  @!P0 IADD3 R10, PT, PT, R10, -R9.reuse, RZ ;  /* 0x800000090a0a8210 */ /* 0x080fe20007ffe0ff */
[----:B------:R-:W-:Y:S01]  /*17e0*/  @!P0 VIADD R15, R15, 0x1 ;  /* 0x000000010f0f8836 */ /* 0x000fe20000000000 */
[----:B------:R-:W-:Y:S02]  /*17f0*/  ISETP.NE.AND P0, PT, RZ, UR5, PT ;  /* 0x00000005ff007c0c */ /* 0x000fe4000bf05270 */
[----:B------:R-:W-:Y:S02]  /*1800*/  ISETP.GE.U32.AND P3, PT, R10, R9, PT ;  /* 0x000000090a00720c */ /* 0x000fe40003f66070 */
[----:B------:R-:W-:Y:S02]  /*1810*/  @!P1 MOV R9, 0x400 ;  /* 0x0000040000099802 */ /* 0x000fe40000000f00 */
[----:B0-----:R-:W-:Y:S02]  /*1820*/  @!P1 LEA R3, R5, R3, 0x18 ;  /* 0x0000000305039211 */ /* 0x001fe400078ec0ff */
[----:B------:R-:W-:-:S03]  /*1830*/  @!P1 SHF.L.U32 R5, R20, 0x2, RZ ;  /* 0x0000000214059819 */ /* 0x000fc600000006ff */
[----:B------:R-:W-:Y:S01]  /*1840*/  @!P1 IMAD R3, R14, 0x14, R3 ;  /* 0x000000140e039824 */ /* 0x000fe200078e0203 */
[----:B------:R-:W-:Y:S02]  /*1850*/  @!P1 LOP3.LUT R5, R5, 0xc, RZ, 0xc0, !PT ;  /* 0x0000000c05059812 */ /* 0x000fe400078ec0ff */
[----:B-1----:R-:W-:Y:S01]  /*1860*/  @!P1 LEA R4, R4, R9, 0x18 ;  /* 0x0000000904049211 */ /* 0x002fe200078ec0ff */
[----:B------:R-:W-:Y:S01]  /*1870*/  @P3 VIADD R15, R15, 0x1 ;  /* 0x000000010f0f3836 */ /* 0x000fe20000000000 */
[----:B------:R-:W-:Y:S01]  /*1880*/  SHF.R.U32.HI R9, RZ, 0x4, R20 ;  /* 0x00000004ff097819 */ /* 0x000fe20000011614 */
[----:B------:R-:W-:Y:S02]  /*1890*/  @!P1 IMAD.IADD R5, R3, 0x1, R5 ;  /* 0x0000000103059824 */ /* 0x000fe400078e0205 */
[----:B------:R-:W-:Y:S01]  /*18a0*/  @!P2 IMAD.MOV R15, RZ, RZ, -R15 ;  /* 0x000000ffff0fa224 */ /* 0x000fe200078e0a0f */
[----:B------:R-:W-:Y:S01]  /*18b0*/  @!P0 LOP3.LUT R15, RZ, UR5, RZ, 0x33, !PT ;  /* 0x00000005ff0f8c12 */ /* 0x000fe2000f8e33ff */
[----:B------:R-:W-:Y:S01]  /*18c0*/  @!P1 IMAD R4, R24, 0x14, R4 ;  /* 0x0000001418049824 */ /* 0x000fe200078e0204 */
[----:B--2---:R-:W-:-:S03]  /*18d0*/  ISETP.GE.AND P0, PT, R14, UR18, PT ;  /* 0x000000120e007c0c */ /* 0x004fc6000bf06270 */
        /* <DEDUP_REMOVED lines=22> */
.L_x_130:
[----:B0-----:R-:W-:Y:S05]  /*1a40*/  BSYNC.RECONVERGENT B0 ;  /* 0x0000000000007941 */ /* 0x001fea0003800200 */
.L_x_129:
[----:B-----5:R0:W-:Y:S01]  /*1a50*/  @!P1 STS [R5], R12 ;  /* 0x0000000c05009388 */ /* 0x0201e20000000800 */
[----:B------:R-:W0:Y:S01]  /*1a60*/  LDC R14, c[0x0][0x3e0] ;  /* 0x0000f800ff0e7b82 */ /* 0x000e220000000800 */
[----:B-1----:R-:W1:Y:S07]  /*1a70*/  I2F.RP R28, R17 ;  /* 0x00000011001c7306 */ /* 0x002e6e0000209400 */
[----:B------:R-:W-:Y:S01]  /*1a80*/  BAR.SYNC.DEFER_BLOCKING 0x0 ;  /* 0x0000000000007b1d */ /* 0x000fe20000010000 */
[----:B------:R-:W-:Y:S01]  /*1a90*/  ISETP.NE.AND P5, PT, R10, RZ, PT ;  /* 0x000000ff0a00720c */ /* 0x000fe20003fa5270 */
[----:B------:R-:W-:-:S04]  /*1aa0*/  IMAD.MOV.U32 R22, RZ, RZ, 0x7f800000 ;  /* 0x7f800000ff167424 */ /* 0x000fc800078e00ff */
[----:B------:R-:W-:Y:S01]  /*1ab0*/  BSSY.RECONVERGENT B1, `(.L_x_131) ;  /* 0x000017a000017945 */ /* 0x000fe20003800200 */
[----:B-1----:R-:W1:Y:S01]  /*1ac0*/  MUFU.RCP R28, R28 ;  /* 0x0000001c001c7308 */ /* 0x002e620000001000 */
[----:B0-----:R-:W-:Y:S01]  /*1ad0*/  IABS R12, R14 ;  /* 0x0000000e000c7213 */ /* 0x001fe20000000000 */
[----:B------:R-:W0:Y:S06]  /*1ae0*/  @!P1 LDS R23, [R4] ;  /* 0x0000000004179984 */ /* 0x000e2c0000000800 */
[----:B------:R-:W2:Y:S01]  /*1af0*/  I2F.RP R32, R12 ;  /* 0x0000000c00207306 */ /* 0x000ea20000209400 */
[----:B-1----:R-:W-:-:S07]  /*1b00*/  VIADD R28, R28, 0xffffffe ;  /* 0x0ffffffe1c1c7836 */ /* 0x002fce0000000000 */
[----:B------:R-:W1:Y:S08]  /*1b10*/  F2I.FTZ.U32.TRUNC.NTZ R29, R28 ;  /* 0x0000001c001d7305 */ /* 0x000e70000021f000 */
[----:B--2---:R-:W2:Y:S01]  /*1b20*/  MUFU.RCP R32, R32 ;  /* 0x0000002000207308 */ /* 0x004ea20000001000 */
[----:B-1----:R-:W-:Y:S02]  /*1b30*/  IMAD.MOV R16, RZ, RZ, -R29 ;  /* 0x000000ffff107224 */ /* 0x002fe400078e0a1d */
[----:B------:R-:W-:-:S02]  /*1b40*/  IMAD.MOV.U32 R28, RZ, RZ, RZ ;  /* 0x000000ffff1c7224 */ /* 0x000fc400078e00ff */
[----:B------:R-:W-:-:S04]  /*1b50*/  IMAD R16, R16, R17, RZ ;  /* 0x0000001110107224 */ /* 0x000fc800078e02ff */
[----:B------:R-:W-:-:S04]  /*1b60*/  IMAD.HI.U32 R16, R29, R16, R28 ;  /* 0x000000101d107227 */ /* 0x000fc800078e001c */
[----:B--2---:R-:W-:Y:S01]  /*1b70*/  VIADD R32, R32, 0xffffffe ;  /* 0x0ffffffe20207836 */ /* 0x004fe20000000000 */
[----:B0-----:R-:W0:Y:S03]  /*1b80*/  SHFL.BFLY PT, R3, R23, 0x8, 0x1f ;  /* 0x0d001f0017037f89 */ /* 0x001e2600000e0000 */
[----:B------:R-:W1:Y:S02]  /*1b90*/  F2I.FTZ.U32.TRUNC.NTZ R33, R32 ;  /* 0x0000002000217305 */ /* 0x000e64000021f000 */
[----:B-1----:R-:W-:Y:S02]  /*1ba0*/  IMAD.MOV R11, RZ, RZ, -R33 ;  /* 0x000000ffff0b7224 */ /* 0x002fe400078e0a21 */
[----:B------:R-:W-:Y:S02]  /*1bb0*/  HFMA2 R32, -RZ, RZ, 0, 0 ;  /* 0x00000000ff207431 */ /* 0x000fe400000001ff */
[----:B------:R-:W-:Y:S01]  /*1bc0*/  IMAD R11, R11, R12, RZ ;  /* 0x0000000c0b0b7224 */ /* 0x000fe200078e02ff */
[----:B0-----:R-:W-:-:S03]  /*1bd0*/  FMNMX.FTZ R3, R3, R23, !PT ;  /* 0x0000001703037209 */ /* 0x001fc60007810000 */
[----:B------:R-:W-:Y:S02]  /*1be0*/  IMAD.HI.U32 R11, R33, R11, R32 ;  /* 0x0000000b210b7227 */ /* 0x000fe400078e0020 */
[----:B------:R-:W0:Y:S02]  /*1bf0*/  SHFL.BFLY PT, R4, R3, 0x4, 0x1f ;  /* 0x0c801f0003047f89 */ /* 0x000e2400000e0000 */
[----:B0-----:R-:W-:-:S05]  /*1c00*/  FMNMX.FTZ R4, R3, R4, !PT ;  /* 0x0000000403047209 */ /* 0x001fca0007810000 */
[----:B------:R-:W0:Y:S02]  /*1c10*/  SHFL.BFLY PT, R3, R4, 0x2, 0x1f ;  /* 0x0c401f0004037f89 */ /* 0x000e2400000e0000 */
[----:B0-----:R-:W-:-:S05]  /*1c20*/  FMNMX.FTZ R3, R4, R3, !PT ;  /* 0x0000000304037209 */ /* 0x001fca0007810000 */
[----:B------:R-:W0:Y:S02]  /*1c30*/  SHFL.BFLY PT, R4, R3, 0x1, 0x1f ;  /* 0x0c201f0003047f89 */ /* 0x000e2400000e0000 */
[----:B0-----:R-:W-:-:S04]  /*1c40*/  FMNMX.FTZ R4, R3, R4, !PT ;  /* 0x0000000403047209 */ /* 0x001fc80007810000 */
[----:B------:R-:W-:-:S04]  /*1c50*/  FSETP.NEU.FTZ.AND P0, PT, R4, -INF , PT ;  /* 0xff8000000400780b */ /* 0x000fc80003f1d000 */
[----:B------:R-:W-:-:S05]  /*1c60*/  FSEL R4, R4, RZ, P0 ;  /* 0x000000ff04047208 */ /* 0x000fca0000000000 */
[----:B------:R-:W-:-:S04]  /*1c70*/  FADD.FTZ R5, -R4, R23 ;  /* 0x0000001704057221 */ /* 0x000fc80000010100 */
[----:B------:R-:W-:-:S06]  /*1c80*/  FMUL.FTZ R5, R5, 1.4426950216293334961 ;  /* 0x3fb8aa3b05057820 */ /* 0x000fcc0000410000 */
[----:B------:R-:W0:Y:S02]  /*1c90*/  MUFU.EX2 R5, R5 ;  /* 0x0000000500057308 */ /* 0x000e240000000800 */
[----:B0-----:R-:W0:Y:S02]  /*1ca0*/  SHFL.BFLY PT, R3, R5, 0x8, 0x1f ;  /* 0x0d001f0005037f89 */ /* 0x001e2400000e0000 */
[----:B0-----:R-:W-:Y:S01]  /*1cb0*/  FADD.FTZ R3, R5, R3 ;  /* 0x0000000305037221 */ /* 0x001fe20000010000 */
[----:B------:R-:W-:-:S04]  /*1cc0*/  IABS R5, R13 ;  /* 0x0000000d00057213 */ /* 0x000fc80000000000 */
[----:B------:R-:W0:Y:S01]  /*1cd0*/  SHFL.BFLY PT, R19, R3, 0x4, 0x1f ;  /* 0x0c801f0003137f89 */ /* 0x000e2200000e0000 */
[----:B------:R-:W-:-:S04]  /*1ce0*/  IMAD.HI.U32 R11, R11, R5, RZ ;  /* 0x000000050b0b7227 */ /* 0x000fc800078e00ff */
[----:B------:R-:W-:-:S04]  /*1cf0*/  IMAD.HI.U32 R21, R16, R5, RZ ;  /* 0x0000000510157227 */ /* 0x000fc800078e00ff */
[----:B------:R-:W-:-:S04]  /*1d00*/  IMAD.MOV R16, RZ, RZ, -R11 ;  /* 0x000000ffff107224 */ /* 0x000fc800078e0a0b */
[----:B------:R-:W-:-:S05]  /*1d10*/  IMAD R16, R12, R16, R5 ;  /* 0x000000100c107224 */ /* 0x000fca00078e0205 */
[----:B------:R-:W-:Y:S01]  /*1d20*/  ISETP.GT.U32.AND P0, PT, R12, R16, PT ;  /* 0x000000100c00720c */ /* 0x000fe20003f04070 */
[----:B0-----:R-:W-:Y:S01]  /*1d30*/  FADD.FTZ R19, R3, R19 ;  /* 0x0000001303137221 */ /* 0x001fe20000010000 */
[----:B------:R-:W-:-:S04]  /*1d40*/  IABS R3, R10 ;  /* 0x0000000a00037213 */ /* 0x000fc80000000000 */
[----:B------:R-:W0:Y:S01]  /*1d50*/  SHFL.BFLY PT, R18, R19, 0x2, 0x1f ;  /* 0x0c401f0013127f89 */ /* 0x000e2200000e0000 */
[----:B------:R-:W-:-:S06]  /*1d60*/  IMAD.MOV R3, RZ, RZ, -R3 ;  /* 0x000000ffff037224 */ /* 0x000fcc00078e0a03 */
[----:B------:R-:W-:Y:S01]  /*1d70*/  @!P0 IADD3 R11, PT, PT, R11, 0x1, RZ ;  /* 0x000000010b0b8810 */ /* 0x000fe20007ffe0ff */
[----:B------:R-:W-:Y:S01]  /*1d80*/  @!P0 IMAD.IADD R16, R16, 0x1, -R12 ;  /* 0x0000000110108824 */ /* 0x000fe200078e0a0c */
[----:B------:R-:W-:Y:S01]  /*1d90*/  ISETP.NE.AND P0, PT, R14, RZ, PT ;  /* 0x000000ff0e00720c */ /* 0x000fe20003f05270 */
[----:B------:R-:W-:-:S03]  /*1da0*/  IMAD R3, R21, R3, R5 ;  /* 0x0000000315037224 */ /* 0x000fc600078e0205 */
[----:B------:R-:W-:Y:S02]  /*1db0*/  ISETP.GE.U32.AND P4, PT, R16, R12, PT ;  /* 0x0000000c1000720c */ /* 0x000fe40003f86070 */
[----:B------:R-:W-:-:S11]  /*1dc0*/  ISETP.GT.U32.AND P1, PT, R17, R3, PT ;  /* 0x000000031100720c */ /* 0x000fd60003f24070 */
[----:B------:R-:W-:Y:S02]  /*1dd0*/  @P4 VIADD R11, R11, 0x1 ;  /* 0x000000010b0b4836 */ /* 0x000fe40000000000 */
[-C--:B------:R-:W-:Y:S01]  /*1de0*/  @!P1 IADD3 R3, PT, PT, R3, -R17.reuse, RZ ;  /* 0x8000001103039210 */ /* 0x080fe20007ffe0ff */
[----:B0-----:R-:W-:Y:S01]  /*1df0*/  FADD.FTZ R18, R19, R18 ;  /* 0x0000001213127221 */ /* 0x001fe20000010000 */
[----:B------:R-:W-:Y:S02]  /*1e00*/  @!P1 VIADD R21, R21, 0x1 ;  /* 0x0000000115159836 */ /* 0x000fe40000000000 */
[-C--:B------:R-:W-:Y:S02]  /*1e10*/  ISETP.GE.U32.AND P2, PT, R3, R17.reuse, PT ;  /* 0x000000110300720c */ /* 0x080fe40003f46070 */
[----:B------:R-:W0:Y:S01]  /*1e20*/  SHFL.BFLY PT, R5, R18, 0x1, 0x1f ;  /* 0x0c201f0012057f89 */ /* 0x000e2200000e0000 */
[C---:B------:R-:W-:Y:S02]  /*1e30*/  LOP3.LUT R3, R13.reuse, R17, RZ, 0x3c, !PT ;  /* 0x000000110d037212 */ /* 0x040fe400078e3cff */
[----:B------:R-:W-:-:S02]  /*1e40*/  LOP3.LUT R13, R13, R14, RZ, 0x3c, !PT ;  /* 0x0000000e0d0d7212 */ /* 0x000fc400078e3cff */
[----:B------:R-:W-:Y:S01]  /*1e50*/  ISETP.GE.AND P3, PT, R3, RZ, PT ;  /* 0x000000ff0300720c */ /* 0x000fe20003f66270 */
[----:B------:R-:W-:-:S05]  /*1e60*/  IMAD.MOV.U32 R3, RZ, RZ, R11 ;  /* 0x000000ffff037224 */ /* 0x000fca00078e000b */
[----:B------:R-:W-:Y:S01]  /*1e70*/  @P2 VIADD R21, R21, 0x1 ;  /* 0x0000000115152836 */ /* 0x000fe20000000000 */
[----:B------:R-:W-:Y:S02]  /*1e80*/  ISETP.GE.AND P2, PT, R13, RZ, PT ;  /* 0x000000ff0d00720c */ /* 0x000fe40003f46270 */
[----:B------:R-:W-:-:S04]  /*1e90*/  SHF.R.S32.HI R13, RZ, 0x1f, R10 ;  /* 0x0000001fff0d7819 */ /* 0x000fc8000001140a */
[----:B------:R-:W-:Y:S01]  /*1ea0*/  @!P3 IMAD.MOV R21, RZ, RZ, -R21 ;  /* 0x000000ffff15b224 */ /* 0x000fe200078e0a15 */
[----:B------:R-:W-:Y:S02]  /*1eb0*/  ISETP.NE.AND P3, PT, R15, RZ, PT ;  /* 0x000000ff0f00720c */ /* 0x000fe40003f65270 */
[----:B------:R-:W-:Y:S02]  /*1ec0*/  @!P5 LOP3.LUT R21, RZ, R17, RZ, 0x33, !PT ;  /* 0x00000011ff15d212 */ /* 0x000fe400078e33ff */
[----:B------:R-:W-:Y:S01]  /*1ed0*/  SEL R12, RZ, 0x1, !P3 ;  /* 0x00000001ff0c7807 */ /* 0x000fe20005800000 */
[----:B0-----:R-:W-:Y:S01]  /*1ee0*/  FADD.FTZ R5, R18, R5 ;  /* 0x0000000512057221 */ /* 0x001fe20000010000 */
[----:B------:R-:W-:Y:S02]  /*1ef0*/  @!P2 IADD3 R3, PT, PT, -R3, RZ, RZ ;  /* 0x000000ff0303a210 */ /* 0x000fe40007ffe1ff */
[----:B------:R-:W-:Y:S02]  /*1f00*/  @!P0 LOP3.LUT R3, RZ, R14, RZ, 0x33, !PT ;  /* 0x0000000eff038212 */ /* 0x000fe400078e33ff */
[----:B------:R-:W-:-:S02]  /*1f10*/  FSETP.NE.FTZ.AND P1, PT, R5, RZ, PT ;  /* 0x000000ff0500720b */ /* 0x000fc40003f35000 */
[----:B------:R-:W-:Y:S01]  /*1f20*/  LOP3.LUT P0, RZ, R20, 0x3cf, RZ, 0xc0, !PT ;  /* 0x000003cf14ff7812 */ /* 0x000fe2000780c0ff */
[----:B------:R-:W-:Y:S01]  /*1f30*/  IMAD R3, R3, UR13, RZ ;  /* 0x0000000d03037c24 */ /* 0x000fe2000f8e02ff */
[----:B------:R-:W-:Y:S02]  /*1f40*/  ISETP.LT.U32.AND P2, PT, R26, R21, PT ;  /* 0x000000151a00720c */ /* 0x000fe40003f41070 */
[----:B------:R-:W-:-:S05]  /*1f50*/  LOP3.LUT R12, R13, R12, RZ, 0xfc, !PT ;  /* 0x0000000c0d0c7212 */ /* 0x000fca00078efcff */
[----:B------:R-:W-:Y:S02]  /*1f60*/  IMAD R3, R12, R3, RZ ;  /* 0x000000030c037224 */ /* 0x000fe400078e02ff */
[----:B------:R0:W1:Y:S02]  /*1f70*/  @P1 MUFU.LG2 R11, R5 ;  /* 0x00000005000b1308 */ /* 0x0000640000000c00 */
[----:B0-----:R-:W-:Y:S01]  /*1f80*/  SHF.R.S32.HI R5, RZ, 0x1f, R21 ;  /* 0x0000001fff057819 */ /* 0x001fe20000011415 */
[----:B-1----:R-:W-:Y:S01]  /*1f90*/  @P1 FFMA.FTZ R22, R11, 0.69314718246459960938, R4 ;  /* 0x3f3172180b161823 */ /* 0x002fe20000010004 */
[----:B------:R-:W-:Y:S02]  /*1fa0*/  IMAD R4, R10, UR12, RZ ;  /* 0x0000000c0a047c24 */ /* 0x000fe4000f8e02ff */
[----:B------:R-:W-:-:S04]  /*1fb0*/  ISETP.LT.AND.EX P2, PT, R27, R5, PT, P2 ;  /* 0x000000051b00720c */ /* 0x000fc80003f41320 */
[----:B------:R-:W-:Y:S01]  /*1fc0*/  SEL R5, R26, R21, P2 ;  /* 0x000000151a057207 */ /* 0x000fe20001000000 */
        /* <DEDUP_REMOVED lines=12> */
[----:B------:R-:W-:Y:S01]  /*2090*/  IADD3 R11, P1, PT, R14, 0x1, RZ ;  /* 0x000000010e0b7810 */ /* 0x000fe20007f3e0ff */
[----:B------:R-:W-:Y:S02]  /*20a0*/  IMAD R9, R10, UR14, RZ ;  /* 0x0000000e0a097c24 */ /* 0x000fe4000f8e02ff */
[C---:B------:R-:W-:Y:S01]  /*20b0*/  IMAD.WIDE.U32 R12, R14.reuse, UR14, RZ ;  /* 0x0000000e0e0c7c25 */ /* 0x040fe2000f8e00ff */
        /* <DEDUP_REMOVED lines=14> */
[----:B------:R-:W-:-:S07]  /*21a0*/  ISETP.NE.U32.AND P0, PT, R28, RZ, PT ;  /* 0x000000ff1c00720c */ /* 0x000fce0003f05070 */
[----:B0-----:R-:W0:Y:S02]  /*21b0*/  MUFU.RCP R10, R10 ;  /* 0x0000000a000a7308 */ /* 0x001e240000001000 */
[----:B0-----:R-:W-:-:S06]  /*21c0*/  VIADD R10, R10, 0xffffffe ;  /* 0x0ffffffe0a0a7836 */ /* 0x001fcc0000000000 */
[----:B------:R-:W0:Y:S02]  /*21d0*/  F2I.FTZ.U32.TRUNC.NTZ R11, R10 ;  /* 0x0000000a000b7305 */ /* 0x000e24000021f000 */
[----:B0-----:R-:W-:Y:S01]  /*21e0*/  IMAD.MOV R9, RZ, RZ, -R11 ;  /* 0x000000ffff097224 */ /* 0x001fe200078e0a0b */
[----:B------:R-:W-:-:S03]  /*21f0*/  MOV R10, RZ ;  /* 0x000000ff000a7202 */ /* 0x000fc60000000f00 */
[----:B------:R-:W-:-:S04]  /*2200*/  IMAD R9, R9, R28, RZ ;  /* 0x0000001c09097224 */ /* 0x000fc800078e02ff */
[----:B------:R-:W-:Y:S01]  /*2210*/  IMAD.HI.U32 R10, R11, R9, R10 ;  /* 0x000000090b0a7227 */ /* 0x000fe200078e000a */
[----:B------:R-:W-:-:S05]  /*2220*/  LEA.HI R9, R20, UR15, RZ, 0x1c ;  /* 0x0000000f14097c11 */ /* 0x000fca000f8fe0ff */
        /* <DEDUP_REMOVED lines=12> */
[----:B------:R-:W-:Y:S01]  /*22f0*/  HFMA2 R29, -RZ, RZ, 0, 0 ;  /* 0x00000000ff1d7431 */ /* 0x000fe200000001ff */
[----:B------:R-:W-:Y:S06]  /*2300*/  BRA `(.L_x_135) ;  /* 0x0000000000287947 */ /* 0x000fec0003800000 */
.L_x_134:
[----:B------:R-:W-:Y:S01]  /*2310*/  LEA.HI R25, R20, UR15, RZ, 0x1c ;  /* 0x0000000f14197c11 */ /* 0x000fe2000f8fe0ff */
[----:B------:R-:W-:Y:S01]  /*2320*/  IMAD.MOV.U32 R18, RZ, RZ, RZ ;  /* 0x000000ffff127224 */ /* 0x000fe200078e00ff */
[----:B------:R-:W-:Y:S02]  /*2330*/  MOV R17, R28 ;  /* 0x0000001c00117202 */ /* 0x000fe40000000f00 */
[----:B------:R-:W-:Y:S01]  /*2340*/  MOV R15, 0x2370 ;  /* 0x00002370000f7802 */ /* 0x000fe20000000f00 */
[----:B------:R-:W-:Y:S02]  /*2350*/  IMAD.MOV.U32 R19, RZ, RZ, R25 ;  /* 0x000000ffff137224 */ /* 0x000fe400078e0019 */
[----:B------:R-:W-:Y:S05]  /*2360*/  CALL.REL.NOINC `($__internal_3_$__cuda_sm20_div_s64) ;  /* 0x00000020003c7944 */ /* 0x000fea0003c00000 */
[----:B------:R-:W-:Y:S02]  /*2370*/  IADD3 R9, PT, PT, -R10, RZ, RZ ;  /* 0x000000ff0a097210 */ /* 0x000fe40007ffe1ff */
[----:B------:R-:W-:-:S03]  /*2380*/  MOV R29, R12 ;  /* 0x0000000c001d7202 */ /* 0x000fc60000000f00 */
[----:B------:R-:W-:Y:S01]  /*2390*/  IMAD R25, R28, R9, R25 ;  /* 0x000000091c197224 */ /* 0x000fe200078e0219 */
[----:B------:R-:W-:-:S07]  /*23a0*/  MOV R28, R10 ;  /* 0x0000000a001c7202 */ /* 0x000fce0000000f00 */
.L_x_135:
[----:B------:R-:W-:Y:S01]  /*23b0*/  IABS R12, UR14 ;  /* 0x0000000e000c7c13 */ /* 0x000fe20008000000 */
[----:B------:R-:W-:Y:S01]  /*23c0*/  IMAD R0, R0, R8, RZ ;  /* 0x0000000800007224 */ /* 0x000fe200078e02ff */
[----:B------:R-:W-:Y:S01]  /*23d0*/  IABS R9, UR14 ;  /* 0x0000000e00097c13 */ /* 0x000fe20008000000 */
[----:B------:R-:W-:Y:S01]  /*23e0*/  BSSY.RECONVERGENT B0, `(.L_x_136) ;  /* 0x0000042000007945 */ /* 0x000fe20003800200 */
[----:B------:R-:W0:Y:S01]  /*23f0*/  I2F.U32.RP R16, R12 ;  /* 0x0000000c00107306 */ /* 0x000e220000209000 */
[----:B------:R-:W-:Y:S01]  /*2400*/  IABS R10, R25 ;  /* 0x00000019000a7213 */ /* 0x000fe20000000000 */
[----:B------:R-:W-:Y:S01]  /*2410*/  IMAD R0, R7, R2, R0 ;  /* 0x0000000207007224 */ /* 0x000fe200078e0200 */
[----:B------:R-:W-:Y:S02]  /*2420*/  IADD3 R9, PT, PT, RZ, -R9, RZ ;  /* 0x80000009ff097210 */ /* 0x000fe40007ffe0ff */
        /* <DEDUP_REMOVED lines=8> */
[----:B------:R-:W-:-:S04]  /*24b0*/  IMAD.HI.U32 R16, R17, R11, R16 ;  /* 0x0000000b11107227 */ /* 0x000fc800078e0010 */
[----:B------:R-:W-:Y:S02]  /*24c0*/  IMAD.MOV.U32 R11, RZ, RZ, R9 ;  /* 0x000000ffff0b7224 */ /* 0x000fe400078e0009 */
        /* <DEDUP_REMOVED lines=18> */
[----:B------:R-:W-:-:S05]  /*25f0*/  @!P1 LOP3.LUT R2, RZ, UR14, RZ, 0x33, !PT ;  /* 0x0000000eff029c12 */ /* 0x000fca000f8e33ff */
[----:B------:R-:W-:-:S04]  /*2600*/  IMAD.MOV R0, RZ, RZ, -R2 ;  /* 0x000000ffff007224 */ /* 0x000fc800078e0a02 */
[----:B------:R-:W-:Y:S02]  /*2610*/  IMAD R0, R0, UR14, R25 ;  /* 0x0000000e00007c24 */ /* 0x000fe4000f8e0219 */
        /* <DEDUP_REMOVED lines=22> */
.L_x_137:
[----:B------:R-:W-:Y:S01]  /*2780*/  IMAD.MOV.U32 R19, RZ, RZ, R28 ;  /* 0x000000ffff137224 */ /* 0x000fe200078e001c */
[----:B------:R-:W-:Y:S01]  /*2790*/  MOV R18, R29 ;  /* 0x0000001d00127202 */ /* 0x000fe20000000f00 */
[----:B------:R-:W-:Y:S01]  /*27a0*/  IMAD.MOV.U32 R17, RZ, RZ, R32 ;  /* 0x000000ffff117224 */ /* 0x000fe200078e0020 */
[----:B------:R-:W-:Y:S02]  /*27b0*/  MOV R15, 0x27d0 ;  /* 0x000027d0000f7802 */ /* 0x000fe40000000f00 */
[----:B------:R-:W-:Y:S05]  /*27c0*/  CALL.REL.NOINC `($__internal_3_$__cuda_sm20_div_s64) ;  /* 0x0000001c00247944 */ /* 0x000fea0003c00000 */
[----:B------:R-:W-:Y:S02]  /*27d0*/  IADD3 R11, PT, PT, -R10, RZ, RZ ;  /* 0x000000ff0a0b7210 */ /* 0x000fe40007ffe1ff */
[----:B------:R-:W-:-:S03]  /*27e0*/  MOV R9, R10 ;  /* 0x0000000a00097202 */ /* 0x000fc60000000f00 */
[----:B------:R-:W-:Y:S02]  /*27f0*/  IMAD R28, R11, R32, R28 ;  /* 0x000000200b1c7224 */ /* 0x000fe400078e021c */
.L_x_138:
[----:B------:R-:W-:Y:S05]  /*2800*/  BSYNC.RECONVERGENT B0 ;  /* 0x0000000000007941 */ /* 0x000fea0003800200 */
.L_x_136:
[----:B------:R-:W-:Y:S01]  /*2810*/  IABS R19, R8 ;  /* 0x0000000800137213 */ /* 0x000fe20000000000 */
[----:B------:R-:W-:Y:S01]  /*2820*/  IMAD.MOV.U32 R32, RZ, RZ, RZ ;  /* 0x000000ffff207224 */ /* 0x000fe200078e00ff */
[----:B------:R-:W-:Y:S01]  /*2830*/  IABS R15, R6 ;  /* 0x00000006000f7213 */ /* 0x000fe20000000000 */
[----:B------:R-:W0:Y:S01]  /*2840*/  LDCU.U8 UR17, c[0x0][0x549] ;  /* 0x0000a920ff1177ac */ /* 0x000e220008000000 */
[----:B------:R-:W1:Y:S01]  /*2850*/  I2F.U32.RP R11, R19 ;  /* 0x00000013000b7306 */ /* 0x000e620000209000 */
[----:B------:R-:W-:Y:S02]  /*2860*/  IABS R12, R14 ;  /* 0x0000000e000c7213 */ /* 0x000fe40000000000 */
[----:B------:R-:W-:Y:S01]  /*2870*/  IABS R16, R7 ;  /* 0x0000000700107213 */ /* 0x000fe20000000000 */
[----:B------:R-:W2:Y:S01]  /*2880*/  LDCU.64 UR4, c[0x0][0x430] ;  /* 0x00008600ff0477ac */ /* 0x000ea20008000a00 */
[----:B------:R-:W-:Y:S02]  /*2890*/  IABS R13, R5 ;  /* 0x00000005000d7213 */ /* 0x000fe40000000000 */
[----:B------:R-:W-:Y:S01]  /*28a0*/  IABS R18, R28 ;  /* 0x0000001c00127213 */ /* 0x000fe20000000000 */
[----:B------:R-:W3:Y:S01]  /*28b0*/  I2F.U32.RP R10, R15 ;  /* 0x0000000f000a7306 */ /* 0x000ee20000209000 */
[----:B------:R-:W-:Y:S01]  /*28c0*/  IABS R17, R8 ;  /* 0x0000000800117213 */ /* 0x000fe20000000000 */
[----:B------:R-:W-:Y:S01]  /*28d0*/  UIMAD UR18, UR7, UR12, URZ ;  /* 0x0000000c071272a4 */ /* 0x000fe2000f8e02ff */
[----:B------:R-:W-:-:S03]  /*28e0*/  ISETP.NE.AND P5, PT, R8, RZ, PT ;  /* 0x000000ff0800720c */ /* 0x000fc60003fa5270 */
[----:B------:R-:W-:Y:S02]  /*28f0*/  IMAD.MOV R17, RZ, RZ, -R17 ;  /* 0x000000ffff117224 */ /* 0x000fe400078e0a11 */
[----:B-1----:R-:W1:Y:S01]  /*2900*/  MUFU.RCP R11, R11 ;  /* 0x0000000b000b7308 */ /* 0x002e620000001000 */
[----:B0-----:R-:W-:-:S04]  /*2910*/  UISETP.NE.AND UP0, UPT, UR17, URZ, UPT ;  /* 0x000000ff1100728c */ /* 0x001fc8000bf05270 */
[----:B--2---:R-:W-:-:S03]  /*2920*/  USEL UR4, UR4, 0x1, UP0 ;  /* 0x0000000104047887 */ /* 0x004fc60008000000 */
        /* <DEDUP_REMOVED lines=10> */
[----:B------:R-:W-:Y:S01]  /*29d0*/  IMAD R27, R27, R19, RZ ;  /* 0x000000131b1b7224 */ /* 0x000fe200078e02ff */
[----:B0-----:R-:W-:-:S06]  /*29e0*/  IADD3 R25, PT, PT, RZ, -R11, RZ ;  /* 0x8000000bff197210 */ /* 0x001fcc0007ffe0ff */
[----:B------:R-:W0:Y:S01]  /*29f0*/  I2F.U32.RP R26, R16 ;  /* 0x00000010001a7306 */ /* 0x000e220000209000 */
[----:B------:R-:W-:Y:S02]  /*2a00*/  HFMA2 R10, -RZ, RZ, 0, 0 ;  /* 0x00000000ff0a7431 */ /* 0x000fe400000001ff */
[----:B------:R-:W-:-:S04]  /*2a10*/  IMAD.HI.U32 R27, R33, R27, R32 ;  /* 0x0000001b211b7227 */ /* 0x000fc800078e0020 */
[----:B------:R-:W-:Y:S01]  /*2a20*/  IMAD R25, R25, R15, RZ ;  /* 0x0000000f19197224 */ /* 0x000fe200078e02ff */
[----:B------:R-:W2:Y:S01]  /*2a30*/  I2F.U32.RP R21, R13 ;  /* 0x0000000d00157306 */ /* 0x000ea20000209000 */
[----:B------:R-:W-:-:S04]  /*2a40*/  IMAD.HI.U32 R27, R27, R18, RZ ;  /* 0x000000121b1b7227 */ /* 0x000fc800078e00ff */
[----:B------:R-:W-:Y:S01]  /*2a50*/  IMAD.HI.U32 R25, R11, R25, R10 ;  /* 0x000000190b197227 */ /* 0x000fe200078e000a */
[----:B------:R-:W-:Y:S02]  /*2a60*/  IABS R11, R9 ;  /* 0x00000009000b7213 */ /* 0x000fe40000000000 */
[----:B------:R-:W-:Y:S01]  /*2a70*/  IABS R10, R6 ;  /* 0x00000006000a7213 */ /* 0x000fe20000000000 */
[----:B-1----:R-:W-:Y:S01]  /*2a80*/  VIADD R30, R30, 0xffffffe ;  /* 0x0ffffffe1e1e7836 */ /* 0x002fe20000000000 */
[----:B0-----:R-:W0:Y:S01]  /*2a90*/  MUFU.RCP R26, R26 ;  /* 0x0000001a001a7308 */ /* 0x001e220000001000 */
[----:B------:R-:W-:Y:S02]  /*2aa0*/  IMAD R17, R27, R17, R18 ;  /* 0x000000111b117224 */ /* 0x000fe400078e0212 */
[----:B------:R-:W-:Y:S02]  /*2ab0*/  IMAD.MOV R10, RZ, RZ, -R10 ;  /* 0x000000ffff0a7224 */ /* 0x000fe400078e0a0a */
[----:B------:R-:W-:Y:S01]  /*2ac0*/  IMAD.HI.U32 R25, R25, R11, RZ ;  /* 0x0000000b19197227 */ /* 0x000fe200078e00ff */
[----:B------:R-:W-:-:S02]  /*2ad0*/  ISETP.GT.U32.AND P3, PT, R19, R17, PT ;  /* 0x000000111300720c */ /* 0x000fc40003f64070 */
[----:B------:R-:W1:Y:S01]  /*2ae0*/  F2I.FTZ.U32.TRUNC.NTZ R31, R30 ;  /* 0x0000001e001f7305 */ /* 0x000e62000021f000 */
[----:B------:R-:W-:Y:S01]  /*2af0*/  IMAD R10, R25, R10, R11 ;  /* 0x0000000a190a7224 */ /* 0x000fe200078e020b */
[----:B------:R-:W-:-:S04]  /*2b00*/  LOP3.LUT R11, R28, R8, RZ, 0x3c, !PT ;  /* 0x000000081c0b7212 */ /* 0x000fc800078e3cff */
[----:B------:R-:W-:Y:S02]  /*2b10*/  ISETP.GT.U32.AND P1, PT, R15, R10, PT ;  /* 0x0000000a0f00720c */ /* 0x000fe40003f24070 */
[----:B--2---:R-:W2:Y:S01]  /*2b20*/  MUFU.RCP R21, R21 ;  /* 0x0000001500157308 */ /* 0x004ea20000001000 */
[----:B------:R-:W-:Y:S01]  /*2b30*/  ISETP.GE.AND P2, PT, R11, RZ, PT ;  /* 0x000000ff0b00720c */ /* 0x000fe20003f46270 */
[----:B0-----:R-:W-:Y:S01]  /*2b40*/  VIADD R26, R26, 0xffffffe ;  /* 0x0ffffffe1a1a7836 */ /* 0x001fe20000000000 */
[----:B------:R-:W-:Y:S01]  /*2b50*/  @!P3 IADD3 R27, PT, PT, R27, 0x1, RZ ;  /* 0x000000011b1bb810 */ /* 0x000fe20007ffe0ff */
[----:B------:R-:W-:Y:S01]  /*2b60*/  @!P3 IMAD.IADD R17, R17, 0x1, -R19 ;  /* 0x000000011111b824 */ /* 0x000fe200078e0a13 */
[----:B------:R-:W-:Y:S02]  /*2b70*/  ISETP.NE.AND P3, PT, R6, RZ, PT ;  /* 0x000000ff0600720c */ /* 0x000fe40003f65270 */
[----:B-1----:R-:W-:Y:S01]  /*2b80*/  IADD3 R18, PT, PT, RZ, -R31, RZ ;  /* 0x8000001fff127210 */ /* 0x002fe20007ffe0ff */
[----:B------:R2:W0:Y:S01]  /*2b90*/  F2I.FTZ.U32.TRUNC.NTZ R11, R26 ;  /* 0x0000001a000b7305 */ /* 0x000422000021f000 */
[----:B------:R-:W-:Y:S01]  /*2ba0*/  IMAD.MOV.U32 R30, RZ, RZ, RZ ;  /* 0x000000ffff1e7224 */ /* 0x000fe200078e00ff */
[----:B------:R-:W-:-:S02]  /*2bb0*/  ISETP.GE.U32.AND P6, PT, R17, R19, PT ;  /* 0x000000131100720c */ /* 0x000fc40003fc6070 */
[----:B------:R-:W-:Y:S01]  /*2bc0*/  IMAD R18, R18, R12, RZ ;  /* 0x0000000c12127224 */ /* 0x000fe200078e02ff */
[-C--:B------:R-:W-:Y:S02]  /*2bd0*/  @!P1 IADD3 R10, PT, PT, R10, -R15.reuse, RZ ;  /* 0x8000000f0a0a9210 */ /* 0x080fe40007ffe0ff */
[----:B------:R-:W-:Y:S01]  /*2be0*/  LOP3.LUT R17, R9, R6, RZ, 0x3c, !PT ;  /* 0x0000000609117212 */ /* 0x000fe200078e3cff */
[----:B------:R-:W-:Y:S01]  /*2bf0*/  IMAD.HI.U32 R30, R31, R18, R30 ;  /* 0x000000121f1e7227 */ /* 0x000fe200078e001e */
[----:B------:R-:W-:Y:S02]  /*2c00*/  ISETP.GE.U32.AND P4, PT, R10, R15, PT ;  /* 0x0000000f0a00720c */ /* 0x000fe40003f86070 */
[----:B------:R-:W-:Y:S02]  /*2c10*/  IABS R18, R2 ;  /* 0x0000000200127213 */ /* 0x000fe40000000000 */
[----:B------:R-:W-:Y:S02]  /*2c20*/  ISETP.GE.AND P0, PT, R17, RZ, PT ;  /* 0x000000ff1100720c */ /* 0x000fe40003f06270 */
[----:B--2---:R-:W-:Y:S01]  /*2c30*/  IADD3 R26, PT, PT, R21, 0xffffffe, RZ ;  /* 0x0ffffffe151a7810 */ /* 0x004fe20007ffe0ff */
[----:B------:R-:W-:Y:S01]  /*2c40*/  IMAD.HI.U32 R19, R30, R18, RZ ;  /* 0x000000121e137227 */ /* 0x000fe200078e00ff */
[----:B------:R-:W-:-:S02]  /*2c50*/  IABS R21, R14 ;  /* 0x0000000e00157213 */ /* 0x000fc40000000000 */
[----:B------:R-:W1:Y:S01]  /*2c60*/  F2I.FTZ.U32.TRUNC.NTZ R31, R26 ;  /* 0x0000001a001f7305 */ /* 0x000e62000021f000 */
[----:B0-----:R-:W-:Y:S01]  /*2c70*/  IMAD.MOV R10, RZ, RZ, -R11 ;  /* 0x000000ffff0a7224 */ /* 0x001fe200078e0a0b */
[----:B------:R-:W-:Y:S01]  /*2c80*/  @!P1 IADD3 R25, PT, PT, R25, 0x1, RZ ;  /* 0x0000000119199810 */ /* 0x000fe20007ffe0ff */
[----:B------:R-:W-:Y:S02]  /*2c90*/  IMAD.MOV R21, RZ, RZ, -R21 ;  /* 0x000000ffff157224 */ /* 0x000fe400078e0a15 */
[----:B------:R-:W-:Y:S02]  /*2ca0*/  @P6 VIADD R27, R27, 0x1 ;  /* 0x000000011b1b6836 */ /* 0x000fe40000000000 */
[----:B------:R-:W-:Y:S02]  /*2cb0*/  IMAD R18, R19, R21, R18 ;  /* 0x0000001513127224 */ /* 0x000fe400078e0212 */
[----:B------:R-:W-:Y:S01]  /*2cc0*/  IMAD.MOV.U32 R17, RZ, RZ, R10 ;  /* 0x000000ffff117224 */ /* 0x000fe200078e000a */
[----:B------:R-:W-:Y:S01]  /*2cd0*/  @!P2 IADD3 R27, PT, PT, -R27, RZ, RZ ;  /* 0x000000ff1b1ba210 */ /* 0x000fe20007ffe1ff */
[----:B------:R-:W-:Y:S01]  /*2ce0*/  @P4 VIADD R25, R25, 0x1 ;  /* 0x0000000119194836 */ /* 0x000fe20000000000 */
[----:B------:R-:W-:Y:S01]  /*2cf0*/  ISETP.GT.U32.AND P1, PT, R12, R18, PT ;  /* 0x000000120c00720c */ /* 0x000fe20003f24070 */
[----:B------:R-:W-:Y:S01]  /*2d00*/  IMAD.MOV.U32 R10, RZ, RZ, RZ ;  /* 0x000000ffff0a7224 */ /* 0x000fe200078e00ff */
[----:B------:R-:W-:Y:S01]  /*2d10*/  @!P5 LOP3.LUT R27, RZ, R8, RZ, 0x33, !PT ;  /* 0x00000008ff1bd212 */ /* 0x000fe200078e33ff */
[----:B-1----:R-:W-:Y:S01]  /*2d20*/  IMAD.MOV R15, RZ, RZ, -R31 ;  /* 0x000000ffff0f7224 */ /* 0x002fe200078e0a1f */
[----:B------:R-:W-:Y:S01]  /*2d30*/  ISETP.NE.AND P4, PT, R14, RZ, PT ;  /* 0x000000ff0e00720c */ /* 0x000fe20003f85270 */
[----:B------:R-:W-:Y:S01]  /*2d40*/  IMAD R17, R17, R16, RZ ;  /* 0x0000001011117224 */ /* 0x000fe200078e02ff */
[----:B------:R-:W-:Y:S01]  /*2d50*/  IABS R21, R27 ;  /* 0x0000001b00157213 */ /* 0x000fe20000000000 */
[----:B------:R-:W-:Y:S01]  /*2d60*/  IMAD R15, R15, R13, RZ ;  /* 0x0000000d0f0f7224 */ /* 0x000fe200078e02ff */
[----:B------:R-:W-:Y:S01]  /*2d70*/  ISETP.NE.AND P5, PT, R7, RZ, PT ;  /* 0x000000ff0700720c */ /* 0x000fe20003fa5270 */
[----:B------:R-:W-:-:S02]  /*2d80*/  IMAD.MOV.U32 R30, RZ, RZ, RZ ;  /* 0x000000ffff1e7224 */ /* 0x000fc400078e00ff */
[----:B------:R-:W-:Y:S01]  /*2d90*/  @!P0 IMAD.MOV R25, RZ, RZ, -R25 ;  /* 0x000000ffff198224 */ /* 0x000fe200078e0a19 */
[----:B------:R-:W-:Y:S01]  /*2da0*/  @!P3 LOP3.LUT R25, RZ, R6, RZ, 0x33, !PT ;  /* 0x00000006ff19b212 */ /* 0x000fe200078e33ff */
[----:B------:R-:W-:Y:S01]  /*2db0*/  IMAD.HI.U32 R10, R11, R17, R10 ;  /* 0x000000110b0a7227 */ /* 0x000fe200078e000a */
[----:B------:R-:W-:Y:S02]  /*2dc0*/  IABS R17, R7 ;  /* 0x0000000700117213 */ /* 0x000fe40000000000 */
[----:B------:R-:W-:Y:S01]  /*2dd0*/  IABS R11, R5 ;  /* 0x00000005000b7213 */ /* 0x000fe20000000000 */
[----:B------:R-:W-:Y:S01]  /*2de0*/  IMAD.HI.U32 R30, R31, R15, R30 ;  /* 0x0000000f1f1e7227 */ /* 0x000fe200078e001e */
[----:B------:R-:W-:Y:S02]  /*2df0*/  IABS R15, R25 ;  /* 0x00000019000f7213 */ /* 0x000fe40000000000 */
[----:B------:R-:W-:Y:S01]  /*2e00*/  IADD3 R17, PT, PT, RZ, -R17, RZ ;  /* 0x80000011ff117210 */ /* 0x000fe20007ffe0ff */
[----:B------:R-:W-:Y:S01]  /*2e10*/  IMAD.HI.U32 R10, R10, R21, RZ ;  /* 0x000000150a0a7227 */ /* 0x000fe200078e00ff */
[----:B------:R-:W-:-:S03]  /*2e20*/  @!P1 IADD3 R19, PT, PT, R19, 0x1, RZ ;  /* 0x0000000113139810 */ /* 0x000fc60007ffe0ff */
[----:B------:R-:W-:Y:S02]  /*2e30*/  IMAD.MOV R11, RZ, RZ, -R11 ;  /* 0x000000ffff0b7224 */ /* 0x000fe400078e0a0b */
[----:B------:R-:W-:-:S04]  /*2e40*/  IMAD.HI.U32 R30, R30, R15, RZ ;  /* 0x0000000f1e1e7227 */ /* 0x000fc800078e00ff */
[----:B------:R-:W-:Y:S02]  /*2e50*/  @!P1 IMAD.IADD R18, R18, 0x1, -R12 ;  /* 0x0000000112129824 */ /* 0x000fe400078e0a0c */
[----:B------:R-:W-:Y:S02]  /*2e60*/  IMAD R17, R10, R17, R21 ;  /* 0x000000110a117224 */ /* 0x000fe400078e0215 */
[----:B------:R-:W-:Y:S01]  /*2e70*/  IMAD R11, R30, R11, R15 ;  /* 0x0000000b1e0b7224 */ /* 0x000fe200078e020f */
[----:B------:R-:W-:Y:S02]  /*2e80*/  ISETP.GE.U32.AND P2, PT, R18, R12, PT ;  /* 0x0000000c1200720c */ /* 0x000fe40003f46070 */
[----:B------:R-:W-:Y:S02]  /*2e90*/  ISETP.GT.U32.AND P3, PT, R16, R17, PT ;  /* 0x000000111000720c */ /* 0x000fe40003f64070 */
[----:B------:R-:W-:Y:S02]  /*2ea0*/  LOP3.LUT R12, R2, R14, RZ, 0x3c, !PT ;  /* 0x0000000e020c7212 */ /* 0x000fe400078e3cff */
[----:B------:R-:W-:-:S02]  /*2eb0*/  ISETP.GT.U32.AND P1, PT, R13, R11, PT ;  /* 0x0000000b0d00720c */ /* 0x000fc40003f24070 */
[----:B------:R-:W-:Y:S02]  /*2ec0*/  ISETP.GE.AND P0, PT, R12, RZ, PT ;  /* 0x000000ff0c00720c */ /* 0x000fe40003f06270 */
[----:B------:R-:W-:-:S03]  /*2ed0*/  LOP3.LUT R12, R27, R7, RZ, 0x3c, !PT ;  /* 0x000000071b0c7212 */ /* 0x000fc600078e3cff */
[----:B------:R-:W-:Y:S01]  /*2ee0*/  @P2 VIADD R19, R19, 0x1 ;  /* 0x0000000113132836 */ /* 0x000fe20000000000 */
[----:B------:R-:W-:Y:S01]  /*2ef0*/  ISETP.GE.AND P2, PT, R12, RZ, PT ;  /* 0x000000ff0c00720c */ /* 0x000fe20003f46270 */
[----:B------:R-:W-:Y:S01]  /*2f00*/  @!P3 VIADD R10, R10, 0x1 ;  /* 0x000000010a0ab836 */ /* 0x000fe20000000000 */
[-C--:B------:R-:W-:Y:S02]  /*2f10*/  @!P3 IADD3 R17, PT, PT, R17, -R16.reuse, RZ ;  /* 0x800000101111b210 */ /* 0x080fe40007ffe0ff */
[----:B------:R-:W-:Y:S01]  /*2f20*/  LOP3.LUT R12, R25, R5, RZ, 0x3c, !PT ;  /* 0x00000005190c7212 */ /* 0x000fe200078e3cff */
[----:B------:R-:W-:Y:S01]  /*2f30*/  @!P1 IMAD.IADD R11, R11, 0x1, -R13 ;  /* 0x000000010b0b9824 */ /* 0x000fe200078e0a0d */
[----:B------:R-:W-:Y:S01]  /*2f40*/  ISETP.GE.U32.AND P6, PT, R17, R16, PT ;  /* 0x000000101100720c */ /* 0x000fe20003fc6070 */
[----:B------:R-:W-:Y:S01]  /*2f50*/  @!P0 IMAD.MOV R19, RZ, RZ, -R19 ;  /* 0x000000ffff138224 */ /* 0x000fe200078e0a13 */
[----:B------:R-:W-:Y:S01]  /*2f60*/  @!P4 LOP3.LUT R19, RZ, R14, RZ, 0x33, !PT ;  /* 0x0000000eff13c212 */ /* 0x000fe200078e33ff */
[----:B------:R-:W-:Y:S01]  /*2f70*/  @!P1 VIADD R30, R30, 0x1 ;  /* 0x000000011e1e9836 */ /* 0x000fe20000000000 */
[----:B------:R-:W-:-:S02]  /*2f80*/  ISETP.GE.U32.AND P4, PT, R11, R13, PT ;  /* 0x0000000d0b00720c */ /* 0x000fc40003f86070 */
[----:B------:R-:W-:Y:S01]  /*2f90*/  ISETP.GE.AND P0, PT, R12, RZ, PT ;  /* 0x000000ff0c00720c */ /* 0x000fe20003f06270 */
[----:B------:R-:W-:Y:S01]  /*2fa0*/  IMAD.WIDE R16, R19, UR13, RZ ;  /* 0x0000000d13107c25 */ /* 0x000fe2000f8e02ff */
[----:B------:R-:W-:Y:S02]  /*2fb0*/  ISETP.NE.AND P3, PT, R5, RZ, PT ;  /* 0x000000ff0500720c */ /* 0x000fe40003f65270 */
[----:B------:R-:W-:Y:S01]  /*2fc0*/  IADD3 R11, PT, PT, -R27, RZ, RZ ;  /* 0x000000ff1b0b7210 */ /* 0x000fe20007ffe1ff */
[----:B------:R-:W-:Y:S02]  /*2fd0*/  IMAD.MOV R19, RZ, RZ, -R19 ;  /* 0x000000ffff137224 */ /* 0x000fe400078e0a13 */
[----:B------:R-:W-:Y:S01]  /*2fe0*/  @P6 IADD3 R10, PT, PT, R10, 0x1, RZ ;  /* 0x000000010a0a6810 */ /* 0x000fe20007ffe0ff */
[----:B------:R-:W-:-:S04]  /*2ff0*/  IMAD.WIDE.U32 R12, R0, UR4, R16 ;  /* 0x00000004000c7c25 */ /* 0x000fc8000f8e0010 */
[----:B------:R-:W-:Y:S02]  /*3000*/  @P4 VIADD R30, R30, 0x1 ;  /* 0x000000011e1e4836 */ /* 0x000fe40000000000 */
[----:B------:R-:W-:Y:S01]  /*3010*/  @!P2 IMAD.MOV R10, RZ, RZ, -R10 ;  /* 0x000000ffff0aa224 */ /* 0x000fe200078e0a0a */
[----:B------:R-:W-:Y:S01]  /*3020*/  @!P5 LOP3.LUT R10, RZ, R7, RZ, 0x33, !PT ;  /* 0x00000007ff0ad212 */ /* 0x000fe200078e33ff */
[----:B------:R-:W-:Y:S01]  /*3030*/  IMAD R11, R8, R11, R28 ;  /* 0x0000000b080b7224 */ /* 0x000fe200078e021c */
[----:B------:R-:W-:Y:S01]  /*3040*/  @!P0 IADD3 R30, PT, PT, -R30, RZ, RZ ;  /* 0x000000ff1e1e8210 */ /* 0x000fe20007ffe1ff */
[----:B------:R-:W-:Y:S01]  /*3050*/  IMAD R13, R0, UR17, R13 ;  /* 0x00000011000d7c24 */ /* 0x000fe2000f8e020d */
[----:B------:R-:W-:Y:S01]  /*3060*/  @!P3 LOP3.LUT R30, RZ, R5, RZ, 0x33, !PT ;  /* 0x00000005ff1eb212 */ /* 0x000fe200078e33ff */
[----:B------:R-:W-:Y:S01]  /*3070*/  IMAD R19, R14, R19, R2 ;  /* 0x000000130e137224 */ /* 0x000fe200078e0202 */
[----:B------:R-:W-:Y:S01]  /*3080*/  UIMAD UR17, UR8, UR4, URZ ;  /* 0x00000004081172a4 */ /* 0x000fe2000f8e02ff */
[----:B------:R-:W-:Y:S01]  /*3090*/  IMAD.MOV R2, RZ, RZ, -R25 ;  /* 0x000000ffff027224 */ /* 0x000fe200078e0a19 */
[----:B------:R-:W-:Y:S01]  /*30a0*/  IADD3 R0, PT, PT, -R30, RZ, RZ ;  /* 0x000000ff1e007210 */ /* 0x000fe20007ffe1ff */
[----:B------:R-:W-:-:S02]  /*30b0*/  IMAD.MOV R8, RZ, RZ, -R10 ;  /* 0x000000ffff087224 */ /* 0x000fc400078e0a0a */
[----:B------:R-:W-:Y:S01]  /*30c0*/  IMAD.WIDE R14, R11, UR5, RZ ;  /* 0x000000050b0e7c25 */ /* 0x000fe2000f8e02ff */
[----:B------:R-:W0:Y:S03]  /*30d0*/  LDCU.64 UR4, c[0x0][0x420] ;  /* 0x00008400ff0477ac */ /* 0x000e260008000a00 */
[----:B------:R-:W-:-:S04]  /*30e0*/  IMAD.WIDE R12, R19, UR12, R12 ;  /* 0x0000000c130c7c25 */ /* 0x000fc8000f8e020c */
        /* <DEDUP_REMOVED lines=18> */
.L_x_133:
[----:B------:R-:W0:Y:S01]  /*3210*/  LDC.64 R2, c[0x0][0x420] ;  /* 0x00010800ff027b82 */ /* 0x000e220000000a00 */
[----:B------:R-:W-:-:S05]  /*3220*/  IADD3 R9, PT, PT, R9, UR15, RZ ;  /* 0x0000000f09097c10 */ /* 0x000fca000fffe0ff */
[----:B0-----:R-:W-:-:S05]  /*3230*/  IMAD.WIDE.U32 R2, R9, 0x4, R2 ;  /* 0x0000000409027825 */ /* 0x001fca00078e0002 */
[----:B------:R1:W-:Y:S02]  /*3240*/  STG.E desc[UR10][R2.64], R22 ;  /* 0x0000001602007986 */ /* 0x0003e4000c10190a */
.L_x_132:
[----:B------:R-:W-:Y:S05]  /*3250*/  BSYNC.RECONVERGENT B1 ;  /* 0x0000000000017941 */ /* 0x000fea0003800200 */
.L_x_131:
[----:B------:R-:W2:Y:S01]  /*3260*/  LDCU UR6, c[0x0][0x534] ;  /* 0x0000a680ff0677ac */ /* 0x000ea20008000800 */
[----:B------:R-:W3:Y:S01]  /*3270*/  LDC R9, c[0x0][0x44c] ;  /* 0x00011300ff097b82 */ /* 0x000ee20000000800 */
[----:B------:R-:W-:Y:S01]  /*3280*/  BSSY.RECONVERGENT B0, `(.L_x_139) ;  /* 0x0000011000007945 */ /* 0x000fe20003800200 */
[----:B------:R-:W-:Y:S01]  /*3290*/  IMAD.SHL.U32 R21, R20, 0x4, RZ ;  /* 0x0000000414157824 */ /* 0x000fe200078e00ff */
[----:B--2---:R-:W-:-:S04]  /*32a0*/  ISETP.GE.AND P0, PT, R24, UR6, PT ;  /* 0x0000000618007c0c */ /* 0x004fc8000bf06270 */
[----:B------:R-:W-:-:S13]  /*32b0*/  ISETP.GT.U32.OR P0, PT, R20, 0x3f, P0 ;  /* 0x0000003f1400780c */ /* 0x000fda0000704470 */
[----:B------:R-:W-:Y:S05]  /*32c0*/  @P0 BRA `(.L_x_140) ;  /* 0x0000000000300947 */ /* 0x000fea0003800000 */
[----:B------:R-:W2:Y:S01]  /*32d0*/  S2R R0, SR_CgaCtaId ;  /* 0x0000000000007919 */ /* 0x000ea20000008800 */
[----:B------:R-:W-:Y:S01]  /*32e0*/  FADD.FTZ R4, -R22, R23 ;  /* 0x0000001716047221 */ /* 0x000fe20000010100 */
[----:B01----:R-:W-:Y:S02]  /*32f0*/  MOV R2, 0x400 ;  /* 0x0000040000027802 */ /* 0x003fe40000000f00 */
[----:B------:R-:W-:Y:S01]  /*3300*/  LOP3.LUT R3, R20, 0xf, RZ, 0xc0, !PT ;  /* 0x0000000f14037812 */ /* 0x000fe200078ec0ff */
[----:B------:R-:W-:-:S06]  /*3310*/  FMUL.FTZ R4, R4, 1.4426950216293334961 ;  /* 0x3fb8aa3b04047820 */ /* 0x000fcc0000410000 */
[----:B------:R-:W0:Y:S01]  /*3320*/  MUFU.EX2 R4, R4 ;  /* 0x0000000400047308 */ /* 0x000e220000000800 */
[----:B--2---:R-:W-:Y:S02]  /*3330*/  LEA R0, R0, R2, 0x18 ;  /* 0x0000000200007211 */ /* 0x004fe400078ec0ff */
[----:B------:R-:W-:-:S03]  /*3340*/  SHF.R.U32.HI R2, RZ, 0x2, R20 ;  /* 0x00000002ff027819 */ /* 0x000fc60000011614 */
[----:B------:R-:W-:Y:S01]  /*3350*/  IMAD R0, R3, 0x14, R0 ;  /* 0x0000001403007824 */ /* 0x000fe200078e0200 */
[----:B------:R-:W-:-:S05]  /*3360*/  LOP3.LUT R2, R2, 0xfc, RZ, 0xc0, !PT ;  /* 0x000000fc02027812 */ /* 0x000fca00078ec0ff */
[----:B------:R-:W-:-:S05]  /*3370*/  IMAD.IADD R0, R0, 0x1, R2 ;  /* 0x0000000100007824 */ /* 0x000fca00078e0202 */
[----:B0-----:R2:W-:Y:S02]  /*3380*/  STS [R0], R4 ;  /* 0x0000000400007388 */ /* 0x0015e40000000800 */
.L_x_140:
[----:B------:R-:W-:Y:S05]  /*3390*/  BSYNC.RECONVERGENT B0 ;  /* 0x0000000000007941 */ /* 0x000fea0003800200 */
.L_x_139:
[----:B------:R-:W-:Y:S01]  /*33a0*/  BAR.SYNC.DEFER_BLOCKING 0x0 ;  /* 0x0000000000007b1d */ /* 0x000fe20000010000 */
[----:B------:R-:W-:Y:S01]  /*33b0*/  IMAD.SHL.U32 R24, R20, 0x8, RZ ;  /* 0x0000000814187824 */ /* 0x000fe200078e00ff */
[----:B------:R-:W-:Y:S01]  /*33c0*/  LOP3.LUT R21, R21, 0x7c, RZ, 0xc0, !PT ;  /* 0x0000007c15157812 */ /* 0x000fe200078ec0ff */
[----:B------:R-:W-:Y:S01]  /*33d0*/  UISETP.GE.AND UP0, UPT, UR6, 0x1, UPT ;  /* 0x000000010600788c */ /* 0x000fe2000bf06270 */
[----:B---3--:R-:W-:Y:S01]  /*33e0*/  IMAD R10, R9, UR15, RZ ;  /* 0x0000000f090a7c24 */ /* 0x008fe2000f8e02ff */
[----:B------:R-:W-:Y:S01]  /*33f0*/  SHF.R.U32.HI R20, RZ, 0x5, R20 ;  /* 0x00000005ff147819 */ /* 0x000fe20000011614 */
[----:B--2---:R-:W-:Y:S01]  /*3400*/  IMAD.MOV.U32 R0, RZ, RZ, RZ ;  /* 0x000000ffff007224 */ /* 0x004fe200078e00ff */
[----:B------:R-:W-:Y:S02]  /*3410*/  LOP3.LUT R24, R21, 0x1f00, R24, 0xf8, !PT ;  /* 0x00001f0015187812 */ /* 0x000fe400078ef818 */
[----:B01----:R-:W-:Y:S02]  /*3420*/  CS2R R2, SRZ ;  /* 0x0000000000027805 */ /* 0x003fe4000001ff00 */
[----:B------:R-:W-:-:S02]  /*3430*/  CS2R R4, SRZ ;  /* 0x0000000000047805 */ /* 0x000fc4000001ff00 */
[----:B------:R-:W-:Y:S02]  /*3440*/  CS2R R6, SRZ ;  /* 0x0000000000067805 */ /* 0x000fe4000001ff00 */
[C---:B------:R-:W-:Y:S01]  /*3450*/  IADD3 R24, P0, PT, R10.reuse, R24, RZ ;  /* 0x000000180a187210 */ /* 0x040fe20007f1e0ff */
[----:B------:R-:W-:Y:S01]  /*3460*/  IMAD.MOV.U32 R8, RZ, RZ, RZ ;  /* 0x000000ffff087224 */ /* 0x000fe200078e00ff */
[----:B------:R-:W-:Y:S02]  /*3470*/  LOP3.LUT R11, R21, 0x80, RZ, 0xfc, !PT ;  /* 0x00000080150b7812 */ /* 0x000fe400078efcff */
[----:B------:R-:W-:Y:S01]  /*3480*/  LEA.HI.X.SX32 R10, R10, RZ, 0x1, P0 ;  /* 0x000000ff0a0a7211 */ /* 0x000fe200000f0eff */
[----:B------:R-:W-:Y:S08]  /*3490*/  BRA.U !UP0, `(.L_x_141) ;  /* 0x0000000908907547 */ /* 0x000ff0000b800000 */
[----:B------:R-:W0:Y:S01]  /*34a0*/  LDCU.64 UR4, c[0x0][0x3f8] ;  /* 0x00007f00ff0477ac */ /* 0x000e220008000a00 */
[C---:B------:R-:W-:Y:S01]  /*34b0*/  SHF.L.U64.HI R10, R24.reuse, 0x2, R10 ;  /* 0x00000002180a7819 */ /* 0x040fe2000001020a */
[----:B------:R-:W-:Y:S01]  /*34c0*/  IMAD R23, R9, UR16, RZ ;  /* 0x0000001009177c24 */ /* 0x000fe2000f8e02ff */
[----:B------:R-:W-:Y:S01]  /*34d0*/  CS2R R18, SRZ ;  /* 0x0000000000127805 */ /* 0x000fe2000001ff00 */
[----:B------:R-:W-:Y:S01]  /*34e0*/  UISETP.GE.U32.AND UP0, UPT, UR6, 0x4, UPT ;  /* 0x000000040600788c */ /* 0x000fe2000bf06070 */
[----:B------:R-:W-:Y:S01]  /*34f0*/  IMAD.MOV.U32 R22, RZ, RZ, RZ ;  /* 0x000000ffff167224 */ /* 0x000fe200078e00ff */
[----:B------:R-:W-:Y:S01]  /*3500*/  CS2R R16, SRZ ;  /* 0x0000000000107805 */ /* 0x000fe2000001ff00 */
[----:B------:R-:W-:Y:S01]  /*3510*/  IMAD.MOV.U32 R0, RZ, RZ, RZ ;  /* 0x000000ffff007224 */ /* 0x000fe200078e00ff */
[----:B------:R-:W-:Y:S02]  /*3520*/  CS2R R14, SRZ ;  /* 0x00000000000e7805 */ /* 0x000fe4000001ff00 */
[----:B------:R-:W-:Y:S01]  /*3530*/  CS2R R12, SRZ ;  /* 0x00000000000c7805 */ /* 0x000fe2000001ff00 */
[----:B------:R-:W-:Y:S01]  /*3540*/  UIADD3 UR7, UPT, UPT, UR16, -UR15, URZ ;  /* 0x8000000f10077290 */ /* 0x000fe2000fffe0ff */
[----:B0-----:R-:W-:Y:S01]  /*3550*/  LEA R24, P0, R24, UR4, 0x2 ;  /* 0x0000000418187c11 */ /* 0x001fe2000f8010ff */
[----:B------:R-:W-:-:S03]  /*3560*/  ULOP3.LUT UR4, UR6, 0x3, URZ, 0xc0, !UPT ;  /* 0x0000000306047892 */ /* 0x000fc6000f8ec0ff */
        /* <DEDUP_REMOVED lines=17> */
.L_x_151:
        /* <DEDUP_REMOVED lines=11> */
.L_x_144:
[----:B------:R-:W-:Y:S05]  /*3730*/  BSYNC.RECONVERGENT B0 ;  /* 0x0000000000007941 */ /* 0x000fea0003800200 */
.L_x_143:
        /* <DEDUP_REMOVED lines=21> */
.L_x_146:
[----:B------:R-:W-:Y:S05]  /*3890*/  BSYNC.RECONVERGENT B0 ;  /* 0x0000000000007941 */ /* 0x000fea0003800200 */
.L_x_145:
        /* <DEDUP_REMOVED lines=21> */
.L_x_148:
[----:B------:R-:W-:Y:S05]  /*39f0*/  BSYNC.RECONVERGENT B0 ;  /* 0x0000000000007941 */ /* 0x000fea0003800200 */
.L_x_147:
        /* <DEDUP_REMOVED lines=20> */
.L_x_150:
[----:B------:R-:W-:Y:S05]  /*3b40*/  BSYNC.RECONVERGENT B0 ;  /* 0x0000000000007941 */ /* 0x000fea0003800200 */
.L_x_149:
        /* <DEDUP_REMOVED lines=15> */
.L_x_142:
[----:B------:R-:W-:-:S09]  /*3c40*/  UISETP.NE.AND UP0, UPT, UR4, URZ, UPT ;  /* 0x000000ff0400728c */ /* 0x000fd2000bf05270 */
        /* <DEDUP_REMOVED lines=9> */
[----:B0-----:R-:W-:Y:S02]  /*3ce0*/  ULEA UR9, UR9, UR12, 0x18 ;  /* 0x0000000c09097291 */ /* 0x001fe4000f8ec0ff */
[----:B------:R-:W-:-:S04]  /*3cf0*/  UIADD3 UR12, UPT, UPT, -UR4, URZ, URZ ;  /* 0x000000ff040c7290 */ /* 0x000fc8000fffe1ff */
[----:B-1----:R-:W-:-:S08]  /*3d00*/  LEA R10, R22, UR9, 0x2 ;  /* 0x00000009160a7c11 */ /* 0x002fd0000f8e10ff */
.L_x_154:
        /* <DEDUP_REMOVED lines=16> */
.L_x_153:
[----:B------:R-:W-:Y:S05]  /*3e10*/  BSYNC.RECONVERGENT B0 ;  /* 0x0000000000007941 */ /* 0x000fea0003800200 */
.L_x_152:
[----:B------:R-:W-:Y:S01]  /*3e20*/  UISETP.NE.AND UP0, UPT, UR12, URZ, UPT ;  /* 0x000000ff0c00728c */ /* 0x000fe2000bf05270 */
[C---:B-1---5:R-:W-:Y:S01]  /*3e30*/  FFMA.FTZ R8, R9.reuse, R12, R8 ;  /* 0x0000000c09087223 */ /* 0x062fe20000010008 */
[C---:B------:R-:W-:Y:S01]  /*3e40*/  FFMA.FTZ R7, R9.reuse, R13, R7 ;  /* 0x0000000d09077223 */ /* 0x040fe20000010007 */
[C---:B------:R-:W-:Y:S01]  /*3e50*/  FFMA.FTZ R6, R9.reuse, R14, R6 ;  /* 0x0000000e09067223 */ /* 0x040fe20000010006 */
[C---:B------:R-:W-:Y:S01]  /*3e60*/  FFMA.FTZ R5, R9.reuse, R15, R5 ;  /* 0x0000000f09057223 */ /* 0x040fe20000010005 */
[----:B------:R-:W-:Y:S01]  /*3e70*/  FFMA.FTZ R4, R9, R16, R4 ;  /* 0x0000001009047223 */ /* 0x000fe20000010004 */
[----:B------:R-:W-:Y:S01]  /*3e80*/  IADD3.X R25, PT, PT, R27, R23, RZ, P3, !PT ;  /* 0x000000171b197210 */ /* 0x000fe20001ffe4ff */
[C---:B------:R-:W-:Y:S01]  /*3e90*/  FFMA.FTZ R3, R9.reuse, R17, R3 ;  /* 0x0000001109037223 */ /* 0x040fe20000010003 */
[C---:B------:R-:W-:Y:S01]  /*3ea0*/  FFMA.FTZ R2, R9.reuse, R18, R2 ;  /* 0x0000001209027223 */ /* 0x040fe20000010002 */
[----:B0-----:R-:W-:Y:S01]  /*3eb0*/  IADD3 R10, PT, PT, R10, 0x14, RZ ;  /* 0x000000140a0a7810 */ /* 0x001fe20007ffe0ff */
[----:B------:R-:W-:Y:S01]  /*3ec0*/  FFMA.FTZ R0, R9, R19, R0 ;  /* 0x0000001309007223 */ /* 0x000fe20000010000 */
[----:B------:R-:W-:Y:S06]  /*3ed0*/  BRA.U UP0, `(.L_x_154) ;  /* 0xfffffffd008c7547 */ /* 0x000fec000b83ffff */
.L_x_141:
        /* <DEDUP_REMOVED lines=13> */
[----:B------:R-:W-:Y:S01]  /*3fb0*/  F2FP.BF16.F32.PACK_AB R5, R5, R6 ;  /* 0x000000060505723e */ /* 0x000fe200000010ff */
[----:B------:R-:W-:Y:S01]  /*3fc0*/  IMAD.MOV.U32 R6, RZ, RZ, R7 ;  /* 0x000000ffff067224 */ /* 0x000fe200078e0007 */
[----:B------:R-:W-:-:S02]  /*3fd0*/  F2FP.BF16.F32.PACK_AB R4, R3, R4 ;  /* 0x000000040304723e */ /* 0x000fc400000010ff */
[----:B------:R-:W-:Y:S02]  /*3fe0*/  MOV R7, R5 ;  /* 0x0000000500077202 */ /* 0x000fe40000000f00 */
[----:B------:R-:W-:Y:S01]  /*3ff0*/  F2FP.BF16.F32.PACK_AB R5, R0, R2 ;  /* 0x000000020005723e */ /* 0x000fe200000010ff */
[----:B-----5:R-:W5:Y:S01]  /*4000*/  MUFU.RCP R18, R18 ;  /* 0x0000001200127308 */ /* 0x020f620000001000 */
[----:B0-----:R-:W-:Y:S01]  /*4010*/  IABS R12, R13 ;  /* 0x0000000d000c7213 */ /* 0x001fe20000000000 */
[----:B-----5:R-:W-:-:S06]  /*4020*/  VIADD R18, R18, 0xffffffe ;  /* 0x0ffffffe12127836 */ /* 0x020fcc0000000000 */
        /* <DEDUP_REMOVED lines=8> */
[----:B0-----:R-:W0:Y:S04]  /*40b0*/  MUFU.RCP R9, R9 ;  /* 0x0000000900097308 */ /* 0x001e280000001000 */
[----:B------:R-:W-:-:S13]  /*40c0*/  ISETP.GT.U32.AND P1, PT, R14, R10, PT ;  /* 0x0000000a0e00720c */ /* 0x000fda0003f24070 */
[----:B------:R-:W-:Y:S02]  /*40d0*/  @!P1 IMAD.IADD R10, R10, 0x1, -R14 ;  /* 0x000000010a0a9824 */ /* 0x000fe400078e0a0e */
[----:B------:R-:W-:Y:S01]  /*40e0*/  @!P1 VIADD R15, R15, 0x1 ;  /* 0x000000010f0f9836 */ /* 0x000fe20000000000 */
[----:B0-----:R-:W-:Y:S02]  /*40f0*/  IADD3 R9, PT, PT, R9, 0xffffffe, RZ ;  /* 0x0ffffffe09097810 */ /* 0x001fe40007ffe0ff */
[----:B------:R-:W-:Y:S02]  /*4100*/  ISETP.GE.U32.AND P2, PT, R10, R14, PT ;  /* 0x0000000e0a00720c */ /* 0x000fe40003f46070 */
[----:B------:R-:W-:Y:S01]  /*4110*/  LOP3.LUT R10, R20, UR8, RZ, 0x3c, !PT ;  /* 0x00000008140a7c12 */ /* 0x000fe2000f8e3cff */
[----:B------:R-:W0:Y:S01]  /*4120*/  F2I.FTZ.U32.TRUNC.NTZ R19, R9 ;  /* 0x0000000900137305 */ /* 0x000e22000021f000 */
[----:B------:R-:W-:Y:S02]  /*4130*/  ISETP.NE.AND P1, PT, RZ, UR8, PT ;  /* 0x00000008ff007c0c */ /* 0x000fe4000bf25270 */
[----:B------:R-:W-:-:S07]  /*4140*/  ISETP.GE.AND P0, PT, R10, RZ, PT ;  /* 0x000000ff0a00720c */ /* 0x000fce0003f06270 */
[----:B------:R-:W-:Y:S01]  /*4150*/  @P2 VIADD R15, R15, 0x1 ;  /* 0x000000010f0f2836 */ /* 0x000fe20000000000 */
[----:B0-----:R-:W-:-:S05]  /*4160*/  IADD3 R10, PT, PT, RZ, -R19, RZ ;  /* 0x80000013ff0a7210 */ /* 0x001fca0007ffe0ff */
[----:B------:R-:W-:Y:S01]  /*4170*/  @!P0 IMAD.MOV R15, RZ, RZ, -R15 ;  /* 0x000000ffff0f8224 */ /* 0x000fe200078e0a0f */
[----:B------:R-:W-:Y:S01]  /*4180*/  @!P1 LOP3.LUT R15, RZ, UR8, RZ, 0x33, !PT ;  /* 0x00000008ff0f9c12 */ /* 0x000fe2000f8e33ff */
[----:B------:R-:W-:-:S04]  /*4190*/  IMAD R10, R10, R12, RZ ;  /* 0x0000000c0a0a7224 */ /* 0x000fc800078e02ff */
[----:B------:R-:W-:Y:S02]  /*41a0*/  IMAD R14, R15, UR8, RZ ;  /* 0x000000080f0e7c24 */ /* 0x000fe4000f8e02ff */
[----:B------:R-:W-:-:S04]  /*41b0*/  IMAD.HI.U32 R10, R19, R10, R18 ;  /* 0x0000000a130a7227 */ /* 0x000fc800078e0012 */
[----:B------:R-:W-:Y:S02]  /*41c0*/  IMAD.IADD R16, R20, 0x1, -R14 ;  /* 0x0000000114107824 */ /* 0x000fe400078e0a0e */
[----:B-1----:R-:W-:-:S03]  /*41d0*/  IMAD.WIDE.U32 R18, R15, UR4, RZ ;  /* 0x000000040f127c25 */ /* 0x002fc6000f8e00ff */
[----:B------:R-:W-:Y:S02]  /*41e0*/  IABS R9, R16 ;  /* 0x0000001000097213 */ /* 0x000fe40000000000 */
[----:B------:R-:W-:-:S03]  /*41f0*/  LOP3.LUT R16, R16, R13, RZ, 0x3c, !PT ;  /* 0x0000000d10107212 */ /* 0x000fc600078e3cff */
[----:B------:R-:W-:Y:S01]  /*4200*/  IMAD.HI.U32 R17, R10, R9, RZ ;  /* 0x000000090a117227 */ /* 0x000fe200078e00ff */
[----:B------:R-:W-:-:S03]  /*4210*/  ISETP.GE.AND P1, PT, R16, RZ, PT ;  /* 0x000000ff1000720c */ /* 0x000fc60003f26270 */
[----:B------:R-:W-:-:S04]  /*4220*/  IMAD.MOV R10, RZ, RZ, -R17 ;  /* 0x000000ffff0a7224 */ /* 0x000fc800078e0a11 */
[----:B------:R-:W-:-:S05]  /*4230*/  IMAD R9, R12, R10, R9 ;  /* 0x0000000a0c097224 */ /* 0x000fca00078e0209 */
[----:B------:R-:W-:-:S13]  /*4240*/  ISETP.GT.U32.AND P0, PT, R12, R9, PT ;  /* 0x000000090c00720c */ /* 0x000fda0003f04070 */
[-C--:B------:R-:W-:Y:S01]  /*4250*/  @!P0 IADD3 R9, PT, PT, R9, -R12.reuse, RZ ;  /* 0x8000000c09098210 */ /* 0x080fe20007ffe0ff */
[----:B------:R-:W-:Y:S01]  /*4260*/  @!P0 VIADD R17, R17, 0x1 ;  /* 0x0000000111118836 */ /* 0x000fe20000000000 */
[----:B------:R-:W-:Y:S02]  /*4270*/  ISETP.NE.AND P0, PT, R13, RZ, PT ;  /* 0x000000ff0d00720c */ /* 0x000fe40003f05270 */
[----:B------:R-:W-:Y:S02]  /*4280*/  ISETP.GE.U32.AND P2, PT, R9, R12, PT ;  /* 0x0000000c0900720c */ /* 0x000fe40003f46070 */
[----:B------:R-:W-:-:S05]  /*4290*/  SHF.R.S32.HI R9, RZ, 0x1f, R15 ;  /* 0x0000001fff097819 */ /* 0x000fca000001140f */
[----:B------:R-:W-:-:S04]  /*42a0*/  IMAD R9, R9, UR4, RZ ;  /* 0x0000000409097c24 */ /* 0x000fc8000f8e02ff */
[----:B------:R-:W-:Y:S01]  /*42b0*/  IMAD R9, R15, UR5, R9 ;  /* 0x000000050f097c24 */ /* 0x000fe2000f8e0209 */
[----:B------:R-:W0:Y:S01]  /*42c0*/  LDCU.64 UR4, c[0x0][0x3f0] ;  /* 0x00007e00ff0477ac */ /* 0x000e220008000a00 */
[----:B------:R-:W-:Y:S02]  /*42d0*/  @P2 VIADD R17, R17, 0x1 ;  /* 0x0000000111112836 */ /* 0x000fe40000000000 */
[----:B------:R-:W-:-:S03]  /*42e0*/  IMAD.IADD R19, R19, 0x1, R9 ;  /* 0x0000000113137824 */ /* 0x000fc600078e0209 */
[----:B------:R-:W-:Y:S02]  /*42f0*/  @!P1 IADD3 R17, PT, PT, -R17, RZ, RZ ;  /* 0x000000ff11119210 */ /* 0x000fe40007ffe1ff */
[-C--:B------:R-:W-:Y:S02]  /*4300*/  @!P0 LOP3.LUT R17, RZ, R13.reuse, RZ, 0x33, !PT ;  /* 0x0000000dff118212 */ /* 0x080fe400078e33ff */
[----:B---3--:R-:W-:Y:S02]  /*4310*/  ISETP.GE.AND P1, PT, R21, UR9, PT ;  /* 0x0000000915007c0c */ /* 0x008fe4000bf26270 */
[----:B------:R-:W-:Y:S01]  /*4320*/  SHF.R.S32.HI R10, RZ, 0x1f, R17 ;  /* 0x0000001fff0a7819 */ /* 0x000fe20000011411 */
[C---:B------:R-:W-:Y:S02]  /*4330*/  IMAD R13, R17.reuse, R13, R14 ;  /* 0x0000000d110d7224 */ /* 0x040fe400078e020e */
[----:B--2---:R-:W-:-:S04]  /*4340*/  IMAD.WIDE.U32 R18, R17, UR12, R18 ;  /* 0x0000000c11127c25 */ /* 0x004fc8000f8e0012 */
[----:B------:R-:W-:Y:S02]  /*4350*/  IMAD R10, R10, UR12, RZ ;  /* 0x0000000c0a0a7c24 */ /* 0x000fe4000f8e02ff */
[----:B------:R-:W-:Y:S02]  /*4360*/  IMAD.IADD R13, R20, 0x1, -R13 ;  /* 0x00000001140d7824 */ /* 0x000fe400078e0a0d */
[----:B------:R-:W-:-:S03]  /*4370*/  IMAD R10, R17, UR13, R10 ;  /* 0x0000000d110a7c24 */ /* 0x000fc6000f8e020a */
[----:B------:R-:W-:Y:S02]  /*4380*/  SHF.R.S32.HI R9, RZ, 0x1f, R13 ;  /* 0x0000001fff097819 */ /* 0x000fe4000001140d */
[----:B------:R-:W-:-:S03]  /*4390*/  IADD3 R19, PT, PT, R19, R10, RZ ;  /* 0x0000000a13137210 */ /* 0x000fc60007ffe0ff */
[----:B------:R-:W-:Y:S02]  /*43a0*/  IMAD R9, R9, UR6, RZ ;  /* 0x0000000609097c24 */ /* 0x000fe4000f8e02ff */
[----:B------:R-:W-:-:S04]  /*43b0*/  IMAD.WIDE.U32 R18, R13, UR6, R18 ;  /* 0x000000060d127c25 */ /* 0x000fc8000f8e0012 */
[----:B------:R-:W-:Y:S01]  /*43c0*/  IMAD R9, R13, UR7, R9 ;  /* 0x000000070d097c24 */ /* 0x000fe2000f8e0209 */
[----:B------:R-:W-:-:S05]  /*43d0*/  IADD3 R10, P0, PT, R21, R18, RZ ;  /* 0x00000012150a7210 */ /* 0x000fca0007f1e0ff */
[----:B------:R-:W-:Y:S01]  /*43e0*/  IMAD.X R9, R19, 0x1, R9, P0 ;  /* 0x0000000113097824 */ /* 0x000fe200000e0609 */
[----:B0-----:R-:W-:-:S04]  /*43f0*/  LEA R12, P0, R10, UR4, 0x1 ;  /* 0x000000040a0c7c11 */ /* 0x001fc8000f8008ff */
[----:B------:R-:W-:Y:S02]  /*4400*/  LEA.HI.X R13, R10, UR5, R9, 0x1, P0 ;  /* 0x000000050a0d7c11 */ /* 0x000fe400080f0c09 */
[----:B------:R-:W-:-:S03]  /*4410*/  ISETP.GE.AND P0, PT, R11, UR9, PT ;  /* 0x000000090b007c0c */ /* 0x000fc6000bf06270 */
[----:B------:R0:W-:Y:S10]  /*4420*/  @!P1 STG.E.64 desc[UR10][R12.64], R6 ;  /* 0x000000060c009986 */ /* 0x0001f4000c101b0a */
[----:B------:R-:W-:Y:S05]  /*4430*/  @P0 EXIT ;  /* 0x000000000000094d */ /* 0x000fea0003800000 */
[----:B------:R-:W-:Y:S01]  /*4440*/  STG.E.64 desc[UR10][R12.64+0x100], R4 ;  /* 0x000100040c007986 */ /* 0x000fe2000c101b0a */
[----:B------:R-:W-:Y:S05]  /*4450*/  EXIT ;  /* 0x000000000000794d */ /* 0x000fea0003800000 */
        .weak           $__internal_3_$__cuda_sm20_div_s64
        .type           $__internal_3_$__cuda_sm20_div_s64,@function
        .size           $__internal_3_$__cuda_sm20_div_s64,(.L_x_4035 - $__internal_3_$__cuda_sm20_div_s64)
$__internal_3_$__cuda_sm20_div_s64:
        /* <DEDUP_REMOVED lines=36> */
[C---:B------:R-:W-:Y:S02]  /*46a0*/  IMAD R12, R11.reuse, R9, RZ ;  /* 0x000000090b0c7224 */ /* 0x040fe400078e02ff */
[----:B------:R-:W-:-:S04]  /*46b0*/  IMAD.HI.U32 R13, P3, R11, R13, R34 ;  /* 0x0000000d0b0d7227 */ /* 0x000fc80007860022 */
[----:B------:R-:W-:Y:S01]  /*46c0*/  IMAD.HI.U32 R9, R11, R9, RZ ;  /* 0x000000090b097227 */ /* 0x000fe200078e00ff */
[----:B------:R-:W-:Y:S02]  /*46d0*/  IADD3 R12, P2, PT, R12, R13, RZ ;  /* 0x0000000d0c0c7210 */ /* 0x000fe40007f5e0ff */
[----:B------:R-:W-:Y:S01]  /*46e0*/  IADD3.X R13, PT, PT, RZ, ~R18, RZ, P0, !PT ;  /* 0x80000012ff0d7210 */ /* 0x000fe200007fe4ff */
[----:B------:R-:W-:Y:S02]  /*46f0*/  IMAD.X R11, R9, 0x1, R11, P4 ;  /* 0x00000001090b7824 */ /* 0x000fe400020e060b */
[----:B------:R-:W-:Y:S01]  /*4700*/  IMAD.HI.U32 R34, R12, R10, RZ ;  /* 0x0000000a0c227227 */ /* 0x000fe200078e00ff */
[----:B------:R-:W-:Y:S02]  /*4710*/  SEL R9, R13, R18, !P1 ;  /* 0x000000120d097207 */ /* 0x000fe40004800000 */
[----:B------:R-:W-:Y:S01]  /*4720*/  IADD3.X R11, PT, PT, RZ, RZ, R11, P2, P3 ;  /* 0x000000ffff0b7210 */ /* 0x000fe200017e640b */
[----:B------:R-:W-:-:S02]  /*4730*/  IMAD.MOV.U32 R35, RZ, RZ, RZ ;  /* 0x000000ffff237224 */ /* 0x000fc400078e00ff */
        /* <DEDUP_REMOVED lines=10> */
[CC--:B------:R-:W-:Y:S01]  /*47e0*/  ISETP.GE.U32.AND P2, PT, R10.reuse, R26.reuse, PT ;  /* 0x0000001a0a00720c */ /* 0x0c0fe20003f46070 */
[-C--:B------:R-:W-:Y:S01]  /*47f0*/  IMAD R11, R19, R26.reuse, R11 ;  /* 0x0000001a130b7224 */ /* 0x080fe200078e020b */
[----:B------:R-:W-:-:S04]  /*4800*/  IADD3 R12, P1, PT, R10, -R26, RZ ;  /* 0x8000001a0a0c7210 */ /* 0x000fc80007f3e0ff */
[----:B------:R-:W-:Y:S02]  /*4810*/  IADD3.X R9, PT, PT, ~R11, R9, RZ, P0, !PT ;  /* 0x000000090b097210 */ /* 0x000fe400007fe5ff */
[----:B------:R-:W-:Y:S02]  /*4820*/  IADD3 R13, P0, PT, R21, 0x1, RZ ;  /* 0x00000001150d7810 */ /* 0x000fe40007f1e0ff */
[C---:B------:R-:W-:Y:S01]  /*4830*/  ISETP.GE.U32.AND.EX P2, PT, R9.reuse, R27, PT, P2 ;  /* 0x0000001b0900720c */ /* 0x040fe20003f46120 */
[----:B------:R-:W-:-:S03]  /*4840*/  IMAD.X R11, R9, 0x1, ~R27, P1 ;  /* 0x00000001090b7824 */ /* 0x000fc600008e0e1b */
[----:B------:R-:W-:Y:S01]  /*4850*/  SEL R12, R12, R10, P2 ;  /* 0x0000000a0c0c7207 */ /* 0x000fe20001000000 */
[----:B------:R-:W-:Y:S01]  /*4860*/  IMAD.X R10, RZ, RZ, R19, P0 ;  /* 0x000000ffff0a7224 */ /* 0x000fe200000e0613 */
[----:B------:R-:W-:Y:S02]  /*4870*/  SEL R13, R13, R21, P2 ;  /* 0x000000150d0d7207 */ /* 0x000fe40001000000 */
[----:B------:R-:W-:Y:S02]  /*4880*/  SEL R11, R11, R9, P2 ;  /* 0x000000090b0b7207 */ /* 0x000fe40001000000 */
[----:B------:R-:W-:Y:S02]  /*4890*/  ISETP.GE.U32.AND P0, PT, R12, R26, PT ;  /* 0x0000001a0c00720c */ /* 0x000fe40003f06070 */
[----:B------:R-:W-:Y:S02]  /*48a0*/  SEL R10, R10, R19, P2 ;  /* 0x000000130a0a7207 */ /* 0x000fe40001000000 */
[----:B------:R-:W-:-:S02]  /*48b0*/  IADD3 R9, P1, PT, R13, 0x1, RZ ;  /* 0x000000010d097810 */ /* 0x000fc40007f3e0ff */
[----:B------:R-:W-:Y:S02]  /*48c0*/  ISETP.GE.U32.AND.EX P0, PT, R11, R27, PT, P0 ;  /* 0x0000001b0b00720c */ /* 0x000fe40003f06100 */
[----:B------:R-:W-:Y:S01]  /*48d0*/  LOP3.LUT R12, R16, R18, RZ, 0x3c, !PT ;  /* 0x00000012100c7212 */ /* 0x000fe200078e3cff */
[----:B------:R-:W-:Y:S01]  /*48e0*/  IMAD.X R11, RZ, RZ, R10, P1 ;  /* 0x000000ffff0b7224 */ /* 0x000fe200008e060a */
[----:B------:R-:W-:Y:S02]  /*48f0*/  SEL R9, R9, R13, P0 ;  /* 0x0000000d09097207 */ /* 0x000fe40000000000 */
[----:B------:R-:W-:Y:S02]  /*4900*/  ISETP.GE.AND P2, PT, R12, RZ, PT ;  /* 0x000000ff0c00720c */ /* 0x000fe40003f46270 */
[----:B------:R-:W-:Y:S02]  /*4910*/  SEL R11, R11, R10, P0 ;  /* 0x0000000a0b0b7207 */ /* 0x000fe40000000000 */
[----:B------:R-:W-:-:S02]  /*4920*/  IADD3 R10, P1, PT, RZ, -R9, RZ ;  /* 0x80000009ff0a7210 */ /* 0x000fc40007f3e0ff */
[----:B------:R-:W-:Y:S01]  /*4930*/  ISETP.NE.U32.AND P0, PT, R17, RZ, PT ;  /* 0x000000ff1100720c */ /* 0x000fe20003f05070 */
[----:B------:R-:W-:Y:S01]  /*4940*/  IMAD.MOV.U32 R17, RZ, RZ, 0x0 ;  /* 0x00000000ff117424 */ /* 0x000fe200078e00ff */
[----:B------:R-:W-:Y:S02]  /*4950*/  IADD3.X R12, PT, PT, RZ, ~R11, RZ, P1, !PT ;  /* 0x8000000bff0c7210 */ /* 0x000fe40000ffe4ff */
[----:B------:R-:W-:Y:S01]  /*4960*/  ISETP.NE.AND.EX P0, PT, R16, RZ, PT, P0 ;  /* 0x000000ff1000720c */ /* 0x000fe20003f05300 */
[----:B------:R-:W-:Y:S01]  /*4970*/  IMAD.MOV.U32 R16, RZ, RZ, R15 ;  /* 0x000000ffff107224 */ /* 0x000fe200078e000f */
[----:B------:R-:W-:Y:S02]  /*4980*/  SEL R10, R10, R9, !P2 ;  /* 0x000000090a0a7207 */ /* 0x000fe40005000000 */
[----:B------:R-:W-:Y:S02]  /*4990*/  SEL R12, R12, R11, !P2 ;  /* 0x0000000b0c0c7207 */ /* 0x000fe40005000000 */
[----:B------:R-:W-:-:S02]  /*49a0*/  SEL R10, R10, 0xffffffff, P0 ;  /* 0xffffffff0a0a7807 */ /* 0x000fc40000000000 */
[----:B------:R-:W-:Y:S01]  /*49b0*/  SEL R12, R12, 0xffffffff, P0 ;  /* 0xffffffff0c0c7807 */ /* 0x000fe20000000000 */
[----:B------:R-:W-:Y:S06]  /*49c0*/  RET.REL.NODEC R16 `(_ZN5flash32flash_fwd_splitkv_combine_kernelI23Flash_fwd_kernel_traitsILi256ELi64ELi64ELi4ELb0ELb0EN7cutlass10bfloat16_tE19Flash_kernel_traitsILi256ELi64ELi64ELi4ES3_EELi4ELi4ELb0EEEvNS_16Flash_fwd_paramsE) ;  /* 0xffffffb4108c7950 */ /* 0x000fec0003c3ffff */
.L_x_155:
        /* <DEDUP_REMOVED lines=11> */
.L_x_4035:


//--------------------- .text._ZN5flash32flash_fwd_splitkv_combine_kernelI23Flash_fwd_kernel_traitsILi256ELi64ELi64ELi4ELb0ELb0EN7cutlass10bfloat16_tE19Flash_kernel_traitsILi256ELi64ELi64ELi4ES3_EELi4ELi3ELb0EEEvNS_16Flash_fwd_paramsE --------------------------
	.section	.text._ZN5flash32flash_fwd_splitkv_combine_kernelI23Flash_fwd_kernel_traitsILi256ELi64ELi64ELi4ELb0ELb0EN7cutlass10bfloat16_tE19Flash_kernel_traitsILi256ELi64ELi64ELi4ES3_EELi4ELi3ELb0EEEvNS_16Flash_fwd_paramsE,"ax",@progbits
	.align	128
        .global         _ZN5flash32flash_fwd_splitkv_combine_kernelI23Flash_fwd_kernel_traitsILi256ELi64ELi64ELi4ELb0ELb0EN7cutlass10bfloat16_tE19Flash_kernel_traitsILi256ELi64ELi64ELi4ES3_EELi4ELi3ELb0EEEvNS_16Flash_fwd_paramsE
        .type           _ZN5flash32flash_fwd_splitkv_combine_kernelI23Flash_fwd_kernel_traitsILi256ELi64ELi64ELi4ELb0ELb0EN7cutlass10bfloat16_tE19Flash_kernel_traitsILi256ELi64ELi64ELi4ES3_EELi4ELi3ELb0EEEvNS_16Flash_fwd_paramsE,@function
        .size           _ZN5flash32flash_fwd_splitkv_combine_kernelI23Flash_fwd_kernel_traitsILi256ELi64ELi64ELi4ELb0ELb0EN7cutlass10bfloat16_tE19Flash_kernel_traitsILi256ELi64ELi64ELi4ES3_EELi4ELi3ELb0EEEvNS_16Flash_fwd_paramsE,(.L_x_4036 - _ZN5flash32flash_fwd_splitkv_combine_kernelI23Flash_fwd_kernel_traitsILi256ELi64ELi64ELi4ELb0ELb0EN7cutlass10bfloat16_tE19Flash_kernel_traitsILi256ELi64ELi64ELi4ES3_EELi4ELi3ELb0EEEvNS_16Flash_fwd_paramsE)
        .other          _ZN5flash32flash_fwd_splitkv_combine_kernelI23Flash_fwd_kernel_traitsILi256ELi64ELi64ELi4ELb0ELb0EN7cutlass10bfloat16_tE19Flash_kernel_traitsILi256ELi64ELi64ELi4ES3_EELi4ELi3ELb0EEEvNS_16Flash_fwd_paramsE,@"STO_CUDA_ENTRY STV_DEFAULT"
_ZN5flash32flash_fwd_splitkv_combine_kernelI23Flash_fwd_kernel_traitsILi256ELi64ELi64ELi4ELb0ELb0EN7cutlass10bfloat16_tE19Flash_kernel_traitsILi256ELi64ELi64ELi4ES3_EELi4ELi3ELb0EEEvNS_16Flash_fwd_paramsE:
.text._ZN5flash32flash_fwd_splitkv_combine_kernelI23Flash_fwd_kernel_traitsILi256ELi64ELi64ELi4ELb0ELb0EN7cutlass10bfloat16_tE19Flash_kernel_traitsILi256ELi64ELi64ELi4ES3_EELi4ELi3ELb0EEEvNS_16Flash_fwd_paramsE:
        /* <DEDUP_REMOVED lines=38> */
.L_x_156:
[----:B------:R-:W-:Y:S01]  /*0260*/  IMAD.U32 R19, RZ, RZ, UR16 ;  /* 0x00000010ff137e24 */ /* 0x000fe2000f8e00ff */
[----:B------:R-:W-:Y:S01]  /*0270*/  MOV R17, UR14 ;  /* 0x0000000e00117c02 */ /* 0x000fe20008000f00 */
[----:B------:R-:W-:Y:S01]  /*0280*/  IMAD.U32 R18, RZ, RZ, UR17 ;  /* 0x00000011ff127e24 */ /* 0x000fe2000f8e00ff */
[----:B------:R-:W-:Y:S02]  /*0290*/  MOV R16, UR9 ;  /* 0x0000000900107c02 */ /* 0x000fe40008000f00 */
[----:B------:R-:W-:Y:S02]  /*02a0*/  MOV R15, 0x2c0 ;  /* 0x000002c0000f7802 */ /* 0x000fe40000000f00 */
[----:B------:R-:W-:Y:S05]  /*02b0*/  CALL.REL.NOINC `($__internal_4_$__cuda_sm20_div_s64) ;  /* 0x0000004000587944 */ /* 0x000fea0003c00000 */
[----:B------:R-:W-:-:S07]  /*02c0*/  MOV R11, R12 ;  /* 0x0000000c000b7202 */ /* 0x000fce0000000f00 */
.L_x_157:
        /* <DEDUP_REMOVED lines=30> */
.L_x_159:
[----:B------:R-:W-:Y:S01]  /*04b0*/  IMAD.MOV.U32 R19, RZ, RZ, R10 ;  /* 0x000000ffff137224 */ /* 0x000fe200078e000a */
[----:B------:R-:W-:Y:S01]  /*04c0*/  MOV R17, R3 ;  /* 0x0000000300117202 */ /* 0x000fe20000000f00 */
[----:B------:R-:W-:Y:S01]  /*04d0*/  IMAD.MOV.U32 R18, RZ, RZ, R11 ;  /* 0x000000ffff127224 */ /* 0x000fe200078e000b */
[----:B------:R-:W-:Y:S02]  /*04e0*/  MOV R16, R0 ;  /* 0x0000000000107202 */ /* 0x000fe40000000f00 */
[----:B------:R-:W-:Y:S02]  /*04f0*/  MOV R15, 0x510 ;  /* 0x00000510000f7802 */ /* 0x000fe40000000f00 */
[----:B------:R-:W-:Y:S05]  /*0500*/  CALL.REL.NOINC `($__internal_4_$__cuda_sm20_div_s64) ;  /* 0x0000003c00c47944 */ /* 0x000fea0003c00000 */
[----:B------:R-:W-:Y:S02]  /*0510*/  MOV R4, R10 ;  /* 0x0000000a00047202 */ /* 0x000fe40000000f00 */
[----:B------:R-:W-:Y:S02]  /*0520*/  MOV R5, R12 ;  /* 0x0000000c00057202 */ /* 0x000fe40000000f00 */
.L_x_160:
[----:B------:R-:W-:Y:S05]  /*0530*/  BSYNC.RECONVERGENT B0 ;  /* 0x0000000000007941 */ /* 0x000fea0003800200 */
.L_x_158:
        /* <DEDUP_REMOVED lines=57> */
.L_x_162:
[----:B------:R-:W-:Y:S01]  /*08d0*/  IMAD.MOV.U32 R19, RZ, RZ, R3 ;  /* 0x000000ffff137224 */ /* 0x000fe200078e0003 */
[----:B------:R-:W-:Y:S01]  /*08e0*/  MOV R17, R8 ;  /* 0x0000000800117202 */ /* 0x000fe20000000f00 */
[----:B------:R-:W-:Y:S01]  /*08f0*/  IMAD.MOV.U32 R18, RZ, RZ, R0 ;  /* 0x000000ffff127224 */ /* 0x000fe200078e0000 */
[----:B------:R-:W-:Y:S02]  /*0900*/  MOV R16, R2 ;  /* 0x0000000200107202 */ /* 0x000fe40000000f00 */
[----:B------:R-:W-:Y:S02]  /*0910*/  MOV R15, 0x930 ;  /* 0x00000930000f7802 */ /* 0x000fe40000000f00 */
[----:B------:R-:W-:Y:S05]  /*0920*/  CALL.REL.NOINC `($__internal_4_$__cuda_sm20_div_s64) ;  /* 0x0000003800bc7944 */ /* 0x000fea0003c00000 */
[----:B------:R-:W-:Y:S02]  /*0930*/  MOV R11, R12 ;  /* 0x0000000c000b7202 */ /* 0x000fe40000000f00 */
.L_x_163:
[----:B------:R-:W-:Y:S05]  /*0940*/  BSYNC.RECONVERGENT B0 ;  /* 0x0000000000007941 */ /* 0x000fea0003800200 */
.L_x_161:
        /* <DEDUP_REMOVED lines=124> */
.L_x_165:
        /* <DEDUP_REMOVED lines=8> */
.L_x_166:
[----:B------:R-:W-:Y:S05]  /*1190*/  BSYNC.RECONVERGENT B0 ;  /* 0x0000000000007941 */ /* 0x000fea0003800200 */
.L_x_164:
        /* <DEDUP_REMOVED lines=58> */
.L_x_168:
[----:B------:R-:W-:Y:S01]  /*1540*/  IMAD.MOV.U32 R19, RZ, RZ, R4 ;  /* 0x000000ffff137224 */ /* 0x000fe200078e0004 */
[----:B------:R-:W-:Y:S01]  /*1550*/  MOV R18, R5 ;  /* 0x0000000500127202 */ /* 0x000fe20000000f00 */
[----:B------:R-:W-:Y:S01]  /*1560*/  IMAD.MOV.U32 R17, RZ, RZ, R6 ;  /* 0x000000ffff117224 */ /* 0x000fe200078e0006 */
[----:B------:R-:W-:Y:S02]  /*1570*/  MOV R15, 0x1590 ;  /* 0x00001590000f7802 */ /* 0x000fe40000000f00 */
[----:B------:R-:W-:Y:S05]  /*1580*/  CALL.REL.NOINC `($__internal_4_$__cuda_sm20_div_s64) ;  /* 0x0000002c00a47944 */ /* 0x000fea0003c00000 */
[----:B------:R-:W-:Y:S02]  /*1590*/  MOV R26, R10 ;  /* 0x0000000a001a7202 */ /* 0x000fe40000000f00 */
[----:B------:R-:W-:Y:S02]  /*15a0*/  MOV R27, R12 ;  /* 0x0000000c001b7202 */ /* 0x000fe40000000f00 */
.L_x_169:
[----:B------:R-:W-:Y:S05]  /*15b0*/  BSYNC.RECONVERGENT B0 ;  /* 0x0000000000007941 */ /* 0x000fea0003800200 */
.L_x_167:
        /* <DEDUP_REMOVED lines=72> */
.L_x_171:
[----:B0-----:R-:W-:Y:S05]  /*1a40*/  BSYNC.RECONVERGENT B0 ;  /* 0x0000000000007941 */ /* 0x001fea0003800200 */
.L_x_170:
        /* <DEDUP_REMOVED lines=8> */
[----:B0-----:R-:W-:Y:S02]  /*1ad0*/  IABS R12, R14 ;  /* 0x0000000e000c7213 */ /* 0x001fe40000000000 */
[----:B------:R-:W-:Y:S01]  /*1ae0*/  IABS R5, R13 ;  /* 0x0000000d00057213 */ /* 0x000fe20000000000 */
[----:B------:R-:W0:Y:S04]  /*1af0*/  @!P1 LDS R23, [R4] ;  /* 0x0000000004179984 */ /* 0x000e280000000800 */
        /* <DEDUP_REMOVED lines=9> */
[----:B0-----:R-:W0:Y:S01]  /*1b90*/  SHFL.BFLY PT, R4, R23, 0x4, 0x1f ;  /* 0x0c801f0017047f89 */ /* 0x001e2200000e0000 */
[----:B------:R-:W-:Y:S02]  /*1ba0*/  IMAD.HI.U32 R21, R16, R5, RZ ;  /* 0x0000000510157227 */ /* 0x000fe400078e00ff */
[----:B------:R-:W1:Y:S02]  /*1bb0*/  F2I.FTZ.U32.TRUNC.NTZ R33, R32 ;  /* 0x0000002000217305 */ /* 0x000e64000021f000 */
[----:B-1----:R-:W-:Y:S02]  /*1bc0*/  IMAD.MOV R11, RZ, RZ, -R33 ;  /* 0x000000ffff0b7224 */ /* 0x002fe400078e0a21 */
[----:B------:R-:W-:Y:S02]  /*1bd0*/  HFMA2 R32, -RZ, RZ, 0, 0 ;  /* 0x00000000ff207431 */ /* 0x000fe400000001ff */
[----:B------:R-:W-:Y:S01]  /*1be0*/  IMAD R11, R11, R12, RZ ;  /* 0x0000000c0b0b7224 */ /* 0x000fe200078e02ff */
[----:B0-----:R-:W-:-:S03]  /*1bf0*/  FMNMX.FTZ R4, R4, R23, !PT ;  /* 0x0000001704047209 */ /* 0x001fc60007810000 */
[----:B------:R-:W-:Y:S02]  /*1c00*/  IMAD.HI.U32 R11, R33, R11, R32 ;  /* 0x0000000b210b7227 */ /* 0x000fe400078e0020 */
[----:B------:R-:W0:Y:S04]  /*1c10*/  SHFL.BFLY PT, R3, R4, 0x2, 0x1f ;  /* 0x0c401f0004037f89 */ /* 0x000e2800000e0000 */
[----:B------:R-:W-:-:S04]  /*1c20*/  IMAD.HI.U32 R11, R11, R5, RZ ;  /* 0x000000050b0b7227 */ /* 0x000fc800078e00ff */
[----:B------:R-:W-:-:S04]  /*1c30*/  IMAD.MOV R16, RZ, RZ, -R11 ;  /* 0x000000ffff107224 */ /* 0x000fc800078e0a0b */
[----:B------:R-:W-:Y:S01]  /*1c40*/  IMAD R16, R12, R16, R5 ;  /* 0x000000100c107224 */ /* 0x000fe200078e0205 */
[----:B0-----:R-:W-:-:S05]  /*1c50*/  FMNMX.FTZ R3, R4, R3, !PT ;  /* 0x0000000304037209 */ /* 0x001fca0007810000 */
[----:B------:R-:W0:Y:S02]  /*1c60*/  SHFL.BFLY PT, R4, R3, 0x1, 0x1f ;  /* 0x0c201f0003047f89 */ /* 0x000e2400000e0000 */
[----:B0-----:R-:W-:-:S04]  /*1c70*/  FMNMX.FTZ R4, R3, R4, !PT ;  /* 0x0000000403047209 */ /* 0x001fc80007810000 */
[----:B------:R-:W-:-:S04]  /*1c80*/  FSETP.NEU.FTZ.AND P0, PT, R4, -INF , PT ;  /* 0xff8000000400780b */ /* 0x000fc80003f1d000 */
[----:B------:R-:W-:Y:S02]  /*1c90*/  FSEL R4, R4, RZ, P0 ;  /* 0x000000ff04047208 */ /* 0x000fe40000000000 */
[----:B------:R-:W-:-:S03]  /*1ca0*/  ISETP.GT.U32.AND P0, PT, R12, R16, PT ;  /* 0x000000100c00720c */ /* 0x000fc60003f04070 */
[----:B------:R-:W-:-:S04]  /*1cb0*/  FADD.FTZ R3, -R4, R23 ;  /* 0x0000001704037221 */ /* 0x000fc80000010100 */
[----:B------:R-:W-:-:S06]  /*1cc0*/  FMUL.FTZ R3, R3, 1.4426950216293334961 ;  /* 0x3fb8aa3b03037820 */ /* 0x000fcc0000410000 */
[----:B------:R-:W0:Y:S01]  /*1cd0*/  MUFU.EX2 R3, R3 ;  /* 0x0000000300037308 */ /* 0x000e220000000800 */
[----:B------:R-:W-:Y:S01]  /*1ce0*/  @!P0 IMAD.IADD R16, R16, 0x1, -R12 ;  /* 0x0000000110108824 */ /* 0x000fe200078e0a0c */
[----:B------:R-:W-:Y:S02]  /*1cf0*/  @!P0 IADD3 R11, PT, PT, R11, 0x1, RZ ;  /* 0x000000010b0b8810 */ /* 0x000fe40007ffe0ff */
[----:B------:R-:W-:Y:S02]  /*1d00*/  ISETP.NE.AND P0, PT, R14, RZ, PT ;  /* 0x000000ff0e00720c */ /* 0x000fe40003f05270 */
[----:B------:R-:W-:Y:S01]  /*1d10*/  ISETP.GE.U32.AND P4, PT, R16, R12, PT ;  /* 0x0000000c1000720c */ /* 0x000fe20003f86070 */
[----:B0-----:R-:W0:-:S12]  /*1d20*/  SHFL.BFLY PT, R19, R3, 0x4, 0x1f ;  /* 0x0c801f0003137f89 */ /* 0x001e1800000e0000 */
[----:B------:R-:W-:Y:S02]  /*1d30*/  @P4 VIADD R11, R11, 0x1 ;  /* 0x000000010b0b4836 */ /* 0x000fe40000000000 */
[----:B0-----:R-:W-:Y:S01]  /*1d40*/  FADD.FTZ R19, R3, R19 ;  /* 0x0000001303137221 */ /* 0x001fe20000010000 */
[----:B------:R-:W-:-:S04]  /*1d50*/  IABS R3, R10 ;  /* 0x0000000a00037213 */ /* 0x000fc80000000000 */
[----:B------:R-:W0:Y:S01]  /*1d60*/  SHFL.BFLY PT, R18, R19, 0x2, 0x1f ;  /* 0x0c401f0013127f89 */ /* 0x000e2200000e0000 */
[----:B------:R-:W-:-:S04]  /*1d70*/  IMAD.MOV R3, RZ, RZ, -R3 ;  /* 0x000000ffff037224 */ /* 0x000fc800078e0a03 */
[----:B------:R-:W-:-:S05]  /*1d80*/  IMAD R3, R21, R3, R5 ;  /* 0x0000000315037224 */ /* 0x000fca00078e0205 */
[----:B------:R-:W-:-:S13]  /*1d90*/  ISETP.GT.U32.AND P1, PT, R17, R3, PT ;  /* 0x000000031100720c */ /* 0x000fda0003f24070 */
[-C--:B------:R-:W-:Y:S01]  /*1da0*/  @!P1 IADD3 R3, PT, PT, R3, -R17.reuse, RZ ;  /* 0x8000001103039210 */ /* 0x080fe20007ffe0ff */
[----:B0-----:R-:W-:Y:S01]  /*1db0*/  FADD.FTZ R18, R19, R18 ;  /* 0x0000001213127221 */ /* 0x001fe20000010000 */
[----:B------:R-:W-:Y:S02]  /*1dc0*/  @!P1 VIADD R21, R21, 0x1 ;  /* 0x0000000115159836 */ /* 0x000fe40000000000 */
[-C--:B------:R-:W-:Y:S02]  /*1dd0*/  ISETP.GE.U32.AND P2, PT, R3, R17.reuse, PT ;  /* 0x000000110300720c */ /* 0x080fe40003f46070 */
[----:B------:R-:W0:Y:S01]  /*1de0*/  SHFL.BFLY PT, R5, R18, 0x1, 0x1f ;  /* 0x0c201f0012057f89 */ /* 0x000e2200000e0000 */
[C---:B------:R-:W-:Y:S02]  /*1df0*/  LOP3.LUT R3, R13.reuse, R17, RZ, 0x3c, !PT ;  /* 0x000000110d037212 */ /* 0x040fe400078e3cff */
[----:B------:R-:W-:Y:S02]  /*1e00*/  LOP3.LUT R13, R13, R14, RZ, 0x3c, !PT ;  /* 0x0000000e0d0d7212 */ /* 0x000fe400078e3cff */
        /* <DEDUP_REMOVED lines=76> */
.L_x_175:
[----:B------:R-:W-:Y:S01]  /*22d0*/  LEA.HI R25, R20, UR15, RZ, 0x1d ;  /* 0x0000000f14197c11 */ /* 0x000fe2000f8fe8ff */
[----:B------:R-:W-:Y:S01]  /*22e0*/  IMAD.MOV.U32 R18, RZ, RZ, RZ ;  /* 0x000000ffff127224 */ /* 0x000fe200078e00ff */
[----:B------:R-:W-:Y:S02]  /*22f0*/  MOV R17, R28 ;  /* 0x0000001c00117202 */ /* 0x000fe40000000f00 */
[----:B------:R-:W-:Y:S01]  /*2300*/  MOV R15, 0x2330 ;  /* 0x00002330000f7802 */ /* 0x000fe20000000f00 */
[----:B------:R-:W-:Y:S02]  /*2310*/  IMAD.MOV.U32 R19, RZ, RZ, R25 ;  /* 0x000000ffff137224 */ /* 0x000fe400078e0019 */
[----:B------:R-:W-:Y:S05]  /*2320*/  CALL.REL.NOINC `($__internal_4_$__cuda_sm20_div_s64) ;  /* 0x00000020003c7944 */ /* 0x000fea0003c00000 */
[----:B------:R-:W-:Y:S02]  /*2330*/  IADD3 R9, PT, PT, -R10, RZ, RZ ;  /* 0x000000ff0a097210 */ /* 0x000fe40007ffe1ff */
[----:B------:R-:W-:-:S03]  /*2340*/  MOV R29, R12 ;  /* 0x0000000c001d7202 */ /* 0x000fc60000000f00 */
[----:B------:R-:W-:Y:S01]  /*2350*/  IMAD R25, R28, R9, R25 ;  /* 0x000000091c197224 */ /* 0x000fe200078e0219 */
[----:B------:R-:W-:-:S07]  /*2360*/  MOV R28, R10 ;  /* 0x0000000a001c7202 */ /* 0x000fce0000000f00 */
.L_x_176:
        /* <DEDUP_REMOVED lines=61> */
.L_x_178:
[----:B------:R-:W-:Y:S01]  /*2740*/  IMAD.MOV.U32 R19, RZ, RZ, R28 ;  /* 0x000000ffff137224 */ /* 0x000fe200078e001c */
[----:B------:R-:W-:Y:S01]  /*2750*/  MOV R18, R29 ;  /* 0x0000001d00127202 */ /* 0x000fe20000000f00 */
[----:B------:R-:W-:Y:S01]  /*2760*/  IMAD.MOV.U32 R17, RZ, RZ, R32 ;  /* 0x000000ffff117224 */ /* 0x000fe200078e0020 */
[----:B------:R-:W-:Y:S02]  /*2770*/  MOV R15, 0x2790 ;  /* 0x00002790000f7802 */ /* 0x000fe40000000f00 */
[----:B------:R-:W-:Y:S05]  /*2780*/  CALL.REL.NOINC `($__internal_4_$__cuda_sm20_div_s64) ;  /* 0x0000001c00247944 */ /* 0x000fea0003c00000 */
[----:B------:R-:W-:Y:S02]  /*2790*/  IADD3 R11, PT, PT, -R10, RZ, RZ ;  /* 0x000000ff0a0b7210 */ /* 0x000fe40007ffe1ff */
[----:B------:R-:W-:-:S03]  /*27a0*/  MOV R9, R10 ;  /* 0x0000000a00097202 */ /* 0x000fc60000000f00 */
[----:B------:R-:W-:Y:S02]  /*27b0*/  IMAD R28, R11, R32, R28 ;  /* 0x000000200b1c7224 */ /* 0x000fe400078e021c */
.L_x_179:
[----:B------:R-:W-:Y:S05]  /*27c0*/  BSYNC.RECONVERGENT B0 ;  /* 0x0000000000007941 */ /* 0x000fea0003800200 */
.L_x_177:
        /* <DEDUP_REMOVED lines=160> */
.L_x_174:
[----:B------:R-:W0:Y:S01]  /*31d0*/  LDC.64 R2, c[0x0][0x420] ;  /* 0x00010800ff027b82 */ /* 0x000e220000000a00 */
[----:B------:R-:W-:-:S05]  /*31e0*/  IADD3 R9, PT, PT, R9, UR15, RZ ;  /* 0x0000000f09097c10 */ /* 0x000fca000fffe0ff */
[----:B0-----:R-:W-:-:S05]  /*31f0*/  IMAD.WIDE.U32 R2, R9, 0x4, R2 ;  /* 0x0000000409027825 */ /* 0x001fca00078e0002 */
[----:B------:R1:W-:Y:S02]  /*3200*/  STG.E desc[UR10][R2.64], R22 ;  /* 0x0000001602007986 */ /* 0x0003e4000c10190a */
.L_x_173:
[----:B------:R-:W-:Y:S05]  /*3210*/  BSYNC.RECONVERGENT B1 ;  /* 0x0000000000017941 */ /* 0x000fea0003800200 */
.L_x_172:
        /* <DEDUP_REMOVED lines=19> */
.L_x_181:
[----:B------:R-:W-:Y:S05]  /*3350*/  BSYNC.RECONVERGENT B0 ;  /* 0x0000000000007941 */ /* 0x000fea0003800200 */
.L_x_180:
        /* <DEDUP_REMOVED lines=46> */
.L_x_192:
        /* <DEDUP_REMOVED lines=11> */
.L_x_185:
[----:B------:R-:W-:Y:S05]  /*36f0*/  BSYNC.RECONVERGENT B0 ;  /* 0x0000000000007941 */ /* 0x000fea0003800200 */
.L_x_184:
        /* <DEDUP_REMOVED lines=21> */
.L_x_187:
[----:B------:R-:W-:Y:S05]  /*3850*/  BSYNC.RECONVERGENT B0 ;  /* 0x0000000000007941 */ /* 0x000fea0003800200 */
.L_x_186:
        /* <DEDUP_REMOVED lines=21> */
.L_x_189:
[----:B------:R-:W-:Y:S05]  /*39b0*/  BSYNC.RECONVERGENT B0 ;  /* 0x0000000000007941 */ /* 0x000fea0003800200 */
.L_x_188:
        /* <DEDUP_REMOVED lines=20> */
.L_x_191:
[----:B------:R-:W-:Y:S05]  /*3b00*/  BSYNC.RECONVERGENT B0 ;  /* 0x0000000000007941 */ /* 0x000fea0003800200 */
.L_x_190:
        /* <DEDUP_REMOVED lines=15> */
.L_x_183:
        /* <DEDUP_REMOVED lines=13> */
.L_x_195:
        /* <DEDUP_REMOVED lines=16> */
.L_x_194:
[----:B------:R-:W-:Y:S05]  /*3dd0*/  BSYNC.RECONVERGENT B0 ;  /* 0x0000000000007941 */ /* 0x000fea0003800200 */
.L_x_193:
        /* <DEDUP_REMOVED lines=12> */
.L_x_182:
        /* <DEDUP_REMOVED lines=88> */
        .weak           $__internal_4_$__cuda_sm20_div_s64
        .type           $__internal_4_$__cuda_sm20_div_s64,@function
        .size           $__internal_4_$__cuda_sm20_div_s64,(.L_x_4036 - $__internal_4_$__cuda_sm20_div_s64)
$__internal_4_$__cuda_sm20_div_s64:
        /* <DEDUP_REMOVED lines=86> */
[----:B------:R-:W-:Y:S06]  /*4980*/  RET.REL.NODEC R16 `(_ZN5flash32flash_fwd_splitkv_combine_kernelI23Flash_fwd_kernel_traitsILi256ELi64ELi64ELi4ELb0ELb0EN7cutlass10bfloat16_tE19Flash_kernel_traitsILi256ELi64ELi64ELi4ES3_EELi4ELi3ELb0EEEvNS_16Flash_fwd_paramsE) ;  /* 0xffffffb4109c7950 */ /* 0x000fec0003c3ffff */
.L_x_196:
        /* <DEDUP_REMOVED lines=15> */
.L_x_4036:


//--------------------- .text._ZN5flash32flash_fwd_splitkv_combine_kernelI23Flash_fwd_kernel_traitsILi256ELi64ELi64ELi4ELb0ELb0EN7cutlass10bfloat16_tE19Flash_kernel_traitsILi256ELi64ELi64ELi4ES3_EELi4ELi2ELb0EEEvNS_16Flash_fwd_paramsE --------------------------
	.section	.text._ZN5flash32flash_fwd_splitkv_combine_kernelI23Flash_fwd_kernel_traitsILi256ELi64ELi64ELi4ELb0ELb0EN7cutlass10bfloat16_tE19Flash_kernel_traitsILi256ELi64ELi64ELi4ES3_EELi4ELi2ELb0EEEvNS_16Flash_fwd_paramsE,"ax",@progbits
	.align	128
        .global         _ZN5flash32flash_fwd_splitkv_combine_kernelI23Flash_fwd_kernel_traitsILi256ELi64ELi64ELi4ELb0ELb0EN7cutlass10bfloat16_tE19Flash_kernel_traitsILi256ELi64ELi64ELi4ES3_EELi4ELi2ELb0EEEvNS_16Flash_fwd_paramsE
        .type           _ZN5flash32flash_fwd_splitkv_combine_kernelI23Flash_fwd_kernel_traitsILi256ELi64ELi64ELi4ELb0ELb0EN7cutlass10bfloat16_tE19Flash_kernel_traitsILi256ELi64ELi64ELi4ES3_EELi4ELi2ELb0EEEvNS_16Flash_fwd_paramsE,@function
        .size           _ZN5flash32flash_fwd_splitkv_combine_kernelI23Flash_fwd_kernel_traitsILi256ELi64ELi64ELi4ELb0ELb0EN7cutlass10bfloat16_tE19Flash_kernel_traitsILi256ELi64ELi64ELi4ES3_EELi4ELi2ELb0EEEvNS_16Flash_fwd_paramsE,(.L_x_4037 - _ZN5flash32flash_fwd_splitkv_combine_kernelI23Flash_fwd_kernel_traitsILi256ELi64ELi64ELi4ELb0ELb0EN7cutlass10bfloat16_tE19Flash_kernel_traitsILi256ELi64ELi64ELi4ES3_EELi4ELi2ELb0EEEvNS_16Flash_fwd_paramsE)
        .other          _ZN5flash32flash_fwd_splitkv_combine_kernelI23Flash_fwd_kernel_traitsILi256ELi64ELi64ELi4ELb0ELb0EN7cutlass10bfloat16_tE19Flash_kernel_traitsILi256ELi64ELi64ELi4ES3_EELi4ELi2ELb0EEEvNS_16Flash_fwd_paramsE,@"STO_CUDA_ENTRY STV_DEFAULT"
_ZN5flash32flash_fwd_splitkv_combine_kernelI23Flash_fwd_kernel_traitsILi256ELi64ELi64ELi4ELb0ELb0EN7cutlass10bfloat16_tE19Flash_kernel_traitsILi256ELi64ELi64ELi4ES3_EELi4ELi2ELb0EEEvNS_16Flash_fwd_paramsE:
.text._ZN5flash32flash_fwd_splitkv_combine_kernelI23Flash_fwd_kernel_traitsILi256ELi64ELi64ELi4ELb0ELb0EN7cutlass10bfloat16_tE19Flash_kernel_traitsILi256ELi64ELi64ELi4ES3_EELi4ELi2ELb0EEEvNS_16Flash_fwd_paramsE:
        /* <DEDUP_REMOVED lines=38> */
.L_x_197:
[----:B------:R-:W-:Y:S01]  /*0260*/  IMAD.U32 R23, RZ, RZ, UR21 ;  /* 0x00000015ff177e24 */ /* 0x000fe2000f8e00ff */
[----:B------:R-:W-:Y:S01]  /*0270*/  MOV R16, UR19 ;  /* 0x0000001300107c02 */ /* 0x000fe20008000f00 */
[----:B------:R-:W-:Y:S01]  /*0280*/  IMAD.U32 R15, RZ, RZ, UR15 ;  /* 0x0000000fff0f7e24 */ /* 0x000fe2000f8e00ff */
[----:B------:R-:W-:Y:S02]  /*0290*/  MOV R13, UR14 ;  /* 0x0000000e000d7c02 */ /* 0x000fe40008000f00 */
[----:B------:R-:W-:Y:S02]  /*02a0*/  MOV R14, 0x2c0 ;  /* 0x000002c0000e7802 */ /* 0x000fe40000000f00 */
[----:B------:R-:W-:Y:S05]  /*02b0*/  CALL.REL.NOINC `($__internal_5_$__cuda_sm20_div_s64) ;  /* 0x0000004000107944 */ /* 0x000fea0003c00000 */
[----:B------:R-:W-:-:S07]  /*02c0*/  MOV R10, R0 ;  /* 0x00000000000a7202 */ /* 0x000fce0000000f00 */
.L_x_198:
        /* <DEDUP_REMOVED lines=30> */
.L_x_200:
[----:B------:R-:W-:Y:S01]  /*04b0*/  IMAD.MOV.U32 R23, RZ, RZ, R10 ;  /* 0x000000ffff177224 */ /* 0x000fe200078e000a */
[----:B------:R-:W-:Y:S02]  /*04c0*/  MOV R15, R11 ;  /* 0x0000000b000f7202 */ /* 0x000fe40000000f00 */
[----:B------:R-:W-:Y:S02]  /*04d0*/  MOV R14, 0x4f0 ;  /* 0x000004f0000e7802 */ /* 0x000fe40000000f00 */
[----:B------:R-:W-:Y:S05]  /*04e0*/  CALL.REL.NOINC `($__internal_5_$__cuda_sm20_div_s64) ;  /* 0x0000003c00847944 */ /* 0x000fea0003c00000 */
[----:B------:R-:W-:Y:S02]  /*04f0*/  MOV R6, R0 ;  /* 0x0000000000067202 */ /* 0x000fe40000000f00 */
[----:B------:R-:W-:Y:S02]  /*0500*/  MOV R7, R11 ;  /* 0x0000000b00077202 */ /* 0x000fe40000000f00 */
.L_x_201:
[----:B------:R-:W-:Y:S05]  /*0510*/  BSYNC.RECONVERGENT B0 ;  /* 0x0000000000007941 */ /* 0x000fea0003800200 */
.L_x_199:
        /* <DEDUP_REMOVED lines=58> */
.L_x_203:
[----:B------:R-:W-:Y:S01]  /*08c0*/  IMAD.MOV.U32 R23, RZ, RZ, R16 ;  /* 0x000000ffff177224 */ /* 0x000fe200078e0010 */
[----:B------:R-:W-:Y:S01]  /*08d0*/  MOV R16, R10 ;  /* 0x0000000a00107202 */ /* 0x000fe20000000f00 */
[----:B------:R-:W-:Y:S01]  /*08e0*/  IMAD.MOV.U32 R15, RZ, RZ, R13 ;  /* 0x000000ffff0f7224 */ /* 0x000fe200078e000d */
[----:B------:R-:W-:Y:S02]  /*08f0*/  MOV R13, R4 ;  /* 0x00000004000d7202 */ /* 0x000fe40000000f00 */
[----:B------:R-:W-:Y:S02]  /*0900*/  MOV R14, 0x920 ;  /* 0x00000920000e7802 */ /* 0x000fe40000000f00 */
[----:B------:R-:W-:Y:S05]  /*0910*/  CALL.REL.NOINC `($__internal_5_$__cuda_sm20_div_s64) ;  /* 0x0000003800787944 */ /* 0x000fea0003c00000 */
[----:B------:R-:W-:Y:S02]  /*0920*/  MOV R14, R0 ;  /* 0x00000000000e7202 */ /* 0x000fe40000000f00 */
[----:B------:R-:W-:Y:S02]  /*0930*/  MOV R15, R11 ;  /* 0x0000000b000f7202 */ /* 0x000fe40000000f00 */
.L_x_204:
[----:B------:R-:W-:Y:S05]  /*0940*/  BSYNC.RECONVERGENT B0 ;  /* 0x0000000000007941 */ /* 0x000fea0003800200 */
.L_x_202:
        /* <DEDUP_REMOVED lines=67> */
[----:B------:R-:W-:Y:S01]  /*0d80*/  IMAD R0, R9, R0, UR12 ;  /* 0x0000000c09007e24 */ /* 0x000fe2000f8e0200 */
[----:B------:R-:W-:Y:S02]  /*0d90*/  ULOP3.LUT UR16, UR6, UR13, URZ, 0x3c, !UPT ;  /* 0x0000000d06107292 */ /* 0x000fe4000f8e3cff */
[----:B------:R-:W-:Y:S02]  /*0da0*/  UIADD3 UR10, UPT, UPT, -UR17, URZ, URZ ;  /* 0x000000ff110a7290 */ /* 0x000fe4000fffe1ff */
[----:B------:R-:W-:Y:S01]  /*0db0*/  ISETP.LT.U32.AND P1, PT, R0, UR13, PT ;  /* 0x0000000d00007c0c */ /* 0x000fe2000bf21070 */
[----:B------:R-:W0:Y:S01]  /*0dc0*/  LDCU.U8 UR9, c[0x0][0x549] ;  /* 0x0000a920ff0977ac */ /* 0x000e220008000000 */
[----:B------:R-:W-:Y:S01]  /*0dd0*/  ISETP.LE.AND P0, PT, RZ, UR16, PT ;  /* 0x00000010ff007c0c */ /* 0x000fe2000bf03270 */
[----:B------:R-:W-:Y:S02]  /*0de0*/  UIMAD UR10, UR11, UR10, UR12 ;  /* 0x0000000a0b0a72a4 */ /* 0x000fe4000f8e020c */
[----:B------:R-:W-:-:S02]  /*0df0*/  ULOP3.LUT UR6, UR6, UR4, URZ, 0x3c, !UPT ;  /* 0x0000000406067292 */ /* 0x000fc4000f8e3cff */
[----:B------:R-:W-:-:S06]  /*0e00*/  UISETP.GT.U32.AND UP1, UPT, UR11, UR10, UPT ;  /* 0x0000000a0b00728c */ /* 0x000fcc000bf24070 */
[----:B------:R-:W-:Y:S02]  /*0e10*/  @!P1 VIADD R0, R0, -UR13 ;  /* 0x8000000d00009c36 */ /* 0x000fe40008000000 */
[----:B------:R-:W-:Y:S01]  /*0e20*/  @!P1 VIADD R9, R9, 0x1 ;  /* 0x0000000109099836 */ /* 0x000fe20000000000 */
[----:B------:R-:W-:Y:S02]  /*0e30*/  ISETP.NE.AND P1, PT, RZ, UR7, PT ;  /* 0x00000007ff007c0c */ /* 0x000fe4000bf25270 */
[----:B------:R-:W-:Y:S01]  /*0e40*/  ISETP.GE.U32.AND P2, PT, R0, UR13, PT ;  /* 0x0000000d00007c0c */ /* 0x000fe2000bf46070 */
[----:B0-----:R-:W-:Y:S02]  /*0e50*/  UISETP.NE.AND UP0, UPT, UR9, URZ, UPT ;  /* 0x000000ff0900728c */ /* 0x001fe4000bf05270 */
[----:B------:R-:W-:Y:S02]  /*0e60*/  @!UP1 UIADD3 UR10, UPT, UPT, UR10, -UR11, URZ ;  /* 0x8000000b0a0a9290 */ /* 0x000fe4000fffe0ff */
[----:B------:R-:W-:-:S02]  /*0e70*/  @!UP1 UIADD3 UR17, UPT, UPT, UR17, 0x1, URZ ;  /* 0x0000000111119890 */ /* 0x000fc4000fffe0ff */
[----:B------:R-:W-:Y:S02]  /*0e80*/  UISETP.GE.U32.AND UP3, UPT, UR10, UR11, UPT ;  /* 0x0000000b0a00728c */ /* 0x000fe4000bf66070 */
[----:B------:R-:W-:Y:S02]  /*0e90*/  UISETP.GE.AND UP1, UPT, UR6, URZ, UPT ;  /* 0x000000ff0600728c */ /* 0x000fe4000bf26270 */
[----:B------:R-:W-:Y:S02]  /*0ea0*/  USEL UR9, UR5, 0x1, !UP0 ;  /* 0x0000000105097887 */ /* 0x000fe4000c000000 */
[----:B------:R-:W-:Y:S01]  /*0eb0*/  @P2 VIADD R9, R9, 0x1 ;  /* 0x0000000109092836 */ /* 0x000fe20000000000 */
[----:B------:R-:W-:-:S03]  /*0ec0*/  USHF.R.S32.HI UR6, URZ, 0x1f, UR7 ;  /* 0x0000001fff067899 */ /* 0x000fc60008011407 */
[----:B------:R-:W-:Y:S01]  /*0ed0*/  @!P0 IMAD.MOV R9, RZ, RZ, -R9 ;  /* 0x000000ffff098224 */ /* 0x000fe200078e0a09 */
[----:B------:R-:W-:Y:S01]  /*0ee0*/  @!P1 LOP3.LUT R9, RZ, UR13, RZ, 0x33, !PT ;  /* 0x0000000dff099c12 */ /* 0x000fe2000f8e33ff */
[----:B------:R-:W-:Y:S02]  /*0ef0*/  @UP3 UIADD3 UR17, UPT, UPT, UR17, 0x1, URZ ;  /* 0x0000000111113890 */ /* 0x000fe4000fffe0ff */
[----:B------:R-:W-:Y:S01]  /*0f00*/  UISETP.NE.AND UP3, UPT, UR8, URZ, UPT ;  /* 0x000000ff0800728c */ /* 0x000fe2000bf65270 */
[----:B------:R-:W-:Y:S01]  /*0f10*/  ISETP.LT.U32.AND P0, PT, R14, R9, PT ;  /* 0x000000090e00720c */ /* 0x000fe20003f01070 */
[----:B------:R-:W-:Y:S01]  /*0f20*/  @!UP1 UIADD3 UR17, UPT, UPT, -UR17, URZ, URZ ;  /* 0x000000ff11119290 */ /* 0x000fe2000fffe1ff */
[----:B------:R-:W-:Y:S01]  /*0f30*/  SHF.R.S32.HI R3, RZ, 0x1f, R9 ;  /* 0x0000001fff037819 */ /* 0x000fe20000011409 */
[----:B------:R-:W-:Y:S02]  /*0f40*/  USEL UR5, URZ, 0x1, !UP3 ;  /* 0x00000001ff057887 */ /* 0x000fe4000d800000 */
[----:B------:R-:W-:Y:S01]  /*0f50*/  @!UP2 ULOP3.LUT UR17, URZ, UR4, URZ, 0x33, !UPT ;  /* 0x00000004ff11a292 */ /* 0x000fe2000f8e33ff */
[----:B------:R-:W-:Y:S01]  /*0f60*/  ISETP.LT.AND.EX P0, PT, R15, R3, PT, P0 ;  /* 0x000000030f00720c */ /* 0x000fe20003f01300 */
[----:B------:R-:W-:-:S03]  /*0f70*/  ULOP3.LUT UR6, UR6, UR5, URZ, 0xfc, !UPT ;  /* 0x0000000506067292 */ /* 0x000fc6000f8efcff */
        /* <DEDUP_REMOVED lines=25> */
.L_x_206:
[----:B------:R-:W-:Y:S01]  /*1110*/  IMAD.MOV.U32 R23, RZ, RZ, R14 ;  /* 0x000000ffff177224 */ /* 0x000fe200078e000e */
[----:B------:R-:W-:Y:S01]  /*1120*/  MOV R16, R9 ;  /* 0x0000000900107202 */ /* 0x000fe20000000f00 */
[----:B------:R-:W-:Y:S01]  /*1130*/  IMAD.MOV.U32 R13, RZ, RZ, R3 ;  /* 0x000000ffff0d7224 */ /* 0x000fe200078e0003 */
[----:B------:R-:W-:Y:S02]  /*1140*/  MOV R14, 0x1160 ;  /* 0x00001160000e7802 */ /* 0x000fe40000000f00 */
[----:B------:R-:W-:Y:S05]  /*1150*/  CALL.REL.NOINC `($__internal_5_$__cuda_sm20_div_s64) ;  /* 0x0000003000687944 */ /* 0x000fea0003c00000 */
[----:B------:R-:W-:Y:S02]  /*1160*/  MOV R28, R0 ;  /* 0x00000000001c7202 */ /* 0x000fe40000000f00 */
[----:B------:R-:W-:Y:S02]  /*1170*/  MOV R29, R11 ;  /* 0x0000000b001d7202 */ /* 0x000fe40000000f00 */
.L_x_207:
[----:B------:R-:W-:Y:S05]  /*1180*/  BSYNC.RECONVERGENT B0 ;  /* 0x0000000000007941 */ /* 0x000fea0003800200 */
.L_x_205:
        /* <DEDUP_REMOVED lines=57> */
.L_x_209:
[----:B------:R-:W-:Y:S01]  /*1520*/  IMAD.MOV.U32 R23, RZ, RZ, R6 ;  /* 0x000000ffff177224 */ /* 0x000fe200078e0006 */
[----:B------:R-:W-:Y:S01]  /*1530*/  MOV R15, R7 ;  /* 0x00000007000f7202 */ /* 0x000fe20000000f00 */
[----:B------:R-:W-:Y:S01]  /*1540*/  IMAD.MOV.U32 R16, RZ, RZ, R8 ;  /* 0x000000ffff107224 */ /* 0x000fe200078e0008 */
[----:B------:R-:W-:Y:S02]  /*1550*/  MOV R14, 0x1570 ;  /* 0x00001570000e7802 */ /* 0x000fe40000000f00 */
[----:B------:R-:W-:Y:S05]  /*1560*/  CALL.REL.NOINC `($__internal_5_$__cuda_sm20_div_s64) ;  /* 0x0000002c00647944 */ /* 0x000fea0003c00000 */
[----:B------:R-:W-:Y:S02]  /*1570*/  MOV R18, R0 ;  /* 0x0000000000127202 */ /* 0x000fe40000000f00 */
[----:B------:R-:W-:Y:S02]  /*1580*/  MOV R19, R11 ;  /* 0x0000000b00137202 */ /* 0x000fe40000000f00 */
.L_x_210:
[----:B------:R-:W-:Y:S05]  /*1590*/  BSYNC.RECONVERGENT B0 ;  /* 0x0000000000007941 */ /* 0x000fea0003800200 */
.L_x_208:
[----:B------:R-:W0:Y:S01]  /*15a0*/  LDCU UR8, c[0x0][0x434] ;  /* 0x00008680ff0877ac */ /* 0x000e220008000800 */
[----:B------:R-:W-:Y:S01]  /*15b0*/  HFMA2 R12, -RZ, RZ, 0, 0 ;  /* 0x00000000ff0c7431 */ /* 0x000fe200000001ff */
[----:B------:R-:W1:Y:S01]  /*15c0*/  S2R R20, SR_TID.X ;  /* 0x0000000000147919 */ /* 0x000e620000002100 */
[----:B------:R-:W-:Y:S01]  /*15d0*/  BSSY.RECONVERGENT B0, `(.L_x_211) ;  /* 0x000004e000007945 */ /* 0x000fe20003800200 */
[----:B------:R-:W-:Y:S01]  /*15e0*/  USHF.R.S32.HI UR4, URZ, 0x1f, UR22 ;  /* 0x0000001fff047899 */ /* 0x000fe20008011416 */
[----:B------:R-:W-:Y:S01]  /*15f0*/  MOV R17, 0xff800000 ;  /* 0xff80000000117802 */ /* 0x000fe20000000f00 */
[----:B------:R-:W2:Y:S02]  /*1600*/  LDCU UR5, c[0x0][0x534] ;  /* 0x0000a680ff0577ac */ /* 0x000ea40008000800 */
[----:B------:R-:W-:Y:S01]  /*1610*/  ULOP3.LUT UR4, UR4, 0x1, URZ, 0xfc, !UPT ;  /* 0x0000000104047892 */ /* 0x000fe2000f8efcff */
[----:B------:R-:W3:Y:S01]  /*1620*/  LDCU.64 UR10, c[0x0][0x358] ;  /* 0x00006b00ff0a77ac */ /* 0x000ee20008000a00 */
[----:B0-----:R-:W-:-:S04]  /*1630*/  IABS R6, UR8 ;  /* 0x0000000800067c13 */ /* 0x001fc80008000000 */
[----:B------:R-:W0:Y:S01]  /*1640*/  I2F.RP R7, R6 ;  /* 0x0000000600077306 */ /* 0x000e220000209400 */
[----:B-1----:R-:W-:-:S07]  /*1650*/  SHF.R.U32.HI R11, RZ, 0x2, R20 ;  /* 0x00000002ff0b7819 */ /* 0x002fce0000011614 */
[----:B0-----:R-:W0:Y:S02]  /*1660*/  MUFU.RCP R13, R7 ;  /* 0x00000007000d7308 */ /* 0x001e240000001000 */
[----:B0-----:R-:W-:-:S06]  /*1670*/  VIADD R13, R13, 0xffffffe ;  /* 0x0ffffffe0d0d7836 */ /* 0x001fcc0000000000 */
[----:B------:R-:W0:Y:S02]  /*1680*/  F2I.FTZ.U32.TRUNC.NTZ R13, R13 ;  /* 0x0000000d000d7305 */ /* 0x000e24000021f000 */
[----:B0-----:R-:W-:-:S04]  /*1690*/  IMAD.MOV R0, RZ, RZ, -R13 ;  /* 0x000000ffff007224 */ /* 0x001fc800078e0a0d */
[----:B------:R-:W-:Y:S01]  /*16a0*/  IMAD R5, R0, R6, RZ ;  /* 0x0000000600057224 */ /* 0x000fe200078e02ff */
[----:B------:R-:W-:Y:S02]  /*16b0*/  IABS R0, R2 ;  /* 0x0000000200007213 */ /* 0x000fe40000000000 */
[----:B------:R-:W-:Y:S01]  /*16c0*/  LOP3.LUT R2, R2, UR8, RZ, 0x3c, !PT ;  /* 0x0000000802027c12 */ /* 0x000fe2000f8e3cff */
[----:B------:R-:W-:-:S03]  /*16d0*/  IMAD.HI.U32 R5, R13, R5, R12 ;  /* 0x000000050d057227 */ /* 0x000fc600078e000c */
[----:B------:R-:W-:-:S03]  /*16e0*/  ISETP.GE.AND P1, PT, R2, RZ, PT ;  /* 0x000000ff0200720c */ /* 0x000fc60003f26270 */
[----:B------:R-:W-:-:S04]  /*16f0*/  IMAD.HI.U32 R12, R5, R0, RZ ;  /* 0x00000000050c7227 */ /* 0x000fc800078e00ff */
[----:B------:R-:W-:-:S04]  /*1700*/  IMAD.MOV R5, RZ, RZ, -R12 ;  /* 0x000000ffff057224 */ /* 0x000fc800078e0a0c */
[C---:B------:R-:W-:Y:S02]  /*1710*/  IMAD R5, R6.reuse, R5, R0 ;  /* 0x0000000506057224 */ /* 0x040fe400078e0200 */
[----:B------:R-:W0:Y:S03]  /*1720*/  LDC R0, c[0x0][0x3e0] ;  /* 0x0000f800ff007b82 */ /* 0x000e260000000800 */
[----:B------:R-:W-:-:S13]  /*1730*/  ISETP.GT.U32.AND P0, PT, R6, R5, PT ;  /* 0x000000050600720c */ /* 0x000fda0003f04070 */
[----:B------:R-:W-:Y:S01]  /*1740*/  @!P0 IMAD.IADD R5, R5, 0x1, -R6 ;  /* 0x0000000105058824 */ /* 0x000fe200078e0a06 */
[----:B------:R-:W-:Y:S02]  /*1750*/  @!P0 IADD3 R12, PT, PT, R12, 0x1, RZ ;  /* 0x000000010c0c8810 */ /* 0x000fe40007ffe0ff */
[----:B------:R-:W-:Y:S02]  /*1760*/  ISETP.NE.AND P0, PT, RZ, UR8, PT ;  /* 0x00000008ff007c0c */ /* 0x000fe4000bf05270 */
[----:B------:R-:W-:Y:S02]  /*1770*/  ISETP.GE.U32.AND P2, PT, R5, R6, PT ;  /* 0x000000060500720c */ /* 0x000fe40003f46070 */
[----:B0-----:R-:W-:-:S04]  /*1780*/  IABS R5, R0 ;  /* 0x0000000000057213 */ /* 0x001fc80000000000 */
[----:B------:R-:W0:Y:S07]  /*1790*/  I2F.RP R22, R5 ;  /* 0x0000000500167306 */ /* 0x000e2e0000209400 */
[----:B------:R-:W-:-:S05]  /*17a0*/  @P2 VIADD R12, R12, 0x1 ;  /* 0x000000010c0c2836 */ /* 0x000fca0000000000 */
[----:B------:R-:W-:Y:S02]  /*17b0*/  @!P1 IADD3 R12, PT, PT, -R12, RZ, RZ ;  /* 0x000000ff0c0c9210 */ /* 0x000fe40007ffe1ff */
[----:B------:R-:W-:Y:S01]  /*17c0*/  @!P0 LOP3.LUT R12, RZ, UR8, RZ, 0x33, !PT ;  /* 0x00000008ff0c8c12 */ /* 0x000fe2000f8e33ff */
[----:B0-----:R-:W0:Y:S01]  /*17d0*/  MUFU.RCP R22, R22 ;  /* 0x0000001600167308 */ /* 0x001e220000001000 */
[----:B--2---:R-:W-:-:S03]  /*17e0*/  ISETP.GE.AND P0, PT, R11, UR5, PT ;  /* 0x000000050b007c0c */ /* 0x004fc6000bf06270 */
[----:B------:R-:W-:Y:S01]  /*17f0*/  IMAD R6, R12, UR4, RZ ;  /* 0x000000040c067c24 */ /* 0x000fe2000f8e02ff */
[----:B------:R-:W1:Y:S04]  /*1800*/  LDCU UR4, c[0x0][0x430] ;  /* 0x00008600ff0477ac */ /* 0x000e680008000800 */
[-C--:B------:R-:W-:Y:S02]  /*1810*/  IABS R16, R6.reuse ;  /* 0x0000000600107213 */ /* 0x080fe40000000000 */
[----:B------:R-:W-:Y:S02]  /*1820*/  IABS R13, R6 ;  /* 0x00000006000d7213 */ /* 0x000fe40000000000 */
[----:B------:R-:W2:Y:S01]  /*1830*/  I2F.RP R2, R16 ;  /* 0x0000001000027306 */ /* 0x000ea20000209400 */
[----:B------:R-:W-:-:S02]  /*1840*/  VIADD R7, R16, UR18 ;  /* 0x0000001210077c36 */ /* 0x000fc40008000000 */
[----:B------:R-:W-:-:S03]  /*1850*/  IMAD.MOV R13, RZ, RZ, -R13 ;  /* 0x000000ffff0d7224 */ /* 0x000fc600078e0a0d */
[----:B------:R-:W-:Y:S02]  /*1860*/  IABS R14, R7 ;  /* 0x00000007000e7213 */ /* 0x000fe40000000000 */
[----:B0-----:R-:W-:Y:S01]  /*1870*/  IADD3 R22, PT, PT, R22, 0xffffffe, RZ ;  /* 0x0ffffffe16167810 */ /* 0x001fe20007ffe0ff */
[----:B-1----:R-:W-:-:S03]  /*1880*/  UIMAD UR8, UR8, UR4, URZ ;  /* 0x00000004080872a4 */ /* 0x002fc6000f8e02ff */
[----:B------:R0:W-:Y:S08]  /*1890*/  F2I.FTZ.U32.TRUNC.NTZ R23, R22 ;  /* 0x0000001600177305 */ /* 0x0001f0000021f000 */
[----:B--2---:R-:W1:Y:S01]  /*18a0*/  MUFU.RCP R24, R2 ;  /* 0x0000000200187308 */ /* 0x004e620000001000 */
[----:B0-----:R-:W-:Y:S02]  /*18b0*/  IMAD.MOV.U32 R22, RZ, RZ, RZ ;  /* 0x000000ffff167224 */ /* 0x001fe400078e00ff */
[----:B-1----:R-:W-:-:S02]  /*18c0*/  VIADD R24, R24, 0xffffffe ;  /* 0x0ffffffe18187836 */ /* 0x002fc40000000000 */
[----:B------:R-:W-:-:S03]  /*18d0*/  IMAD.MOV R2, RZ, RZ, -R23 ;  /* 0x000000ffff027224 */ /* 0x000fc600078e0a17 */
[----:B------:R-:W0:Y:S02]  /*18e0*/  F2I.FTZ.U32.TRUNC.NTZ R25, R24 ;  /* 0x0000001800197305 */ /* 0x000e24000021f000 */
[----:B0-----:R-:W-:Y:S02]  /*18f0*/  IADD3 R15, PT, PT, RZ, -R25, RZ ;  /* 0x80000019ff0f7210 */ /* 0x001fe40007ffe0ff */
[----:B------:R-:W-:-:S03]  /*1900*/  MOV R24, RZ ;  /* 0x000000ff00187202 */ /* 0x000fc60000000f00 */
[----:B------:R-:W-:-:S04]  /*1910*/  IMAD R15, R15, R16, RZ ;  /* 0x000000100f0f7224 */ /* 0x000fc800078e02ff */
[----:B------:R-:W-:-:S06]  /*1920*/  IMAD.HI.U32 R15, R25, R15, R24 ;  /* 0x0000000f190f7227 */ /* 0x000fcc00078e0018 */
[----:B------:R-:W-:-:S04]  /*1930*/  IMAD.HI.U32 R15, R15, R14, RZ ;  /* 0x0000000e0f0f7227 */ /* 0x000fc800078e00ff */
[----:B------:R-:W-:-:S05]  /*1940*/  IMAD R13, R15, R13, R14 ;  /* 0x0000000d0f0d7224 */ /* 0x000fca00078e020e */
[----:B------:R-:W-:-:S13]  /*1950*/  ISETP.GT.U32.AND P1, PT, R16, R13, PT ;  /* 0x0000000d1000720c */ /* 0x000fda0003f24070 */
[----:B------:R-:W-:-:S04]  /*1960*/  @!P1 IADD3 R13, PT, PT, R13, -R16, RZ ;  /* 0x800000100d0d9210 */ /* 0x000fc80007ffe0ff */
[----:B------:R-:W-:Y:S01]  /*1970*/  ISETP.GE.U32.AND P2, PT, R13, R16, PT ;  /* 0x000000100d00720c */ /* 0x000fe20003f46070 */
[----:B------:R-:W-:-:S04]  /*1980*/  IMAD R13, R2, R5, RZ ;  /* 0x00000005020d7224 */ /* 0x000fc800078e02ff */
[----:B------:R-:W-:Y:S01]  /*1990*/  IMAD.HI.U32 R2, R23, R13, R22 ;  /* 0x0000000d17027227 */ /* 0x000fe200078e0016 */
[----:B---3--:R-:W-:Y:S07]  /*19a0*/  @P0 BRA `(.L_x_212) ;  /* 0x0000000000400947 */ /* 0x008fee0003800000 */
[----:B------:R-:W-:Y:S01]  /*19b0*/  UIADD3 UR5, UP1, UPT, UR21, -UR20, URZ ;  /* 0x8000001415057290 */ /* 0x000fe2000ff3e0ff */
[----:B------:R-:W-:-:S03]  /*19c0*/  LOP3.LUT R21, R20, 0x3, RZ, 0xc0, !PT ;  /* 0x0000000314157812 */ /* 0x000fc600078ec0ff */
[----:B------:R-:W-:Y:S02]  /*19d0*/  UIADD3.X UR4, UPT, UPT, UR15, -0x1, URZ, UP1, !UPT ;  /* 0xffffffff0f047890 */ /* 0x000fe40008ffe4ff */
[----:B------:R-:W-:-:S04]  /*19e0*/  ISETP.LT.U32.AND P0, PT, R21, UR5, PT ;  /* 0x0000000515007c0c */ /* 0x000fc8000bf01070 */
[----:B------:R-:W-:-:S05]  /*19f0*/  IMAD.U32 R13, RZ, RZ, UR4 ;  /* 0x00000004ff0d7e24 */ /* 0x000fca000f8e00ff */
[----:B------:R-:W-:-:S13]  /*1a00*/  ISETP.GT.AND.EX P0, PT, R13, RZ, PT, P0 ;  /* 0x000000ff0d00720c */ /* 0x000fda0003f04300 */
[----:B------:R-:W-:Y:S05]  /*1a10*/  @!P0 BRA `(.L_x_212) ;  /* 0x0000000000248947 */ /* 0x000fea0003800000 */
[----:B------:R-:W0:Y:S01]  /*1a20*/  LDCU.64 UR4, c[0x0][0x428] ;  /* 0x00008500ff0477ac */ /* 0x000e220008000a00 */
[----:B------:R-:W-:Y:S01]  /*1a30*/  IADD3 R22, P0, PT, R21, UR20, RZ ;  /* 0x0000001415167c10 */ /* 0x000fe2000ff1e0ff */
[----:B------:R-:W-:-:S04]  /*1a40*/  IMAD R13, R11, UR15, RZ ;  /* 0x0000000f0b0d7c24 */ /* 0x000fc8000f8e02ff */
[----:B------:R-:W-:Y:S02]  /*1a50*/  IMAD.X R23, RZ, RZ, RZ, P0 ;  /* 0x000000ffff177224 */ /* 0x000fe400000e06ff */
[----:B------:R-:W-:-:S05]  /*1a60*/  IMAD.WIDE.U32 R22, R11, UR21, R22 ;  /* 0x000000150b167c25 */ /* 0x000fca000f8e0016 */
[----:B------:R-:W-:Y:S02]  /*1a70*/  IADD3 R13, PT, PT, R23, R13, RZ ;  /* 0x0000000d170d7210 */ /* 0x000fe40007ffe0ff */
[----:B0-----:R-:W-:-:S04]  /*1a80*/  LEA R24, P0, R22, UR4, 0x2 ;  /* 0x0000000416187c11 */ /* 0x001fc8000f8010ff */
[----:B------:R-:W-:-:S05]  /*1a90*/  LEA.HI.X R25, R22, UR5, R13, 0x2, P0 ;  /* 0x0000000516197c11 */ /* 0x000fca00080f140d */
[----:B------:R0:W5:Y:S04]  /*1aa0*/  LDG.E R17, desc[UR10][R24.64] ;  /* 0x0000000a18117981 */ /* 0x000168000c1e1900 */
.L_x_212:
[----:B------:R-:W-:Y:S05]  /*1ab0*/  BSYNC.RECONVERGENT B0 ;  /* 0x0000000000007941 */ /* 0x000fea0003800200 */
.L_x_211:
[----:B------:R-:W1:Y:S01]  /*1ac0*/  S2R R21, SR_CgaCtaId ;  /* 0x0000000000157919 */ /* 0x000e620000008800 */
[C---:B------:R-:W-:Y:S01]  /*1ad0*/  ISETP.GT.U32.AND P0, PT, R20.reuse, 0xf, PT ;  /* 0x0000000f1400780c */ /* 0x040fe20003f04070 */
[----:B------:R-:W-:Y:S01]  /*1ae0*/  @!P1 VIADD R15, R15, 0x1 ;  /* 0x000000010f0f9836 */ /* 0x000fe20000000000 */
[----:B------:R-:W-:Y:S01]  /*1af0*/  MOV R22, 0x400 ;  /* 0x0000040000167802 */ /* 0x000fe20000000f00 */
[----:B------:R-:W-:Y:S01]  /*1b00*/  BSSY.RECONVERGENT B1, `(.L_x_213) ;  /* 0x0000164000017945 */ /* 0x000fe20003800200 */
[----:B0-----:R-:W-:Y:S01]  /*1b10*/  LOP3.LUT R24, R20, 0x3, RZ, 0xc0, !PT ;  /* 0x0000000314187812 */ /* 0x001fe200078ec0ff */
[----:B------:R-:W-:Y:S01]  /*1b20*/  @P2 VIADD R15, R15, 0x1 ;  /* 0x000000010f0f2836 */ /* 0x000fe20000000000 */
[----:B------:R-:W-:-:S07]  /*1b30*/  ISETP.NE.AND P5, PT, R6, RZ, PT ;  /* 0x000000ff0600720c */ /* 0x000fce0003fa5270 */
[----:B------:R-:W-:-:S05]  /*1b40*/  @!P0 IMAD.SHL.U32 R13, R20, 0x4, RZ ;  /* 0x00000004140d8824 */ /* 0x000fca00078e00ff */
[----:B------:R-:W-:Y:S02]  /*1b50*/  @!P0 LOP3.LUT R13, R13, 0xc, RZ, 0xc0, !PT ;  /* 0x0000000c0d0d8812 */ /* 0x000fe400078ec0ff */
[----:B-1----:R-:W-:-:S05]  /*1b60*/  LEA R21, R21, R22, 0x18 ;  /* 0x0000001615157211 */ /* 0x002fca00078ec0ff */
[C-C-:B------:R-:W-:Y:S02]  /*1b70*/  @!P0 IMAD R22, R11.reuse, 0x14, R21.reuse ;  /* 0x000000140b168824 */ /* 0x140fe400078e0215 */
[----:B------:R-:W-:Y:S02]  /*1b80*/  IMAD R24, R24, 0x14, R21 ;  /* 0x0000001418187824 */ /* 0x000fe400078e0215 */
[----:B------:R-:W-:Y:S02]  /*1b90*/  @!P0 IMAD.IADD R26, R22, 0x1, R13 ;  /* 0x00000001161a8824 */ /* 0x000fe400078e020d */
[----:B------:R-:W-:Y:S02]  /*1ba0*/  IMAD.MOV.U32 R22, RZ, RZ, -0x800000 ;  /* 0xff800000ff167424 */ /* 0x000fe400078e00ff */
[----:B------:R-:W-:Y:S01]  /*1bb0*/  IMAD R21, R11, 0x4, R24 ;  /* 0x000000040b157824 */ /* 0x000fe200078e0218 */
[----:B-----5:R-:W-:Y:S01]  /*1bc0*/  @!P0 STS [R26], R17 ;  /* 0x000000111a008388 */ /* 0x020fe20000000800 */
[----:B------:R-:W-:Y:S06]  /*1bd0*/  BAR.SYNC.DEFER_BLOCKING 0x0 ;  /* 0x0000000000007b1d */ /* 0x000fec0000010000 */
[----:B------:R0:W1:Y:S02]  /*1be0*/  @!P0 LDS R22, [R21] ;  /* 0x0000000015168984 */ /* 0x0000640000000800 */
[----:B0-----:R-:W-:-:S04]  /*1bf0*/  IMAD.HI.U32 R21, R2, R14, RZ ;  /* 0x0000000e02157227 */ /* 0x001fc800078e00ff */
[----:B------:R-:W-:-:S04]  /*1c00*/  IMAD.MOV R2, RZ, RZ, -R21 ;  /* 0x000000ffff027224 */ /* 0x000fc800078e0a15 */
[----:B------:R-:W-:Y:S01]  /*1c10*/  IMAD R14, R5, R2, R14 ;  /* 0x00000002050e7224 */ /* 0x000fe200078e020e */
[----:B-1----:R-:W0:Y:S02]  /*1c20*/  SHFL.BFLY PT, R13, R22, 0x2, 0x1f ;  /* 0x0c401f00160d7f89 */ /* 0x002e2400000e0000 */
        /* <DEDUP_REMOVED lines=9> */
[----:B------:R-:W-:Y:S02]  /*1cc0*/  @!P0 IMAD.IADD R14, R14, 0x1, -R5 ;  /* 0x000000010e0e8824 */ /* 0x000fe400078e0a05 */
[----:B------:R-:W-:Y:S01]  /*1cd0*/  @!P0 VIADD R21, R21, 0x1 ;  /* 0x0000000115158836 */ /* 0x000fe20000000000 */
[----:B------:R-:W-:Y:S02]  /*1ce0*/  ISETP.NE.AND P0, PT, R0, RZ, PT ;  /* 0x000000ff0000720c */ /* 0x000fe40003f05270 */
[----:B------:R-:W-:Y:S02]  /*1cf0*/  ISETP.GE.U32.AND P4, PT, R14, R5, PT ;  /* 0x000000050e00720c */ /* 0x000fe40003f86070 */
[C---:B------:R-:W-:Y:S02]  /*1d00*/  LOP3.LUT R5, R7.reuse, R16, RZ, 0x3c, !PT ;  /* 0x0000001007057212 */ /* 0x040fe400078e3cff */
[----:B------:R-:W-:-:S02]  /*1d10*/  LOP3.LUT R7, R7, R0, RZ, 0x3c, !PT ;  /* 0x0000000007077212 */ /* 0x000fc400078e3cff */
[----:B------:R-:W-:Y:S01]  /*1d20*/  ISETP.GE.AND P3, PT, R5, RZ, PT ;  /* 0x000000ff0500720c */ /* 0x000fe20003f66270 */
[----:B0-----:R-:W0:Y:S01]  /*1d30*/  SHFL.BFLY PT, R17, R24, 0x2, 0x1f ;  /* 0x0c401f0018117f89 */ /* 0x001e2200000e0000 */
[----:B------:R-:W-:-:S05]  /*1d40*/  ISETP.GE.AND P2, PT, R7, RZ, PT ;  /* 0x000000ff0700720c */ /* 0x000fca0003f46270 */
[----:B------:R-:W-:-:S06]  /*1d50*/  @P4 VIADD R21, R21, 0x1 ;  /* 0x0000000115154836 */ /* 0x000fcc0000000000 */
[----:B------:R-:W-:Y:S01]  /*1d60*/  @!P3 IMAD.MOV R15, RZ, RZ, -R15 ;  /* 0x000000ffff0fb224 */ /* 0x000fe200078e0a0f */
[----:B------:R-:W-:Y:S01]  /*1d70*/  ISETP.NE.AND P3, PT, R12, RZ, PT ;  /* 0x000000ff0c00720c */ /* 0x000fe20003f65270 */
[----:B------:R-:W-:Y:S01]  /*1d80*/  @!P2 IMAD.MOV R21, RZ, RZ, -R21 ;  /* 0x000000ffff15a224 */ /* 0x000fe200078e0a15 */
[----:B------:R-:W-:Y:S02]  /*1d90*/  @!P0 LOP3.LUT R21, RZ, R0, RZ, 0x33, !PT ;  /* 0x00000000ff158212 */ /* 0x000fe400078e33ff */
[----:B------:R-:W-:Y:S02]  /*1da0*/  LOP3.LUT P0, RZ, R20, 0x3f3, RZ, 0xc0, !PT ;  /* 0x000003f314ff7812 */ /* 0x000fe4000780c0ff */
[----:B------:R-:W-:Y:S02]  /*1db0*/  @!P5 LOP3.LUT R15, RZ, R16, RZ, 0x33, !PT ;  /* 0x00000010ff0fd212 */ /* 0x000fe400078e33ff */
[----:B------:R-:W-:Y:S02]  /*1dc0*/  SEL R5, RZ, 0x1, !P3 ;  /* 0x00000001ff057807 */ /* 0x000fe40005800000 */
[----:B------:R-:W-:Y:S01]  /*1dd0*/  SHF.R.S32.HI R12, RZ, 0x1f, R6 ;  /* 0x0000001fff0c7819 */ /* 0x000fe20000011406 */
[----:B0-----:R-:W-:Y:S01]  /*1de0*/  FADD.FTZ R17, R24, R17 ;  /* 0x0000001118117221 */ /* 0x001fe20000010000 */
[----:B------:R-:W-:Y:S01]  /*1df0*/  ISETP.LT.U32.AND P2, PT, R18, R15, PT ;  /* 0x0000000f1200720c */ /* 0x000fe20003f41070 */
[----:B------:R-:W-:Y:S01]  /*1e00*/  IMAD R6, R6, UR8, RZ ;  /* 0x0000000806067c24 */ /* 0x000fe2000f8e02ff */
[----:B------:R-:W-:-:S02]  /*1e10*/  SHF.R.S32.HI R7, RZ, 0x1f, R15 ;  /* 0x0000001fff077819 */ /* 0x000fc4000001140f */
[----:B------:R-:W0:Y:S01]  /*1e20*/  SHFL.BFLY PT, R2, R17, 0x1, 0x1f ;  /* 0x0c201f0011027f89 */ /* 0x000e2200000e0000 */
[----:B------:R-:W-:Y:S01]  /*1e30*/  LOP3.LUT R5, R12, R5, RZ, 0xfc, !PT ;  /* 0x000000050c057212 */ /* 0x000fe200078efcff */
[----:B------:R-:W-:Y:S01]  /*1e40*/  IMAD R12, R21, UR9, RZ ;  /* 0x00000009150c7c24 */ /* 0x000fe2000f8e02ff */
[----:B------:R-:W-:Y:S01]  /*1e50*/  ISETP.LT.AND.EX P2, PT, R19, R7, PT, P2 ;  /* 0x000000071300720c */ /* 0x000fe20003f41320 */
[----:B------:R-:W-:Y:S02]  /*1e60*/  IMAD.MOV.U32 R19, RZ, RZ, 0x7f800000 ;  /* 0x7f800000ff137424 */ /* 0x000fe400078e00ff */
[----:B------:R-:W-:Y:S01]  /*1e70*/  IMAD R5, R5, R12, RZ ;  /* 0x0000000c05057224 */ /* 0x000fe200078e02ff */
[----:B------:R-:W-:Y:S01]  /*1e80*/  SEL R7, R18, R15, P2 ;  /* 0x0000000f12077207 */ /* 0x000fe20001000000 */
[----:B0-----:R-:W-:-:S05]  /*1e90*/  FADD.FTZ R2, R17, R2 ;  /* 0x0000000211027221 */ /* 0x001fca0000010000 */
[----:B------:R-:W-:-:S13]  /*1ea0*/  FSETP.NE.FTZ.AND P1, PT, R2, RZ, PT ;  /* 0x000000ff0200720b */ /* 0x000fda0003f35000 */
[----:B------:R-:W0:Y:S02]  /*1eb0*/  @P1 MUFU.LG2 R2, R2 ;  /* 0x0000000200021308 */ /* 0x000e240000000c00 */
[----:B0-----:R-:W-:Y:S01]  /*1ec0*/  @P1 FFMA.FTZ R19, R2, 0.69314718246459960938, R13 ;  /* 0x3f31721802131823 */ /* 0x001fe2000001000d */
        /* <DEDUP_REMOVED lines=13> */
[----:B------:R-:W-:-:S03]  /*1fa0*/  IMAD R15, R11, UR19, RZ ;  /* 0x000000130b0f7c24 */ /* 0x000fc6000f8e02ff */
        /* <DEDUP_REMOVED lines=15> */
[----:B------:R-:W-:Y:S01]  /*20a0*/  HFMA2 R12, -RZ, RZ, 0, 0 ;  /* 0x00000000ff0c7431 */ /* 0x000fe200000001ff */
[----:B------:R-:W-:Y:S01]  /*20b0*/  LEA.HI R11, R20, UR20, RZ, 0x1e ;  /* 0x00000014140b7c11 */ /* 0x000fe2000f8ff0ff */
[----:B------:R-:W-:Y:S01]  /*20c0*/  HFMA2 R27, -RZ, RZ, 0, 0 ;  /* 0x00000000ff1b7431 */ /* 0x000fe200000001ff */
[----:B------:R-:W-:-:S04]  /*20d0*/  ISETP.NE.U32.AND P0, PT, R26, RZ, PT ;  /* 0x000000ff1a00720c */ /* 0x000fc80003f05070 */
[----:B0-----:R-:W0:Y:S02]  /*20e0*/  MUFU.RCP R14, R15 ;  /* 0x0000000f000e7308 */ /* 0x001e240000001000 */
[----:B0-----:R-:W-:-:S06]  /*20f0*/  VIADD R14, R14, 0xffffffe ;  /* 0x0ffffffe0e0e7836 */ /* 0x001fcc0000000000 */
        /* <DEDUP_REMOVED lines=17> */
.L_x_216:
[----:B------:R-:W-:Y:S01]  /*2210*/  LEA.HI R23, R20, UR20, RZ, 0x1e ;  /* 0x0000001414177c11 */ /* 0x000fe2000f8ff0ff */
[----:B------:R-:W-:Y:S01]  /*2220*/  IMAD.MOV.U32 R15, RZ, RZ, RZ ;  /* 0x000000ffff0f7224 */ /* 0x000fe200078e00ff */
[----:B------:R-:W-:Y:S01]  /*2230*/  MOV R14, 0x2260 ;  /* 0x00002260000e7802 */ /* 0x000fe20000000f00 */
[----:B------:R-:W-:Y:S02]  /*2240*/  IMAD.MOV.U32 R16, RZ, RZ, R26 ;  /* 0x000000ffff107224 */ /* 0x000fe400078e001a */
[----:B------:R-:W-:Y:S05]  /*2250*/  CALL.REL.NOINC `($__internal_5_$__cuda_sm20_div_s64) ;  /* 0x0000002000287944 */ /* 0x000fea0003c00000 */
[----:B------:R-:W-:Y:S02]  /*2260*/  IADD3 R12, PT, PT, -R0, RZ, RZ ;  /* 0x000000ff000c7210 */ /* 0x000fe40007ffe1ff */
[----:B------:R-:W-:-:S03]  /*2270*/  MOV R27, R11 ;  /* 0x0000000b001b7202 */ /* 0x000fc60000000f00 */
[----:B------:R-:W-:Y:S01]  /*2280*/  IMAD R23, R26, R12, R23 ;  /* 0x0000000c1a177224 */ /* 0x000fe200078e0217 */
[----:B------:R-:W-:-:S07]  /*2290*/  MOV R26, R0 ;  /* 0x00000000001a7202 */ /* 0x000fce0000000f00 */
.L_x_217:
[----:B------:R-:W-:Y:S01]  /*22a0*/  IABS R13, UR19 ;  /* 0x00000013000d7c13 */ /* 0x000fe20008000000 */
[----:B------:R-:W-:Y:S01]  /*22b0*/  IMAD R3, R3, R10, RZ ;  /* 0x0000000a03037224 */ /* 0x000fe200078e02ff */
[----:B------:R-:W-:Y:S01]  /*22c0*/  MOV R14, RZ ;  /* 0x000000ff000e7202 */ /* 0x000fe20000000f00 */
[----:B------:R-:W-:Y:S01]  /*22d0*/  BSSY.RECONVERGENT B0, `(.L_x_218) ;  /* 0x0000040000007945 */ /* 0x000fe20003800200 */
[----:B------:R-:W0:Y:S01]  /*22e0*/  I2F.U32.RP R16, R13 ;  /* 0x0000000d00107306 */ /* 0x000e220000209000 */
[----:B------:R-:W-:Y:S01]  /*22f0*/  IABS R0, UR19 ;  /* 0x0000001300007c13 */ /* 0x000fe20008000000 */
[----:B------:R-:W-:Y:S01]  /*2300*/  IMAD R3, R9, R4, R3 ;  /* 0x0000000409037224 */ /* 0x000fe200078e0203 */
[----:B------:R-:W-:Y:S02]  /*2310*/  IABS R11, R23 ;  /* 0x00000017000b7213 */ /* 0x000fe40000000000 */
[----:B------:R-:W-:-:S04]  /*2320*/  LOP3.LUT R4, R23, UR19, RZ, 0x3c, !PT ;  /* 0x0000001317047c12 */ /* 0x000fc8000f8e3cff */
[----:B------:R-:W-:Y:S01]  /*2330*/  ISETP.GE.AND P0, PT, R4, RZ, PT ;  /* 0x000000ff0400720c */ /* 0x000fe20003f06270 */
[----:B0-----:R-:W0:Y:S02]  /*2340*/  MUFU.RCP R15, R16 ;  /* 0x00000010000f7308 */ /* 0x001e240000001000 */
[----:B0-----:R-:W-:-:S06]  /*2350*/  VIADD R15, R15, 0xffffffe ;  /* 0x0ffffffe0f0f7836 */ /* 0x001fcc0000000000 */
[----:B------:R-:W0:Y:S02]  /*2360*/  F2I.FTZ.U32.TRUNC.NTZ R15, R15 ;  /* 0x0000000f000f7305 */ /* 0x000e24000021f000 */
[----:B0-----:R-:W-:-:S04]  /*2370*/  IMAD.MOV R12, RZ, RZ, -R15 ;  /* 0x000000ffff0c7224 */ /* 0x001fc800078e0a0f */
        /* <DEDUP_REMOVED lines=12> */
[----:B------:R-:W-:Y:S02]  /*2440*/  @!P1 IADD3 R0, PT, PT, R0, 0x1, RZ ;  /* 0x0000000100009810 */ /* 0x000fe40007ffe0ff */
[----:B------:R-:W-:Y:S01]  /*2450*/  ISETP.GE.U32.AND P2, PT, R12, R13, PT ;  /* 0x0000000d0c00720c */ /* 0x000fe20003f46070 */
[----:B------:R-:W-:Y:S01]  /*2460*/  IMAD.IADD R13, R31, 0x1, R3 ;  /* 0x000000011f0d7824 */ /* 0x000fe200078e0203 */
[----:B------:R-:W-:-:S11]  /*2470*/  ISETP.NE.AND P1, PT, RZ, UR19, PT ;  /* 0x00000013ff007c0c */ /* 0x000fd6000bf25270 */
[----:B------:R-:W-:-:S05]  /*2480*/  @P2 VIADD R0, R0, 0x1 ;  /* 0x0000000100002836 */ /* 0x000fca0000000000 */
[----:B------:R-:W-:Y:S02]  /*2490*/  MOV R4, R0 ;  /* 0x0000000000047202 */ /* 0x000fe40000000f00 */
[----:B------:R-:W-:Y:S02]  /*24a0*/  LOP3.LUT R0, R27, R13, RZ, 0xfc, !PT ;  /* 0x0000000d1b007212 */ /* 0x000fe400078efcff */
[----:B------:R-:W-:Y:S02]  /*24b0*/  @!P0 IADD3 R4, PT, PT, -R4, RZ, RZ ;  /* 0x000000ff04048210 */ /* 0x000fe40007ffe1ff */
[----:B------:R-:W-:Y:S02]  /*24c0*/  ISETP.NE.U32.AND P0, PT, R0, RZ, PT ;  /* 0x000000ff0000720c */ /* 0x000fe40003f05070 */
[----:B------:R-:W-:-:S04]  /*24d0*/  @!P1 LOP3.LUT R4, RZ, UR19, RZ, 0x33, !PT ;  /* 0x00000013ff049c12 */ /* 0x000fc8000f8e33ff */
[----:B------:R-:W-:-:S05]  /*24e0*/  IADD3 R0, PT, PT, -R4, RZ, RZ ;  /* 0x000000ff04007210 */ /* 0x000fca0007ffe1ff */
        /* <DEDUP_REMOVED lines=23> */
.L_x_219:
[----:B------:R-:W-:Y:S01]  /*2660*/  IMAD.MOV.U32 R23, RZ, RZ, R26 ;  /* 0x000000ffff177224 */ /* 0x000fe200078e001a */
[----:B------:R-:W-:Y:S01]  /*2670*/  MOV R15, R27 ;  /* 0x0000001b000f7202 */ /* 0x000fe20000000f00 */
[----:B------:R-:W-:Y:S01]  /*2680*/  IMAD.MOV.U32 R16, RZ, RZ, R30 ;  /* 0x000000ffff107224 */ /* 0x000fe200078e001e */
[----:B------:R-:W-:Y:S02]  /*2690*/  MOV R14, 0x26b0 ;  /* 0x000026b0000e7802 */ /* 0x000fe40000000f00 */
[----:B------:R-:W-:Y:S05]  /*26a0*/  CALL.REL.NOINC `($__internal_5_$__cuda_sm20_div_s64) ;  /* 0x0000001c00147944 */ /* 0x000fea0003c00000 */
[----:B------:R-:W-:-:S05]  /*26b0*/  IADD3 R27, PT, PT, -R0, RZ, RZ ;  /* 0x000000ff001b7210 */ /* 0x000fca0007ffe1ff */
[----:B------:R-:W-:Y:S02]  /*26c0*/  IMAD R27, R27, R30, R26 ;  /* 0x0000001e1b1b7224 */ /* 0x000fe400078e021a */
.L_x_220:
[----:B------:R-:W-:Y:S05]  /*26d0*/  BSYNC.RECONVERGENT B0 ;  /* 0x0000000000007941 */ /* 0x000fea0003800200 */
.L_x_218:
[----:B------:R-:W-:Y:S01]  /*26e0*/  IABS R21, R10 ;  /* 0x0000000a00157213 */ /* 0x000fe20000000000 */
[----:B------:R-:W0:Y:S01]  /*26f0*/  LDCU UR12, c[0x0][0x430] ;  /* 0x00008600ff0c77ac */ /* 0x000e220008000800 */
[----:B------:R-:W-:Y:S02]  /*2700*/  IABS R18, R8 ;  /* 0x0000000800127213 */ /* 0x000fe40000000000 */
[----:B------:R-:W1:Y:S01]  /*2710*/  I2F.U32.RP R23, R21 ;  /* 0x0000001500177306 */ /* 0x000e620000209000 */
[----:B------:R-:W-:Y:S01]  /*2720*/  IABS R12, R9 ;  /* 0x00000009000c7213 */ /* 0x000fe20000000000 */
[----:B------:R-:W2:Y:S01]  /*2730*/  LDCU UR4, c[0x0][0x434] ;  /* 0x00008680ff0477ac */ /* 0x000ea20008000800 */
[----:B------:R-:W-:Y:S02]  /*2740*/  IABS R11, R7 ;  /* 0x00000007000b7213 */ /* 0x000fe40000000000 */
[----:B------:R-:W-:Y:S01]  /*2750*/  ISETP.NE.AND P5, PT, R9, RZ, PT ;  /* 0x000000ff0900720c */ /* 0x000fe20003fa5270 */
[----:B------:R-:W-:-:S02]  /*2760*/  UIMAD UR13, UR7, UR8, URZ ;  /* 0x00000008070d72a4 */ /* 0x000fc4000f8e02ff */
[----:B------:R-:W3:Y:S01]  /*2770*/  I2F.U32.RP R16, R18 ;  /* 0x0000001200107306 */ /* 0x000ee20000209000 */
[----:B0-----:R-:W-:-:S07]  /*2780*/  USEL UR12, UR12, 0x1, UP0 ;  /* 0x000000010c0c7887 */ /* 0x001fce0008000000 */
[----:B-1----:R-:W0:Y:S01]  /*2790*/  MUFU.RCP R14, R23 ;  /* 0x00000017000e7308 */ /* 0x002e220000001000 */
[----:B------:R-:W-:Y:S02]  /*27a0*/  USHF.R.S32.HI UR5, URZ, 0x1f, UR12 ;  /* 0x0000001fff057899 */ /* 0x000fe4000801140c */
[----:B--2---:R-:W-:-:S05]  /*27b0*/  UIMAD UR4, UR12, UR4, URZ ;  /* 0x000000040c0472a4 */ /* 0x004fca000f8e02ff */
[----:B------:R-:W1:Y:S08]  /*27c0*/  I2F.U32.RP R17, R12 ;  /* 0x0000000c00117306 */ /* 0x000e700000209000 */
[----:B---3--:R-:W2:Y:S01]  /*27d0*/  MUFU.RCP R24, R16 ;  /* 0x0000001000187308 */ /* 0x008ea20000001000 */
[----:B0-----:R-:W-:-:S07]  /*27e0*/  VIADD R14, R14, 0xffffffe ;  /* 0x0ffffffe0e0e7836 */ /* 0x001fce0000000000 */
[----:B-1----:R-:W0:Y:S08]  /*27f0*/  MUFU.RCP R13, R17 ;  /* 0x00000011000d7308 */ /* 0x002e300000001000 */
[----:B------:R-:W1:Y:S01]  /*2800*/  F2I.FTZ.U32.TRUNC.NTZ R15, R14 ;  /* 0x0000000e000f7305 */ /* 0x000e62000021f000 */
[----:B--2---:R-:W-:-:S07]  /*2810*/  VIADD R24, R24, 0xffffffe ;  /* 0x0ffffffe18187836 */ /* 0x004fce0000000000 */
[----:B------:R2:W3:Y:S01]  /*2820*/  F2I.FTZ.U32.TRUNC.NTZ R25, R24 ;  /* 0x0000001800197305 */ /* 0x0004e2000021f000 */
[----:B0-----:R-:W-:Y:S01]  /*2830*/  VIADD R30, R13, 0xffffffe ;  /* 0x0ffffffe0d1e7836 */ /* 0x001fe20000000000 */
[----:B-1----:R-:W-:Y:S01]  /*2840*/  IADD3 R13, PT, PT, RZ, -R15, RZ ;  /* 0x8000000fff0d7210 */ /* 0x002fe20007ffe0ff */
[----:B------:R-:W-:-:S05]  /*2850*/  IMAD.MOV.U32 R14, RZ, RZ, RZ ;  /* 0x000000ffff0e7224 */ /* 0x000fca00078e00ff */
[----:B------:R-:W0:Y:S01]  /*2860*/  F2I.FTZ.U32.TRUNC.NTZ R31, R30 ;  /* 0x0000001e001f7305 */ /* 0x000e22000021f000 */
[----:B------:R-:W-:Y:S02]  /*2870*/  IMAD R13, R13, R21, RZ ;  /* 0x000000150d0d7224 */ /* 0x000fe400078e02ff */
[----:B--2---:R-:W-:Y:S02]  /*2880*/  IMAD.MOV.U32 R24, RZ, RZ, RZ ;  /* 0x000000ffff187224 */ /* 0x004fe400078e00ff */
[----:B------:R-:W-:Y:S01]  /*2890*/  IMAD.HI.U32 R13, R15, R13, R14 ;  /* 0x0000000d0f0d7227 */ /* 0x000fe200078e000e */
[----:B---3--:R-:W-:Y:S02]  /*28a0*/  IADD3 R15, PT, PT, RZ, -R25, RZ ;  /* 0x80000019ff0f7210 */ /* 0x008fe40007ffe0ff */
[----:B------:R-:W1:Y:S03]  /*28b0*/  I2F.U32.RP R29, R11 ;  /* 0x0000000b001d7306 */ /* 0x000e660000209000 */
[----:B------:R-:W-:-:S02]  /*28c0*/  IMAD R15, R15, R18, RZ ;  /* 0x000000120f0f7224 */ /* 0x000fc400078e02ff */
[----:B0-----:R-:W-:Y:S02]  /*28d0*/  IMAD.MOV R17, RZ, RZ, -R31 ;  /* 0x000000ffff117224 */ /* 0x001fe400078e0a1f */
[----:B------:R-:W-:Y:S01]  /*28e0*/  IMAD.HI.U32 R26, R25, R15, R24 ;  /* 0x0000000f191a7227 */ /* 0x000fe200078e0018 */
[----:B------:R-:W-:Y:S02]  /*28f0*/  IABS R24, R27 ;  /* 0x0000001b00187213 */ /* 0x000fe40000000000 */
[----:B------:R-:W-:Y:S01]  /*2900*/  IABS R15, R10 ;  /* 0x0000000a000f7213 */ /* 0x000fe20000000000 */
[----:B------:R-:W-:Y:S02]  /*2910*/  IMAD R14, R17, R12, RZ ;  /* 0x0000000c110e7224 */ /* 0x000fe400078e02ff */
[----:B------:R-:W-:Y:S01]  /*2920*/  IMAD.HI.U32 R16, R13, R24, RZ ;  /* 0x000000180d107227 */ /* 0x000fe200078e00ff */
[----:B------:R-:W-:Y:S01]  /*2930*/  IADD3 R15, PT, PT, RZ, -R15, RZ ;  /* 0x8000000fff0f7210 */ /* 0x000fe20007ffe0ff */
[----:B-1----:R-:W0:Y:S02]  /*2940*/  MUFU.RCP R29, R29 ;  /* 0x0000001d001d7308 */ /* 0x002e240000001000 */
[----:B------:R-:W-:-:S02]  /*2950*/  IMAD.MOV.U32 R30, RZ, RZ, RZ ;  /* 0x000000ffff1e7224 */ /* 0x000fc400078e00ff */
[----:B------:R-:W-:Y:S02]  /*2960*/  IMAD R24, R16, R15, R24 ;  /* 0x0000000f10187224 */ /* 0x000fe400078e0218 */
[----:B------:R-:W1:Y:S01]  /*2970*/  LDC R15, c[0x0][0x3e0] ;  /* 0x0000f800ff0f7b82 */ /* 0x000e620000000800 */
[----:B------:R-:W-:Y:S02]  /*2980*/  IMAD.HI.U32 R14, R31, R14, R30 ;  /* 0x0000000e1f0e7227 */ /* 0x000fe400078e001e */
[----:B------:R-:W-:Y:S02]  /*2990*/  ISETP.GT.U32.AND P1, PT, R21, R24, PT ;  /* 0x000000181500720c */ /* 0x000fe40003f24070 */
[----:B0-----:R-:W-:-:S11]  /*29a0*/  VIADD R29, R29, 0xffffffe ;  /* 0x0ffffffe1d1d7836 */ /* 0x001fd60000000000 */
[----:B------:R-:W-:Y:S01]  /*29b0*/  @!P1 IMAD.IADD R24, R24, 0x1, -R21 ;  /* 0x0000000118189824 */ /* 0x000fe200078e0a15 */
[----:B------:R-:W-:Y:S01]  /*29c0*/  @!P1 IADD3 R16, PT, PT, R16, 0x1, RZ ;  /* 0x0000000110109810 */ /* 0x000fe20007ffe0ff */
[----:B------:R-:W0:Y:S01]  /*29d0*/  F2I.FTZ.U32.TRUNC.NTZ R29, R29 ;  /* 0x0000001d001d7305 */ /* 0x000e22000021f000 */
[----:B------:R-:W-:Y:S02]  /*29e0*/  ISETP.NE.AND P1, PT, R10, RZ, PT ;  /* 0x000000ff0a00720c */ /* 0x000fe40003f25270 */
[----:B------:R-:W-:Y:S02]  /*29f0*/  ISETP.GE.U32.AND P3, PT, R24, R21, PT ;  /* 0x000000151800720c */ /* 0x000fe40003f66070 */
[----:B------:R-:W-:Y:S02]  /*2a00*/  IABS R24, R8 ;  /* 0x0000000800187213 */ /* 0x000fe40000000000 */
[----:B-1----:R-:W-:Y:S02]  /*2a10*/  ISETP.LT.U32.AND P0, PT, R15, 0x1, PT ;  /* 0x000000010f00780c */ /* 0x002fe40003f01070 */
[----:B------:R-:W-:Y:S01]  /*2a20*/  IABS R21, R0 ;  /* 0x0000000000157213 */ /* 0x000fe20000000000 */
[----:B------:R-:W-:Y:S01]  /*2a30*/  IMAD.MOV R24, RZ, RZ, -R24 ;  /* 0x000000ffff187224 */ /* 0x000fe200078e0a18 */
[----:B------:R-:W-:-:S03]  /*2a40*/  ISETP.LT.AND.EX P0, PT, R2, RZ, PT, P0 ;  /* 0x000000ff0200720c */ /* 0x000fc60003f01300 */
[----:B------:R-:W-:Y:S01]  /*2a50*/  IMAD.HI.U32 R23, R26, R21, RZ ;  /* 0x000000151a177227 */ /* 0x000fe200078e00ff */
[----:B------:R-:W-:-:S03]  /*2a60*/  SEL R15, R15, 0x1, P0 ;  /* 0x000000010f0f7807 */ /* 0x000fc60000000000 */
[----:B------:R-:W-:Y:S01]  /*2a70*/  IMAD R21, R23, R24, R21 ;  /* 0x0000001817157224 */ /* 0x000fe200078e0215 */
[----:B------:R-:W-:Y:S01]  /*2a80*/  IABS R17, R15 ;  /* 0x0000000f00117213 */ /* 0x000fe20000000000 */
[----:B------:R-:W-:Y:S01]  /*2a90*/  @P3 VIADD R16, R16, 0x1 ;  /* 0x0000000110103836 */ /* 0x000fe20000000000 */
[----:B------:R-:W-:Y:S01]  /*2aa0*/  LOP3.LUT R24, R27, R10, RZ, 0x3c, !PT ;  /* 0x0000000a1b187212 */ /* 0x000fe200078e3cff */
[----:B0-----:R-:W-:Y:S01]  /*2ab0*/  IMAD.MOV R28, RZ, RZ, -R29 ;  /* 0x000000ffff1c7224 */ /* 0x001fe200078e0a1d */
[----:B------:R-:W0:Y:S01]  /*2ac0*/  I2F.U32.RP R2, R17 ;  /* 0x0000001100027306 */ /* 0x000e220000209000 */
[----:B------:R-:W-:Y:S02]  /*2ad0*/  ISETP.GT.U32.AND P2, PT, R18, R21, PT ;  /* 0x000000151200720c */ /* 0x000fe40003f44070 */
[----:B------:R-:W-:Y:S01]  /*2ae0*/  ISETP.GE.AND P0, PT, R24, RZ, PT ;  /* 0x000000ff1800720c */ /* 0x000fe20003f06270 */
[----:B------:R-:W-:Y:S02]  /*2af0*/  IMAD R13, R28, R11, RZ ;  /* 0x0000000b1c0d7224 */ /* 0x000fe400078e02ff */
[----:B------:R-:W-:-:S04]  /*2b00*/  IMAD.MOV.U32 R28, RZ, RZ, RZ ;  /* 0x000000ffff1c7224 */ /* 0x000fc800078e00ff */
[----:B------:R-:W-:-:S04]  /*2b10*/  IMAD.HI.U32 R13, R29, R13, R28 ;  /* 0x0000000d1d0d7227 */ /* 0x000fc800078e001c */
[----:B------:R-:W-:Y:S01]  /*2b20*/  @!P2 IADD3 R21, PT, PT, R21, -R18, RZ ;  /* 0x800000121515a210 */ /* 0x000fe20007ffe0ff */
[----:B0-----:R-:W0:Y:S01]  /*2b30*/  MUFU.RCP R2, R2 ;  /* 0x0000000200027308 */ /* 0x001e220000001000 */
[----:B------:R-:W-:Y:S01]  /*2b40*/  @!P0 IMAD.MOV R16, RZ, RZ, -R16 ;  /* 0x000000ffff108224 */ /* 0x000fe200078e0a10 */
[----:B------:R-:W-:Y:S01]  /*2b50*/  @!P1 LOP3.LUT R16, RZ, R10, RZ, 0x33, !PT ;  /* 0x0000000aff109212 */ /* 0x000fe200078e33ff */
[----:B------:R-:W-:Y:S01]  /*2b60*/  @!P2 VIADD R23, R23, 0x1 ;  /* 0x000000011717a836 */ /* 0x000fe20000000000 */
[----:B------:R-:W-:Y:S02]  /*2b70*/  ISETP.GE.U32.AND P0, PT, R21, R18, PT ;  /* 0x000000121500720c */ /* 0x000fe40003f06070 */
[----:B------:R-:W-:Y:S02]  /*2b80*/  IABS R18, R9 ;  /* 0x0000000900127213 */ /* 0x000fe40000000000 */
[----:B------:R-:W-:Y:S02]  /*2b90*/  IABS R21, R16 ;  /* 0x0000001000157213 */ /* 0x000fe40000000000 */
[----:B------:R-:W-:Y:S01]  /*2ba0*/  ISETP.NE.AND P2, PT, R8, RZ, PT ;  /* 0x000000ff0800720c */ /* 0x000fe20003f45270 */
[----:B------:R-:W-:-:S02]  /*2bb0*/  IMAD.MOV R18, RZ, RZ, -R18 ;  /* 0x000000ffff127224 */ /* 0x000fc400078e0a12 */
[----:B------:R-:W-:-:S04]  /*2bc0*/  IMAD.HI.U32 R14, R14, R21, RZ ;  /* 0x000000150e0e7227 */ /* 0x000fc800078e00ff */
[----:B------:R-:W-:Y:S01]  /*2bd0*/  IMAD R21, R14, R18, R21 ;  /* 0x000000120e157224 */ /* 0x000fe200078e0215 */
[----:B------:R-:W-:Y:S01]  /*2be0*/  LOP3.LUT R18, R0, R8, RZ, 0x3c, !PT ;  /* 0x0000000800127212 */ /* 0x000fe200078e3cff */
[----:B0-----:R-:W-:Y:S01]  /*2bf0*/  VIADD R24, R2, 0xffffffe ;  /* 0x0ffffffe02187836 */ /* 0x001fe20000000000 */
[----:B------:R-:W-:Y:S02]  /*2c00*/  @P0 IADD3 R23, PT, PT, R23, 0x1, RZ ;  /* 0x0000000117170810 */ /* 0x000fe40007ffe0ff */
[----:B------:R-:W-:Y:S01]  /*2c10*/  ISETP.GE.AND P1, PT, R18, RZ, PT ;  /* 0x000000ff1200720c */ /* 0x000fe20003f26270 */
[----:B------:R-:W0:Y:S01]  /*2c20*/  F2I.FTZ.U32.TRUNC.NTZ R25, R24 ;  /* 0x0000001800197305 */ /* 0x000e22000021f000 */
[----:B------:R-:W-:Y:S02]  /*2c30*/  IABS R18, R4 ;  /* 0x0000000400127213 */ /* 0x000fe40000000000 */
[----:B------:R-:W-:-:S09]  /*2c40*/  ISETP.GT.U32.AND P3, PT, R12, R21, PT ;  /* 0x000000150c00720c */ /* 0x000fd20003f64070 */
[----:B------:R-:W-:Y:S01]  /*2c50*/  @!P1 IMAD.MOV R23, RZ, RZ, -R23 ;  /* 0x000000ffff179224 */ /* 0x000fe200078e0a17 */
[----:B------:R-:W-:Y:S01]  /*2c60*/  @!P2 LOP3.LUT R23, RZ, R8, RZ, 0x33, !PT ;  /* 0x00000008ff17a212 */ /* 0x000fe200078e33ff */
[--C-:B0-----:R-:W-:Y:S02]  /*2c70*/  IMAD.MOV R2, RZ, RZ, -R25.reuse ;  /* 0x000000ffff027224 */ /* 0x101fe400078e0a19 */
[----:B------:R-:W-:Y:S02]  /*2c80*/  HFMA2 R24, -RZ, RZ, 0, 0 ;  /* 0x00000000ff187431 */ /* 0x000fe400000001ff */
[----:B------:R-:W-:Y:S01]  /*2c90*/  @!P3 IMAD.IADD R21, R21, 0x1, -R12 ;  /* 0x000000011515b824 */ /* 0x000fe200078e0a0c */
[----:B------:R-:W-:Y:S01]  /*2ca0*/  @!P3 IADD3 R14, PT, PT, R14, 0x1, RZ ;  /* 0x000000010e0eb810 */ /* 0x000fe20007ffe0ff */
[----:B------:R-:W-:Y:S01]  /*2cb0*/  IMAD R29, R2, R17, RZ ;  /* 0x00000011021d7224 */ /* 0x000fe200078e02ff */
[----:B------:R-:W-:Y:S02]  /*2cc0*/  IABS R2, R15 ;  /* 0x0000000f00027213 */ /* 0x000fe40000000000 */
[----:B------:R-:W-:Y:S01]  /*2cd0*/  ISETP.GE.U32.AND P6, PT, R21, R12, PT ;  /* 0x0000000c1500720c */ /* 0x000fe20003fc6070 */
[----:B------:R-:W-:Y:S01]  /*2ce0*/  IMAD.HI.U32 R29, R25, R29, R24 ;  /* 0x0000001d191d7227 */ /* 0x000fe200078e0018 */
[----:B------:R-:W-:-:S02]  /*2cf0*/  IABS R12, R7 ;  /* 0x00000007000c7213 */ /* 0x000fc40000000000 */
[----:B------:R-:W-:Y:S01]  /*2d00*/  ISETP.NE.AND P3, PT, R7, RZ, PT ;  /* 0x000000ff0700720c */ /* 0x000fe20003f65270 */
[----:B------:R-:W-:Y:S02]  /*2d10*/  IMAD.MOV R2, RZ, RZ, -R2 ;  /* 0x000000ffff027224 */ /* 0x000fe400078e0a02 */
[----:B------:R-:W-:-:S04]  /*2d20*/  IMAD.HI.U32 R29, R29, R18, RZ ;  /* 0x000000121d1d7227 */ /* 0x000fc800078e00ff */
[----:B------:R-:W-:Y:S01]  /*2d30*/  IMAD R2, R29, R2, R18 ;  /* 0x000000021d027224 */ /* 0x000fe200078e0212 */
[----:B------:R-:W-:Y:S01]  /*2d40*/  IABS R18, R23 ;  /* 0x0000001700127213 */ /* 0x000fe20000000000 */
[----:B------:R-:W-:Y:S02]  /*2d50*/  IMAD.MOV R12, RZ, RZ, -R12 ;  /* 0x000000ffff0c7224 */ /* 0x000fe400078e0a0c */
[----:B------:R-:W-:Y:S01]  /*2d60*/  @P6 VIADD R14, R14, 0x1 ;  /* 0x000000010e0e6836 */ /* 0x000fe20000000000 */
[----:B------:R-:W-:Y:S01]  /*2d70*/  ISETP.GT.U32.AND P0, PT, R17, R2, PT ;  /* 0x000000021100720c */ /* 0x000fe20003f04070 */
[----:B------:R-:W-:-:S04]  /*2d80*/  IMAD.HI.U32 R13, R13, R18, RZ ;  /* 0x000000120d0d7227 */ /* 0x000fc800078e00ff */
[----:B------:R-:W-:-:S08]  /*2d90*/  IMAD R12, R13, R12, R18 ;  /* 0x0000000c0d0c7224 */ /* 0x000fd000078e0212 */
[-C--:B------:R-:W-:Y:S01]  /*2da0*/  @!P0 IADD3 R2, PT, PT, R2, -R17.reuse, RZ ;  /* 0x8000001102028210 */ /* 0x080fe20007ffe0ff */
[----:B------:R-:W-:Y:S01]  /*2db0*/  @!P0 VIADD R29, R29, 0x1 ;  /* 0x000000011d1d8836 */ /* 0x000fe20000000000 */
[----:B------:R-:W-:Y:S02]  /*2dc0*/  ISETP.NE.AND P0, PT, R15, RZ, PT ;  /* 0x000000ff0f00720c */ /* 0x000fe40003f05270 */
[----:B------:R-:W-:Y:S02]  /*2dd0*/  ISETP.GE.U32.AND P1, PT, R2, R17, PT ;  /* 0x000000110200720c */ /* 0x000fe40003f26070 */
[----:B------:R-:W-:-:S04]  /*2de0*/  LOP3.LUT R2, R4, R15, RZ, 0x3c, !PT ;  /* 0x0000000f04027212 */ /* 0x000fc800078e3cff */
[----:B------:R-:W-:Y:S02]  /*2df0*/  ISETP.GE.AND P2, PT, R2, RZ, PT ;  /* 0x000000ff0200720c */ /* 0x000fe40003f46270 */
[----:B------:R-:W-:-:S05]  /*2e00*/  LOP3.LUT R2, R16, R9, RZ, 0x3c, !PT ;  /* 0x0000000910027212 */ /* 0x000fca00078e3cff */
[----:B------:R-:W-:Y:S02]  /*2e10*/  @P1 IADD3 R29, PT, PT, R29, 0x1, RZ ;  /* 0x000000011d1d1810 */ /* 0x000fe40007ffe0ff */
[----:B------:R-:W-:-:S04]  /*2e20*/  ISETP.GT.U32.AND P1, PT, R11, R12, PT ;  /* 0x0000000c0b00720c */ /* 0x000fc80003f24070 */
[----:B------:R-:W-:Y:S01]  /*2e30*/  @!P2 IMAD.MOV R29, RZ, RZ, -R29 ;  /* 0x000000ffff1da224 */ /* 0x000fe200078e0a1d */
[----:B------:R-:W-:Y:S02]  /*2e40*/  ISETP.GE.AND P2, PT, R2, RZ, PT ;  /* 0x000000ff0200720c */ /* 0x000fe40003f46270 */
[----:B------:R-:W-:Y:S02]  /*2e50*/  LOP3.LUT R2, R23, R7, RZ, 0x3c, !PT ;  /* 0x0000000717027212 */ /* 0x000fe400078e3cff */
[----:B------:R-:W-:Y:S02]  /*2e60*/  @!P0 LOP3.LUT R29, RZ, R15, RZ, 0x33, !PT ;  /* 0x0000000fff1d8212 */ /* 0x000fe400078e33ff */
[----:B------:R-:W-:Y:S01]  /*2e70*/  ISETP.GE.AND P0, PT, R2, RZ, PT ;  /* 0x000000ff0200720c */ /* 0x000fe20003f06270 */
[----:B------:R-:W-:Y:S02]  /*2e80*/  IMAD.MOV R2, RZ, RZ, -R16 ;  /* 0x000000ffff027224 */ /* 0x000fe400078e0a10 */
[----:B------:R-:W-:-:S02]  /*2e90*/  @!P1 IMAD.IADD R12, R12, 0x1, -R11 ;  /* 0x000000010c0c9824 */ /* 0x000fc400078e0a0b */
[C---:B------:R-:W-:Y:S01]  /*2ea0*/  IMAD.WIDE R24, R29.reuse, UR9, RZ ;  /* 0x000000091d187c25 */ /* 0x040fe2000f8e02ff */
[----:B------:R-:W-:Y:S02]  /*2eb0*/  IADD3 R29, PT, PT, -R29, RZ, RZ ;  /* 0x000000ff1d1d7210 */ /* 0x000fe40007ffe1ff */
[----:B------:R-:W-:Y:S01]  /*2ec0*/  ISETP.GE.U32.AND P4, PT, R12, R11, PT ;  /* 0x0000000b0c00720c */ /* 0x000fe20003f86070 */
[----:B------:R-:W-:Y:S01]  /*2ed0*/  @!P1 VIADD R13, R13, 0x1 ;  /* 0x000000010d0d9836 */ /* 0x000fe20000000000 */
[----:B------:R-:W-:Y:S01]  /*2ee0*/  @!P2 IADD3 R14, PT, PT, -R14, RZ, RZ ;  /* 0x000000ff0e0ea210 */ /* 0x000fe20007ffe1ff */
[C---:B------:R-:W-:Y:S01]  /*2ef0*/  IMAD.WIDE.U32 R24, R3.reuse, UR12, R24 ;  /* 0x0000000c03187c25 */ /* 0x040fe2000f8e0018 */
[----:B------:R-:W-:Y:S01]  /*2f00*/  @!P5 LOP3.LUT R14, RZ, R9, RZ, 0x33, !PT ;  /* 0x00000009ff0ed212 */ /* 0x000fe200078e33ff */
[----:B------:R-:W-:Y:S02]  /*2f10*/  UIMAD UR12, UR22, UR12, URZ ;  /* 0x0000000c160c72a4 */ /* 0x000fe4000f8e02ff */
[----:B------:R-:W-:Y:S01]  /*2f20*/  IMAD R2, R10, R2, R27 ;  /* 0x000000020a027224 */ /* 0x000fe200078e021b */
[----:B------:R-:W-:Y:S01]  /*2f30*/  IADD3 R10, PT, PT, -R14, RZ, RZ ;  /* 0x000000ff0e0a7210 */ /* 0x000fe20007ffe1ff */
[----:B------:R-:W-:-:S02]  /*2f40*/  IMAD R25, R3, UR5, R25 ;  /* 0x0000000503197c24 */ /* 0x000fc4000f8e0219 */
[----:B------:R-:W-:Y:S02]  /*2f50*/  IMAD R29, R15, R29, R4 ;  /* 0x0000001d0f1d7224 */ /* 0x000fe400078e0204 */
[----:B------:R-:W-:Y:S02]  /*2f60*/  @P4 VIADD R13, R13, 0x1 ;  /* 0x000000010d0d4836 */ /* 0x000fe40000000000 */
[----:B------:R-:W-:Y:S02]  /*2f70*/  IMAD.MOV R3, RZ, RZ, -R23 ;  /* 0x000000ffff037224 */ /* 0x000fe400078e0a17 */
[----:B------:R-:W-:Y:S01]  /*2f80*/  @!P0 IMAD.MOV R13, RZ, RZ, -R13 ;  /* 0x000000ffff0d8224 */ /* 0x000fe200078e0a0d */
[----:B------:R-:W-:Y:S01]  /*2f90*/  @!P3 LOP3.LUT R13, RZ, R7, RZ, 0x33, !PT ;  /* 0x00000007ff0db212 */ /* 0x000fe200078e33ff */
[----:B------:R-:W-:-:S04]  /*2fa0*/  IMAD.WIDE R24, R29, UR8, R24 ;  /* 0x000000081d187c25 */ /* 0x000fc8000f8e0218 */
[----:B------:R-:W-:Y:S01]  /*2fb0*/  IMAD.WIDE R26, R2, UR4, RZ ;  /* 0x00000004021a7c25 */ /* 0x000fe2000f8e02ff */
[----:B------:R-:W0:Y:S03]  /*2fc0*/  LDCU.64 UR4, c[0x0][0x420] ;  /* 0x00008400ff0477ac */ /* 0x000e260008000a00 */
[----:B------:R-:W-:-:S04]  /*2fd0*/  IMAD.WIDE R14, R14, UR6, RZ ;  /* 0x000000060e0e7c25 */ /* 0x000fc8000f8e02ff */
[----:B------:R-:W-:Y:S02]  /*2fe0*/  IMAD.MOV R4, RZ, RZ, -R13 ;  /* 0x000000ffff047224 */ /* 0x000fe400078e0a0d */
        /* <DEDUP_REMOVED lines=17> */
.L_x_215:
[----:B------:R-:W0:Y:S01]  /*3100*/  LDC.64 R2, c[0x0][0x420] ;  /* 0x00010800ff027b82 */ /* 0x000e220000000a00 */
[----:B------:R-:W-:-:S05]  /*3110*/  IADD3 R11, PT, PT, R11, UR20, RZ ;  /* 0x000000140b0b7c10 */ /* 0x000fca000fffe0ff */
[----:B0-----:R-:W-:-:S05]  /*3120*/  IMAD.WIDE.U32 R2, R11, 0x4, R2 ;  /* 0x000000040b027825 */ /* 0x001fca00078e0002 */
[----:B------:R1:W-:Y:S02]  /*3130*/  STG.E desc[UR10][R2.64], R19 ;  /* 0x0000001302007986 */ /* 0x0003e4000c10190a */
.L_x_214:
[----:B------:R-:W-:Y:S05]  /*3140*/  BSYNC.RECONVERGENT B1 ;  /* 0x0000000000017941 */ /* 0x000fea0003800200 */
.L_x_213:
[----:B------:R-:W2:Y:S01]  /*3150*/  LDCU UR6, c[0x0][0x534] ;  /* 0x0000a680ff0677ac */ /* 0x000ea20008000800 */
[C---:B01----:R-:W-:Y:S01]  /*3160*/  LOP3.LUT R2, R20.reuse, 0x3, RZ, 0xc0, !PT ;  /* 0x0000000314027812 */ /* 0x043fe200078ec0ff */
[----:B------:R-:W0:Y:S01]  /*3170*/  LDC R8, c[0x0][0x44c] ;  /* 0x00011300ff087b82 */ /* 0x000e220000000800 */
[----:B------:R-:W-:Y:S01]  /*3180*/  BSSY.RECONVERGENT B0, `(.L_x_221) ;  /* 0x000000f000007945 */ /* 0x000fe20003800200 */
[----:B------:R-:W-:Y:S01]  /*3190*/  IMAD.SHL.U32 R21, R20, 0x4, RZ ;  /* 0x0000000414157824 */ /* 0x000fe200078e00ff */
[----:B--2---:R-:W-:-:S04]  /*31a0*/  ISETP.GE.AND P0, PT, R2, UR6, PT ;  /* 0x0000000602007c0c */ /* 0x004fc8000bf06270 */
[----:B------:R-:W-:-:S13]  /*31b0*/  ISETP.GT.U32.OR P0, PT, R20, 0xf, P0 ;  /* 0x0000000f1400780c */ /* 0x000fda0000704470 */
[----:B------:R-:W-:Y:S05]  /*31c0*/  @P0 BRA `(.L_x_222) ;  /* 0x0000000000280947 */ /* 0x000fea0003800000 */
[----:B------:R-:W1:Y:S01]  /*31d0*/  S2R R0, SR_CgaCtaId ;  /* 0x0000000000007919 */ /* 0x000e620000008800 */
[----:B------:R-:W-:Y:S01]  /*31e0*/  FADD.FTZ R4, -R19, R22 ;  /* 0x0000001613047221 */ /* 0x000fe20000010100 */
[----:B------:R-:W-:-:S03]  /*31f0*/  MOV R3, 0x400 ;  /* 0x0000040000037802 */ /* 0x000fc60000000f00 */
[----:B------:R-:W-:-:S06]  /*3200*/  FMUL.FTZ R4, R4, 1.4426950216293334961 ;  /* 0x3fb8aa3b04047820 */ /* 0x000fcc0000410000 */
[----:B------:R-:W2:Y:S01]  /*3210*/  MUFU.EX2 R4, R4 ;  /* 0x0000000400047308 */ /* 0x000ea20000000800 */
[----:B-1----:R-:W-:Y:S02]  /*3220*/  LEA R3, R0, R3, 0x18 ;  /* 0x0000000300037211 */ /* 0x002fe400078ec0ff */
[----:B------:R-:W-:-:S03]  /*3230*/  LOP3.LUT R0, R20, 0x3fc, RZ, 0xc0, !PT ;  /* 0x000003fc14007812 */ /* 0x000fc600078ec0ff */
[----:B------:R-:W-:-:S05]  /*3240*/  IMAD R3, R2, 0x14, R3 ;  /* 0x0000001402037824 */ /* 0x000fca00078e0203 */
[----:B------:R-:W-:-:S05]  /*3250*/  IADD3 R3, PT, PT, R3, R0, RZ ;  /* 0x0000000003037210 */ /* 0x000fca0007ffe0ff */
[----:B--2---:R1:W-:Y:S02]  /*3260*/  STS [R3], R4 ;  /* 0x0000000403007388 */ /* 0x0043e40000000800 */
.L_x_222:
[----:B------:R-:W-:Y:S05]  /*3270*/  BSYNC.RECONVERGENT B0 ;  /* 0x0000000000007941 */ /* 0x000fea0003800200 */
.L_x_221:
[----:B------:R-:W-:Y:S01]  /*3280*/  BAR.SYNC.DEFER_BLOCKING 0x0 ;  /* 0x0000000000007b1d */ /* 0x000fe20000010000 */
[----:B------:R-:W-:Y:S01]  /*3290*/  IMAD.SHL.U32 R2, R20, 0x8, RZ ;  /* 0x0000000814027824 */ /* 0x000fe200078e00ff */
[----:B------:R-:W-:Y:S01]  /*32a0*/  LOP3.LUT R21, R21, 0x7c, RZ, 0xc0, !PT ;  /* 0x0000007c15157812 */ /* 0x000fe200078ec0ff */
[----:B------:R-:W-:Y:S01]  /*32b0*/  UISETP.GE.AND UP0, UPT, UR6, 0x1, UPT ;  /* 0x000000010600788c */ /* 0x000fe2000bf06270 */
[----:B0-----:R-:W-:Y:S01]  /*32c0*/  IMAD R10, R8, UR20, RZ ;  /* 0x00000014080a7c24 */ /* 0x001fe2000f8e02ff */
[----:B------:R-:W-:Y:S01]  /*32d0*/  SHF.R.U32.HI R20, RZ, 0x5, R20 ;  /* 0x00000005ff147819 */ /* 0x000fe20000011614 */
[----:B------:R-:W-:Y:S01]  /*32e0*/  IMAD.MOV.U32 R0, RZ, RZ, RZ ;  /* 0x000000ffff007224 */ /* 0x000fe200078e00ff */
[----:B------:R-:W-:Y:S02]  /*32f0*/  LOP3.LUT R13, R21, 0x1f00, R2, 0xf8, !PT ;  /* 0x00001f00150d7812 */ /* 0x000fe400078ef802 */
[----:B-1----:R-:W-:Y:S02]  /*3300*/  CS2R R2, SRZ ;  /* 0x0000000000027805 */ /* 0x002fe4000001ff00 */
        /* <DEDUP_REMOVED lines=15> */
[----:B------:R-:W-:Y:S01]  /*3400*/  CS2R R14, SRZ ;  /* 0x00000000000e7805 */ /* 0x000fe2000001ff00 */
[----:B------:R-:W-:Y:S01]  /*3410*/  UIADD3 UR7, UPT, UPT, UR21, -UR20, URZ ;  /* 0x8000001415077290 */ /* 0x000fe2000fffe0ff */
[----:B0-----:R-:W-:-:S02]  /*3420*/  LEA R24, P0, R13, UR4, 0x2 ;  /* 0x000000040d187c11 */ /* 0x001fc4000f8010ff */
[----:B------:R-:W-:Y:S01]  /*3430*/  CS2R R12, SRZ ;  /* 0x00000000000c7805 */ /* 0x000fe2000001ff00 */
[----:B------:R-:W-:Y:S01]  /*3440*/  ULOP3.LUT UR4, UR6, 0x3, URZ, 0xc0, !UPT ;  /* 0x0000000306047892 */ /* 0x000fe2000f8ec0ff */
[----:B------:R-:W-:Y:S01]  /*3450*/  IADD3.X R25, PT, PT, R10, UR5, RZ, P0, !PT ;  /* 0x000000050a197c10 */ /* 0x000fe200087fe4ff */
[----:B------:R-:W-:Y:S10]  /*3460*/  BRA.U !UP0, `(.L_x_224) ;  /* 0x0000000508ac7547 */ /* 0x000ff4000b800000 */
        /* <DEDUP_REMOVED lines=15> */
.L_x_233:
[----:B------:R-:W-:Y:S04]  /*3560*/  BSSY.RECONVERGENT B0, `(.L_x_225) ;  /* 0x000000a000007945 */ /* 0x000fe80003800200 */
[----:B--23--:R-:W-:Y:S05]  /*3570*/  @P3 BRA `(.L_x_226) ;  /* 0x0000000000203947 */ /* 0x00cfea0003800000 */
        /* <DEDUP_REMOVED lines=8> */
.L_x_226:
[----:B------:R-:W-:Y:S05]  /*3600*/  BSYNC.RECONVERGENT B0 ;  /* 0x0000000000007941 */ /* 0x000fea0003800200 */
.L_x_225:
[----:B------:R-:W1:Y:S01]  /*3610*/  LDS R8, [R10+-0x28] ;  /* 0xffffd8000a087984 */ /* 0x000e620000000800 */
[----:B------:R-:W-:Y:S01]  /*3620*/  ISETP.GE.AND P3, PT, R20, UR7, PT ;  /* 0x0000000714007c0c */ /* 0x000fe2000bf66270 */
[----:B------:R-:W-:Y:S01]  /*3630*/  BSSY.RECONVERGENT B0, `(.L_x_227) ;  /* 0x0000014000007945 */ /* 0x000fe20003800200 */
[C---:B-1---5:R-:W-:Y:S01]  /*3640*/  FFMA.FTZ R9, R8.reuse, R12, R9 ;  /* 0x0000000c08097223 */ /* 0x062fe20000010009 */
[C---:B------:R-:W-:Y:S01]  /*3650*/  FFMA.FTZ R6, R8.reuse, R13, R6 ;  /* 0x0000000d08067223 */ /* 0x040fe20000010006 */
[C---:B------:R-:W-:Y:S01]  /*3660*/  FFMA.FTZ R7, R8.reuse, R14, R7 ;  /* 0x0000000e08077223 */ /* 0x040fe20000010007 */
[C---:B------:R-:W-:Y:S01]  /*3670*/  FFMA.FTZ R4, R8.reuse, R15, R4 ;  /* 0x0000000f08047223 */ /* 0x040fe20000010004 */
[C---:B------:R-:W-:Y:S01]  /*3680*/  FFMA.FTZ R5, R8.reuse, R16, R5 ;  /* 0x0000001008057223 */ /* 0x040fe20000010005 */
[C---:B------:R-:W-:Y:S01]  /*3690*/  FFMA.FTZ R2, R8.reuse, R17, R2 ;  /* 0x0000001108027223 */ /* 0x040fe20000010002 */
        /* <DEDUP_REMOVED lines=13> */
.L_x_228:
[----:B------:R-:W-:Y:S05]  /*3770*/  BSYNC.RECONVERGENT B0 ;  /* 0x0000000000007941 */ /* 0x000fea0003800200 */
.L_x_227:
        /* <DEDUP_REMOVED lines=21> */
.L_x_230:
[----:B------:R-:W-:Y:S05]  /*38d0*/  BSYNC.RECONVERGENT B0 ;  /* 0x0000000000007941 */ /* 0x000fea0003800200 */
.L_x_229:
[----:B------:R-:W3:Y:S01]  /*38e0*/  LDS R8, [R10] ;  /* 0x000000000a087984 */ /* 0x000ee20000000800 */
        /* <DEDUP_REMOVED lines=16> */
[----:B-12---:R-:W-:Y:S05]  /*39f0*/  IMAD.WIDE R26, R22, 0xc, R24 ;  /* 0x0000000c161a7825 */ /* 0x006fea00078e0218 */
[----:B------:R3:W5:Y:S04]  /*3a00*/  @!P1 LDG.E.128 R12, desc[UR10][R26.64] ;  /* 0x0000000a1a0c9981 */ /* 0x000768000c1e1d00 */
[----:B------:R3:W5:Y:S02]  /*3a10*/  @!P0 LDG.E.128 R16, desc[UR10][R26.64+0x200] ;  /* 0x0002000a1a108981 */ /* 0x000764000c1e1d00 */
.L_x_232:
[----:B------:R-:W-:Y:S05]  /*3a20*/  BSYNC.RECONVERGENT B0 ;  /* 0x0000000000007941 */ /* 0x000fea0003800200 */
.L_x_231:
[----:B------:R4:W1:Y:S01]  /*3a30*/  LDS R8, [R10+0x14] ;  /* 0x000014000a087984 */ /* 0x0008620000000800 */
[----:B------:R-:W-:Y:S01]  /*3a40*/  UIADD3 UR8, UPT, UPT, UR8, 0x4, URZ ;  /* 0x0000000408087890 */ /* 0x000fe2000fffe0ff */
[C---:B0-----:R-:W-:Y:S03]  /*3a50*/  LEA R24, P0, R22.reuse, R24, 0x4 ;  /* 0x0000001816187211 */ /* 0x041fe600078020ff */
[----:B------:R-:W-:Y:S01]  /*3a60*/  UISETP.NE.AND UP0, UPT, UR8, URZ, UPT ;  /* 0x000000ff0800728c */ /* 0x000fe2000bf05270 */
[----:B------:R-:W-:Y:S02]  /*3a70*/  LEA.HI.X.SX32 R25, R22, R25, 0x4, P0 ;  /* 0x0000001916197211 */ /* 0x000fe400000f26ff */
[----:B----4-:R-:W-:Y:S01]  /*3a80*/  IADD3 R10, PT, PT, R10, 0x50, RZ ;  /* 0x000000500a0a7810 */ /* 0x010fe20007ffe0ff */
        /* <DEDUP_REMOVED lines=9> */
.L_x_224:
[----:B------:R-:W-:-:S09]  /*3b20*/  UISETP.NE.AND UP0, UPT, UR4, URZ, UPT ;  /* 0x000000ff0400728c */ /* 0x000fd2000bf05270 */
[----:B------:R-:W-:Y:S05]  /*3b30*/  BRA.U !UP0, `(.L_x_223) ;  /* 0x0000000108947547 */ /* 0x000fea000b800000 */
[----:B------:R-:W0:Y:S01]  /*3b40*/  S2UR UR8, SR_CgaCtaId ;  /* 0x00000000000879c3 */ /* 0x000e220000008800 */
[----:B------:R-:W-:Y:S01]  /*3b50*/  UMOV UR9, 0x400 ;  /* 0x0000040000097882 */ /* 0x000fe20000000000 */
[----:B------:R-:W-:Y:S01]  /*3b60*/  IMAD R23, R23, 0x5, R20 ;  /* 0x0000000517177824 */ /* 0x000fe200078e0214 */
[----:B------:R-:W-:Y:S01]  /*3b70*/  IADD3 R24, P0, PT, R24, 0x200, RZ ;  /* 0x0000020018187810 */ /* 0x000fe20007f1e0ff */
[----:B--23--:R-:W-:Y:S01]  /*3b80*/  IMAD.WIDE R26, R22, 0x4, RZ ;  /* 0x00000004161a7825 */ /* 0x00cfe200078e02ff */
[----:B------:R-:W-:Y:S01]  /*3b90*/  ISETP.GE.AND P2, PT, R20, UR7, PT ;  /* 0x0000000714007c0c */ /* 0x000fe2000bf46270 */
[----:B------:R-:W1:Y:S01]  /*3ba0*/  LDCU UR5, c[0x0][0x440] ;  /* 0x00008800ff0577ac */ /* 0x000e620008000800 */
[----:B------:R-:W-:Y:S01]  /*3bb0*/  IADD3.X R25, PT, PT, RZ, R25, RZ, P0, !PT ;  /* 0x00000019ff197210 */ /* 0x000fe200007fe4ff */
[----:B0-----:R-:W-:Y:S02]  /*3bc0*/  ULEA UR8, UR8, UR9, 0x18 ;  /* 0x0000000908087291 */ /* 0x001fe4000f8ec0ff */
[----:B------:R-:W-:-:S04]  /*3bd0*/  UIADD3 UR9, UPT, UPT, -UR4, URZ, URZ ;  /* 0x000000ff04097290 */ /* 0x000fc8000fffe1ff */
[----:B-1----:R-:W-:-:S08]  /*3be0*/  LEA R10, R23, UR8, 0x2 ;  /* 0x00000008170a7c11 */ /* 0x002fd0000f8e10ff */
.L_x_236:
[----:B------:R-:W-:Y:S04]  /*3bf0*/  BSSY.RECONVERGENT B0, `(.L_x_234) ;  /* 0x000000a000007945 */ /* 0x000fe80003800200 */
[----:B------:R-:W-:Y:S05]  /*3c00*/  @P2 BRA `(.L_x_235) ;  /* 0x0000000000202947 */ /* 0x000fea0003800000 */
        /* <DEDUP_REMOVED lines=8> */
.L_x_235:
[----:B------:R-:W-:Y:S05]  /*3c90*/  BSYNC.RECONVERGENT B0 ;  /* 0x0000000000007941 */ /* 0x000fea0003800200 */
.L_x_234:
[----:B------:R1:W2:Y:S01]  /*3ca0*/  LDS R8, [R10] ;  /* 0x000000000a087984 */ /* 0x0002a20000000800 */
[----:B------:R-:W-:Y:S01]  /*3cb0*/  UIADD3 UR9, UPT, UPT, UR9, 0x1, URZ ;  /* 0x0000000109097890 */ /* 0x000fe2000fffe0ff */
[----:B0-----:R-:W-:Y:S03]  /*3cc0*/  IADD3 R24, P0, PT, R26, R24, RZ ;  /* 0x000000181a187210 */ /* 0x001fe60007f1e0ff */
[----:B------:R-:W-:Y:S01]  /*3cd0*/  UISETP.NE.AND UP0, UPT, UR9, URZ, UPT ;  /* 0x000000ff0900728c */ /* 0x000fe2000bf05270 */
[----:B------:R-:W-:Y:S02]  /*3ce0*/  IADD3.X R25, PT, PT, R27, R25, RZ, P0, !PT ;  /* 0x000000191b197210 */ /* 0x000fe400007fe4ff */
[----:B-1----:R-:W-:Y:S01]  /*3cf0*/  IADD3 R10, PT, PT, R10, 0x14, RZ ;  /* 0x000000140a0a7810 */ /* 0x002fe20007ffe0ff */
        /* <DEDUP_REMOVED lines=9> */
.L_x_223:
[----:B------:R-:W-:-:S04]  /*3d90*/  IADD3 R17, PT, PT, R20, UR20, RZ ;  /* 0x0000001414117c10 */ /* 0x000fc8000fffe0ff */
[----:B------:R-:W-:-:S13]  /*3da0*/  ISETP.GE.AND P0, PT, R17, UR21, PT ;  /* 0x0000001511007c0c */ /* 0x000fda000bf06270 */
[----:B------:R-:W-:Y:S05]  /*3db0*/  @P0 EXIT ;  /* 0x000000000000094d */ /* 0x000fea0003800000 */
[----:B------:R-:W-:Y:S01]  /*3dc0*/  IABS R14, UR22 ;  /* 0x00000016000e7c13 */ /* 0x000fe20008000000 */
[----:B------:R-:W0:Y:S01]  /*3dd0*/  LDC R13, c[0x0][0x434] ;  /* 0x00010d00ff0d7b82 */ /* 0x000e220000000800 */
[----:B------:R-:W-:Y:S01]  /*3de0*/  IABS R16, R17 ;  /* 0x0000001100107213 */ /* 0x000fe20000000000 */
[----:B------:R-:W1:Y:S01]  /*3df0*/  LDCU.128 UR4, c[0x0][0x400] ;  /* 0x00008000ff0477ac */ /* 0x000e620008000c00 */
[----:B------:R-:W4:Y:S01]  /*3e00*/  I2F.RP R12, R14 ;  /* 0x0000000e000c7306 */ /* 0x000f220000209400 */
[----:B------:R-:W-:Y:S01]  /*3e10*/  IABS R10, UR22 ;  /* 0x00000016000a7c13 */ /* 0x000fe20008000000 */
[----:B------:R-:W5:Y:S01]  /*3e20*/  LDCU.64 UR8, c[0x0][0x410] ;  /* 0x00008200ff0877ac */ /* 0x000f620008000a00 */
[----:B------:R-:W-:Y:S02]  /*3e30*/  F2FP.BF16.F32.PACK_AB R6, R6, R9 ;  /* 0x000000090606723e */ /* 0x000fe400000010ff */
[----:B------:R-:W-:Y:S02]  /*3e40*/  IADD3 R10, PT, PT, RZ, -R10, RZ ;  /* 0x8000000aff0a7210 */ /* 0x000fe40007ffe0ff */
[----:B------:R-:W-:-:S02]  /*3e50*/  F2FP.BF16.F32.PACK_AB R7, R4, R7 ;  /* 0x000000070407723e */ /* 0x000fc400000010ff */
[----:B------:R-:W-:Y:S02]  /*3e60*/  F2FP.BF16.F32.PACK_AB R2, R2, R5 ;  /* 0x000000050202723e */ /* 0x000fe400000010ff */
[----:B------:R-:W-:Y:S01]  /*3e70*/  F2FP.BF16.F32.PACK_AB R3, R0, R3 ;  /* 0x000000030003723e */ /* 0x000fe200000010ff */
[----:B----4-:R-:W4:Y:S02]  /*3e80*/  MUFU.RCP R18, R12 ;  /* 0x0000000c00127308 */ /* 0x010f240000001000 */
[----:B----4-:R-:W-:Y:S01]  /*3e90*/  VIADD R18, R18, 0xffffffe ;  /* 0x0ffffffe12127836 */ /* 0x010fe20000000000 */
        /* <DEDUP_REMOVED lines=18> */
[----:B------:R0:W4:Y:S10]  /*3fc0*/  F2I.FTZ.U32.TRUNC.NTZ R19, R18 ;  /* 0x0000001200137305 */ /* 0x000134000021f000 */
[----:B------:R-:W-:-:S04]  /*3fd0*/  @P2 VIADD R15, R15, 0x1 ;  /* 0x000000010f0f2836 */ /* 0x000fc80000000000 */
[----:B------:R-:W-:Y:S01]  /*3fe0*/  @!P0 IMAD.MOV R15, RZ, RZ, -R15 ;  /* 0x000000ffff0f8224 */ /* 0x000fe200078e0a0f */
[----:B------:R-:W-:Y:S01]  /*3ff0*/  @!P1 LOP3.LUT R15, RZ, UR22, RZ, 0x33, !PT ;  /* 0x00000016ff0f9c12 */ /* 0x000fe2000f8e33ff */
[----:B0-----:R-:W-:Y:S01]  /*4000*/  IMAD.MOV.U32 R18, RZ, RZ, RZ ;  /* 0x000000ffff127224 */ /* 0x001fe200078e00ff */
[----:B----4-:R-:W-:-:S03]  /*4010*/  IADD3 R23, PT, PT, RZ, -R19, RZ ;  /* 0x80000013ff177210 */ /* 0x010fc60007ffe0ff */
        /* <DEDUP_REMOVED lines=46> */
        .weak           $__internal_5_$__cuda_sm20_div_s64
        .type           $__internal_5_$__cuda_sm20_div_s64,@function
        .size           $__internal_5_$__cuda_sm20_div_s64,(.L_x_4037 - $__internal_5_$__cuda_sm20_div_s64)
$__internal_5_$__cuda_sm20_div_s64:
        /* <DEDUP_REMOVED lines=20> */
[----:B------:R-:W-:-:S04]  /*4440*/  IMAD.HI.U32 R18, R33, R0, RZ ;  /* 0x0000000021127227 */ /* 0x000fc800078e00ff */
[----:B------:R-:W-:-:S04]  /*4450*/  IMAD.HI.U32 R11, P1, R33, R11, R34 ;  /* 0x0000000b210b7227 */ /* 0x000fc80007820022 */
[----:B------:R-:W-:Y:S02]  /*4460*/  IMAD R0, R33, R0, RZ ;  /* 0x0000000021007224 */ /* 0x000fe400078e02ff */
[----:B------:R-:W-:-:S03]  /*4470*/  IMAD.X R18, R18, 0x1, R33, P0 ;  /* 0x0000000112127824 */ /* 0x000fc600000e0621 */
[----:B------:R-:W-:-:S04]  /*4480*/  IADD3 R33, P0, PT, R0, R11, RZ ;  /* 0x0000000b00217210 */ /* 0x000fc80007f1e0ff */
[----:B------:R-:W-:Y:S01]  /*4490*/  IADD3.X R18, PT, PT, RZ, RZ, R18, P0, P1 ;  /* 0x000000ffff127210 */ /* 0x000fe200007e2412 */
[----:B------:R-:W-:Y:S01]  /*44a0*/  IMAD.WIDE.U32 R34, R33, R24, RZ ;  /* 0x0000001821227225 */ /* 0x000fe200078e00ff */
[----:B------:R-:W-:-:S03]  /*44b0*/  ISETP.GE.AND P1, PT, R15, RZ, PT ;  /* 0x000000ff0f00720c */ /* 0x000fc60003f26270 */
[----:B------:R-:W-:Y:S01]  /*44c0*/  IMAD R11, R33, R25, R35 ;  /* 0x00000019210b7224 */ /* 0x000fe200078e0223 */
[----:B------:R-:W-:-:S03]  /*44d0*/  IADD3 R17, P0, PT, RZ, -R34, RZ ;  /* 0x80000022ff117210 */ /* 0x000fc60007f1e0ff */
[----:B------:R-:W-:Y:S02]  /*44e0*/  IMAD R11, R18, R24, R11 ;  /* 0x00000018120b7224 */ /* 0x000fe400078e020b */
[----:B------:R-:W-:-:S03]  /*44f0*/  IMAD.HI.U32 R32, R33, R17, RZ ;  /* 0x0000001121207227 */ /* 0x000fc600078e00ff */
[----:B------:R-:W-:-:S05]  /*4500*/  IADD3.X R11, PT, PT, RZ, ~R11, RZ, P0, !PT ;  /* 0x8000000bff0b7210 */ /* 0x000fca00007fe4ff */
[----:B------:R-:W-:-:S04]  /*4510*/  IMAD.WIDE.U32 R32, P0, R33, R11, R32 ;  /* 0x0000000b21207225 */ /* 0x000fc80007800020 */
[----:B------:R-:W-:-:S04]  /*4520*/  IMAD.HI.U32 R12, P3, R18, R17, R32 ;  /* 0x00000011120c7227 */ /* 0x000fc80007860020 */
[----:B------:R-:W-:-:S04]  /*4530*/  IMAD.HI.U32 R17, R18, R11, RZ ;  /* 0x0000000b12117227 */ /* 0x000fc800078e00ff */
[----:B------:R-:W-:Y:S02]  /*4540*/  IMAD.X R0, R17, 0x1, R18, P0 ;  /* 0x0000000111007824 */ /* 0x000fe400000e0612 */
[----:B------:R-:W-:Y:S01]  /*4550*/  IMAD R11, R18, R11, RZ ;  /* 0x0000000b120b7224 */ /* 0x000fe200078e02ff */
[----:B------:R-:W-:Y:S01]  /*4560*/  IADD3 R18, P0, PT, RZ, -R23, RZ ;  /* 0x80000017ff127210 */ /* 0x000fe20007f1e0ff */
[----:B------:R-:W-:-:S03]  /*4570*/  IMAD.MOV.U32 R33, RZ, RZ, RZ ;  /* 0x000000ffff217224 */ /* 0x000fc600078e00ff */
        /* <DEDUP_REMOVED lines=19> */
[----:B------:R-:W-:-:S05]  /*46b0*/  IMAD.X R11, R11, 0x1, ~R32, P0 ;  /* 0x000000010b0b7824 */ /* 0x000fca00000e0e20 */
[----:B------:R-:W-:-:S04]  /*46c0*/  ISETP.GE.U32.AND.EX P2, PT, R11, R25, PT, P2 ;  /* 0x000000190b00720c */ /* 0x000fc80003f46120 */
[----:B------:R-:W-:Y:S01]  /*46d0*/  SEL R17, R17, R12, P2 ;  /* 0x0000000c11117207 */ /* 0x000fe20001000000 */
[----:B------:R-:W-:-:S03]  /*46e0*/  IMAD.X R12, R11, 0x1, ~R25, P1 ;  /* 0x000000010b0c7824 */ /* 0x000fc600008e0e19 */
[----:B------:R-:W-:Y:S02]  /*46f0*/  ISETP.GE.U32.AND P0, PT, R17, R24, PT ;  /* 0x000000181100720c */ /* 0x000fe40003f06070 */
[----:B------:R-:W-:Y:S02]  /*4700*/  IADD3 R17, P1, PT, R18, 0x1, RZ ;  /* 0x0000000112117810 */ /* 0x000fe40007f3e0ff */
[----:B------:R-:W-:Y:S02]  /*4710*/  SEL R11, R12, R11, P2 ;  /* 0x0000000b0c0b7207 */ /* 0x000fe40001000000 */
[----:B------:R-:W-:Y:S01]  /*4720*/  SEL R18, R17, R18, P2 ;  /* 0x0000001211127207 */ /* 0x000fe20001000000 */
[----:B------:R-:W-:Y:S01]  /*4730*/  IMAD.X R17, RZ, RZ, R0, P1 ;  /* 0x000000ffff117224 */ /* 0x000fe200008e0600 */
[----:B------:R-:W-:Y:S02]  /*4740*/  ISETP.GE.U32.AND.EX P1, PT, R11, R25, PT, P0 ;  /* 0x000000190b00720c */ /* 0x000fe40003f26100 */
[----:B------:R-:W-:-:S02]  /*4750*/  IADD3 R11, P0, PT, R18, 0x1, RZ ;  /* 0x00000001120b7810 */ /* 0x000fc40007f1e0ff */
[----:B------:R-:W-:Y:S02]  /*4760*/  SEL R17, R17, R0, P2 ;  /* 0x0000000011117207 */ /* 0x000fe40001000000 */
[----:B------:R-:W-:Y:S02]  /*4770*/  SEL R11, R11, R18, P1 ;  /* 0x000000120b0b7207 */ /* 0x000fe40000800000 */
[----:B------:R-:W-:Y:S02]  /*4780*/  IADD3.X R0, PT, PT, RZ, R17, RZ, P0, !PT ;  /* 0x00000011ff007210 */ /* 0x000fe400007fe4ff */
[----:B------:R-:W-:Y:S01]  /*4790*/  LOP3.LUT R12, R13, R15, RZ, 0x3c, !PT ;  /* 0x0000000f0d0c7212 */ /* 0x000fe200078e3cff */
[----:B------:R-:W-:Y:S01]  /*47a0*/  IMAD.MOV.U32 R15, RZ, RZ, 0x0 ;  /* 0x00000000ff0f7424 */ /* 0x000fe200078e00ff */
[----:B------:R-:W-:Y:S02]  /*47b0*/  SEL R17, R0, R17, P1 ;  /* 0x0000001100117207 */ /* 0x000fe40000800000 */
        /* <DEDUP_REMOVED lines=9> */
[----:B------:R-:W-:Y:S06]  /*4850*/  RET.REL.NODEC R14 `(_ZN5flash32flash_fwd_splitkv_combine_kernelI23Flash_fwd_kernel_traitsILi256ELi64ELi64ELi4ELb0ELb0EN7cutlass10bfloat16_tE19Flash_kernel_traitsILi256ELi64ELi64ELi4ES3_EELi4ELi2ELb0EEEvNS_16Flash_fwd_paramsE) ;  /* 0xffffffb40ee87950 */ /* 0x000fec0003c3ffff */
.L_x_237:
        /* <DEDUP_REMOVED lines=10> */
.L_x_4037:


//--------------------- .text._ZN5flash32flash_fwd_splitkv_combine_kernelI23Flash_fwd_kernel_traitsILi256ELi64ELi64ELi4ELb0ELb0EN7cutlass10bfloat16_tE19Flash_kernel_traitsILi256ELi64ELi64ELi4ES3_EELi4ELi1ELb0EEEvNS_16Flash_fwd_paramsE --------------------------
	.section	.text._ZN5flash32flash_fwd_splitkv_combine_kernelI23Flash_fwd_kernel_traitsILi256ELi64ELi64ELi4ELb0ELb0EN7cutlass10bfloat16_tE19Flash_kernel_traitsILi256ELi64ELi64ELi4ES3_EELi4ELi1ELb0EEEvNS_16Flash_fwd_paramsE,"ax",@progbits
	.align	128
        .global         _ZN5flash32flash_fwd_splitkv_combine_kernelI23Flash_fwd_kernel_traitsILi256ELi64ELi64ELi4ELb0ELb0EN7cutlass10bfloat16_tE19Flash_kernel_traitsILi256ELi64ELi64ELi4ES3_EELi4ELi1ELb0EEEvNS_16Flash_fwd_paramsE
        .type           _ZN5flash32flash_fwd_splitkv_combine_kernelI23Flash_fwd_kernel_traitsILi256ELi64ELi64ELi4ELb0ELb0EN7cutlass10bfloat16_tE19Flash_kernel_traitsILi256ELi64ELi64ELi4ES3_EELi4ELi1ELb0EEEvNS_16Flash_fwd_paramsE,@function
        .size           _ZN5flash32flash_fwd_splitkv_combine_kernelI23Flash_fwd_kernel_traitsILi256ELi64ELi64ELi4ELb0ELb0EN7cutlass10bfloat16_tE19Flash_kernel_traitsILi256ELi64ELi64ELi4ES3_EELi4ELi1ELb0EEEvNS_16Flash_fwd_paramsE,(.L_x_4038 - _ZN5flash32flash_fwd_splitkv_combine_kernelI23Flash_fwd_kernel_traitsILi256ELi64ELi64ELi4ELb0ELb0EN7cutlass10bfloat16_tE19Flash_kernel_traitsILi256ELi64ELi64ELi4ES3_EELi4ELi1ELb0EEEvNS_16Flash_fwd_paramsE)
        .other          _ZN5flash32flash_fwd_splitkv_combine_kernelI23Flash_fwd_kernel_traitsILi256ELi64ELi64ELi4ELb0ELb0EN7cutlass10bfloat16_tE19Flash_kernel_traitsILi256ELi64ELi64ELi4ES3_EELi4ELi1ELb0EEEvNS_16Flash_fwd_paramsE,@"STO_CUDA_ENTRY STV_DEFAULT"
_ZN5flash32flash_fwd_splitkv_combine_kernelI23Flash_fwd_kernel_traitsILi256ELi64ELi64ELi4ELb0ELb0EN7cutlass10bfloat16_tE19Flash_kernel_traitsILi256ELi64ELi64ELi4ES3_EELi4ELi1ELb0EEEvNS_16Flash_fwd_paramsE:
.text._ZN5flash32flash_fwd_splitkv_combine_kernelI23Flash_fwd_kernel_traitsILi256ELi64ELi64ELi4ELb0ELb0EN7cutlass10bfloat16_tE19Flash_kernel_traitsILi256ELi64ELi64ELi4ES3_EELi4ELi1ELb0EEEvNS_16Flash_fwd_paramsE:
        /* <DEDUP_REMOVED lines=38> */
.L_x_238:
[----:B------:R-:W-:Y:S01]  /*0260*/  IMAD.U32 R19, RZ, RZ, UR16 ;  /* 0x00000010ff137e24 */ /* 0x000fe2000f8e00ff */
[----:B------:R-:W-:Y:S01]  /*0270*/  MOV R17, UR14 ;  /* 0x0000000e00117c02 */ /* 0x000fe20008000f00 */
[----:B------:R-:W-:Y:S01]  /*0280*/  IMAD.U32 R18, RZ, RZ, UR17 ;  /* 0x00000011ff127e24 */ /* 0x000fe2000f8e00ff */
[----:B------:R-:W-:Y:S02]  /*0290*/  MOV R16, UR9 ;  /* 0x0000000900107c02 */ /* 0x000fe40008000f00 */
[----:B------:R-:W-:Y:S02]  /*02a0*/  MOV R15, 0x2c0 ;  /* 0x000002c0000f7802 */ /* 0x000fe40000000f00 */
[----:B------:R-:W-:Y:S05]  /*02b0*/  CALL.REL.NOINC `($__internal_6_$__cuda_sm20_div_s64) ;  /* 0x0000004000347944 */ /* 0x000fea0003c00000 */
[----:B------:R-:W-:-:S07]  /*02c0*/  MOV R11, R12 ;  /* 0x0000000c000b7202 */ /* 0x000fce0000000f00 */
.L_x_239:
        /* <DEDUP_REMOVED lines=30> */
.L_x_241:
[----:B------:R-:W-:Y:S01]  /*04b0*/  IMAD.MOV.U32 R19, RZ, RZ, R10 ;  /* 0x000000ffff137224 */ /* 0x000fe200078e000a */
[----:B------:R-:W-:Y:S01]  /*04c0*/  MOV R17, R3 ;  /* 0x0000000300117202 */ /* 0x000fe20000000f00 */
[----:B------:R-:W-:Y:S01]  /*04d0*/  IMAD.MOV.U32 R18, RZ, RZ, R11 ;  /* 0x000000ffff127224 */ /* 0x000fe200078e000b */
[----:B------:R-:W-:Y:S02]  /*04e0*/  MOV R16, R0 ;  /* 0x0000000000107202 */ /* 0x000fe40000000f00 */
[----:B------:R-:W-:Y:S02]  /*04f0*/  MOV R15, 0x510 ;  /* 0x00000510000f7802 */ /* 0x000fe40000000f00 */
[----:B------:R-:W-:Y:S05]  /*0500*/  CALL.REL.NOINC `($__internal_6_$__cuda_sm20_div_s64) ;  /* 0x0000003c00a07944 */ /* 0x000fea0003c00000 */
[----:B------:R-:W-:Y:S02]  /*0510*/  MOV R4, R10 ;  /* 0x0000000a00047202 */ /* 0x000fe40000000f00 */
[----:B------:R-:W-:Y:S02]  /*0520*/  MOV R5, R12 ;  /* 0x0000000c00057202 */ /* 0x000fe40000000f00 */
.L_x_242:
[----:B------:R-:W-:Y:S05]  /*0530*/  BSYNC.RECONVERGENT B0 ;  /* 0x0000000000007941 */ /* 0x000fea0003800200 */
.L_x_240:
        /* <DEDUP_REMOVED lines=57> */
.L_x_244:
[----:B------:R-:W-:Y:S01]  /*08d0*/  IMAD.MOV.U32 R19, RZ, RZ, R3 ;  /* 0x000000ffff137224 */ /* 0x000fe200078e0003 */
[----:B------:R-:W-:Y:S01]  /*08e0*/  MOV R17, R8 ;  /* 0x0000000800117202 */ /* 0x000fe20000000f00 */
[----:B------:R-:W-:Y:S01]  /*08f0*/  IMAD.MOV.U32 R18, RZ, RZ, R0 ;  /* 0x000000ffff127224 */ /* 0x000fe200078e0000 */
[----:B------:R-:W-:Y:S02]  /*0900*/  MOV R16, R2 ;  /* 0x0000000200107202 */ /* 0x000fe40000000f00 */
[----:B------:R-:W-:Y:S02]  /*0910*/  MOV R15, 0x930 ;  /* 0x00000930000f7802 */ /* 0x000fe40000000f00 */
[----:B------:R-:W-:Y:S05]  /*0920*/  CALL.REL.NOINC `($__internal_6_$__cuda_sm20_div_s64) ;  /* 0x0000003800987944 */ /* 0x000fea0003c00000 */
[----:B------:R-:W-:Y:S02]  /*0930*/  MOV R11, R12 ;  /* 0x0000000c000b7202 */ /* 0x000fe40000000f00 */
.L_x_245:
[----:B------:R-:W-:Y:S05]  /*0940*/  BSYNC.RECONVERGENT B0 ;  /* 0x0000000000007941 */ /* 0x000fea0003800200 */
.L_x_243:
        /* <DEDUP_REMOVED lines=124> */
.L_x_247:
        /* <DEDUP_REMOVED lines=8> */
.L_x_248:
[----:B------:R-:W-:Y:S05]  /*1190*/  BSYNC.RECONVERGENT B0 ;  /* 0x0000000000007941 */ /* 0x000fea0003800200 */
.L_x_246:
        /* <DEDUP_REMOVED lines=58> */
.L_x_250:
[----:B------:R-:W-:Y:S01]  /*1540*/  IMAD.MOV.U32 R19, RZ, RZ, R4 ;  /* 0x000000ffff137224 */ /* 0x000fe200078e0004 */
[----:B------:R-:W-:Y:S01]  /*1550*/  MOV R18, R5 ;  /* 0x0000000500127202 */ /* 0x000fe20000000f00 */
[----:B------:R-:W-:Y:S01]  /*1560*/  IMAD.MOV.U32 R17, RZ, RZ, R6 ;  /* 0x000000ffff117224 */ /* 0x000fe200078e0006 */
[----:B------:R-:W-:Y:S02]  /*1570*/  MOV R15, 0x1590 ;  /* 0x00001590000f7802 */ /* 0x000fe40000000f00 */
[----:B------:R-:W-:Y:S05]  /*1580*/  CALL.REL.NOINC `($__internal_6_$__cuda_sm20_div_s64) ;  /* 0x0000002c00807944 */ /* 0x000fea0003c00000 */
[----:B------:R-:W-:Y:S02]  /*1590*/  MOV R26, R10 ;  /* 0x0000000a001a7202 */ /* 0x000fe40000000f00 */
[----:B------:R-:W-:Y:S02]  /*15a0*/  MOV R27, R12 ;  /* 0x0000000c001b7202 */ /* 0x000fe40000000f00 */
.L_x_251:
[----:B------:R-:W-:Y:S05]  /*15b0*/  BSYNC.RECONVERGENT B0 ;  /* 0x0000000000007941 */ /* 0x000fea0003800200 */
.L_x_249:
[----:B------:R-:W0:Y:S01]  /*15c0*/  LDCU UR5, c[0x0][0x434] ;  /* 0x00008680ff0577ac */ /* 0x000e220008000800 */
[----:B------:R-:W1:Y:S01]  /*15d0*/  S2R R20, SR_TID.X ;  /* 0x0000000000147919 */ /* 0x000e620000002100 */
[----:B------:R-:W2:Y:S01]  /*15e0*/  LDC R14, c[0x0][0x3e0] ;  /* 0x0000f800ff0e7b82 */ /* 0x000ea20000000800 */
[----:B------:R-:W-:Y:S01]  /*15f0*/  BSSY.RECONVERGENT B0, `(.L_x_252) ;  /* 0x0000046000007945 */ /* 0x000fe20003800200 */
[----:B------:R-:W3:Y:S01]  /*1600*/  LDCU UR18, c[0x0][0x534] ;  /* 0x0000a680ff1277ac */ /* 0x000ee20008000800 */
[----:B------:R-:W-:Y:S02]  /*1610*/  IMAD.MOV.U32 R12, RZ, RZ, -0x800000 ;  /* 0xff800000ff0c7424 */ /* 0x000fe400078e00ff */
[----:B------:R-:W-:Y:S01]  /*1620*/  IMAD.MOV.U32 R23, RZ, RZ, -0x800000 ;  /* 0xff800000ff177424 */ /* 0x000fe200078e00ff */
[----:B------:R-:W4:Y:S01]  /*1630*/  LDCU UR12, c[0x0][0x430] ;  /* 0x00008600ff0c77ac */ /* 0x000f220008000800 */
[----:B------:R-:W-:-:S04]  /*1640*/  USHF.R.S32.HI UR10, URZ, 0x1f, UR8 ;  /* 0x0000001fff0a7899 */ /* 0x000fc80008011408 */
[----:B------:R-:W-:Y:S01]  /*1650*/  ULOP3.LUT UR10, UR10, 0x1, URZ, 0xfc, !UPT ;  /* 0x000000010a0a7892 */ /* 0x000fe2000f8efcff */
[----:B0-----:R-:W-:-:S05]  /*1660*/  IMAD.U32 R5, RZ, RZ, UR5 ;  /* 0x00000005ff057e24 */ /* 0x001fca000f8e00ff */
[----:B------:R-:W-:Y:S01]  /*1670*/  IABS R5, R5 ;  /* 0x0000000500057213 */ /* 0x000fe20000000000 */
[----:B----4-:R-:W-:-:S03]  /*1680*/  UIMAD UR12, UR5, UR12, URZ ;  /* 0x0000000c050c72a4 */ /* 0x010fc6000f8e02ff */
        /* <DEDUP_REMOVED lines=25> */
[----:B------:R-:W-:Y:S02]  /*1820*/  @!P1 SHF.L.U32 R5, R20, 0x2, RZ ;  /* 0x0000000214059819 */ /* 0x000fe400000006ff */
[----:B0-----:R-:W-:Y:S02]  /*1830*/  @!P1 LEA R3, R9, R3, 0x18 ;  /* 0x0000000309039211 */ /* 0x001fe400078ec0ff */
[----:B------:R-:W-:-:S02]  /*1840*/  @!P1 MOV R9, 0x400 ;  /* 0x0000040000099802 */ /* 0x000fc40000000f00 */
[----:B------:R-:W-:Y:S01]  /*1850*/  @!P1 LOP3.LUT R5, R5, 0xc, RZ, 0xc0, !PT ;  /* 0x0000000c05059812 */ /* 0x000fe200078ec0ff */
[----:B------:R-:W-:Y:S01]  /*1860*/  @!P1 IMAD R3, R13, 0x14, R3 ;  /* 0x000000140d039824 */ /* 0x000fe200078e0203 */
[----:B-1----:R-:W-:-:S03]  /*1870*/  @!P1 LEA R4, R4, R9, 0x18 ;  /* 0x0000000904049211 */ /* 0x002fc600078ec0ff */
[----:B------:R-:W-:Y:S01]  /*1880*/  @P3 VIADD R16, R16, 0x1 ;  /* 0x0000000110103836 */ /* 0x000fe20000000000 */
[----:B------:R-:W-:Y:S01]  /*1890*/  SHF.R.U32.HI R9, RZ, 0x1, R20 ;  /* 0x00000001ff097819 */ /* 0x000fe20000011614 */
[----:B------:R-:W-:Y:S02]  /*18a0*/  @!P1 IMAD.IADD R5, R3, 0x1, R5 ;  /* 0x0000000103059824 */ /* 0x000fe400078e0205 */
[----:B------:R-:W-:Y:S01]  /*18b0*/  @!P2 IMAD.MOV R16, RZ, RZ, -R16 ;  /* 0x000000ffff10a224 */ /* 0x000fe200078e0a10 */
[----:B------:R-:W-:Y:S01]  /*18c0*/  @!P0 LOP3.LUT R16, RZ, UR5, RZ, 0x33, !PT ;  /* 0x00000005ff108c12 */ /* 0x000fe2000f8e33ff */
[----:B------:R-:W-:Y:S01]  /*18d0*/  @!P1 IMAD R4, R24, 0x14, R4 ;  /* 0x0000001418049824 */ /* 0x000fe200078e0204 */
[----:B---3--:R-:W-:-:S03]  /*18e0*/  ISETP.GE.AND P0, PT, R13, UR18, PT ;  /* 0x000000120d007c0c */ /* 0x008fc6000bf06270 */
[----:B------:R-:W-:Y:S01]  /*18f0*/  IMAD R10, R16, UR10, RZ ;  /* 0x0000000a100a7c24 */ /* 0x000fe2000f8e02ff */
[----:B------:R-:W0:Y:S01]  /*1900*/  LDCU.64 UR10, c[0x0][0x358] ;  /* 0x00006b00ff0a77ac */ /* 0x000e220008000a00 */
[----:B------:R-:W-:-:S03]  /*1910*/  @!P1 LEA R4, R9, R4, 0x2 ;  /* 0x0000000409049211 */ /* 0x000fc600078e10ff */
[----:B------:R-:W-:-:S05]  /*1920*/  IABS R17, R10 ;  /* 0x0000000a00117213 */ /* 0x000fca0000000000 */
[----:B------:R-:W-:Y:S01]  /*1930*/  VIADD R15, R17, UR4 ;  /* 0x00000004110f7c36 */ /* 0x000fe20008000000 */
[----:B--2---:R-:W-:Y:S06]  /*1940*/  @P0 BRA `(.L_x_253) ;  /* 0x0000000000400947 */ /* 0x004fec0003800000 */
        /* <DEDUP_REMOVED lines=16> */
.L_x_253:
[----:B0-----:R-:W-:Y:S05]  /*1a50*/  BSYNC.RECONVERGENT B0 ;  /* 0x0000000000007941 */ /* 0x001fea0003800200 */
.L_x_252:
[----:B-----5:R0:W-:Y:S01]  /*1a60*/  @!P1 STS [R5], R12 ;  /* 0x0000000c05009388 */ /* 0x0201e20000000800 */
[----:B------:R-:W-:Y:S01]  /*1a70*/  IABS R13, R14 ;  /* 0x0000000e000d7213 */ /* 0x000fe20000000000 */
[----:B------:R-:W2:Y:S01]  /*1a80*/  I2F.RP R28, R17 ;  /* 0x00000011001c7306 */ /* 0x000ea20000209400 */
[----:B------:R-:W-:Y:S01]  /*1a90*/  BAR.SYNC.DEFER_BLOCKING 0x0 ;  /* 0x0000000000007b1d */ /* 0x000fe20000010000 */
[----:B------:R-:W-:Y:S01]  /*1aa0*/  ISETP.NE.AND P5, PT, R10, RZ, PT ;  /* 0x000000ff0a00720c */ /* 0x000fe20003fa5270 */
[----:B------:R-:W-:-:S05]  /*1ab0*/  IMAD.MOV.U32 R22, RZ, RZ, 0x7f800000 ;  /* 0x7f800000ff167424 */ /* 0x000fca00078e00ff */
[----:B-1----:R-:W1:Y:S01]  /*1ac0*/  I2F.RP R18, R13 ;  /* 0x0000000d00127306 */ /* 0x002e620000209400 */
[----:B------:R-:W-:Y:S07]  /*1ad0*/  BSSY.RECONVERGENT B1, `(.L_x_254) ;  /* 0x000016b000017945 */ /* 0x000fee0003800200 */
[----:B--2---:R-:W2:Y:S01]  /*1ae0*/  MUFU.RCP R28, R28 ;  /* 0x0000001c001c7308 */ /* 0x004ea20000001000 */
[----:B0-----:R-:W-:-:S07]  /*1af0*/  IABS R5, R15 ;  /* 0x0000000f00057213 */ /* 0x001fce0000000000 */
[----:B-1----:R-:W0:Y:S01]  /*1b00*/  MUFU.RCP R18, R18 ;  /* 0x0000001200127308 */ /* 0x002e220000001000 */
[----:B------:R-:W1:Y:S01]  /*1b10*/  @!P1 LDS R23, [R4] ;  /* 0x0000000004179984 */ /* 0x000e620000000800 */
[----:B--2---:R-:W-:-:S06]  /*1b20*/  VIADD R28, R28, 0xffffffe ;  /* 0x0ffffffe1c1c7836 */ /* 0x004fcc0000000000 */
[----:B------:R-:W2:Y:S01]  /*1b30*/  F2I.FTZ.U32.TRUNC.NTZ R29, R28 ;  /* 0x0000001c001d7305 */ /* 0x000ea2000021f000 */
[----:B0-----:R-:W-:-:S07]  /*1b40*/  VIADD R18, R18, 0xffffffe ;  /* 0x0ffffffe12127836 */ /* 0x001fce0000000000 */
[----:B------:R-:W0:Y:S01]  /*1b50*/  F2I.FTZ.U32.TRUNC.NTZ R19, R18 ;  /* 0x0000001200137305 */ /* 0x000e22000021f000 */
[----:B--2---:R-:W-:Y:S02]  /*1b60*/  IMAD.MOV R11, RZ, RZ, -R29 ;  /* 0x000000ffff0b7224 */ /* 0x004fe400078e0a1d */
[----:B------:R-:W-:Y:S02]  /*1b70*/  HFMA2 R28, -RZ, RZ, 0, 0 ;  /* 0x00000000ff1c7431 */ /* 0x000fe400000001ff */
[----:B------:R-:W-:Y:S02]  /*1b80*/  IMAD R11, R11, R17, RZ ;  /* 0x000000110b0b7224 */ /* 0x000fe400078e02ff */
[----:B0-----:R-:W-:Y:S02]  /*1b90*/  IMAD.MOV R3, RZ, RZ, -R19 ;  /* 0x000000ffff037224 */ /* 0x001fe400078e0a13 */
[----:B------:R-:W-:Y:S02]  /*1ba0*/  IMAD.MOV.U32 R18, RZ, RZ, RZ ;  /* 0x000000ffff127224 */ /* 0x000fe400078e00ff */
[----:B------:R-:W-:Y:S01]  /*1bb0*/  IMAD R12, R3, R13, RZ ;  /* 0x0000000d030c7224 */ /* 0x000fe200078e02ff */
[----:B-1----:R-:W0:Y:S01]  /*1bc0*/  SHFL.BFLY PT, R4, R23, 0x1, 0x1f ;  /* 0x0c201f0017047f89 */ /* 0x002e2200000e0000 */
[----:B------:R-:W-:Y:S01]  /*1bd0*/  IMAD.HI.U32 R11, R29, R11, R28 ;  /* 0x0000000b1d0b7227 */ /* 0x000fe200078e001c */
[----:B------:R-:W-:-:S03]  /*1be0*/  IABS R3, R10 ;  /* 0x0000000a00037213 */ /* 0x000fc60000000000 */
[----:B------:R-:W-:-:S04]  /*1bf0*/  IMAD.HI.U32 R12, R19, R12, R18 ;  /* 0x0000000c130c7227 */ /* 0x000fc800078e0012 */
[----:B------:R-:W-:Y:S02]  /*1c00*/  IMAD.MOV R3, RZ, RZ, -R3 ;  /* 0x000000ffff037224 */ /* 0x000fe400078e0a03 */
[----:B------:R-:W-:-:S04]  /*1c10*/  IMAD.HI.U32 R19, R11, R5, RZ ;  /* 0x000000050b137227 */ /* 0x000fc800078e00ff */
[----:B------:R-:W-:-:S04]  /*1c20*/  IMAD.HI.U32 R12, R12, R5, RZ ;  /* 0x000000050c0c7227 */ /* 0x000fc800078e00ff */
[----:B------:R-:W-:Y:S02]  /*1c30*/  IMAD R3, R19, R3, R5 ;  /* 0x0000000313037224 */ /* 0x000fe400078e0205 */
[----:B------:R-:W-:Y:S01]  /*1c40*/  IMAD.MOV R11, RZ, RZ, -R12 ;  /* 0x000000ffff0b7224 */ /* 0x000fe200078e0a0c */
[----:B0-----:R-:W-:-:S03]  /*1c50*/  FMNMX.FTZ R4, R4, R23, !PT ;  /* 0x0000001704047209 */ /* 0x001fc60007810000 */
[----:B------:R-:W-:Y:S01]  /*1c60*/  IMAD R11, R13, R11, R5 ;  /* 0x0000000b0d0b7224 */ /* 0x000fe200078e0205 */
[----:B------:R-:W-:Y:S02]  /*1c70*/  ISETP.GT.U32.AND P1, PT, R17, R3, PT ;  /* 0x000000031100720c */ /* 0x000fe40003f24070 */
[----:B------:R-:W-:-:S04]  /*1c80*/  FSETP.NEU.FTZ.AND P0, PT, R4, -INF , PT ;  /* 0xff8000000400780b */ /* 0x000fc80003f1d000 */
[----:B------:R-:W-:Y:S02]  /*1c90*/  FSEL R4, R4, RZ, P0 ;  /* 0x000000ff04047208 */ /* 0x000fe40000000000 */
[----:B------:R-:W-:-:S03]  /*1ca0*/  ISETP.GT.U32.AND P0, PT, R13, R11, PT ;  /* 0x0000000b0d00720c */ /* 0x000fc60003f04070 */
[----:B------:R-:W-:Y:S02]  /*1cb0*/  FADD.FTZ R18, -R4, R23 ;  /* 0x0000001704127221 */ /* 0x000fe40000010100 */
[----:B------:R-:W-:Y:S01]  /*1cc0*/  @!P1 IMAD.IADD R3, R3, 0x1, -R17 ;  /* 0x0000000103039824 */ /* 0x000fe200078e0a11 */
[----:B------:R-:W-:Y:S01]  /*1cd0*/  @!P1 IADD3 R19, PT, PT, R19, 0x1, RZ ;  /* 0x0000000113139810 */ /* 0x000fe20007ffe0ff */
[----:B------:R-:W-:-:S03]  /*1ce0*/  FMUL.FTZ R18, R18, 1.4426950216293334961 ;  /* 0x3fb8aa3b12127820 */ /* 0x000fc60000410000 */
[-C--:B------:R-:W-:Y:S02]  /*1cf0*/  ISETP.GE.U32.AND P2, PT, R3, R17.reuse, PT ;  /* 0x000000110300720c */ /* 0x080fe40003f46070 */
[----:B------:R-:W-:Y:S01]  /*1d00*/  LOP3.LUT R3, R15, R17, RZ, 0x3c, !PT ;  /* 0x000000110f037212 */ /* 0x000fe200078e3cff */
[----:B------:R-:W0:Y:S01]  /*1d10*/  MUFU.EX2 R18, R18 ;  /* 0x0000001200127308 */ /* 0x000e220000000800 */
[----:B------:R-:W-:Y:S01]  /*1d20*/  @!P0 IMAD.IADD R11, R11, 0x1, -R13 ;  /* 0x000000010b0b8824 */ /* 0x000fe200078e0a0d */
[----:B------:R-:W-:Y:S01]  /*1d30*/  LOP3.LUT R15, R15, R14, RZ, 0x3c, !PT ;  /* 0x0000000e0f0f7212 */ /* 0x000fe200078e3cff */
[----:B------:R-:W-:Y:S01]  /*1d40*/  @!P0 VIADD R12, R12, 0x1 ;  /* 0x000000010c0c8836 */ /* 0x000fe20000000000 */
[----:B------:R-:W-:Y:S02]  /*1d50*/  ISETP.NE.AND P0, PT, R14, RZ, PT ;  /* 0x000000ff0e00720c */ /* 0x000fe40003f05270 */
[----:B------:R-:W-:Y:S02]  /*1d60*/  ISETP.GE.U32.AND P4, PT, R11, R13, PT ;  /* 0x0000000d0b00720c */ /* 0x000fe40003f86070 */
[----:B------:R-:W-:-:S02]  /*1d70*/  ISETP.GE.AND P3, PT, R3, RZ, PT ;  /* 0x000000ff0300720c */ /* 0x000fc40003f66270 */
[----:B------:R-:W-:Y:S01]  /*1d80*/  @P2 VIADD R19, R19, 0x1 ;  /* 0x0000000113132836 */ /* 0x000fe20000000000 */
[----:B------:R-:W-:Y:S02]  /*1d90*/  ISETP.GE.AND P2, PT, R15, RZ, PT ;  /* 0x000000ff0f00720c */ /* 0x000fe40003f46270 */
[----:B------:R-:W-:Y:S01]  /*1da0*/  SHF.R.S32.HI R13, RZ, 0x1f, R10 ;  /* 0x0000001fff0d7819 */ /* 0x000fe2000001140a */
[----:B0-----:R-:W0:Y:S05]  /*1db0*/  SHFL.BFLY PT, R5, R18, 0x1, 0x1f ;  /* 0x0c201f0012057f89 */ /* 0x001e2a00000e0000 */
[----:B------:R-:W-:Y:S02]  /*1dc0*/  @P4 VIADD R12, R12, 0x1 ;  /* 0x000000010c0c4836 */ /* 0x000fe40000000000 */
[----:B------:R-:W-:-:S02]  /*1dd0*/  @!P3 IADD3 R19, PT, PT, -R19, RZ, RZ ;  /* 0x000000ff1313b210 */ /* 0x000fc40007ffe1ff */
[----:B------:R-:W-:Y:S01]  /*1de0*/  ISETP.NE.AND P3, PT, R16, RZ, PT ;  /* 0x000000ff1000720c */ /* 0x000fe20003f65270 */
[----:B------:R-:W-:Y:S01]  /*1df0*/  @!P2 IMAD.MOV R12, RZ, RZ, -R12 ;  /* 0x000000ffff0ca224 */ /* 0x000fe200078e0a0c */
[----:B------:R-:W-:Y:S02]  /*1e00*/  @!P0 LOP3.LUT R12, RZ, R14, RZ, 0x33, !PT ;  /* 0x0000000eff0c8212 */ /* 0x000fe400078e33ff */
[----:B------:R-:W-:Y:S02]  /*1e10*/  LOP3.LUT P0, RZ, R20, 0x3f9, RZ, 0xc0, !PT ;  /* 0x000003f914ff7812 */ /* 0x000fe4000780c0ff */
[----:B------:R-:W-:Y:S01]  /*1e20*/  @!P5 LOP3.LUT R19, RZ, R17, RZ, 0x33, !PT ;  /* 0x00000011ff13d212 */ /* 0x000fe200078e33ff */
[----:B------:R-:W-:Y:S01]  /*1e30*/  IMAD R12, R12, UR13, RZ ;  /* 0x0000000d0c0c7c24 */ /* 0x000fe2000f8e02ff */
[----:B------:R-:W-:Y:S02]  /*1e40*/  SEL R3, RZ, 0x1, !P3 ;  /* 0x00000001ff037807 */ /* 0x000fe40005800000 */
[----:B------:R-:W-:-:S02]  /*1e50*/  ISETP.LT.U32.AND P2, PT, R26, R19, PT ;  /* 0x000000131a00720c */ /* 0x000fc40003f41070 */
[----:B------:R-:W-:Y:S01]  /*1e60*/  LOP3.LUT R3, R13, R3, RZ, 0xfc, !PT ;  /* 0x000000030d037212 */ /* 0x000fe200078efcff */
[----:B0-----:R-:W-:-:S04]  /*1e70*/  FADD.FTZ R5, R18, R5 ;  /* 0x0000000512057221 */ /* 0x001fc80000010000 */
[----:B------:R-:W-:Y:S01]  /*1e80*/  IMAD R3, R3, R12, RZ ;  /* 0x0000000c03037224 */ /* 0x000fe200078e02ff */
[----:B------:R-:W-:-:S13]  /*1e90*/  FSETP.NE.FTZ.AND P1, PT, R5, RZ, PT ;  /* 0x000000ff0500720b */ /* 0x000fda0003f35000 */
        /* <DEDUP_REMOVED lines=58> */
.L_x_257:
[----:B------:R-:W-:Y:S01]  /*2240*/  LEA.HI R25, R20, UR15, RZ, 0x1f ;  /* 0x0000000f14197c11 */ /* 0x000fe2000f8ff8ff */
[----:B------:R-:W-:Y:S01]  /*2250*/  IMAD.MOV.U32 R18, RZ, RZ, RZ ;  /* 0x000000ffff127224 */ /* 0x000fe200078e00ff */
[----:B------:R-:W-:Y:S02]  /*2260*/  MOV R17, R28 ;  /* 0x0000001c00117202 */ /* 0x000fe40000000f00 */
[----:B------:R-:W-:Y:S01]  /*2270*/  MOV R15, 0x22a0 ;  /* 0x000022a0000f7802 */ /* 0x000fe20000000f00 */
[----:B------:R-:W-:Y:S02]  /*2280*/  IMAD.MOV.U32 R19, RZ, RZ, R25 ;  /* 0x000000ffff137224 */ /* 0x000fe400078e0019 */
[----:B------:R-:W-:Y:S05]  /*2290*/  CALL.REL.NOINC `($__internal_6_$__cuda_sm20_div_s64) ;  /* 0x00000020003c7944 */ /* 0x000fea0003c00000 */
[----:B------:R-:W-:Y:S02]  /*22a0*/  IADD3 R9, PT, PT, -R10, RZ, RZ ;  /* 0x000000ff0a097210 */ /* 0x000fe40007ffe1ff */
[----:B------:R-:W-:-:S03]  /*22b0*/  MOV R29, R12 ;  /* 0x0000000c001d7202 */ /* 0x000fc60000000f00 */
[----:B------:R-:W-:Y:S01]  /*22c0*/  IMAD R25, R28, R9, R25 ;  /* 0x000000091c197224 */ /* 0x000fe200078e0219 */
[----:B------:R-:W-:-:S07]  /*22d0*/  MOV R28, R10 ;  /* 0x0000000a001c7202 */ /* 0x000fce0000000f00 */
.L_x_258:
        /* <DEDUP_REMOVED lines=61> */
.L_x_260:
[----:B------:R-:W-:Y:S01]  /*26b0*/  IMAD.MOV.U32 R19, RZ, RZ, R28 ;  /* 0x000000ffff137224 */ /* 0x000fe200078e001c */
[----:B------:R-:W-:Y:S01]  /*26c0*/  MOV R18, R29 ;  /* 0x0000001d00127202 */ /* 0x000fe20000000f00 */
[----:B------:R-:W-:Y:S01]  /*26d0*/  IMAD.MOV.U32 R17, RZ, RZ, R32 ;  /* 0x000000ffff117224 */ /* 0x000fe200078e0020 */
[----:B------:R-:W-:Y:S02]  /*26e0*/  MOV R15, 0x2700 ;  /* 0x00002700000f7802 */ /* 0x000fe40000000f00 */
[----:B------:R-:W-:Y:S05]  /*26f0*/  CALL.REL.NOINC `($__internal_6_$__cuda_sm20_div_s64) ;  /* 0x0000001c00247944 */ /* 0x000fea0003c00000 */
[----:B------:R-:W-:Y:S02]  /*2700*/  IADD3 R11, PT, PT, -R10, RZ, RZ ;  /* 0x000000ff0a0b7210 */ /* 0x000fe40007ffe1ff */
[----:B------:R-:W-:-:S03]  /*2710*/  MOV R9, R10 ;  /* 0x0000000a00097202 */ /* 0x000fc60000000f00 */
[----:B------:R-:W-:Y:S02]  /*2720*/  IMAD R28, R11, R32, R28 ;  /* 0x000000200b1c7224 */ /* 0x000fe400078e021c */
.L_x_261:
[----:B------:R-:W-:Y:S05]  /*2730*/  BSYNC.RECONVERGENT B0 ;  /* 0x0000000000007941 */ /* 0x000fea0003800200 */
.L_x_259:
        /* <DEDUP_REMOVED lines=160> */
.L_x_256:
[----:B------:R-:W0:Y:S01]  /*3140*/  LDC.64 R2, c[0x0][0x420] ;  /* 0x00010800ff027b82 */ /* 0x000e220000000a00 */
[----:B------:R-:W-:-:S05]  /*3150*/  IADD3 R9, PT, PT, R9, UR15, RZ ;  /* 0x0000000f09097c10 */ /* 0x000fca000fffe0ff */
[----:B0-----:R-:W-:-:S05]  /*3160*/  IMAD.WIDE.U32 R2, R9, 0x4, R2 ;  /* 0x0000000409027825 */ /* 0x001fca00078e0002 */
[----:B------:R1:W-:Y:S02]  /*3170*/  STG.E desc[UR10][R2.64], R22 ;  /* 0x0000001602007986 */ /* 0x0003e4000c10190a */
.L_x_255:
[----:B------:R-:W-:Y:S05]  /*3180*/  BSYNC.RECONVERGENT B1 ;  /* 0x0000000000017941 */ /* 0x000fea0003800200 */
.L_x_254:
        /* <DEDUP_REMOVED lines=13> */
[----:B--2---:R-:W-:Y:S01]  /*3260*/  LEA R0, R0, R2, 0x18 ;  /* 0x0000000200007211 */ /* 0x004fe200078ec0ff */
[----:B------:R-:W-:-:S04]  /*3270*/  IMAD.SHL.U32 R2, R20, 0x2, RZ ;  /* 0x0000000214027824 */ /* 0x000fc800078e00ff */
[----:B------:R-:W-:Y:S01]  /*3280*/  IMAD R0, R3, 0x14, R0 ;  /* 0x0000001403007824 */ /* 0x000fe200078e0200 */
[----:B------:R-:W-:-:S04]  /*3290*/  LOP3.LUT R2, R2, 0x7fc, RZ, 0xc0, !PT ;  /* 0x000007fc02027812 */ /* 0x000fc800078ec0ff */
[----:B------:R-:W-:-:S05]  /*32a0*/  IADD3 R0, PT, PT, R0, R2, RZ ;  /* 0x0000000200007210 */ /* 0x000fca0007ffe0ff */
[----:B0-----:R2:W-:Y:S02]  /*32b0*/  STS [R0], R4 ;  /* 0x0000000400007388 */ /* 0x0015e40000000800 */
.L_x_263:
[----:B------:R-:W-:Y:S05]  /*32c0*/  BSYNC.RECONVERGENT B0 ;  /* 0x0000000000007941 */ /* 0x000fea0003800200 */
.L_x_262:
        /* <DEDUP_REMOVED lines=46> */
.L_x_274:
        /* <DEDUP_REMOVED lines=11> */
.L_x_267:
[----:B------:R-:W-:Y:S05]  /*3660*/  BSYNC.RECONVERGENT B0 ;  /* 0x0000000000007941 */ /* 0x000fea0003800200 */
.L_x_266:
        /* <DEDUP_REMOVED lines=21> */
.L_x_269:
[----:B------:R-:W-:Y:S05]  /*37c0*/  BSYNC.RECONVERGENT B0 ;  /* 0x0000000000007941 */ /* 0x000fea0003800200 */
.L_x_268:
        /* <DEDUP_REMOVED lines=21> */
.L_x_271:
[----:B------:R-:W-:Y:S05]  /*3920*/  BSYNC.RECONVERGENT B0 ;  /* 0x0000000000007941 */ /* 0x000fea0003800200 */
.L_x_270:
        /* <DEDUP_REMOVED lines=20> */
.L_x_273:
[----:B------:R-:W-:Y:S05]  /*3a70*/  BSYNC.RECONVERGENT B0 ;  /* 0x0000000000007941 */ /* 0x000fea0003800200 */
.L_x_272:
        /* <DEDUP_REMOVED lines=15> */
.L_x_265:
        /* <DEDUP_REMOVED lines=13> */
.L_x_277:
        /* <DEDUP_REMOVED lines=16> */
.L_x_276:
[----:B------:R-:W-:Y:S05]  /*3d40*/  BSYNC.RECONVERGENT B0 ;  /* 0x0000000000007941 */ /* 0x000fea0003800200 */
.L_x_275:
        /* <DEDUP_REMOVED lines=12> */
.L_x_264:
        /* <DEDUP_REMOVED lines=88> */
        .weak           $__internal_6_$__cuda_sm20_div_s64
        .type           $__internal_6_$__cuda_sm20_div_s64,@function
        .size           $__internal_6_$__cuda_sm20_div_s64,(.L_x_4038 - $__internal_6_$__cuda_sm20_div_s64)
$__internal_6_$__cuda_sm20_div_s64:
        /* <DEDUP_REMOVED lines=86> */
[----:B------:R-:W-:Y:S06]  /*48f0*/  RET.REL.NODEC R16 `(_ZN5flash32flash_fwd_splitkv_combine_kernelI23Flash_fwd_kernel_traitsILi256ELi64ELi64ELi4ELb0ELb0EN7cutlass10bfloat16_tE19Flash_kernel_traitsILi256ELi64ELi64ELi4ES3_EELi4ELi1ELb0EEEvNS_16Flash_fwd_paramsE) ;  /* 0xffffffb410c07950 */ /* 0x000fec0003c3ffff */
.L_x_278:
        /* <DEDUP_REMOVED lines=16> */
.L_x_4038:


//--------------------- .text._ZN5flash32flash_fwd_splitkv_combine_kernelI23Flash_fwd_kernel_traitsILi256ELi64ELi64ELi4ELb0ELb0EN7cutlass10bfloat16_tE19Flash_kernel_traitsILi256ELi64ELi64ELi4ES3_EELi4ELi7ELb1EEEvNS_16Flash_fwd_paramsE --------------------------
	.section	.text._ZN5flash32flash_fwd_splitkv_combine_kernelI23Flash_fwd_kernel_traitsILi256ELi64ELi64ELi4ELb0ELb0EN7cutlass10bfloat16_tE19Flash_kernel_traitsILi256ELi64ELi64ELi4ES3_EELi4ELi7ELb1EEEvNS_16Flash_fwd_paramsE,"ax",@progbits
	.align	128
        .global         _ZN5flash32flash_fwd_splitkv_combine_kernelI23Flash_fwd_kernel_traitsILi256ELi64ELi64ELi4ELb0ELb0EN7cutlass10bfloat16_tE19Flash_kernel_traitsILi256ELi64ELi64ELi4ES3_EELi4ELi7ELb1EEEvNS_16Flash_fwd_paramsE
        .type           _ZN5flash32flash_fwd_splitkv_combine_kernelI23Flash_fwd_kernel_traitsILi256ELi64ELi64ELi4ELb0ELb0EN7cutlass10bfloat16_tE19Flash_kernel_traitsILi256ELi64ELi64ELi4ES3_EELi4ELi7ELb1EEEvNS_16Flash_fwd_paramsE,@function
        .size           _ZN5flash32flash_fwd_splitkv_combine_kernelI23Flash_fwd_kernel_traitsILi256ELi64ELi64ELi4ELb0ELb0EN7cutlass10bfloat16_tE19Flash_kernel_traitsILi256ELi64ELi64ELi4ES3_EELi4ELi7ELb1EEEvNS_16Flash_fwd_paramsE,(.L_x_4039 - _ZN5flash32flash_fwd_splitkv_combine_kernelI23Flash_fwd_kernel_traitsILi256ELi64ELi64ELi4ELb0ELb0EN7cutlass10bfloat16_tE19Flash_kernel_traitsILi256ELi64ELi64ELi4ES3_EELi4ELi7ELb1EEEvNS_16Flash_fwd_paramsE)
        .other          _ZN5flash32flash_fwd_splitkv_combine_kernelI23Flash_fwd_kernel_traitsILi256ELi64ELi64ELi4ELb0ELb0EN7cutlass10bfloat16_tE19Flash_kernel_traitsILi256ELi64ELi64ELi4ES3_EELi4ELi7ELb1EEEvNS_16Flash_fwd_paramsE,@"STO_CUDA_ENTRY STV_DEFAULT"
_ZN5flash32flash_fwd_splitkv_combine_kernelI23Flash_fwd_kernel_traitsILi256ELi64ELi64ELi4ELb0ELb0EN7cutlass10bfloat16_tE19Flash_kernel_traitsILi256ELi64ELi64ELi4ES3_EELi4ELi7ELb1EEEvNS_16Flash_fwd_paramsE:
.text._ZN5flash32flash_fwd_splitkv_combine_kernelI23Flash_fwd_kernel_traitsILi256ELi64ELi64ELi4ELb0ELb0EN7cutlass10bfloat16_tE19Flash_kernel_traitsILi256ELi64ELi64ELi4ES3_EELi4ELi7ELb1EEEvNS_16Flash_fwd_paramsE:
        /* <DEDUP_REMOVED lines=38> */
.L_x_279:
[----:B------:R-:W-:Y:S01]  /*0260*/  IMAD.U32 R16, RZ, RZ, UR20 ;  /* 0x00000014ff107e24 */ /* 0x000fe2000f8e00ff */
[----:B------:R-:W-:Y:S01]  /*0270*/  MOV R14, UR18 ;  /* 0x00000012000e7c02 */ /* 0x000fe20008000f00 */
[----:B------:R-:W-:Y:S01]  /*0280*/  IMAD.U32 R15, RZ, RZ, UR14 ;  /* 0x0000000eff0f7e24 */ /* 0x000fe2000f8e00ff */
[----:B------:R-:W-:Y:S02]  /*0290*/  MOV R13, UR5 ;  /* 0x00000005000d7c02 */ /* 0x000fe40008000f00 */
[----:B------:R-:W-:Y:S02]  /*02a0*/  MOV R12, 0x2c0 ;  /* 0x000002c0000c7802 */ /* 0x000fe40000000f00 */
[----:B------:R-:W-:Y:S05]  /*02b0*/  CALL.REL.NOINC `($__internal_7_$__cuda_sm20_div_s64) ;  /* 0x0000004000ac7944 */ /* 0x000fea0003c00000 */
[----:B------:R-:W-:Y:S02]  /*02c0*/  MOV R16, R0 ;  /* 0x0000000000107202 */ /* 0x000fe40000000f00 */
[----:B------:R-:W-:-:S07]  /*02d0*/  MOV R17, R15 ;  /* 0x0000000f00117202 */ /* 0x000fce0000000f00 */
.L_x_280:
        /* <DEDUP_REMOVED lines=30> */
.L_x_282:
[----:B------:R-:W-:Y:S02]  /*04c0*/  MOV R15, R17 ;  /* 0x00000011000f7202 */ /* 0x000fe40000000f00 */
[----:B------:R-:W-:Y:S02]  /*04d0*/  MOV R12, 0x4f0 ;  /* 0x000004f0000c7802 */ /* 0x000fe40000000f00 */
[----:B------:R-:W-:Y:S05]  /*04e0*/  CALL.REL.NOINC `($__internal_7_$__cuda_sm20_div_s64) ;  /* 0x0000004000207944 */ /* 0x000fea0003c00000 */
[----:B------:R-:W-:Y:S02]  /*04f0*/  MOV R6, R0 ;  /* 0x0000000000067202 */ /* 0x000fe40000000f00 */
[----:B------:R-:W-:Y:S02]  /*0500*/  MOV R7, R15 ;  /* 0x0000000f00077202 */ /* 0x000fe40000000f00 */
.L_x_283:
[----:B------:R-:W-:Y:S05]  /*0510*/  BSYNC.RECONVERGENT B0 ;  /* 0x0000000000007941 */ /* 0x000fea0003800200 */
.L_x_281:
        /* <DEDUP_REMOVED lines=59> */
.L_x_285:
[----:B------:R-:W-:Y:S01]  /*08d0*/  IMAD.MOV.U32 R16, RZ, RZ, R14 ;  /* 0x000000ffff107224 */ /* 0x000fe200078e000e */
[----:B------:R-:W-:Y:S01]  /*08e0*/  MOV R14, R10 ;  /* 0x0000000a000e7202 */ /* 0x000fe20000000f00 */
[----:B------:R-:W-:Y:S01]  /*08f0*/  IMAD.MOV.U32 R15, RZ, RZ, R13 ;  /* 0x000000ffff0f7224 */ /* 0x000fe200078e000d */
[----:B------:R-:W-:Y:S02]  /*0900*/  MOV R13, R4 ;  /* 0x00000004000d7202 */ /* 0x000fe40000000f00 */
[----:B------:R-:W-:Y:S02]  /*0910*/  MOV R12, 0x930 ;  /* 0x00000930000c7802 */ /* 0x000fe40000000f00 */
[----:B------:R-:W-:Y:S05]  /*0920*/  CALL.REL.NOINC `($__internal_7_$__cuda_sm20_div_s64) ;  /* 0x0000003c00107944 */ /* 0x000fea0003c00000 */
[----:B------:R-:W-:Y:S02]  /*0930*/  MOV R14, R0 ;  /* 0x00000000000e7202 */ /* 0x000fe40000000f00 */
.L_x_286:
[----:B------:R-:W-:Y:S05]  /*0940*/  BSYNC.RECONVERGENT B0 ;  /* 0x0000000000007941 */ /* 0x000fea0003800200 */
.L_x_284:
        /* <DEDUP_REMOVED lines=125> */
.L_x_288:
[----:B------:R-:W-:Y:S01]  /*1120*/  IMAD.MOV.U32 R16, RZ, RZ, R14 ;  /* 0x000000ffff107224 */ /* 0x000fe200078e000e */
[----:B------:R-:W-:Y:S01]  /*1130*/  MOV R14, R9 ;  /* 0x00000009000e7202 */ /* 0x000fe20000000f00 */
[----:B------:R-:W-:Y:S01]  /*1140*/  IMAD.MOV.U32 R13, RZ, RZ, R3 ;  /* 0x000000ffff0d7224 */ /* 0x000fe200078e0003 */
[----:B------:R-:W-:Y:S02]  /*1150*/  MOV R12, 0x1170 ;  /* 0x00001170000c7802 */ /* 0x000fe40000000f00 */
[----:B------:R-:W-:Y:S05]  /*1160*/  CALL.REL.NOINC `($__internal_7_$__cuda_sm20_div_s64) ;  /* 0x0000003400007944 */ /* 0x000fea0003c00000 */
[----:B------:R-:W-:Y:S02]  /*1170*/  MOV R34, R0 ;  /* 0x0000000000227202 */ /* 0x000fe40000000f00 */
[----:B------:R-:W-:Y:S02]  /*1180*/  MOV R35, R15 ;  /* 0x0000000f00237202 */ /* 0x000fe40000000f00 */
.L_x_289:
[----:B------:R-:W-:Y:S05]  /*1190*/  BSYNC.RECONVERGENT B0 ;  /* 0x0000000000007941 */ /* 0x000fea0003800200 */
.L_x_287:
        /* <DEDUP_REMOVED lines=57> */
.L_x_291:
[----:B------:R-:W-:Y:S01]  /*1530*/  IMAD.MOV.U32 R16, RZ, RZ, R6 ;  /* 0x000000ffff107224 */ /* 0x000fe200078e0006 */
[----:B------:R-:W-:Y:S01]  /*1540*/  MOV R15, R7 ;  /* 0x00000007000f7202 */ /* 0x000fe20000000f00 */
[----:B------:R-:W-:Y:S01]  /*1550*/  IMAD.MOV.U32 R14, RZ, RZ, R8 ;  /* 0x000000ffff0e7224 */ /* 0x000fe200078e0008 */
[----:B------:R-:W-:Y:S02]  /*1560*/  MOV R12, 0x1580 ;  /* 0x00001580000c7802 */ /* 0x000fe40000000f00 */
[----:B------:R-:W-:Y:S05]  /*1570*/  CALL.REL.NOINC `($__internal_7_$__cuda_sm20_div_s64) ;  /* 0x0000002c00fc7944 */ /* 0x000fea0003c00000 */
[----:B------:R-:W-:Y:S02]  /*1580*/  MOV R28, R0 ;  /* 0x00000000001c7202 */ /* 0x000fe40000000f00 */
[----:B------:R-:W-:Y:S02]  /*1590*/  MOV R29, R15 ;  /* 0x0000000f001d7202 */ /* 0x000fe40000000f00 */
.L_x_292:
[----:B------:R-:W-:Y:S05]  /*15a0*/  BSYNC.RECONVERGENT B0 ;  /* 0x0000000000007941 */ /* 0x000fea0003800200 */
.L_x_290:
        /* <DEDUP_REMOVED lines=34> */
[----:B------:R-:W-:Y:S01]  /*17d0*/  IMAD.MOV.U32 R16, RZ, RZ, -0x800000 ;  /* 0xff800000ff107424 */ /* 0x000fe200078e00ff */
[----:B------:R-:W-:Y:S01]  /*17e0*/  @!P3 IADD3.X R25, PT, PT, RZ, RZ, RZ, P0, !PT ;  /* 0x000000ffff19b210 */ /* 0x000fe200007fe4ff */
[----:B------:R-:W-:Y:S01]  /*17f0*/  @!P4 IMAD R2, R2, UR14, R27 ;  /* 0x0000000e0202cc24 */ /* 0x000fe2000f8e021b */
[----:B-1----:R-:W-:Y:S01]  /*1800*/  @!P4 LEA R12, P1, R26, R12, 0x2 ;  /* 0x0000000c1a0cc211 */ /* 0x002fe200078210ff */
[----:B------:R-:W-:Y:S01]  /*1810*/  @!P3 IMAD.WIDE.U32 R24, R0, UR20, R24 ;  /* 0x000000140018bc25 */ /* 0x000fe2000f8e0018 */
[----:B---3--:R-:W-:Y:S01]  /*1820*/  @!P5 LEA R14, P2, R30, R14, 0x2 ;  /* 0x0000000e1e0ed211 */ /* 0x008fe200078410ff */
[----:B--2---:R-:W2:Y:S01]  /*1830*/  @!P6 LDG.E R16, desc[UR10][R32.64] ;  /* 0x0000000a2010e981 */ /* 0x004ea2000c1e1900 */
[----:B------:R-:W-:Y:S01]  /*1840*/  @!P4 LEA.HI.X R13, R26, R13, R2, 0x2, P1 ;  /* 0x0000000d1a0dc211 */ /* 0x000fe200008f1402 */
[----:B------:R-:W-:Y:S02]  /*1850*/  @!P5 IMAD R22, R11, UR14, R31 ;  /* 0x0000000e0b16dc24 */ /* 0x000fe4000f8e021f */
[----:B------:R-:W-:Y:S01]  /*1860*/  @!P3 IMAD R0, R0, UR14, R25 ;  /* 0x0000000e0000bc24 */ /* 0x000fe2000f8e0219 */
[----:B----4-:R-:W-:Y:S01]  /*1870*/  @!P3 LEA R6, P0, R24, R6, 0x2 ;  /* 0x000000061806b211 */ /* 0x010fe200078010ff */
[----:B------:R-:W-:Y:S01]  /*1880*/  IMAD.MOV.U32 R2, RZ, RZ, -0x800000 ;  /* 0xff800000ff027424 */ /* 0x000fe200078e00ff */
[----:B------:R-:W-:Y:S01]  /*1890*/  @!P5 LEA.HI.X R15, R30, R15, R22, 0x2, P2 ;  /* 0x0000000f1e0fd211 */ /* 0x000fe200010f1416 */
[----:B------:R-:W-:Y:S01]  /*18a0*/  IMAD.MOV.U32 R11, RZ, RZ, -0x800000 ;  /* 0xff800000ff0b7424 */ /* 0x000fe200078e00ff */
[----:B------:R-:W-:Y:S01]  /*18b0*/  @!P3 LEA.HI.X R7, R24, R7, R0, 0x2, P0 ;  /* 0x000000071807b211 */ /* 0x000fe200000f1400 */
[----:B------:R-:W-:-:S02]  /*18c0*/  IMAD.MOV.U32 R0, RZ, RZ, -0x800000 ;  /* 0xff800000ff007424 */ /* 0x000fc400078e00ff */
        /* <DEDUP_REMOVED lines=15> */
[----:B------:R-:W-:Y:S02]  /*19c0*/  MOV R24, 0xff800000 ;  /* 0xff80000000187802 */ /* 0x000fe40000000f00 */
[C---:B------:R-:W-:Y:S01]  /*19d0*/  @!P2 SHF.L.U32 R21, R18.reuse, 0x2, RZ ;  /* 0x000000021215a819 */ /* 0x040fe200000006ff */
[C---:B------:R-:W-:Y:S02]  /*19e0*/  @!P1 IMAD.SHL.U32 R17, R18.reuse, 0x4, RZ ;  /* 0x0000000412119824 */ /* 0x040fe400078e00ff */
[----:B0-----:R-:W-:-:S03]  /*19f0*/  @!P0 IMAD.SHL.U32 R14, R18, 0x4, RZ ;  /* 0x00000004120e8824 */ /* 0x001fc600078e00ff */
[----:B------:R-:W-:Y:S02]  /*1a00*/  @!P1 LOP3.LUT R17, R17, 0xc, RZ, 0xc0, !PT ;  /* 0x0000000c11119812 */ /* 0x000fe400078ec0ff */
[----:B-1----:R-:W-:Y:S01]  /*1a10*/  @!P0 LOP3.LUT R13, R14, 0xc, RZ, 0xc0, !PT ;  /* 0x0000000c0e0d8812 */ /* 0x002fe200078ec0ff */
[----:B-----5:R-:W-:Y:S01]  /*1a20*/  ULEA UR4, UR4, UR5, 0x18 ;  /* 0x0000000504047291 */ /* 0x020fe2000f8ec0ff */
[----:B------:R-:W-:Y:S01]  /*1a30*/  @!P2 LOP3.LUT R7, R21, 0xc, RZ, 0xc0, !PT ;  /* 0x0000000c1507a812 */ /* 0x000fe200078ec0ff */
[----:B------:R-:W-:-:S04]  /*1a40*/  HFMA2 R14, -RZ, RZ, 0, 0 ;  /* 0x00000000ff0e7431 */ /* 0x000fc800000001ff */
[----:B------:R-:W-:Y:S01]  /*1a50*/  LEA R15, R19, UR4, 0x2 ;  /* 0x00000004130f7c11 */ /* 0x000fe2000f8e10ff */
[----:B------:R-:W-:Y:S01]  /*1a60*/  @!P2 VIADD R7, R7, UR4 ;  /* 0x000000040707ac36 */ /* 0x000fe20008000000 */
[----:B------:R-:W-:Y:S01]  /*1a70*/  @!P1 IADD3 R17, PT, PT, R17, UR4, RZ ;  /* 0x0000000411119c10 */ /* 0x000fe2000fffe0ff */
[----:B------:R-:W-:Y:S02]  /*1a80*/  @!P0 VIADD R13, R13, UR4 ;  /* 0x000000040d0d8c36 */ /* 0x000fe40008000000 */
[C---:B------:R-:W-:Y:S02]  /*1a90*/  IMAD R15, R20.reuse, 0x14, R15 ;  /* 0x00000014140f7824 */ /* 0x040fe400078e020f */
[C---:B------:R-:W-:Y:S02]  /*1aa0*/  @!P2 IMAD R7, R20.reuse, 0x14, R7 ;  /* 0x000000141407a824 */ /* 0x040fe400078e0207 */
[C---:B------:R-:W-:Y:S02]  /*1ab0*/  @!P1 IMAD R6, R20.reuse, 0x14, R17 ;  /* 0x0000001414069824 */ /* 0x040fe400078e0211 */
[----:B------:R-:W-:Y:S01]  /*1ac0*/  @!P0 IMAD R13, R20, 0x14, R13 ;  /* 0x00000014140d8824 */ /* 0x000fe200078e020d */
[----:B------:R-:W-:-:S04]  /*1ad0*/  SHF.R.U32.HI R20, RZ, 0x5, R18 ;  /* 0x00000005ff147819 */ /* 0x000fc80000011612 */
[----:B------:R-:W-:Y:S01]  /*1ae0*/  LEA R12, R20, UR4, 0x2 ;  /* 0x00000004140c7c11 */ /* 0x000fe2000f8e10ff */
[----:B------:R-:W-:-:S04]  /*1af0*/  USHF.R.S32.HI UR4, URZ, 0x1f, UR21 ;  /* 0x0000001fff047899 */ /* 0x000fc80008011415 */
[----:B------:R-:W-:Y:S01]  /*1b00*/  IMAD R25, R27, 0x14, R12 ;  /* 0x000000141b197824 */ /* 0x000fe200078e020c */
[----:B------:R-:W-:Y:S01]  /*1b10*/  ULOP3.LUT UR4, UR4, 0x1, URZ, 0xfc, !UPT ;  /* 0x0000000104047892 */ /* 0x000fe2000f8efcff */
[----:B--2---:R-:W-:Y:S04]  /*1b20*/  @!P3 STS [R15], R16 ;  /* 0x000000100f00b388 */ /* 0x004fe80000000800 */
[----:B---3--:R-:W-:Y:S04]  /*1b30*/  @!P2 STS [R7+0x280], R2 ;  /* 0x000280020700a388 */ /* 0x008fe80000000800 */
[----:B----4-:R-:W-:Y:S04]  /*1b40*/  @!P1 STS [R6+0x500], R11 ;  /* 0x0005000b06009388 */ /* 0x010fe80000000800 */
[----:B------:R0:W-:Y:S01]  /*1b50*/  @!P0 STS [R13+0x780], R0 ;  /* 0x000780000d008388 */ /* 0x0001e20000000800 */
[----:B------:R-:W-:Y:S08]  /*1b60*/  BAR.SYNC.DEFER_BLOCKING 0x0 ;  /* 0x0000000000007b1d */ /* 0x000ff00000010000 */
[----:B0-----:R-:W0:Y:S01]  /*1b70*/  LDC R0, c[0x0][0x434] ;  /* 0x00010d00ff007b82 */ /* 0x001e220000000800 */
[----:B------:R-:W-:Y:S04]  /*1b80*/  @!P4 LDS R26, [R25] ;  /* 0x00000000191ac984 */ /* 0x000fe80000000800 */
[----:B------:R-:W-:Y:S04]  /*1b90*/  @!P4 LDS R23, [R25+0x280] ;  /* 0x000280001917c984 */ /* 0x000fe80000000800 */
[----:B------:R-:W1:Y:S04]  /*1ba0*/  @!P4 LDS R24, [R25+0x500] ;  /* 0x000500001918c984 */ /* 0x000e680000000800 */
[----:B------:R-:W2:Y:S01]  /*1bb0*/  @!P4 LDS R22, [R25+0x780] ;  /* 0x000780001916c984 */ /* 0x000ea20000000800 */
[----:B0-----:R-:W-:-:S04]  /*1bc0*/  IABS R6, R0 ;  /* 0x0000000000067213 */ /* 0x001fc80000000000 */
[----:B------:R-:W0:Y:S08]  /*1bd0*/  I2F.RP R17, R6 ;  /* 0x0000000600117306 */ /* 0x000e300000209400 */
[----:B0-----:R-:W0:Y:S01]  /*1be0*/  MUFU.RCP R15, R17 ;  /* 0x00000011000f7308 */ /* 0x001e220000001000 */
[----:B-1----:R-:W-:-:S04]  /*1bf0*/  FMNMX3.FTZ R7, R26, R23, R24, !PT ;  /* 0x000000171a077276 */ /* 0x002fc80007810018 */
[----:B--2---:R-:W-:-:S05]  /*1c00*/  FMNMX.FTZ R2, R7, R22, !PT ;  /* 0x0000001607027209 */ /* 0x004fca0007810000 */
[----:B------:R-:W1:Y:S01]  /*1c10*/  SHFL.BFLY PT, R7, R2, 0x10, 0x1f ;  /* 0x0e001f0002077f89 */ /* 0x000e6200000e0000 */
[----:B0-----:R-:W-:-:S06]  /*1c20*/  VIADD R15, R15, 0xffffffe ;  /* 0x0ffffffe0f0f7836 */ /* 0x001fcc0000000000 */
[----:B------:R-:W0:Y:S01]  /*1c30*/  F2I.FTZ.U32.TRUNC.NTZ R15, R15 ;  /* 0x0000000f000f7305 */ /* 0x000e22000021f000 */
[----:B-1----:R-:W-:Y:S01]  /*1c40*/  FMNMX.FTZ R7, R2, R7, !PT ;  /* 0x0000000702077209 */ /* 0x002fe20007810000 */
[----:B0-----:R-:W-:-:S04]  /*1c50*/  IMAD.MOV R2, RZ, RZ, -R15 ;  /* 0x000000ffff027224 */ /* 0x001fc800078e0a0f */
[----:B------:R-:W0:Y:S01]  /*1c60*/  SHFL.BFLY PT, R16, R7, 0x8, 0x1f ;  /* 0x0d001f0007107f89 */ /* 0x000e2200000e0000 */
[----:B------:R-:W-:Y:S01]  /*1c70*/  IMAD R11, R2, R6, RZ ;  /* 0x00000006020b7224 */ /* 0x000fe200078e02ff */
[----:B------:R-:W-:Y:S02]  /*1c80*/  IABS R2, R5 ;  /* 0x0000000500027213 */ /* 0x000fe40000000000 */
[----:B------:R-:W-:Y:S01]  /*1c90*/  LOP3.LUT R5, R5, R0, RZ, 0x3c, !PT ;  /* 0x0000000005057212 */ /* 0x000fe200078e3cff */
[----:B------:R-:W-:-:S03]  /*1ca0*/  IMAD.HI.U32 R14, R15, R11, R14 ;  /* 0x0000000b0f0e7227 */ /* 0x000fc600078e000e */
[----:B------:R-:W-:Y:S01]  /*1cb0*/  ISETP.GE.AND P1, PT, R5, RZ, PT ;  /* 0x000000ff0500720c */ /* 0x000fe20003f26270 */
[----:B------:R-:W-:-:S04]  /*1cc0*/  IMAD.MOV.U32 R17, RZ, RZ, R2 ;  /* 0x000000ffff117224 */ /* 0x000fc800078e0002 */
[----:B------:R-:W-:-:S04]  /*1cd0*/  IMAD.HI.U32 R2, R14, R17, RZ ;  /* 0x000000110e027227 */ /* 0x000fc800078e00ff */
[----:B------:R-:W-:-:S04]  /*1ce0*/  IMAD.MOV R11, RZ, RZ, -R2 ;  /* 0x000000ffff0b7224 */ /* 0x000fc800078e0a02 */
        /* <DEDUP_REMOVED lines=20> */
[----:B------:R-:W-:Y:S01]  /*1e30*/  @!P0 IMAD.IADD R17, R17, 0x1, -R6 ;  /* 0x0000000111118824 */ /* 0x000fe200078e0a06 */
[----:B------:R-:W-:Y:S02]  /*1e40*/  @!P0 IADD3 R2, PT, PT, R2, 0x1, RZ ;  /* 0x0000000102028810 */ /* 0x000fe40007ffe0ff */
        /* <DEDUP_REMOVED lines=9> */
[----:B------:R-:W-:Y:S02]  /*1ee0*/  IMAD.MOV.U32 R5, RZ, RZ, R2 ;  /* 0x000000ffff057224 */ /* 0x000fe400078e0002 */
[----:B--2---:R-:W-:Y:S02]  /*1ef0*/  FADD.FTZ R14, R6, R7 ;  /* 0x00000007060e7221 */ /* 0x004fe40000010000 */
[----:B------:R-:W-:Y:S01]  /*1f00*/  @!P1 IMAD.MOV R5, RZ, RZ, -R5 ;  /* 0x000000ffff059224 */ /* 0x000fe200078e0a05 */
[----:B------:R-:W-:-:S02]  /*1f10*/  @!P0 LOP3.LUT R5, RZ, R0, RZ, 0x33, !PT ;  /* 0x00000000ff058212 */ /* 0x000fc400078e33ff */
[----:B------:R-:W1:Y:S03]  /*1f20*/  SHFL.BFLY PT, R7, R14, 0x10, 0x1f ;  /* 0x0e001f000e077f89 */ /* 0x000e6600000e0000 */
[----:B------:R-:W-:Y:S01]  /*1f30*/  IMAD R6, R5, UR4, RZ ;  /* 0x0000000405067c24 */ /* 0x000fe2000f8e02ff */
[----:B------:R-:W2:Y:S04]  /*1f40*/  LDCU UR4, c[0x0][0x430] ;  /* 0x00008600ff0477ac */ /* 0x000ea80008000800 */
[----:B------:R-:W-:Y:S02]  /*1f50*/  IABS R15, R6 ;  /* 0x00000006000f7213 */ /* 0x000fe40000000000 */
[----:B------:R-:W-:-:S02]  /*1f60*/  ISETP.NE.AND P5, PT, R6, RZ, PT ;  /* 0x000000ff0600720c */ /* 0x000fc40003fa5270 */
[----:B------:R-:W3:Y:S01]  /*1f70*/  I2F.RP R19, R15 ;  /* 0x0000000f00137306 */ /* 0x000ee20000209400 */
[----:B0-----:R-:W-:-:S07]  /*1f80*/  IABS R2, R11 ;  /* 0x0000000b00027213 */ /* 0x001fce0000000000 */
[----:B------:R-:W0:Y:S01]  /*1f90*/  I2F.RP R16, R2 ;  /* 0x0000000200107306 */ /* 0x000e220000209400 */
[----:B-1----:R-:W-:-:S05]  /*1fa0*/  FADD.FTZ R7, R14, R7 ;  /* 0x000000070e077221 */ /* 0x002fca0000010000 */
[----:B------:R-:W1:Y:S02]  /*1fb0*/  SHFL.BFLY PT, R12, R7, 0x8, 0x1f ;  /* 0x0d001f00070c7f89 */ /* 0x000e6400000e0000 */
[----:B---3--:R-:W3:Y:S08]  /*1fc0*/  MUFU.RCP R32, R19 ;  /* 0x0000001300207308 */ /* 0x008ef00000001000 */
[----:B0-----:R-:W0:Y:S01]  /*1fd0*/  MUFU.RCP R30, R16 ;  /* 0x00000010001e7308 */ /* 0x001e220000001000 */
[----:B---3--:R-:W-:-:S07]  /*1fe0*/  IADD3 R32, PT, PT, R32, 0xffffffe, RZ ;  /* 0x0ffffffe20207810 */ /* 0x008fce0007ffe0ff */
[----:B------:R-:W3:Y:S01]  /*1ff0*/  F2I.FTZ.U32.TRUNC.NTZ R33, R32 ;  /* 0x0000002000217305 */ /* 0x000ee2000021f000 */
[----:B-1----:R-:W-:Y:S01]  /*2000*/  FADD.FTZ R12, R7, R12 ;  /* 0x0000000c070c7221 */ /* 0x002fe20000010000 */
[----:B0-----:R-:W-:-:S04]  /*2010*/  VIADD R30, R30, 0xffffffe ;  /* 0x0ffffffe1e1e7836 */ /* 0x001fc80000000000 */
[----:B------:R-:W0:Y:S02]  /*2020*/  SHFL.BFLY PT, R17, R12, 0x4, 0x1f ;  /* 0x0c801f000c117f89 */ /* 0x000e2400000e0000 */
[----:B------:R-:W1:Y:S01]  /*2030*/  F2I.FTZ.U32.TRUNC.NTZ R31, R30 ;  /* 0x0000001e001f7305 */ /* 0x000e62000021f000 */
[----:B---3--:R-:W-:Y:S01]  /*2040*/  IMAD.MOV R14, RZ, RZ, -R33 ;  /* 0x000000ffff0e7224 */ /* 0x008fe200078e0a21 */
[----:B------:R-:W-:-:S03]  /*2050*/  MOV R32, RZ ;  /* 0x000000ff00207202 */ /* 0x000fc60000000f00 */
[----:B------:R-:W-:Y:S02]  /*2060*/  IMAD R21, R14, R15, RZ ;  /* 0x0000000f0e157224 */ /* 0x000fe400078e02ff */
[----:B-1----:R-:W-:Y:S02]  /*2070*/  IMAD.MOV R7, RZ, RZ, -R31 ;  /* 0x000000ffff077224 */ /* 0x002fe400078e0a1f */
[----:B------:R-:W-:Y:S02]  /*2080*/  IMAD.MOV.U32 R30, RZ, RZ, RZ ;  /* 0x000000ffff1e7224 */ /* 0x000fe400078e00ff */
[----:B------:R-:W-:Y:S02]  /*2090*/  IMAD R7, R7, R2, RZ ;  /* 0x0000000207077224 */ /* 0x000fe400078e02ff */
[----:B------:R-:W-:-:S04]  /*20a0*/  IMAD.HI.U32 R21, R33, R21, R32 ;  /* 0x0000001521157227 */ /* 0x000fc800078e0020 */
[----:B0-----:R-:W-:Y:S01]  /*20b0*/  FADD.FTZ R17, R12, R17 ;  /* 0x000000110c117221 */ /* 0x001fe20000010000 */
[----:B------:R-:W-:-:S04]  /*20c0*/  VIADD R12, R15, UR17 ;  /* 0x000000110f0c7c36 */ /* 0x000fc80008000000 */
[----:B------:R-:W0:Y:S01]  /*20d0*/  SHFL.BFLY PT, R16, R17, 0x2, 0x1f ;  /* 0x0c401f0011107f89 */ /* 0x000e2200000e0000 */
[----:B------:R-:W-:Y:S01]  /*20e0*/  IMAD.HI.U32 R19, R31, R7, R30 ;  /* 0x000000071f137227 */ /* 0x000fe200078e001e */
[----:B------:R-:W-:Y:S02]  /*20f0*/  IABS R30, R6 ;  /* 0x00000006001e7213 */ /* 0x000fe40000000000 */
[----:B------:R-:W-:-:S03]  /*2100*/  IABS R14, R12 ;  /* 0x0000000c000e7213 */ /* 0x000fc60000000000 */
[----:B------:R-:W-:Y:S02]  /*2110*/  IMAD.MOV R30, RZ, RZ, -R30 ;  /* 0x000000ffff1e7224 */ /* 0x000fe400078e0a1e */
[----:B------:R-:W-:-:S04]  /*2120*/  IMAD.HI.U32 R21, R21, R14, RZ ;  /* 0x0000000e15157227 */ /* 0x000fc800078e00ff */
[----:B------:R-:W-:Y:S02]  /*2130*/  IMAD R30, R21, R30, R14 ;  /* 0x0000001e151e7224 */ /* 0x000fe400078e020e */
[----:B------:R-:W-:-:S03]  /*2140*/  IMAD.HI.U32 R19, R19, R14, RZ ;  /* 0x0000000e13137227 */ /* 0x000fc600078e00ff */
[----:B------:R-:W-:Y:S02]  /*2150*/  ISETP.GT.U32.AND P3, PT, R15, R30, PT ;  /* 0x0000001e0f00720c */ /* 0x000fe40003f64070 */
[----:B------:R-:W-:Y:S01]  /*2160*/  IADD3 R7, PT, PT, -R19, RZ, RZ ;  /* 0x000000ff13077210 */ /* 0x000fe20007ffe1ff */
[----:B0-----:R-:W-:-:S04]  /*2170*/  FADD.FTZ R16, R17, R16 ;  /* 0x0000001011107221 */ /* 0x001fc80000010000 */
[----:B------:R-:W-:Y:S01]  /*2180*/  IMAD R31, R2, R7, R14 ;  /* 0x00000007021f7224 */ /* 0x000fe200078e020e */
[C---:B------:R-:W-:Y:S01]  /*2190*/  LOP3.LUT R14, R12.reuse, R15, RZ, 0x3c, !PT ;  /* 0x0000000f0c0e7212 */ /* 0x040fe200078e3cff */
[----:B------:R-:W0:Y:S01]  /*21a0*/  LDC.U8 R7, c[0x0][0x549] ;  /* 0x00015240ff077b82 */ /* 0x000e220000000000 */
[----:B------:R-:W-:Y:S01]  /*21b0*/  LOP3.LUT R12, R12, R11, RZ, 0x3c, !PT ;  /* 0x0000000b0c0c7212 */ /* 0x000fe200078e3cff */
[----:B------:R-:W1:Y:S01]  /*21c0*/  SHFL.BFLY PT, R17, R16, 0x1, 0x1f ;  /* 0x0c201f0010117f89 */ /* 0x000e6200000e0000 */
[----:B------:R-:W-:Y:S01]  /*21d0*/  ISETP.GT.U32.AND P1, PT, R2, R31, PT ;  /* 0x0000001f0200720c */ /* 0x000fe20003f24070 */
[----:B------:R-:W-:Y:S01]  /*21e0*/  @!P3 IMAD.IADD R30, R30, 0x1, -R15 ;  /* 0x000000011e1eb824 */ /* 0x000fe200078e0a0f */
[----:B------:R-:W-:Y:S01]  /*21f0*/  ISETP.GE.AND P0, PT, R14, RZ, PT ;  /* 0x000000ff0e00720c */ /* 0x000fe20003f06270 */
[----:B------:R-:W-:Y:S01]  /*2200*/  @!P3 VIADD R21, R21, 0x1 ;  /* 0x000000011515b836 */ /* 0x000fe20000000000 */
[----:B------:R-:W-:Y:S02]  /*2210*/  ISETP.GE.AND P3, PT, R12, RZ, PT ;  /* 0x000000ff0c00720c */ /* 0x000fe40003f66270 */
[----:B------:R-:W-:-:S07]  /*2220*/  ISETP.GE.U32.AND P2, PT, R30, R15, PT ;  /* 0x0000000f1e00720c */ /* 0x000fce0003f46070 */
[----:B------:R-:W-:Y:S02]  /*2230*/  @!P1 IMAD.IADD R31, R31, 0x1, -R2 ;  /* 0x000000011f1f9824 */ /* 0x000fe400078e0a02 */
[----:B------:R-:W-:Y:S01]  /*2240*/  @!P1 VIADD R19, R19, 0x1 ;  /* 0x0000000113139836 */ /* 0x000fe20000000000 */
[----:B------:R-:W-:Y:S02]  /*2250*/  ISETP.NE.AND P1, PT, R11, RZ, PT ;  /* 0x000000ff0b00720c */ /* 0x000fe40003f25270 */
[----:B------:R-:W-:Y:S02]  /*2260*/  ISETP.GE.U32.AND P4, PT, R31, R2, PT ;  /* 0x000000021f00720c */ /* 0x000fe40003f86070 */
[----:B------:R-:W-:Y:S01]  /*2270*/  @P2 IADD3 R21, PT, PT, R21, 0x1, RZ ;  /* 0x0000000115152810 */ /* 0x000fe20007ffe0ff */
[----:B-1----:R-:W-:-:S04]  /*2280*/  FADD.FTZ R17, R16, R17 ;  /* 0x0000001110117221 */ /* 0x002fc80000010000 */
[----:B------:R-:W-:Y:S02]  /*2290*/  IMAD.MOV.U32 R31, RZ, RZ, R21 ;  /* 0x000000ffff1f7224 */ /* 0x000fe400078e0015 */
[----:B------:R-:W-:Y:S01]  /*22a0*/  IMAD.MOV.U32 R21, RZ, RZ, 0x7f800000 ;  /* 0x7f800000ff157424 */ /* 0x000fe200078e00ff */
[----:B------:R-:W-:Y:S02]  /*22b0*/  FSETP.NE.FTZ.AND P2, PT, R17, RZ, PT ;  /* 0x000000ff1100720b */ /* 0x000fe40003f55000 */
[----:B------:R-:W-:Y:S01]  /*22c0*/  @!P0 IADD3 R31, PT, PT, -R31, RZ, RZ ;  /* 0x000000ff1f1f8210 */ /* 0x000fe20007ffe1ff */
[----:B------:R-:W-:Y:S01]  /*22d0*/  @P4 VIADD R19, R19, 0x1 ;  /* 0x0000000113134836 */ /* 0x000fe20000000000 */
[----:B0-----:R-:W-:Y:S02]  /*22e0*/  ISETP.NE.AND P0, PT, R7, RZ, PT ;  /* 0x000000ff0700720c */ /* 0x001fe40003f05270 */
[----:B------:R-:W-:Y:S01]  /*22f0*/  ISETP.NE.AND P4, PT, R5, RZ, PT ;  /* 0x000000ff0500720c */ /* 0x000fe20003f85270 */
[----:B------:R-:W-:Y:S01]  /*2300*/  @!P3 IMAD.MOV R19, RZ, RZ, -R19 ;  /* 0x000000ffff13b224 */ /* 0x000fe200078e0a13 */
[----:B------:R-:W-:-:S02]  /*2310*/  @!P1 LOP3.LUT R19, RZ, R11, RZ, 0x33, !PT ;  /* 0x0000000bff139212 */ /* 0x000fc400078e33ff */
[----:B------:R-:W-:Y:S02]  /*2320*/  LOP3.LUT P1, RZ, R18, 0x39f, RZ, 0xc0, !PT ;  /* 0x0000039f12ff7812 */ /* 0x000fe4000782c0ff */
[----:B------:R-:W-:Y:S01]  /*2330*/  @!P5 LOP3.LUT R31, RZ, R15, RZ, 0x33, !PT ;  /* 0x0000000fff1fd212 */ /* 0x000fe200078e33ff */
[----:B------:R-:W0:Y:S01]  /*2340*/  @P2 MUFU.LG2 R2, R17 ;  /* 0x0000001100022308 */ /* 0x000e220000000c00 */
[----:B------:R-:W-:Y:S02]  /*2350*/  SEL R14, R0, 0x1, !P0 ;  /* 0x00000001000e7807 */ /* 0x000fe40004000000 */
[----:B------:R-:W-:Y:S02]  /*2360*/  SEL R12, RZ, 0x1, !P4 ;  /* 0x00000001ff0c7807 */ /* 0x000fe40006000000 */
[----:B------:R-:W-:Y:S02]  /*2370*/  SHF.R.S32.HI R7, RZ, 0x1f, R6 ;  /* 0x0000001fff077819 */ /* 0x000fe40000011406 */
[----:B------:R-:W-:-:S02]  /*2380*/  ISETP.LT.U32.AND P0, PT, R28, R31, PT ;  /* 0x0000001f1c00720c */ /* 0x000fc40003f01070 */
[----:B------:R-:W-:Y:S02]  /*2390*/  SHF.R.S32.HI R5, RZ, 0x1f, R31 ;  /* 0x0000001fff057819 */ /* 0x000fe4000001141f */
        /* <DEDUP_REMOVED lines=60> */
.L_x_296:
[----:B------:R-:W-:Y:S01]  /*2760*/  IMAD.MOV.U32 R16, RZ, RZ, R30 ;  /* 0x000000ffff107224 */ /* 0x000fe200078e001e */
[----:B------:R-:W-:Y:S01]  /*2770*/  MOV R15, RZ ;  /* 0x000000ff000f7202 */ /* 0x000fe20000000f00 */
[----:B------:R-:W-:Y:S01]  /*2780*/  IMAD.MOV.U32 R14, RZ, RZ, R32 ;  /* 0x000000ffff0e7224 */ /* 0x000fe200078e0020 */
[----:B------:R-:W-:Y:S02]  /*2790*/  MOV R12, 0x27b0 ;  /* 0x000027b0000c7802 */ /* 0x000fe40000000f00 */
[----:B------:R-:W-:Y:S05]  /*27a0*/  CALL.REL.NOINC `($__internal_7_$__cuda_sm20_div_s64) ;  /* 0x0000001c00707944 */ /* 0x000fea0003c00000 */
[----:B------:R-:W-:Y:S02]  /*27b0*/  IADD3 R13, PT, PT, -R0, RZ, RZ ;  /* 0x000000ff000d7210 */ /* 0x000fe40007ffe1ff */
[----:B------:R-:W-:-:S03]  /*27c0*/  MOV R31, R15 ;  /* 0x0000000f001f7202 */ /* 0x000fc60000000f00 */
[----:B------:R-:W-:Y:S01]  /*27d0*/  IMAD R2, R32, R13, R30 ;  /* 0x0000000d20027224 */ /* 0x000fe200078e021e */
[----:B------:R-:W-:-:S07]  /*27e0*/  MOV R30, R0 ;  /* 0x00000000001e7202 */ /* 0x000fce0000000f00 */
.L_x_297:
        /* <DEDUP_REMOVED lines=60> */
.L_x_299:
[----:B------:R-:W-:Y:S01]  /*2bb0*/  IMAD.MOV.U32 R16, RZ, RZ, R30 ;  /* 0x000000ffff107224 */ /* 0x000fe200078e001e */
[----:B------:R-:W-:Y:S01]  /*2bc0*/  MOV R15, R31 ;  /* 0x0000001f000f7202 */ /* 0x000fe20000000f00 */
[----:B------:R-:W-:Y:S01]  /*2bd0*/  IMAD.MOV.U32 R14, RZ, RZ, R32 ;  /* 0x000000ffff0e7224 */ /* 0x000fe200078e0020 */
[----:B------:R-:W-:Y:S02]  /*2be0*/  MOV R12, 0x2c00 ;  /* 0x00002c00000c7802 */ /* 0x000fe40000000f00 */
[----:B------:R-:W-:Y:S05]  /*2bf0*/  CALL.REL.NOINC `($__internal_7_$__cuda_sm20_div_s64) ;  /* 0x00000018005c7944 */ /* 0x000fea0003c00000 */
[----:B------:R-:W-:-:S05]  /*2c00*/  IADD3 R31, PT, PT, -R0, RZ, RZ ;  /* 0x000000ff001f7210 */ /* 0x000fca0007ffe1ff */
[----:B------:R-:W-:Y:S02]  /*2c10*/  IMAD R31, R31, R32, R30 ;  /* 0x000000201f1f7224 */ /* 0x000fe400078e021e */
.L_x_300:
[----:B------:R-:W-:Y:S05]  /*2c20*/  BSYNC.RECONVERGENT B0 ;  /* 0x0000000000007941 */ /* 0x000fea0003800200 */
.L_x_298:
        /* <DEDUP_REMOVED lines=161> */
.L_x_295:
[----:B------:R-:W0:Y:S01]  /*3640*/  LDC.64 R2, c[0x0][0x420] ;  /* 0x00010800ff027b82 */ /* 0x000e220000000a00 */
[----:B------:R-:W-:-:S05]  /*3650*/  IADD3 R0, PT, PT, R20, UR19, RZ ;  /* 0x0000001314007c10 */ /* 0x000fca000fffe0ff */
[----:B0-----:R-:W-:-:S05]  /*3660*/  IMAD.WIDE.U32 R2, R0, 0x4, R2 ;  /* 0x0000000400027825 */ /* 0x001fca00078e0002 */
[----:B------:R1:W-:Y:S02]  /*3670*/  STG.E desc[UR10][R2.64], R21 ;  /* 0x0000001502007986 */ /* 0x0003e4000c10190a */
.L_x_294:
[----:B------:R-:W-:Y:S05]  /*3680*/  BSYNC.RECONVERGENT B1 ;  /* 0x0000000000017941 */ /* 0x000fea0003800200 */
.L_x_293:
[----:B------:R-:W2:Y:S01]  /*3690*/  LDCU UR6, c[0x0][0x534] ;  /* 0x0000a680ff0677ac */ /* 0x000ea20008000800 */
[C---:B------:R-:W-:Y:S01]  /*36a0*/  LOP3.LUT R0, R27.reuse, 0x40, RZ, 0xfc, !PT ;  /* 0x000000401b007812 */ /* 0x040fe200078efcff */
[----:B------:R-:W-:Y:S01]  /*36b0*/  IMAD.SHL.U32 R11, R18, 0x4, RZ ;  /* 0x00000004120b7824 */ /* 0x000fe200078e00ff */
[----:B01----:R-:W-:Y:S01]  /*36c0*/  LOP3.LUT R2, R27, 0x20, RZ, 0xfc, !PT ;  /* 0x000000201b027812 */ /* 0x003fe200078efcff */
[----:B------:R-:W-:-:S03]  /*36d0*/  IMAD.MOV.U32 R9, RZ, RZ, RZ ;  /* 0x000000ffff097224 */ /* 0x000fc600078e00ff */
[----:B------:R-:W-:Y:S02]  /*36e0*/  LOP3.LUT R11, R11, 0x7c, RZ, 0xc0, !PT ;  /* 0x0000007c0b0b7812 */ /* 0x000fe400078ec0ff */
[C---:B--2---:R-:W-:Y:S01]  /*36f0*/  ISETP.GE.AND P3, PT, R27.reuse, UR6, PT ;  /* 0x000000061b007c0c */ /* 0x044fe2000bf66270 */
[----:B------:R-:W-:Y:S01]  /*3700*/  UISETP.GE.AND UP0, UPT, UR6, 0x1, UPT ;  /* 0x000000010600788c */ /* 0x000fe2000bf06270 */
[----:B------:R-:W-:Y:S02]  /*3710*/  LOP3.LUT R27, R27, 0x60, RZ, 0xfc, !PT ;  /* 0x000000601b1b7812 */ /* 0x000fe400078efcff */
[----:B------:R-:W-:Y:S02]  /*3720*/  ISETP.GE.AND P1, PT, R0, UR6, PT ;  /* 0x0000000600007c0c */ /* 0x000fe4000bf26270 */
[----:B------:R-:W-:Y:S02]  /*3730*/  ISETP.GE.AND P2, PT, R2, UR6, PT ;  /* 0x0000000602007c0c */ /* 0x000fe4000bf46270 */
[----:B------:R-:W-:-:S02]  /*3740*/  ISETP.GE.AND P0, PT, R27, UR6, PT ;  /* 0x000000061b007c0c */ /* 0x000fc4000bf06270 */
[C---:B------:R-:W-:Y:S02]  /*3750*/  ISETP.GT.U32.OR P1, PT, R18.reuse, 0x7f, P1 ;  /* 0x0000007f1200780c */ /* 0x040fe40000f24470 */
[C---:B------:R-:W-:Y:S02]  /*3760*/  ISETP.GT.U32.OR P3, PT, R18.reuse, 0x7f, P3 ;  /* 0x0000007f1200780c */ /* 0x040fe40001f64470 */
[C---:B------:R-:W-:Y:S02]  /*3770*/  ISETP.GT.U32.OR P2, PT, R18.reuse, 0x7f, P2 ;  /* 0x0000007f1200780c */ /* 0x040fe40001744470 */
[C---:B------:R-:W-:Y:S01]  /*3780*/  ISETP.GT.U32.OR P0, PT, R18.reuse, 0x7f, P0 ;  /* 0x0000007f1200780c */ /* 0x040fe20000704470 */
[----:B------:R-:W-:-:S05]  /*3790*/  IMAD.SHL.U32 R18, R18, 0x8, RZ ;  /* 0x0000000812127824 */ /* 0x000fca00078e00ff */
[----:B------:R-:W-:Y:S01]  /*37a0*/  LOP3.LUT R13, R11, 0x1f00, R18, 0xf8, !PT ;  /* 0x00001f000b0d7812 */ /* 0x000fe200078ef812 */
[C---:B------:R-:W-:Y:S02]  /*37b0*/  @!P1 FADD.FTZ R24, -R21.reuse, R24 ;  /* 0x0000001815189221 */ /* 0x040fe40000010100 */
[C---:B------:R-:W-:Y:S02]  /*37c0*/  @!P3 FADD.FTZ R0, -R21.reuse, R26 ;  /* 0x0000001a1500b221 */ /* 0x040fe40000010100 */
[C---:B------:R-:W-:Y:S01]  /*37d0*/  @!P2 FADD.FTZ R23, -R21.reuse, R23 ;  /* 0x000000171517a221 */ /* 0x040fe20000010100 */
[----:B------:R-:W-:Y:S01]  /*37e0*/  @!P1 FMUL.FTZ R24, R24, 1.4426950216293334961 ;  /* 0x3fb8aa3b18189820 */ /* 0x000fe20000410000 */
[----:B------:R-:W-:Y:S01]  /*37f0*/  @!P0 FADD.FTZ R21, -R21, R22 ;  /* 0x0000001615158221 */ /* 0x000fe20000010100 */
[----:B------:R-:W-:Y:S01]  /*3800*/  @!P3 FMUL.FTZ R0, R0, 1.4426950216293334961 ;  /* 0x3fb8aa3b0000b820 */ /* 0x000fe20000410000 */
[----:B------:R-:W-:Y:S01]  /*3810*/  @!P2 FMUL.FTZ R23, R23, 1.4426950216293334961 ;  /* 0x3fb8aa3b1717a820 */ /* 0x000fe20000410000 */
[----:B------:R-:W0:Y:S01]  /*3820*/  LDC R22, c[0x0][0x44c] ;  /* 0x00011300ff167b82 */ /* 0x000e220000000800 */
[----:B------:R-:W-:Y:S01]  /*3830*/  @!P0 FMUL.FTZ R21, R21, 1.4426950216293334961 ;  /* 0x3fb8aa3b15158820 */ /* 0x000fe20000410000 */
[----:B------:R-:W1:Y:S04]  /*3840*/  @!P3 MUFU.EX2 R2, R0 ;  /* 0x000000000002b308 */ /* 0x000e680000000800 */
[----:B------:R-:W2:Y:S04]  /*3850*/  @!P2 MUFU.EX2 R4, R23 ;  /* 0x000000170004a308 */ /* 0x000ea80000000800 */
[----:B------:R-:W3:Y:S04]  /*3860*/  @!P1 MUFU.EX2 R24, R24 ;  /* 0x0000001800189308 */ /* 0x000ee80000000800 */
[----:B------:R-:W4:Y:S01]  /*3870*/  @!P0 MUFU.EX2 R6, R21 ;  /* 0x0000001500068308 */ /* 0x000f220000000800 */
[----:B-1----:R1:W-:Y:S01]  /*3880*/  @!P3 STS [R25], R2 ;  /* 0x000000021900b388 */ /* 0x0023e20000000800 */
[----:B------:R-:W-:-:S03]  /*3890*/  IMAD.MOV.U32 R0, RZ, RZ, RZ ;  /* 0x000000ffff007224 */ /* 0x000fc600078e00ff */
[----:B--2---:R2:W-:Y:S04]  /*38a0*/  @!P2 STS [R25+0x280], R4 ;  /* 0x000280041900a388 */ /* 0x0045e80000000800 */
[----:B---3--:R-:W-:Y:S01]  /*38b0*/  @!P1 STS [R25+0x500], R24 ;  /* 0x0005001819009388 */ /* 0x008fe20000000800 */
[----:B0-----:R-:W-:-:S03]  /*38c0*/  IMAD R8, R22, UR19, RZ ;  /* 0x0000001316087c24 */ /* 0x001fc6000f8e02ff */
[----:B----4-:R0:W-:Y:S01]  /*38d0*/  @!P0 STS [R25+0x780], R6 ;  /* 0x0007800619008388 */ /* 0x0101e20000000800 */
[----:B------:R-:W-:Y:S01]  /*38e0*/  BAR.SYNC.DEFER_BLOCKING 0x0 ;  /* 0x0000000000007b1d */ /* 0x000fe20000010000 */
[----:B------:R-:W-:-:S04]  /*38f0*/  IADD3 R13, P0, PT, R8, R13, RZ ;  /* 0x0000000d080d7210 */ /* 0x000fc80007f1e0ff */
[----:B------:R-:W-:Y:S02]  /*3900*/  LEA.HI.X.SX32 R8, R8, RZ, 0x1, P0 ;  /* 0x000000ff08087211 */ /* 0x000fe400000f0eff */
[----:B-1----:R-:W-:Y:S02]  /*3910*/  CS2R R2, SRZ ;  /* 0x0000000000027805 */ /* 0x002fe4000001ff00 */
[----:B--2---:R-:W-:Y:S02]  /*3920*/  CS2R R4, SRZ ;  /* 0x0000000000047805 */ /* 0x004fe4000001ff00 */
[----:B0-----:R-:W-:Y:S01]  /*3930*/  CS2R R6, SRZ ;  /* 0x0000000000067805 */ /* 0x001fe2000001ff00 */
[----:B------:R-:W-:Y:S06]  /*3940*/  BRA.U !UP0, `(.L_x_301) ;  /* 0x0000000508bc7547 */ /* 0x000fec000b800000 */
        /* <DEDUP_REMOVED lines=10> */
[----:B0-----:R-:W-:Y:S01]  /*39f0*/  LEA R24, P0, R13, UR4, 0x2 ;  /* 0x000000040d187c11 */ /* 0x001fe2000f8010ff */
[----:B------:R-:W-:Y:S01]  /*3a00*/  ULOP3.LUT UR4, UR6, 0x3, URZ, 0xc0, !UPT ;  /* 0x0000000306047892 */ /* 0x000fe2000f8ec0ff */
[----:B------:R-:W-:-:S02]  /*3a10*/  CS2R R12, SRZ ;  /* 0x00000000000c7805 */ /* 0x000fc4000001ff00 */
[----:B------:R-:W-:Y:S01]  /*3a20*/  IADD3.X R25, PT, PT, R8, UR5, RZ, P0, !PT ;  /* 0x0000000508197c10 */ /* 0x000fe200087fe4ff */
[----:B------:R-:W-:Y:S01]  /*3a30*/  UISETP.NE.AND UP0, UPT, UR4, URZ, UPT ;  /* 0x000000ff0400728c */ /* 0x000fe2000bf05270 */
[----:B------:R-:W-:Y:S10]  /*3a40*/  BRA.U !UP1, `(.L_x_302) ;  /* 0x00000005090c7547 */ /* 0x000ff4000b800000 */
        /* <DEDUP_REMOVED lines=8> */
[----:B------:R-:W-:-:S02]  /*3ad0*/  IMAD.MOV.U32 R9, RZ, RZ, RZ ;  /* 0x000000ffff097224 */ /* 0x000fc400078e00ff */
[----:B------:R-:W-:Y:S01]  /*3ae0*/  IMAD.U32 R21, RZ, RZ, UR8 ;  /* 0x00000008ff157e24 */ /* 0x000fe2000f8e00ff */
[----:B0-----:R-:W-:Y:S02]  /*3af0*/  ULEA UR5, UR5, UR6, 0x18 ;  /* 0x0000000605057291 */ /* 0x001fe4000f8ec0ff */
[----:B------:R-:W-:-:S04]  /*3b00*/  UIADD3 UR6, UPT, UPT, -UR8, URZ, URZ ;  /* 0x000000ff08067290 */ /* 0x000fc8000fffe1ff */
[----:B------:R-:W-:-:S05]  /*3b10*/  LEA R10, R20, UR5, 0x2 ;  /* 0x00000005140a7c11 */ /* 0x000fca000f8e10ff */
[----:B------:R-:W-:-:S07]  /*3b20*/  VIADD R10, R10, 0x28 ;  /* 0x000000280a0a7836 */ /* 0x000fce0000000000 */
.L_x_303:
[----:B------:R-:W2:Y:S01]  /*3b30*/  @!P1 LDG.E.128 R12, desc[UR10][R24.64] ;  /* 0x0000000a180c9981 */ /* 0x000ea2000c1e1d00 */
[C-C-:B------:R-:W-:Y:S01]  /*3b40*/  @!P1 IMAD.WIDE R26, R22.reuse, 0x4, R24.reuse ;  /* 0x00000004161a9825 */ /* 0x140fe200078e0218 */
[----:B------:R-:W-:Y:S02]  /*3b50*/  UIADD3 UR6, UPT, UPT, UR6, 0x4, URZ ;  /* 0x0000000406067890 */ /* 0x000fe4000fffe0ff */
[----:B------:R-:W2:Y:S01]  /*3b60*/  LDS R8, [R10+-0x28] ;  /* 0xffffd8000a087984 */ /* 0x000ea20000000800 */
[----:B------:R-:W-:Y:S01]  /*3b70*/  @!P1 IMAD.WIDE R28, R22, 0x8, R24 ;  /* 0x00000008161c9825 */ /* 0x000fe200078e0218 */
[----:B------:R-:W-:Y:S02]  /*3b80*/  UISETP.NE.AND UP1, UPT, UR6, URZ, UPT ;  /* 0x000000ff0600728c */ /* 0x000fe4000bf25270 */
[----:B------:R-:W3:Y:S01]  /*3b90*/  @!P1 LDG.E.128 R16, desc[UR10][R24.64+0x200] ;  /* 0x0002000a18109981 */ /* 0x000ee2000c1e1d00 */
[C---:B--2---:R-:W-:Y:S01]  /*3ba0*/  FFMA.FTZ R9, R8.reuse, R12, R9 ;  /* 0x0000000c08097223 */ /* 0x044fe20000010009 */
[C---:B------:R-:W-:Y:S01]  /*3bb0*/  FFMA.FTZ R6, R8.reuse, R13, R6 ;  /* 0x0000000d08067223 */ /* 0x040fe20000010006 */
[C---:B------:R-:W-:Y:S01]  /*3bc0*/  FFMA.FTZ R7, R8.reuse, R14, R7 ;  /* 0x0000000e08077223 */ /* 0x040fe20000010007 */
[C---:B------:R-:W-:Y:S02]  /*3bd0*/  FFMA.FTZ R4, R8.reuse, R15, R4 ;  /* 0x0000000f08047223 */ /* 0x040fe40000010004 */
[----:B------:R-:W2:Y:S01]  /*3be0*/  @!P1 LDG.E.128 R12, desc[UR10][R26.64] ;  /* 0x0000000a1a0c9981 */ /* 0x000ea2000c1e1d00 */
[C---:B---3--:R-:W-:Y:S01]  /*3bf0*/  FFMA.FTZ R5, R8.reuse, R16, R5 ;  /* 0x0000001008057223 */ /* 0x048fe20000010005 */
[C---:B------:R-:W-:Y:S01]  /*3c00*/  FFMA.FTZ R2, R8.reuse, R17, R2 ;  /* 0x0000001108027223 */ /* 0x040fe20000010002 */
[C---:B------:R-:W-:Y:S01]  /*3c10*/  FFMA.FTZ R3, R8.reuse, R18, R3 ;  /* 0x0000001208037223 */ /* 0x040fe20000010003 */
[----:B------:R-:W-:Y:S02]  /*3c20*/  FFMA.FTZ R0, R8, R19, R0 ;  /* 0x0000001308007223 */ /* 0x000fe40000010000 */
[----:B------:R-:W2:Y:S04]  /*3c30*/  LDS R8, [R10+-0x14] ;  /* 0xffffec000a087984 */ /* 0x000ea80000000800 */
[----:B------:R0:W3:Y:S02]  /*3c40*/  @!P1 LDG.E.128 R16, desc[UR10][R26.64+0x200] ;  /* 0x0002000a1a109981 */ /* 0x0000e4000c1e1d00 */
[C---:B0-----:R-:W-:Y:S01]  /*3c50*/  @!P1 IMAD.WIDE R26, R22.reuse, 0xc, R24 ;  /* 0x0000000c161a9825 */ /* 0x041fe200078e0218 */
[C---:B------:R-:W-:Y:S04]  /*3c60*/  LEA R24, P0, R22.reuse, R24, 0x4 ;  /* 0x0000001816187211 */ /* 0x040fe800078020ff */
[----:B------:R-:W-:Y:S01]  /*3c70*/  LEA.HI.X.SX32 R25, R22, R25, 0x4, P0 ;  /* 0x0000001916197211 */ /* 0x000fe200000f26ff */
        /* <DEDUP_REMOVED lines=9> */
[----:B------:R-:W2:Y:S04]  /*3d10*/  LDS R8, [R10] ;  /* 0x000000000a087984 */ /* 0x000ea80000000800 */
        /* <DEDUP_REMOVED lines=10> */
[----:B------:R-:W3:Y:S04]  /*3dc0*/  @!P1 LDG.E.128 R16, desc[UR10][R26.64+0x200] ;  /* 0x0002000a1a109981 */ /* 0x000ee8000c1e1d00 */
[----:B------:R0:W2:Y:S02]  /*3dd0*/  LDS R8, [R10+0x14] ;  /* 0x000014000a087984 */ /* 0x0000a40000000800 */
[----:B0-----:R-:W-:Y:S01]  /*3de0*/  IADD3 R10, PT, PT, R10, 0x50, RZ ;  /* 0x000000500a0a7810 */ /* 0x001fe20007ffe0ff */
[C---:B--2---:R-:W-:Y:S01]  /*3df0*/  FFMA.FTZ R9, R8.reuse, R12, R9 ;  /* 0x0000000c08097223 */ /* 0x044fe20000010009 */
[C---:B------:R-:W-:Y:S01]  /*3e00*/  FFMA.FTZ R6, R8.reuse, R13, R6 ;  /* 0x0000000d08067223 */ /* 0x040fe20000010006 */
[C---:B------:R-:W-:Y:S01]  /*3e10*/  FFMA.FTZ R7, R8.reuse, R14, R7 ;  /* 0x0000000e08077223 */ /* 0x040fe20000010007 */
[C---:B------:R-:W-:Y:S01]  /*3e20*/  FFMA.FTZ R4, R8.reuse, R15, R4 ;  /* 0x0000000f08047223 */ /* 0x040fe20000010004 */
[C---:B---3--:R-:W-:Y:S01]  /*3e30*/  FFMA.FTZ R5, R8.reuse, R16, R5 ;  /* 0x0000001008057223 */ /* 0x048fe20000010005 */
[C---:B------:R-:W-:Y:S01]  /*3e40*/  FFMA.FTZ R2, R8.reuse, R17, R2 ;  /* 0x0000001108027223 */ /* 0x040fe20000010002 */
[C---:B------:R-:W-:Y:S01]  /*3e50*/  FFMA.FTZ R3, R8.reuse, R18, R3 ;  /* 0x0000001208037223 */ /* 0x040fe20000010003 */
[----:B------:R-:W-:Y:S01]  /*3e60*/  FFMA.FTZ R0, R8, R19, R0 ;  /* 0x0000001308007223 */ /* 0x000fe20000010000 */
[----:B------:R-:W-:Y:S09]  /*3e70*/  BRA.U UP1, `(.L_x_303) ;  /* 0xfffffffd012c7547 */ /* 0x000ff2000b83ffff */
.L_x_302:
[----:B------:R-:W-:Y:S05]  /*3e80*/  BRA.U !UP0, `(.L_x_301) ;  /* 0x00000001086c7547 */ /* 0x000fea000b800000 */
[----:B------:R-:W0:Y:S01]  /*3e90*/  S2UR UR5, SR_CgaCtaId ;  /* 0x00000000000579c3 */ /* 0x000e220000008800 */
[----:B------:R-:W-:Y:S01]  /*3ea0*/  UMOV UR6, 0x400 ;  /* 0x0000040000067882 */ /* 0x000fe20000000000 */
[----:B------:R-:W-:Y:S01]  /*3eb0*/  IMAD R21, R21, 0x5, R20 ;  /* 0x0000000515157824 */ /* 0x000fe200078e0214 */
[----:B------:R-:W-:Y:S01]  /*3ec0*/  IADD3 R24, P1, PT, R24, 0x200, RZ ;  /* 0x0000020018187810 */ /* 0x000fe20007f3e0ff */
[----:B------:R-:W-:Y:S01]  /*3ed0*/  IMAD.WIDE R22, R22, 0x4, RZ ;  /* 0x0000000416167825 */ /* 0x000fe200078e02ff */
[----:B------:R-:W-:Y:S01]  /*3ee0*/  ISETP.GE.AND P0, PT, R20, UR7, PT ;  /* 0x0000000714007c0c */ /* 0x000fe2000bf06270 */
[----:B------:R-:W-:Y:S01]  /*3ef0*/  UIADD3 UR4, UPT, UPT, -UR4, URZ, URZ ;  /* 0x000000ff04047290 */ /* 0x000fe2000fffe1ff */
[----:B------:R-:W-:Y:S01]  /*3f00*/  IADD3.X R25, PT, PT, RZ, R25, RZ, P1, !PT ;  /* 0x00000019ff197210 */ /* 0x000fe20000ffe4ff */
[----:B0-----:R-:W-:-:S06]  /*3f10*/  ULEA UR5, UR5, UR6, 0x18 ;  /* 0x0000000605057291 */ /* 0x001fcc000f8ec0ff */
[----:B------:R-:W-:-:S07]  /*3f20*/  LEA R10, R21, UR5, 0x2 ;  /* 0x00000005150a7c11 */ /* 0x000fce000f8e10ff */
.L_x_304:
[----:B------:R-:W2:Y:S01]  /*3f30*/  @!P0 LDG.E.128 R12, desc[UR10][R24.64+-0x200] ;  /* 0xfffe000a180c8981 */ /* 0x000ea2000c1e1d00 */
[----:B------:R-:W-:Y:S03]  /*3f40*/  UIADD3 UR4, UPT, UPT, UR4, 0x1, URZ ;  /* 0x0000000104047890 */ /* 0x000fe6000fffe0ff */
[----:B------:R0:W3:Y:S01]  /*3f50*/  @!P0 LDG.E.128 R16, desc[UR10][R24.64] ;  /* 0x0000000a18108981 */ /* 0x0000e2000c1e1d00 */
[----:B------:R-:W-:Y:S03]  /*3f60*/  UISETP.NE.AND UP0, UPT, UR4, URZ, UPT ;  /* 0x000000ff0400728c */ /* 0x000fe6000bf05270 */
[----:B------:R1:W2:Y:S01]  /*3f70*/  LDS R8, [R10] ;  /* 0x000000000a087984 */ /* 0x0002a20000000800 */
[----:B0-----:R-:W-:Y:S02]  /*3f80*/  IADD3 R24, P1, PT, R22, R24, RZ ;  /* 0x0000001816187210 */ /* 0x001fe40007f3e0ff */
[----:B-1----:R-:W-:Y:S02]  /*3f90*/  IADD3 R10, PT, PT, R10, 0x14, RZ ;  /* 0x000000140a0a7810 */ /* 0x002fe40007ffe0ff */
[----:B------:R-:W-:Y:S01]  /*3fa0*/  IADD3.X R25, PT, PT, R23, R25, RZ, P1, !PT ;  /* 0x0000001917197210 */ /* 0x000fe20000ffe4ff */
        /* <DEDUP_REMOVED lines=9> */
.L_x_301:
[----:B------:R-:W-:-:S04]  /*4040*/  IADD3 R20, PT, PT, R20, UR19, RZ ;  /* 0x0000001314147c10 */ /* 0x000fc8000fffe0ff */
[----:B------:R-:W-:-:S13]  /*4050*/  ISETP.GE.AND P0, PT, R20, UR20, PT ;  /* 0x0000001414007c0c */ /* 0x000fda000bf06270 */
[----:B------:R-:W-:Y:S05]  /*4060*/  @P0 EXIT ;  /* 0x000000000000094d */ /* 0x000fea0003800000 */
[----:B------:R-:W-:Y:S01]  /*4070*/  IABS R14, UR21 ;  /* 0x00000015000e7c13 */ /* 0x000fe20008000000 */
[----:B------:R-:W0:Y:S01]  /*4080*/  LDC R13, c[0x0][0x434] ;  /* 0x00010d00ff0d7b82 */ /* 0x000e220000000800 */
[----:B------:R-:W-:Y:S01]  /*4090*/  IABS R16, R20 ;  /* 0x0000001400107213 */ /* 0x000fe20000000000 */
[----:B------:R-:W1:Y:S01]  /*40a0*/  LDCU.128 UR4, c[0x0][0x400] ;  /* 0x00008000ff0477ac */ /* 0x000e620008000c00 */
[----:B------:R-:W2:Y:S01]  /*40b0*/  I2F.RP R12, R14 ;  /* 0x0000000e000c7306 */ /* 0x000ea20000209400 */
[----:B------:R-:W-:Y:S01]  /*40c0*/  IABS R10, UR21 ;  /* 0x00000015000a7c13 */ /* 0x000fe20008000000 */
[----:B------:R-:W3:Y:S01]  /*40d0*/  LDCU.64 UR8, c[0x0][0x410] ;  /* 0x00008200ff0877ac */ /* 0x000ee20008000a00 */
[----:B------:R-:W-:-:S03]  /*40e0*/  F2FP.BF16.F32.PACK_AB R6, R6, R9 ;  /* 0x000000090606723e */ /* 0x000fc600000010ff */
[----:B------:R-:W-:Y:S01]  /*40f0*/  IMAD.MOV R10, RZ, RZ, -R10 ;  /* 0x000000ffff0a7224 */ /* 0x000fe200078e0a0a */
[----:B------:R-:W-:Y:S02]  /*4100*/  F2FP.BF16.F32.PACK_AB R7, R4, R7 ;  /* 0x000000070407723e */ /* 0x000fe400000010ff */
[----:B------:R-:W-:Y:S02]  /*4110*/  F2FP.BF16.F32.PACK_AB R2, R2, R5 ;  /* 0x000000050202723e */ /* 0x000fe400000010ff */
[----:B------:R-:W-:Y:S01]  /*4120*/  F2FP.BF16.F32.PACK_AB R3, R0, R3 ;  /* 0x000000030003723e */ /* 0x000fe200000010ff */
[----:B--2---:R-:W2:Y:S02]  /*4130*/  MUFU.RCP R18, R12 ;  /* 0x0000000c00127308 */ /* 0x004ea40000001000 */
[----:B--2---:R-:W-:Y:S01]  /*4140*/  VIADD R18, R18, 0xffffffe ;  /* 0x0ffffffe12127836 */ /* 0x004fe20000000000 */
[----:B0-----:R-:W-:-:S05]  /*4150*/  IABS R12, R13 ;  /* 0x0000000d000c7213 */ /* 0x001fca0000000000 */
[----:B------:R-:W0:Y:S02]  /*4160*/  F2I.FTZ.U32.TRUNC.NTZ R19, R18 ;  /* 0x0000001200137305 */ /* 0x000e24000021f000 */
[--C-:B0-----:R-:W-:Y:S02]  /*4170*/  IMAD.MOV R8, RZ, RZ, -R19.reuse ;  /* 0x000000ffff087224 */ /* 0x101fe400078e0a13 */
[----:B------:R-:W-:Y:S02]  /*4180*/  HFMA2 R18, -RZ, RZ, 0, 0 ;  /* 0x00000000ff127431 */ /* 0x000fe400000001ff */
        /* <DEDUP_REMOVED lines=9> */
[----:B------:R-:W-:Y:S01]  /*4220*/  @!P1 IMAD.IADD R17, R17, 0x1, -R14 ;  /* 0x0000000111119824 */ /* 0x000fe200078e0a0e */
[----:B------:R-:W-:Y:S01]  /*4230*/  @!P1 IADD3 R15, PT, PT, R15, 0x1, RZ ;  /* 0x000000010f0f9810 */ /* 0x000fe20007ffe0ff */
[----:B0-----:R-:W-:Y:S01]  /*4240*/  VIADD R18, R8, 0xffffffe ;  /* 0x0ffffffe08127836 */ /* 0x001fe20000000000 */
[----:B------:R-:W-:Y:S02]  /*4250*/  ISETP.NE.AND P1, PT, RZ, UR21, PT ;  /* 0x00000015ff007c0c */ /* 0x000fe4000bf25270 */
[----:B------:R-:W-:Y:S01]  /*4260*/  ISETP.GE.U32.AND P2, PT, R17, R14, PT ;  /* 0x0000000e1100720c */ /* 0x000fe20003f46070 */
[----:B------:R-:W0:-:S12]  /*4270*/  F2I.FTZ.U32.TRUNC.NTZ R19, R18 ;  /* 0x0000001200137305 */ /* 0x000e18000021f000 */
[----:B------:R-:W-:Y:S02]  /*4280*/  @P2 VIADD R15, R15, 0x1 ;  /* 0x000000010f0f2836 */ /* 0x000fe40000000000 */
[----:B0-----:R-:W-:Y:S01]  /*4290*/  IMAD.MOV R17, RZ, RZ, -R19 ;  /* 0x000000ffff117224 */ /* 0x001fe200078e0a13 */
[----:B------:R-:W-:Y:S02]  /*42a0*/  MOV R18, RZ ;  /* 0x000000ff00127202 */ /* 0x000fe40000000f00 */
[----:B------:R-:W-:Y:S01]  /*42b0*/  @!P0 IADD3 R15, PT, PT, -R15, RZ, RZ ;  /* 0x000000ff0f0f8210 */ /* 0x000fe20007ffe1ff */
[----:B------:R-:W-:Y:S01]  /*42c0*/  IMAD R10, R17, R12, RZ ;  /* 0x0000000c110a7224 */ /* 0x000fe200078e02ff */
[----:B------:R-:W-:-:S03]  /*42d0*/  @!P1 LOP3.LUT R15, RZ, UR21, RZ, 0x33, !PT ;  /* 0x00000015ff0f9c12 */ /* 0x000fc6000f8e33ff */
[----:B------:R-:W-:-:S04]  /*42e0*/  IMAD.HI.U32 R10, R19, R10, R18 ;  /* 0x0000000a130a7227 */ /* 0x000fc800078e0012 */
[----:B------:R-:W-:-:S04]  /*42f0*/  IMAD R14, R15, UR21, RZ ;  /* 0x000000150f0e7c24 */ /* 0x000fc8000f8e02ff */
[----:B------:R-:W-:-:S05]  /*4300*/  IMAD.IADD R16, R20, 0x1, -R14 ;  /* 0x0000000114107824 */ /* 0x000fca00078e0a0e */
[----:B------:R-:W-:Y:S02]  /*4310*/  IABS R8, R16 ;  /* 0x0000001000087213 */ /* 0x000fe40000000000 */
[----:B------:R-:W-:-:S03]  /*4320*/  LOP3.LUT R16, R16, R13, RZ, 0x3c, !PT ;  /* 0x0000000d10107212 */ /* 0x000fc600078e3cff */
[----:B------:R-:W-:Y:S01]  /*4330*/  IMAD.HI.U32 R10, R10, R8, RZ ;  /* 0x000000080a0a7227 */ /* 0x000fe200078e00ff */
[----:B------:R-:W-:-:S03]  /*4340*/  ISETP.GE.AND P1, PT, R16, RZ, PT ;  /* 0x000000ff1000720c */ /* 0x000fc60003f26270 */
[----:B------:R-:W-:-:S04]  /*4350*/  IMAD.MOV R17, RZ, RZ, -R10 ;  /* 0x000000ffff117224 */ /* 0x000fc800078e0a0a */
[----:B------:R-:W-:Y:S01]  /*4360*/  IMAD R17, R12, R17, R8 ;  /* 0x000000110c117224 */ /* 0x000fe200078e0208 */
[----:B------:R-:W-:-:S04]  /*4370*/  SHF.R.S32.HI R8, RZ, 0x1f, R15 ;  /* 0x0000001fff087819 */ /* 0x000fc8000001140f */
[----:B------:R-:W-:Y:S01]  /*4380*/  ISETP.GT.U32.AND P0, PT, R12, R17, PT ;  /* 0x000000110c00720c */ /* 0x000fe20003f04070 */
[----:B-1----:R-:W-:-:S04]  /*4390*/  IMAD R8, R8, UR4, RZ ;  /* 0x0000000408087c24 */ /* 0x002fc8000f8e02ff */
[----:B------:R-:W-:-:S08]  /*43a0*/  IMAD R8, R15, UR5, R8 ;  /* 0x000000050f087c24 */ /* 0x000fd0000f8e0208 */
[----:B------:R-:W-:Y:S01]  /*43b0*/  @!P0 IMAD.IADD R17, R17, 0x1, -R12 ;  /* 0x0000000111118824 */ /* 0x000fe200078e0a0c */
[----:B------:R-:W-:Y:S02]  /*43c0*/  @!P0 IADD3 R10, PT, PT, R10, 0x1, RZ ;  /* 0x000000010a0a8810 */ /* 0x000fe40007ffe0ff */
[----:B------:R-:W-:Y:S02]  /*43d0*/  ISETP.NE.AND P0, PT, R13, RZ, PT ;  /* 0x000000ff0d00720c */ /* 0x000fe40003f05270 */
[----:B------:R-:W-:Y:S01]  /*43e0*/  ISETP.GE.U32.AND P2, PT, R17, R12, PT ;  /* 0x0000000c1100720c */ /* 0x000fe20003f46070 */
[----:B------:R-:W-:Y:S01]  /*43f0*/  IMAD.WIDE.U32 R16, R15, UR4, RZ ;  /* 0x000000040f107c25 */ /* 0x000fe2000f8e00ff */
[----:B------:R-:W0:Y:S03]  /*4400*/  LDCU.64 UR4, c[0x0][0x3f0] ;  /* 0x00007e00ff0477ac */ /* 0x000e260008000a00 */
[----:B------:R-:W-:-:S08]  /*4410*/  IMAD.IADD R17, R17, 0x1, R8 ;  /* 0x0000000111117824 */ /* 0x000fd000078e0208 */
[----:B------:R-:W-:-:S05]  /*4420*/  @P2 VIADD R10, R10, 0x1 ;  /* 0x000000010a0a2836 */ /* 0x000fca0000000000 */
[----:B------:R-:W-:Y:S02]  /*4430*/  @!P1 IADD3 R10, PT, PT, -R10, RZ, RZ ;  /* 0x000000ff0a0a9210 */ /* 0x000fe40007ffe1ff */
[----:B------:R-:W-:-:S04]  /*4440*/  @!P0 LOP3.LUT R10, RZ, R13, RZ, 0x33, !PT ;  /* 0x0000000dff0a8212 */ /* 0x000fc800078e33ff */
[----:B------:R-:W-:Y:S01]  /*4450*/  SHF.R.S32.HI R12, RZ, 0x1f, R10 ;  /* 0x0000001fff0c7819 */ /* 0x000fe2000001140a */
[C---:B------:R-:W-:Y:S02]  /*4460*/  IMAD R13, R10.reuse, R13, R14 ;  /* 0x0000000d0a0d7224 */ /* 0x040fe400078e020e */
[----:B---3--:R-:W-:-:S03]  /*4470*/  IMAD.WIDE.U32 R16, R10, UR8, R16 ;  /* 0x000000080a107c25 */ /* 0x008fc6000f8e0010 */
        /* <DEDUP_REMOVED lines=11> */
[----:B------:R-:W-:-:S05]  /*4530*/  LEA.HI.X R9, R11, UR5, R10, 0x1, P0 ;  /* 0x000000050b097c11 */ /* 0x000fca00080f0c0a */
[----:B------:R-:W-:Y:S04]  /*4540*/  STG.E.64 desc[UR10][R8.64], R6 ;  /* 0x0000000608007986 */ /* 0x000fe8000c101b0a */
[----:B------:R-:W-:Y:S01]  /*4550*/  STG.E.64 desc[UR10][R8.64+0x100], R2 ;  /* 0x0001000208007986 */ /* 0x000fe2000c101b0a */
[----:B------:R-:W-:Y:S05]  /*4560*/  EXIT ;  /* 0x000000000000794d */ /* 0x000fea0003800000 */
        .weak           $__internal_7_$__cuda_sm20_div_s64
        .type           $__internal_7_$__cuda_sm20_div_s64,@function
        .size           $__internal_7_$__cuda_sm20_div_s64,(.L_x_4039 - $__internal_7_$__cuda_sm20_div_s64)
$__internal_7_$__cuda_sm20_div_s64:
        /* <DEDUP_REMOVED lines=86> */
[----:B------:R-:W-:Y:S06]  /*4ad0*/  RET.REL.NODEC R16 `(_ZN5flash32flash_fwd_splitkv_combine_kernelI23Flash_fwd_kernel_traitsILi256ELi64ELi64ELi4ELb0ELb0EN7cutlass10bfloat16_tE19Flash_kernel_traitsILi256ELi64ELi64ELi4ES3_EELi4ELi7ELb1EEEvNS_16Flash_fwd_paramsE) ;  /* 0xffffffb410487950 */ /* 0x000fec0003c3ffff */
.L_x_305:
        /* <DEDUP_REMOVED lines=10> */
.L_x_4039:


//--------------------- .text._ZN5flash32flash_fwd_splitkv_combine_kernelI23Flash_fwd_kernel_traitsILi256ELi64ELi64ELi4ELb0ELb0EN7cutlass10bfloat16_tE19Flash_kernel_traitsILi256ELi64ELi64ELi4ES3_EELi4ELi6ELb1EEEvNS_16Flash_fwd_paramsE --------------------------
	.section	.text._ZN5flash32flash_fwd_splitkv_combine_kernelI23Flash_fwd_kernel_traitsILi256ELi64ELi64ELi4ELb0ELb0EN7cutlass10bfloat16_tE19Flash_kernel_traitsILi256ELi64ELi64ELi4ES3_EELi4ELi6ELb1EEEvNS_16Flash_fwd_paramsE,"ax",@progbits
	.align	128
        .global         _ZN5flash32flash_fwd_splitkv_combine_kernelI23Flash_fwd_kernel_traitsILi256ELi64ELi64ELi4ELb0ELb0EN7cutlass10bfloat16_tE19Flash_kernel_traitsILi256ELi64ELi64ELi4ES3_EELi4ELi6ELb1EEEvNS_16Flash_fwd_paramsE
        .type           _ZN5flash32flash_fwd_splitkv_combine_kernelI23Flash_fwd_kernel_traitsILi256ELi64ELi64ELi4ELb0ELb0EN7cutlass10bfloat16_tE19Flash_kernel_traitsILi256ELi64ELi64ELi4ES3_EELi4ELi6ELb1EEEvNS_16Flash_fwd_paramsE,@function
        .size           _ZN5flash32flash_fwd_splitkv_combine_kernelI23Flash_fwd_kernel_traitsILi256ELi64ELi64ELi4ELb0ELb0EN7cutlass10bfloat16_tE19Flash_kernel_traitsILi256ELi64ELi64ELi4ES3_EELi4ELi6ELb1EEEvNS_16Flash_fwd_paramsE,(.L_x_4040 - _ZN5flash32flash_fwd_splitkv_combine_kernelI23Flash_fwd_kernel_traitsILi256ELi64ELi64ELi4ELb0ELb0EN7cutlass10bfloat16_tE19Flash_kernel_traitsILi256ELi64ELi64ELi4ES3_EELi4ELi6ELb1EEEvNS_16Flash_fwd_paramsE)
        .other          _ZN5flash32flash_fwd_splitkv_combine_kernelI23Flash_fwd_kernel_traitsILi256ELi64ELi64ELi4ELb0ELb0EN7cutlass10bfloat16_tE19Flash_kernel_traitsILi256ELi64ELi64ELi4ES3_EELi4ELi6ELb1EEEvNS_16Flash_fwd_paramsE,@"STO_CUDA_ENTRY STV_DEFAULT"
_ZN5flash32flash_fwd_splitkv_combine_kernelI23Flash_fwd_kernel_traitsILi256ELi64ELi64ELi4ELb0ELb0EN7cutlass10bfloat16_tE19Flash_kernel_traitsILi256ELi64ELi64ELi4ES3_EELi4ELi6ELb1EEEvNS_16Flash_fwd_paramsE:
.text._ZN5flash32flash_fwd_splitkv_combine_kernelI23Flash_fwd_kernel_traitsILi256ELi64ELi64ELi4ELb0ELb0EN7cutlass10bfloat16_tE19Flash_kernel_traitsILi256ELi64ELi64ELi4ES3_EELi4ELi6ELb1EEEvNS_16Flash_fwd_paramsE:
[----:B------:R-:W-:Y:S08]  /*0000*/  LDC R1, c[0x0][0x37c] ;  /* 0x0000df00ff017b82 */ /* 0x000ff00000000800 */
[----:B------:R-:W0:Y:S01]  /*0010*/  LDC.64 R22, c[0x0][0x430] ;  /* 0x00010c00ff167b82 */ /* 0x000e220000000a00 */
[----:B------:R-:W0:Y:S07]  /*0020*/  LDCU UR4, c[0x0][0x3e0] ;  /* 0x00007c00ff0477ac */ /* 0x000e2e0008000800 */
[----:B------:R-:W1:Y:S01]  /*0030*/  S2UR UR6, SR_CTAID.X ;  /* 0x00000000000679c3 */ /* 0x000e620000002500 */
[----:B0-----:R-:W-:-:S04]  /*0040*/  IMAD R21, R23, UR4, RZ ;  /* 0x0000000417157c24 */ /* 0x001fc8000f8e02ff */
[----:B------:R-:W-:Y:S01]  /*0050*/  IMAD R22, R21, R22, RZ ;  /* 0x0000001615167224 */ /* 0x000fe200078e02ff */
[----:B-1----:R-:W-:-:S04]  /*0060*/  USHF.L.U32 UR6, UR6, 0x2, URZ ;  /* 0x0000000206067899 */ /* 0x002fc800080006ff */
[----:B------:R-:W-:Y:S02]  /*0070*/  VIMNMX R31, PT, PT, R22, R23, PT ;  /* 0x00000017161f7248 */ /* 0x000fe40003fe0100 */
[----:B------:R-:W-:Y:S02]  /*0080*/  SHF.R.S32.HI R3, RZ, 0x1f, R22 ;  /* 0x0000001fff037819 */ /* 0x000fe40000011416 */
[----:B------:R-:W-:-:S04]  /*0090*/  SHF.R.S32.HI R16, RZ, 0x1f, R31 ;  /* 0x0000001fff107819 */ /* 0x000fc8000001141f */
[----:B------:R-:W-:-:S04]  /*00a0*/  LOP3.LUT R0, R3, R16, RZ, 0xfc, !PT ;  /* 0x0000001003007212 */ /* 0x000fc800078efcff */
[----:B------:R-:W-:-:S13]  /*00b0*/  ISETP.NE.U32.AND P0, PT, R0, RZ, PT ;  /* 0x000000ff0000720c */ /* 0x000fda0003f05070 */
[----:B------:R-:W-:Y:S05]  /*00c0*/  @P0 BRA `(.L_x_306) ;  /* 0x0000000000500947 */ /* 0x000fea0003800000 */
[----:B------:R-:W0:Y:S01]  /*00d0*/  I2F.U32.RP R2, R31 ;  /* 0x0000001f00027306 */ /* 0x000e220000209000 */
[----:B------:R-:W-:Y:S01]  /*00e0*/  IMAD.MOV R0, RZ, RZ, -R31 ;  /* 0x000000ffff007224 */ /* 0x000fe200078e0a1f */
[----:B------:R-:W-:Y:S02]  /*00f0*/  ISETP.NE.U32.AND P0, PT, R31, RZ, PT ;  /* 0x000000ff1f00720c */ /* 0x000fe40003f05070 */
[----:B------:R-:W-:-:S04]  /*0100*/  MOV R13, RZ ;  /* 0x000000ff000d7202 */ /* 0x000fc80000000f00 */
[----:B0-----:R-:W0:Y:S02]  /*0110*/  MUFU.RCP R4, R2 ;  /* 0x0000000200047308 */ /* 0x001e240000001000 */
[----:B0-----:R-:W-:-:S06]  /*0120*/  VIADD R4, R4, 0xffffffe ;  /* 0x0ffffffe04047836 */ /* 0x001fcc0000000000 */
[----:B------:R0:W1:Y:S02]  /*0130*/  F2I.FTZ.U32.TRUNC.NTZ R5, R4 ;  /* 0x0000000400057305 */ /* 0x000064000021f000 */
[----:B0-----:R-:W-:Y:S02]  /*0140*/  HFMA2 R4, -RZ, RZ, 0, 0 ;  /* 0x00000000ff047431 */ /* 0x001fe400000001ff */
[----:B-1----:R-:W-:-:S04]  /*0150*/  IMAD R7, R0, R5, RZ ;  /* 0x0000000500077224 */ /* 0x002fc800078e02ff */
[----:B------:R-:W-:-:S06]  /*0160*/  IMAD.HI.U32 R7, R5, R7, R4 ;  /* 0x0000000705077227 */ /* 0x000fcc00078e0004 */
[----:B------:R-:W-:-:S04]  /*0170*/  IMAD.HI.U32 R12, R7, R22, RZ ;  /* 0x00000016070c7227 */ /* 0x000fc800078e00ff */
[----:B------:R-:W-:-:S04]  /*0180*/  IMAD.MOV R0, RZ, RZ, -R12 ;  /* 0x000000ffff007224 */ /* 0x000fc800078e0a0c */
[----:B------:R-:W-:-:S05]  /*0190*/  IMAD R0, R31, R0, R22 ;  /* 0x000000001f007224 */ /* 0x000fca00078e0216 */
[----:B------:R-:W-:-:S13]  /*01a0*/  ISETP.GE.U32.AND P2, PT, R0, R31, PT ;  /* 0x0000001f0000720c */ /* 0x000fda0003f46070 */
[----:B------:R-:W-:Y:S01]  /*01b0*/  @P2 IADD3 R0, PT, PT, -R31, R0, RZ ;  /* 0x000000001f002210 */ /* 0x000fe20007ffe1ff */
[----:B------:R-:W-:-:S03]  /*01c0*/  @P2 VIADD R12, R12, 0x1 ;  /* 0x000000010c0c2836 */ /* 0x000fc60000000000 */
[----:B------:R-:W-:-:S13]  /*01d0*/  ISETP.GE.U32.AND P1, PT, R0, R31, PT ;  /* 0x0000001f0000720c */ /* 0x000fda0003f26070 */
[----:B------:R-:W-:Y:S02]  /*01e0*/  @P1 IADD3 R12, PT, PT, R12, 0x1, RZ ;  /* 0x000000010c0c1810 */ /* 0x000fe40007ffe0ff */
[----:B------:R-:W-:Y:S01]  /*01f0*/  @!P0 LOP3.LUT R12, RZ, R31, RZ, 0x33, !PT ;  /* 0x0000001fff0c8212 */ /* 0x000fe200078e33ff */
[----:B------:R-:W-:Y:S06]  /*0200*/  BRA `(.L_x_307) ;  /* 0x00000000001c7947 */ /* 0x000fec0003800000 */
.L_x_306:
[----:B------:R-:W-:Y:S01]  /*0210*/  IMAD.MOV.U32 R27, RZ, RZ, R22 ;  /* 0x000000ffff1b7224 */ /* 0x000fe200078e0016 */
[----:B------:R-:W-:Y:S01]  /*0220*/  MOV R24, R31 ;  /* 0x0000001f00187202 */ /* 0x000fe20000000f00 */
[----:B------:R-:W-:Y:S01]  /*0230*/  IMAD.MOV.U32 R19, RZ, RZ, R3 ;  /* 0x000000ffff137224 */ /* 0x000fe200078e0003 */
[----:B------:R-:W-:Y:S02]  /*0240*/  MOV R17, R16 ;  /* 0x0000001000117202 */ /* 0x000fe40000000f00 */
[----:B------:R-:W-:Y:S02]  /*0250*/  MOV R18, 0x270 ;  /* 0x0000027000127802 */ /* 0x000fe40000000f00 */
[----:B------:R-:W-:Y:S05]  /*0260*/  CALL.REL.NOINC `($__internal_8_$__cuda_sm20_div_s64) ;  /* 0x0000003c00807944 */ /* 0x000fea0003c00000 */
[----:B------:R-:W-:-:S07]  /*0270*/  MOV R12, R2 ;  /* 0x00000002000c7202 */ /* 0x000fce0000000f00 */
.L_x_307:
        /* <DEDUP_REMOVED lines=30> */
.L_x_309:
[----:B------:R-:W-:Y:S01]  /*0460*/  IMAD.MOV.U32 R27, RZ, RZ, R12 ;  /* 0x000000ffff1b7224 */ /* 0x000fe200078e000c */
[----:B------:R-:W-:Y:S02]  /*0470*/  MOV R19, R13 ;  /* 0x0000000d00137202 */ /* 0x000fe40000000f00 */
[----:B------:R-:W-:Y:S02]  /*0480*/  MOV R18, 0x4a0 ;  /* 0x000004a000127802 */ /* 0x000fe40000000f00 */
[----:B------:R-:W-:Y:S05]  /*0490*/  CALL.REL.NOINC `($__internal_8_$__cuda_sm20_div_s64) ;  /* 0x0000003800f47944 */ /* 0x000fea0003c00000 */
[----:B------:R-:W-:Y:S02]  /*04a0*/  MOV R28, R2 ;  /* 0x00000002001c7202 */ /* 0x000fe40000000f00 */
[----:B------:R-:W-:Y:S02]  /*04b0*/  MOV R29, R13 ;  /* 0x0000000d001d7202 */ /* 0x000fe40000000f00 */
.L_x_310:
[----:B------:R-:W-:Y:S05]  /*04c0*/  BSYNC.RECONVERGENT B0 ;  /* 0x0000000000007941 */ /* 0x000fea0003800200 */
.L_x_308:
[----:B------:R-:W0:Y:S01]  /*04d0*/  LDC R4, c[0x0][0x434] ;  /* 0x00010d00ff047b82 */ /* 0x000e220000000800 */
[----:B------:R-:W-:Y:S01]  /*04e0*/  BSSY.RECONVERGENT B0, `(.L_x_311) ;  /* 0x000003e000007945 */ /* 0x000fe20003800200 */
[----:B0-----:R-:W-:-:S04]  /*04f0*/  IABS R7, R4 ;  /* 0x0000000400077213 */ /* 0x001fc80000000000 */
[----:B------:R-:W0:Y:S01]  /*0500*/  I2F.RP R10, R7 ;  /* 0x00000007000a7306 */ /* 0x000e220000209400 */
[----:B------:R-:W-:-:S07]  /*0510*/  IADD3 R0, PT, PT, R4, -0x1, R7 ;  /* 0xffffffff04007810 */ /* 0x000fce0007ffe007 */
[----:B0-----:R-:W0:Y:S02]  /*0520*/  MUFU.RCP R8, R10 ;  /* 0x0000000a00087308 */ /* 0x001e240000001000 */
[----:B0-----:R-:W-:-:S06]  /*0530*/  VIADD R8, R8, 0xffffffe ;  /* 0x0ffffffe08087836 */ /* 0x001fcc0000000000 */
[----:B------:R-:W0:Y:S02]  /*0540*/  F2I.FTZ.U32.TRUNC.NTZ R9, R8 ;  /* 0x0000000800097305 */ /* 0x000e24000021f000 */
[----:B0-----:R-:W-:Y:S02]  /*0550*/  IMAD.MOV R2, RZ, RZ, -R9 ;  /* 0x000000ffff027224 */ /* 0x001fe400078e0a09 */
[----:B------:R-:W-:Y:S02]  /*0560*/  IMAD.MOV.U32 R8, RZ, RZ, RZ ;  /* 0x000000ffff087224 */ /* 0x000fe400078e00ff */
[----:B------:R-:W-:Y:S01]  /*0570*/  IMAD R5, R2, R7, RZ ;  /* 0x0000000702057224 */ /* 0x000fe200078e02ff */
[----:B------:R-:W-:-:S03]  /*0580*/  IABS R2, R0 ;  /* 0x0000000000027213 */ /* 0x000fc60000000000 */
[----:B------:R-:W-:-:S04]  /*0590*/  IMAD.HI.U32 R6, R9, R5, R8 ;  /* 0x0000000509067227 */ /* 0x000fc800078e0008 */
[----:B------:R-:W-:-:S04]  /*05a0*/  IMAD.MOV.U32 R5, RZ, RZ, R2 ;  /* 0x000000ffff057224 */ /* 0x000fc800078e0002 */
[----:B------:R-:W-:-:S04]  /*05b0*/  IMAD.HI.U32 R6, R6, R5, RZ ;  /* 0x0000000506067227 */ /* 0x000fc800078e00ff */
[----:B------:R-:W-:-:S04]  /*05c0*/  IMAD.MOV R2, RZ, RZ, -R6 ;  /* 0x000000ffff027224 */ /* 0x000fc800078e0a06 */
[----:B------:R-:W-:-:S05]  /*05d0*/  IMAD R2, R7, R2, R5 ;  /* 0x0000000207027224 */ /* 0x000fca00078e0205 */
[----:B------:R-:W-:-:S13]  /*05e0*/  ISETP.GT.U32.AND P1, PT, R7, R2, PT ;  /* 0x000000020700720c */ /* 0x000fda0003f24070 */
[----:B------:R-:W-:Y:S02]  /*05f0*/  @!P1 IMAD.IADD R2, R2, 0x1, -R7 ;  /* 0x0000000102029824 */ /* 0x000fe400078e0a07 */
[----:B------:R-:W-:Y:S01]  /*0600*/  @!P1 VIADD R6, R6, 0x1 ;  /* 0x0000000106069836 */ /* 0x000fe20000000000 */
[----:B------:R-:W-:Y:S02]  /*0610*/  ISETP.NE.AND P1, PT, R4, RZ, PT ;  /* 0x000000ff0400720c */ /* 0x000fe40003f25270 */
        /* <DEDUP_REMOVED lines=34> */
.L_x_312:
[----:B------:R-:W-:Y:S01]  /*0840*/  IMAD.MOV.U32 R27, RZ, RZ, R24 ;  /* 0x000000ffff1b7224 */ /* 0x000fe200078e0018 */
[----:B------:R-:W-:Y:S01]  /*0850*/  MOV R24, R11 ;  /* 0x0000000b00187202 */ /* 0x000fe20000000f00 */
[----:B------:R-:W-:Y:S01]  /*0860*/  IMAD.MOV.U32 R19, RZ, RZ, R17 ;  /* 0x000000ffff137224 */ /* 0x000fe200078e0011 */
[----:B------:R-:W-:Y:S02]  /*0870*/  MOV R17, R12 ;  /* 0x0000000c00117202 */ /* 0x000fe40000000f00 */
[----:B------:R-:W-:Y:S02]  /*0880*/  MOV R18, 0x8a0 ;  /* 0x000008a000127802 */ /* 0x000fe40000000f00 */
[----:B------:R-:W-:Y:S05]  /*0890*/  CALL.REL.NOINC `($__internal_8_$__cuda_sm20_div_s64) ;  /* 0x0000003400f47944 */ /* 0x000fea0003c00000 */
[----:B------:R-:W-:Y:S02]  /*08a0*/  MOV R18, R2 ;  /* 0x0000000200127202 */ /* 0x000fe40000000f00 */
[----:B------:R-:W-:Y:S02]  /*08b0*/  MOV R19, R13 ;  /* 0x0000000d00137202 */ /* 0x000fe40000000f00 */
.L_x_313:
[----:B------:R-:W-:Y:S05]  /*08c0*/  BSYNC.RECONVERGENT B0 ;  /* 0x0000000000007941 */ /* 0x000fea0003800200 */
.L_x_311:
[----:B------:R-:W0:Y:S01]  /*08d0*/  LDC R23, c[0x0][0x434] ;  /* 0x00010d00ff177b82 */ /* 0x000e220000000800 */
[----:B------:R-:W-:Y:S01]  /*08e0*/  IMAD.MOV.U32 R6, RZ, RZ, RZ ;  /* 0x000000ffff067224 */ /* 0x000fe200078e00ff */
[----:B------:R-:W-:Y:S01]  /*08f0*/  BSSY.RECONVERGENT B0, `(.L_x_314) ;  /* 0x0000078000007945 */ /* 0x000fe20003800200 */
[----:B0-----:R-:W-:-:S04]  /*0900*/  IABS R5, R23 ;  /* 0x0000001700057213 */ /* 0x001fc80000000000 */
[----:B------:R-:W0:Y:S08]  /*0910*/  I2F.RP R9, R5 ;  /* 0x0000000500097306 */ /* 0x000e300000209400 */
[----:B0-----:R-:W0:Y:S02]  /*0920*/  MUFU.RCP R8, R9 ;  /* 0x0000000900087308 */ /* 0x001e240000001000 */
[----:B0-----:R-:W-:-:S06]  /*0930*/  VIADD R8, R8, 0xffffffe ;  /* 0x0ffffffe08087836 */ /* 0x001fcc0000000000 */
[----:B------:R-:W0:Y:S02]  /*0940*/  F2I.FTZ.U32.TRUNC.NTZ R7, R8 ;  /* 0x0000000800077305 */ /* 0x000e24000021f000 */
[----:B0-----:R-:W-:-:S04]  /*0950*/  IMAD.MOV R2, RZ, RZ, -R7 ;  /* 0x000000ffff027224 */ /* 0x001fc800078e0a07 */
[----:B------:R-:W-:Y:S01]  /*0960*/  IMAD R4, R2, R5, RZ ;  /* 0x0000000502047224 */ /* 0x000fe200078e02ff */
[----:B------:R-:W-:Y:S02]  /*0970*/  IABS R2, R0 ;  /* 0x0000000000027213 */ /* 0x000fe40000000000 */
[----:B------:R-:W-:Y:S01]  /*0980*/  LOP3.LUT R0, R0, R23, RZ, 0x3c, !PT ;  /* 0x0000001700007212 */ /* 0x000fe200078e3cff */
[----:B------:R-:W-:-:S03]  /*0990*/  IMAD.HI.U32 R7, R7, R4, R6 ;  /* 0x0000000407077227 */ /* 0x000fc600078e0006 */
[----:B------:R-:W-:Y:S01]  /*09a0*/  ISETP.GE.AND P2, PT, R0, RZ, PT ;  /* 0x000000ff0000720c */ /* 0x000fe20003f46270 */
[----:B------:R-:W-:Y:S01]  /*09b0*/  IMAD.MOV.U32 R6, RZ, RZ, R2 ;  /* 0x000000ffff067224 */ /* 0x000fe200078e0002 */
[----:B------:R-:W0:Y:S03]  /*09c0*/  LDC R0, c[0x0][0x3e0] ;  /* 0x0000f800ff007b82 */ /* 0x000e260000000800 */
[----:B------:R-:W-:-:S04]  /*09d0*/  IMAD.HI.U32 R4, R7, R6, RZ ;  /* 0x0000000607047227 */ /* 0x000fc800078e00ff */
[----:B------:R-:W-:-:S04]  /*09e0*/  IMAD.MOV R2, RZ, RZ, -R4 ;  /* 0x000000ffff027224 */ /* 0x000fc800078e0a04 */
[----:B------:R-:W-:-:S05]  /*09f0*/  IMAD R2, R5, R2, R6 ;  /* 0x0000000205027224 */ /* 0x000fca00078e0206 */
[----:B------:R-:W-:Y:S02]  /*0a00*/  ISETP.GT.U32.AND P1, PT, R5, R2, PT ;  /* 0x000000020500720c */ /* 0x000fe40003f24070 */
[----:B0-----:R-:W-:Y:S02]  /*0a10*/  IABS R6, R0 ;  /* 0x0000000000067213 */ /* 0x001fe40000000000 */
[----:B------:R-:W-:Y:S02]  /*0a20*/  ISETP.NE.AND P5, PT, R0, RZ, PT ;  /* 0x000000ff0000720c */ /* 0x000fe40003fa5270 */
[----:B------:R-:W0:Y:S07]  /*0a30*/  I2F.RP R9, R6 ;  /* 0x0000000600097306 */ /* 0x000e2e0000209400 */
[----:B------:R-:W-:-:S02]  /*0a40*/  @!P1 IMAD.IADD R2, R2, 0x1, -R5 ;  /* 0x0000000102029824 */ /* 0x000fc400078e0a05 */
[----:B------:R-:W-:Y:S01]  /*0a50*/  @!P1 VIADD R4, R4, 0x1 ;  /* 0x0000000104049836 */ /* 0x000fe20000000000 */
[----:B------:R-:W-:Y:S02]  /*0a60*/  ISETP.NE.AND P1, PT, R23, RZ, PT ;  /* 0x000000ff1700720c */ /* 0x000fe40003f25270 */
[----:B------:R-:W-:Y:S02]  /*0a70*/  ISETP.GE.U32.AND P0, PT, R2, R5, PT ;  /* 0x000000050200720c */ /* 0x000fe40003f06070 */
[----:B------:R-:W-:-:S04]  /*0a80*/  SHF.R.S32.HI R5, RZ, 0x1f, R23 ;  /* 0x0000001fff057819 */ /* 0x000fc80000011417 */
[----:B------:R-:W-:Y:S01]  /*0a90*/  LOP3.LUT R5, R5, 0x1, RZ, 0xfc, !PT ;  /* 0x0000000105057812 */ /* 0x000fe200078efcff */
[----:B0-----:R-:W0:Y:S06]  /*0aa0*/  MUFU.RCP R24, R9 ;  /* 0x0000000900187308 */ /* 0x001e2c0000001000 */
[----:B------:R-:W-:-:S04]  /*0ab0*/  @P0 VIADD R4, R4, 0x1 ;  /* 0x0000000104040836 */ /* 0x000fc80000000000 */
[----:B------:R-:W-:-:S05]  /*0ac0*/  IMAD.MOV.U32 R2, RZ, RZ, R4 ;  /* 0x000000ffff027224 */ /* 0x000fca00078e0004 */
[----:B------:R-:W-:Y:S02]  /*0ad0*/  @!P2 IADD3 R2, PT, PT, -R2, RZ, RZ ;  /* 0x000000ff0202a210 */ /* 0x000fe40007ffe1ff */
[----:B------:R-:W-:Y:S01]  /*0ae0*/  @!P1 LOP3.LUT R2, RZ, R23, RZ, 0x33, !PT ;  /* 0x00000017ff029212 */ /* 0x000fe200078e33ff */
[----:B0-----:R-:W-:-:S03]  /*0af0*/  VIADD R24, R24, 0xffffffe ;  /* 0x0ffffffe18187836 */ /* 0x001fc60000000000 */
[C---:B------:R-:W-:Y:S01]  /*0b00*/  ISETP.NE.AND P4, PT, R2.reuse, RZ, PT ;  /* 0x000000ff0200720c */ /* 0x040fe20003f85270 */
[----:B------:R-:W-:Y:S01]  /*0b10*/  IMAD R10, R2, R5, RZ ;  /* 0x00000005020a7224 */ /* 0x000fe200078e02ff */
[----:B------:R0:W-:Y:S04]  /*0b20*/  F2I.FTZ.U32.TRUNC.NTZ R25, R24 ;  /* 0x0000001800197305 */ /* 0x0001e8000021f000 */
[-C--:B------:R-:W-:Y:S02]  /*0b30*/  IABS R8, R10.reuse ;  /* 0x0000000a00087213 */ /* 0x080fe40000000000 */
[----:B------:R-:W-:Y:S02]  /*0b40*/  IABS R13, R10 ;  /* 0x0000000a000d7213 */ /* 0x000fe40000000000 */
[----:B------:R-:W-:Y:S01]  /*0b50*/  SHF.R.S32.HI R2, RZ, 0x1f, R10 ;  /* 0x0000001fff027819 */ /* 0x000fe2000001140a */
[----:B------:R-:W1:Y:S01]  /*0b60*/  I2F.RP R7, R8 ;  /* 0x0000000800077306 */ /* 0x000e620000209400 */
[----:B------:R-:W-:Y:S01]  /*0b70*/  IADD3 R13, PT, PT, RZ, -R13, RZ ;  /* 0x8000000dff0d7210 */ /* 0x000fe20007ffe0ff */
[----:B0-----:R-:W-:-:S06]  /*0b80*/  IMAD.MOV.U32 R24, RZ, RZ, RZ ;  /* 0x000000ffff187224 */ /* 0x001fcc00078e00ff */
[----:B-1----:R-:W0:Y:S02]  /*0b90*/  MUFU.RCP R4, R7 ;  /* 0x0000000700047308 */ /* 0x002e240000001000 */
[----:B0-----:R-:W-:Y:S02]  /*0ba0*/  VIADD R26, R4, 0xffffffe ;  /* 0x0ffffffe041a7836 */ /* 0x001fe40000000000 */
[----:B------:R-:W-:-:S04]  /*0bb0*/  VIADD R4, R0, 0xffffffff ;  /* 0xffffffff00047836 */ /* 0x000fc80000000000 */
[----:B------:R-:W0:Y:S01]  /*0bc0*/  F2I.FTZ.U32.TRUNC.NTZ R27, R26 ;  /* 0x0000001a001b7305 */ /* 0x000e22000021f000 */
[----:B------:R-:W-:-:S05]  /*0bd0*/  IMAD.IADD R7, R4, 0x1, R8 ;  /* 0x0000000104077824 */ /* 0x000fca00078e0208 */
[----:B------:R-:W-:Y:S02]  /*0be0*/  IABS R9, R7 ;  /* 0x0000000700097213 */ /* 0x000fe40000000000 */
[C---:B------:R-:W-:Y:S02]  /*0bf0*/  LOP3.LUT R15, R7.reuse, R8, RZ, 0x3c, !PT ;  /* 0x00000008070f7212 */ /* 0x040fe400078e3cff */
[----:B------:R-:W-:Y:S02]  /*0c00*/  LOP3.LUT R7, R7, R0, RZ, 0x3c, !PT ;  /* 0x0000000007077212 */ /* 0x000fe400078e3cff */
[----:B------:R-:W-:Y:S01]  /*0c10*/  ISETP.GE.AND P0, PT, R15, RZ, PT ;  /* 0x000000ff0f00720c */ /* 0x000fe20003f06270 */
[----:B0-----:R-:W-:Y:S02]  /*0c20*/  IMAD.MOV R5, RZ, RZ, -R27 ;  /* 0x000000ffff057224 */ /* 0x001fe400078e0a1b */
[----:B------:R-:W-:Y:S02]  /*0c30*/  IMAD.MOV.U32 R26, RZ, RZ, RZ ;  /* 0x000000ffff1a7224 */ /* 0x000fe400078e00ff */
[----:B------:R-:W-:-:S02]  /*0c40*/  IMAD R14, R5, R8, RZ ;  /* 0x00000008050e7224 */ /* 0x000fc400078e02ff */
[----:B------:R-:W-:Y:S02]  /*0c50*/  IMAD.MOV R5, RZ, RZ, -R25 ;  /* 0x000000ffff057224 */ /* 0x000fe400078e0a19 */
[----:B------:R-:W-:-:S04]  /*0c60*/  IMAD.HI.U32 R14, R27, R14, R26 ;  /* 0x0000000e1b0e7227 */ /* 0x000fc800078e001a */
[----:B------:R-:W-:Y:S02]  /*0c70*/  IMAD R5, R5, R6, RZ ;  /* 0x0000000605057224 */ /* 0x000fe400078e02ff */
[----:B------:R-:W-:-:S04]  /*0c80*/  IMAD.HI.U32 R14, R14, R9, RZ ;  /* 0x000000090e0e7227 */ /* 0x000fc800078e00ff */
[----:B------:R-:W-:Y:S02]  /*0c90*/  IMAD R13, R14, R13, R9 ;  /* 0x0000000d0e0d7224 */ /* 0x000fe400078e0209 */
[----:B------:R-:W-:-:S03]  /*0ca0*/  IMAD.HI.U32 R24, R25, R5, R24 ;  /* 0x0000000519187227 */ /* 0x000fc600078e0018 */
[----:B------:R-:W-:-:S03]  /*0cb0*/  ISETP.GT.U32.AND P1, PT, R8, R13, PT ;  /* 0x0000000d0800720c */ /* 0x000fc60003f24070 */
[----:B------:R-:W-:-:S10]  /*0cc0*/  IMAD.HI.U32 R5, R24, R9, RZ ;  /* 0x0000000918057227 */ /* 0x000fd400078e00ff */
[----:B------:R-:W-:Y:S02]  /*0cd0*/  @!P1 IMAD.IADD R13, R13, 0x1, -R8 ;  /* 0x000000010d0d9824 */ /* 0x000fe400078e0a08 */
[----:B------:R-:W-:Y:S01]  /*0ce0*/  @!P1 VIADD R14, R14, 0x1 ;  /* 0x000000010e0e9836 */ /* 0x000fe20000000000 */
[----:B------:R-:W-:Y:S02]  /*0cf0*/  ISETP.NE.AND P1, PT, R10, RZ, PT ;  /* 0x000000ff0a00720c */ /* 0x000fe40003f25270 */
[----:B------:R-:W-:Y:S01]  /*0d00*/  ISETP.GE.U32.AND P3, PT, R13, R8, PT ;  /* 0x000000080d00720c */ /* 0x000fe20003f66070 */
[----:B------:R-:W-:-:S04]  /*0d10*/  IMAD.MOV R13, RZ, RZ, -R5 ;  /* 0x000000ffff0d7224 */ /* 0x000fc800078e0a05 */
[C---:B------:R-:W-:Y:S02]  /*0d20*/  IMAD R13, R6.reuse, R13, R9 ;  /* 0x0000000d060d7224 */ /* 0x040fe400078e0209 */
[----:B------:R-:W0:Y:S03]  /*0d30*/  LDC.U8 R9, c[0x0][0x549] ;  /* 0x00015240ff097b82 */ /* 0x000e260000000000 */
[----:B------:R-:W-:-:S03]  /*0d40*/  ISETP.GT.U32.AND P2, PT, R6, R13, PT ;  /* 0x0000000d0600720c */ /* 0x000fc60003f44070 */
[----:B------:R-:W-:Y:S01]  /*0d50*/  @P3 VIADD R14, R14, 0x1 ;  /* 0x000000010e0e3836 */ /* 0x000fe20000000000 */
[----:B------:R-:W-:Y:S02]  /*0d60*/  ISETP.GE.AND P3, PT, R7, RZ, PT ;  /* 0x000000ff0700720c */ /* 0x000fe40003f66270 */
[----:B------:R-:W-:Y:S02]  /*0d70*/  SEL R7, RZ, 0x1, !P4 ;  /* 0x00000001ff077807 */ /* 0x000fe40006000000 */
[----:B------:R-:W-:Y:S02]  /*0d80*/  @!P0 IADD3 R14, PT, PT, -R14, RZ, RZ ;  /* 0x000000ff0e0e8210 */ /* 0x000fe40007ffe1ff */
[----:B------:R-:W-:Y:S02]  /*0d90*/  @!P1 LOP3.LUT R14, RZ, R8, RZ, 0x33, !PT ;  /* 0x00000008ff0e9212 */ /* 0x000fe400078e33ff */
[----:B------:R-:W-:Y:S01]  /*0da0*/  LOP3.LUT R7, R2, R7, RZ, 0xfc, !PT ;  /* 0x0000000702077212 */ /* 0x000fe200078efcff */
[----:B------:R-:W-:Y:S01]  /*0db0*/  @!P2 IMAD.IADD R13, R13, 0x1, -R6 ;  /* 0x000000010d0da824 */ /* 0x000fe200078e0a06 */
[----:B------:R-:W-:Y:S01]  /*0dc0*/  ISETP.LT.U32.AND P0, PT, R18, R14, PT ;  /* 0x0000000e1200720c */ /* 0x000fe20003f01070 */
[----:B------:R-:W-:-:S03]  /*0dd0*/  @!P2 VIADD R5, R5, 0x1 ;  /* 0x000000010505a836 */ /* 0x000fc60000000000 */
[----:B------:R-:W-:Y:S02]  /*0de0*/  ISETP.GE.U32.AND P1, PT, R13, R6, PT ;  /* 0x000000060d00720c */ /* 0x000fe40003f26070 */
[----:B------:R-:W-:Y:S02]  /*0df0*/  SHF.R.S32.HI R13, RZ, 0x1f, R14 ;  /* 0x0000001fff0d7819 */ /* 0x000fe4000001140e */
[----:B0-----:R-:W-:Y:S02]  /*0e00*/  ISETP.NE.AND P2, PT, R9, RZ, PT ;  /* 0x000000ff0900720c */ /* 0x001fe40003f45270 */
[-C--:B------:R-:W-:Y:S02]  /*0e10*/  ISETP.LT.AND.EX P0, PT, R19, R13.reuse, PT, P0 ;  /* 0x0000000d1300720c */ /* 0x080fe40003f01300 */
[----:B------:R-:W-:Y:S02]  /*0e20*/  SEL R23, R23, 0x1, !P2 ;  /* 0x0000000117177807 */ /* 0x000fe40005000000 */
[----:B------:R-:W-:-:S02]  /*0e30*/  SEL R8, R19, R13, P0 ;  /* 0x0000000d13087207 */ /* 0x000fc40000000000 */
[----:B------:R-:W-:Y:S01]  /*0e40*/  SEL R9, R18, R14, P0 ;  /* 0x0000000e12097207 */ /* 0x000fe20000000000 */
[----:B------:R-:W-:Y:S01]  /*0e50*/  @P1 VIADD R5, R5, 0x1 ;  /* 0x0000000105051836 */ /* 0x000fe20000000000 */
[----:B------:R-:W-:-:S04]  /*0e60*/  LOP3.LUT R6, R19, R8, RZ, 0xfc, !PT ;  /* 0x0000000813067212 */ /* 0x000fc800078efcff */
[----:B------:R-:W-:Y:S01]  /*0e70*/  ISETP.NE.U32.AND P1, PT, R6, RZ, PT ;  /* 0x000000ff0600720c */ /* 0x000fe20003f25070 */
[----:B------:R-:W-:-:S04]  /*0e80*/  IMAD.MOV.U32 R6, RZ, RZ, R5 ;  /* 0x000000ffff067224 */ /* 0x000fc800078e0005 */
[----:B------:R-:W-:Y:S01]  /*0e90*/  @!P3 IMAD.MOV R6, RZ, RZ, -R6 ;  /* 0x000000ffff06b224 */ /* 0x000fe200078e0a06 */
[----:B------:R-:W-:-:S07]  /*0ea0*/  @!P5 LOP3.LUT R6, RZ, R0, RZ, 0x33, !PT ;  /* 0x00000000ff06d212 */ /* 0x000fce00078e33ff */
        /* <DEDUP_REMOVED lines=21> */
.L_x_315:
[----:B------:R-:W-:Y:S01]  /*1000*/  IMAD.MOV.U32 R27, RZ, RZ, R18 ;  /* 0x000000ffff1b7224 */ /* 0x000fe200078e0012 */
[----:B------:R-:W-:Y:S01]  /*1010*/  MOV R24, R9 ;  /* 0x0000000900187202 */ /* 0x000fe20000000f00 */
[----:B------:R-:W-:Y:S01]  /*1020*/  IMAD.MOV.U32 R17, RZ, RZ, R8 ;  /* 0x000000ffff117224 */ /* 0x000fe200078e0008 */
[----:B------:R-:W-:Y:S02]  /*1030*/  MOV R18, 0x1050 ;  /* 0x0000105000127802 */ /* 0x000fe40000000f00 */
[----:B------:R-:W-:Y:S05]  /*1040*/  CALL.REL.NOINC `($__internal_8_$__cuda_sm20_div_s64) ;  /* 0x0000003000087944 */ /* 0x000fea0003c00000 */
[----:B------:R-:W-:Y:S02]  /*1050*/  MOV R36, R2 ;  /* 0x0000000200247202 */ /* 0x000fe40000000f00 */
[----:B------:R-:W-:Y:S02]  /*1060*/  MOV R37, R13 ;  /* 0x0000000d00257202 */ /* 0x000fe40000000f00 */
.L_x_316:
[----:B------:R-:W-:Y:S05]  /*1070*/  BSYNC.RECONVERGENT B0 ;  /* 0x0000000000007941 */ /* 0x000fea0003800200 */
.L_x_314:
[-C--:B------:R-:W-:Y:S01]  /*1080*/  IABS R15, R21.reuse ;  /* 0x00000015000f7213 */ /* 0x080fe20000000000 */
[----:B------:R-:W0:Y:S01]  /*1090*/  LDC R0, c[0x0][0x434] ;  /* 0x00010d00ff007b82 */ /* 0x000e220000000800 */
[----:B------:R-:W-:Y:S01]  /*10a0*/  IABS R2, R21 ;  /* 0x0000001500027213 */ /* 0x000fe20000000000 */
[----:B------:R-:W-:Y:S01]  /*10b0*/  IMAD R6, R6, R23, RZ ;  /* 0x0000001706067224 */ /* 0x000fe200078e02ff */
[----:B------:R-:W1:Y:S01]  /*10c0*/  I2F.RP R17, R15 ;  /* 0x0000000f00117306 */ /* 0x000e620000209400 */
[----:B------:R-:W-:Y:S02]  /*10d0*/  BSSY.RECONVERGENT B0, `(.L_x_317) ;  /* 0x000003c000007945 */ /* 0x000fe40003800200 */
[----:B------:R-:W-:Y:S02]  /*10e0*/  IMAD.MOV R2, RZ, RZ, -R2 ;  /* 0x000000ffff027224 */ /* 0x000fe400078e0a02 */
[----:B------:R-:W-:-:S03]  /*10f0*/  IMAD R7, R7, R6, RZ ;  /* 0x0000000607077224 */ /* 0x000fc600078e02ff */
        /* <DEDUP_REMOVED lines=50> */
.L_x_318:
[----:B------:R-:W-:Y:S01]  /*1420*/  IMAD.MOV.U32 R27, RZ, RZ, R28 ;  /* 0x000000ffff1b7224 */ /* 0x000fe200078e001c */
[----:B------:R-:W-:Y:S01]  /*1430*/  MOV R19, R29 ;  /* 0x0000001d00137202 */ /* 0x000fe20000000f00 */
[----:B------:R-:W-:Y:S01]  /*1440*/  IMAD.MOV.U32 R24, RZ, RZ, R6 ;  /* 0x000000ffff187224 */ /* 0x000fe200078e0006 */
[----:B------:R-:W-:Y:S02]  /*1450*/  MOV R18, 0x1470 ;  /* 0x0000147000127802 */ /* 0x000fe40000000f00 */
[----:B------:R-:W-:Y:S05]  /*1460*/  CALL.REL.NOINC `($__internal_8_$__cuda_sm20_div_s64) ;  /* 0x0000002c00007944 */ /* 0x000fea0003c00000 */
[----:B------:R-:W-:Y:S02]  /*1470*/  MOV R18, R2 ;  /* 0x0000000200127202 */ /* 0x000fe40000000f00 */
[----:B------:R-:W-:Y:S02]  /*1480*/  MOV R19, R13 ;  /* 0x0000000d00137202 */ /* 0x000fe40000000f00 */
.L_x_319:
[----:B------:R-:W-:Y:S05]  /*1490*/  BSYNC.RECONVERGENT B0 ;  /* 0x0000000000007941 */ /* 0x000fea0003800200 */
.L_x_317:
[----:B------:R-:W0:Y:S01]  /*14a0*/  LDC R13, c[0x0][0x434] ;  /* 0x00010d00ff0d7b82 */ /* 0x000e220000000800 */
[----:B------:R-:W1:Y:S01]  /*14b0*/  LDCU UR4, c[0x0][0x534] ;  /* 0x0000a680ff0477ac */ /* 0x000e620008000800 */
[----:B------:R-:W2:Y:S01]  /*14c0*/  LDCU.64 UR10, c[0x0][0x358] ;  /* 0x00006b00ff0a77ac */ /* 0x000ea20008000a00 */
[----:B0-----:R-:W-:-:S04]  /*14d0*/  IABS R2, R13 ;  /* 0x0000000d00027213 */ /* 0x001fc80000000000 */
[----:B------:R-:W0:Y:S08]  /*14e0*/  I2F.RP R15, R2 ;  /* 0x00000002000f7306 */ /* 0x000e300000209400 */
[----:B0-----:R-:W0:Y:S02]  /*14f0*/  MUFU.RCP R24, R15 ;  /* 0x0000000f00187308 */ /* 0x001e240000001000 */
[----:B0-----:R-:W-:Y:S01]  /*1500*/  VIADD R24, R24, 0xffffffe ;  /* 0x0ffffffe18187836 */ /* 0x001fe20000000000 */
[----:B------:R-:W0:Y:S05]  /*1510*/  LDC R15, c[0x0][0x3e0] ;  /* 0x0000f800ff0f7b82 */ /* 0x000e2a0000000800 */
[----:B------:R-:W3:Y:S02]  /*1520*/  F2I.FTZ.U32.TRUNC.NTZ R25, R24 ;  /* 0x0000001800197305 */ /* 0x000ee4000021f000 */
[----:B---3--:R-:W-:-:S02]  /*1530*/  IMAD.MOV R5, RZ, RZ, -R25 ;  /* 0x000000ffff057224 */ /* 0x008fc400078e0a19 */
[----:B------:R-:W-:Y:S02]  /*1540*/  IMAD.MOV.U32 R24, RZ, RZ, RZ ;  /* 0x000000ffff187224 */ /* 0x000fe400078e00ff */
[----:B------:R-:W-:Y:S01]  /*1550*/  IMAD R14, R5, R2, RZ ;  /* 0x00000002050e7224 */ /* 0x000fe200078e02ff */
[----:B------:R-:W-:Y:S02]  /*1560*/  IABS R5, R0 ;  /* 0x0000000000057213 */ /* 0x000fe40000000000 */
[----:B------:R-:W-:Y:S01]  /*1570*/  LOP3.LUT R0, R0, R13, RZ, 0x3c, !PT ;  /* 0x0000000d00007212 */ /* 0x000fe200078e3cff */
[----:B------:R-:W-:Y:S01]  /*1580*/  IMAD.HI.U32 R14, R25, R14, R24 ;  /* 0x0000000e190e7227 */ /* 0x000fe200078e0018 */
[----:B0-----:R-:W-:Y:S02]  /*1590*/  IABS R33, R15 ;  /* 0x0000000f00217213 */ /* 0x001fe40000000000 */
[----:B------:R-:W-:Y:S02]  /*15a0*/  ISETP.GE.AND P1, PT, R0, RZ, PT ;  /* 0x000000ff0000720c */ /* 0x000fe40003f26270 */
[----:B------:R-:W0:Y:S01]  /*15b0*/  S2R R0, SR_TID.X ;  /* 0x0000000000007919 */ /* 0x000e220000002100 */
[----:B------:R-:W-:-:S04]  /*15c0*/  IMAD.HI.U32 R17, R14, R5, RZ ;  /* 0x000000050e117227 */ /* 0x000fc800078e00ff */
[----:B------:R-:W-:-:S04]  /*15d0*/  IMAD.MOV R14, RZ, RZ, -R17 ;  /* 0x000000ffff0e7224 */ /* 0x000fc800078e0a11 */
[----:B------:R-:W-:Y:S01]  /*15e0*/  IMAD R5, R2, R14, R5 ;  /* 0x0000000e02057224 */ /* 0x000fe200078e0205 */
[----:B------:R-:W-:-:S04]  /*15f0*/  SHF.R.S32.HI R14, RZ, 0x1f, R21 ;  /* 0x0000001fff0e7819 */ /* 0x000fc80000011415 */
[----:B------:R-:W-:Y:S02]  /*1600*/  ISETP.GT.U32.AND P0, PT, R2, R5, PT ;  /* 0x000000050200720c */ /* 0x000fe40003f04070 */
[----:B------:R-:W-:-:S11]  /*1610*/  LOP3.LUT R14, R14, 0x1, RZ, 0xfc, !PT ;  /* 0x000000010e0e7812 */ /* 0x000fd600078efcff */
[----:B------:R-:W-:Y:S02]  /*1620*/  @!P0 IMAD.IADD R5, R5, 0x1, -R2 ;  /* 0x0000000105058824 */ /* 0x000fe400078e0a02 */
[----:B------:R-:W-:Y:S01]  /*1630*/  @!P0 VIADD R17, R17, 0x1 ;  /* 0x0000000111118836 */ /* 0x000fe20000000000 */
[----:B------:R-:W-:Y:S02]  /*1640*/  ISETP.NE.AND P0, PT, R13, RZ, PT ;  /* 0x000000ff0d00720c */ /* 0x000fe40003f05270 */
[----:B------:R-:W-:Y:S02]  /*1650*/  ISETP.GE.U32.AND P2, PT, R5, R2, PT ;  /* 0x000000020500720c */ /* 0x000fe40003f46070 */
[----:B------:R-:W3:Y:S11]  /*1660*/  I2F.RP R5, R33 ;  /* 0x0000002100057306 */ /* 0x000ef60000209400 */
[----:B------:R-:W-:Y:S01]  /*1670*/  @P2 VIADD R17, R17, 0x1 ;  /* 0x0000000111112836 */ /* 0x000fe20000000000 */
[----:B0-----:R-:W-:-:S03]  /*1680*/  ISETP.GT.U32.AND P2, PT, R0, 0xff, PT ;  /* 0x000000ff0000780c */ /* 0x001fc60003f44070 */
[----:B------:R-:W-:Y:S01]  /*1690*/  @!P1 IMAD.MOV R17, RZ, RZ, -R17 ;  /* 0x000000ffff119224 */ /* 0x000fe200078e0a11 */
[----:B------:R-:W-:Y:S01]  /*16a0*/  @!P0 LOP3.LUT R17, RZ, R13, RZ, 0x33, !PT ;  /* 0x0000000dff118212 */ /* 0x000fe200078e33ff */
[----:B---3--:R-:W0:Y:S04]  /*16b0*/  MUFU.RCP R28, R5 ;  /* 0x00000005001c7308 */ /* 0x008e280000001000 */
[----:B------:R-:W-:-:S05]  /*16c0*/  IMAD R14, R17, R14, RZ ;  /* 0x0000000e110e7224 */ /* 0x000fca00078e02ff */
[----:B------:R-:W-:-:S04]  /*16d0*/  IABS R25, R14 ;  /* 0x0000000e00197213 */ /* 0x000fc80000000000 */
[----:B------:R-:W3:Y:S01]  /*16e0*/  I2F.RP R30, R25 ;  /* 0x00000019001e7306 */ /* 0x000ee20000209400 */
[----:B------:R-:W-:Y:S02]  /*16f0*/  IMAD.IADD R24, R4, 0x1, R25 ;  /* 0x0000000104187824 */ /* 0x000fe400078e0219 */
[----:B0-----:R-:W-:-:S05]  /*1700*/  VIADD R28, R28, 0xffffffe ;  /* 0x0ffffffe1c1c7836 */ /* 0x001fca0000000000 */
[----:B------:R-:W0:Y:S08]  /*1710*/  F2I.FTZ.U32.TRUNC.NTZ R29, R28 ;  /* 0x0000001c001d7305 */ /* 0x000e30000021f000 */
[----:B---3--:R-:W3:Y:S01]  /*1720*/  MUFU.RCP R26, R30 ;  /* 0x0000001e001a7308 */ /* 0x008ee20000001000 */
[----:B0-----:R-:W-:Y:S02]  /*1730*/  IMAD.MOV R20, RZ, RZ, -R29 ;  /* 0x000000ffff147224 */ /* 0x001fe400078e0a1d */
[----:B------:R-:W-:-:S02]  /*1740*/  IMAD.MOV.U32 R28, RZ, RZ, RZ ;  /* 0x000000ffff1c7224 */ /* 0x000fc400078e00ff */
[----:B------:R-:W-:Y:S01]  /*1750*/  IMAD R5, R20, R33, RZ ;  /* 0x0000002114057224 */ /* 0x000fe200078e02ff */
[----:B------:R-:W-:-:S03]  /*1760*/  IABS R20, R24 ;  /* 0x0000001800147213 */ /* 0x000fc60000000000 */
[----:B------:R-:W-:-:S04]  /*1770*/  IMAD.HI.U32 R5, R29, R5, R28 ;  /* 0x000000051d057227 */ /* 0x000fc800078e001c */
[----:B---3--:R-:W-:-:S04]  /*1780*/  VIADD R26, R26, 0xffffffe ;  /* 0x0ffffffe1a1a7836 */ /* 0x008fc80000000000 */
[----:B------:R-:W0:Y:S02]  /*1790*/  F2I.FTZ.U32.TRUNC.NTZ R27, R26 ;  /* 0x0000001a001b7305 */ /* 0x000e24000021f000 */
[----:B0-----:R-:W-:Y:S01]  /*17a0*/  IADD3 R2, PT, PT, RZ, -R27, RZ ;  /* 0x8000001bff027210 */ /* 0x001fe20007ffe0ff */
[----:B------:R-:W-:-:S04]  /*17b0*/  IMAD.MOV.U32 R26, RZ, RZ, RZ ;  /* 0x000000ffff1a7224 */ /* 0x000fc800078e00ff */
[----:B------:R-:W-:Y:S01]  /*17c0*/  IMAD R29, R2, R25, RZ ;  /* 0x00000019021d7224 */ /* 0x000fe200078e02ff */
[----:B------:R-:W-:-:S03]  /*17d0*/  LOP3.LUT R2, R0, 0x3, RZ, 0xc0, !PT ;  /* 0x0000000300027812 */ /* 0x000fc600078ec0ff */
[----:B------:R-:W-:Y:S01]  /*17e0*/  IMAD.HI.U32 R27, R27, R29, R26 ;  /* 0x0000001d1b1b7227 */ /* 0x000fe200078e001a */
[----:B------:R-:W-:-:S03]  /*17f0*/  SHF.R.U32.HI R29, RZ, 0x2, R0 ;  /* 0x00000002ff1d7819 */ /* 0x000fc60000011600 */
[----:B------:R-:W-:Y:S01]  /*1800*/  IMAD.HI.U32 R26, R5, R20, RZ ;  /* 0x00000014051a7227 */ /* 0x000fe200078e00ff */
[----:B------:R-:W-:-:S03]  /*1810*/  IADD3 R5, P0, PT, R22, -UR6, RZ ;  /* 0x8000000616057c10 */ /* 0x000fc6000ff1e0ff */
[----:B------:R-:W-:Y:S01]  /*1820*/  IMAD.MOV R28, RZ, RZ, -R26 ;  /* 0x000000ffff1c7224 */ /* 0x000fe200078e0a1a */
[----:B------:R-:W-:Y:S01]  /*1830*/  ISETP.GT.U32.AND P3, PT, R5, R2, PT ;  /* 0x000000020500720c */ /* 0x000fe20003f64070 */
[----:B------:R-:W-:Y:S01]  /*1840*/  IMAD.HI.U32 R27, R27, R20, RZ ;  /* 0x000000141b1b7227 */ /* 0x000fe200078e00ff */
[----:B------:R-:W-:-:S03]  /*1850*/  IADD3.X R4, PT, PT, R3, -0x1, RZ, P0, !PT ;  /* 0xffffffff03047810 */ /* 0x000fc600007fe4ff */
[----:B------:R-:W-:Y:S01]  /*1860*/  IMAD R28, R33, R28, R20 ;  /* 0x0000001c211c7224 */ /* 0x000fe200078e0214 */
[----:B------:R-:W-:-:S04]  /*1870*/  ISETP.GT.AND.EX P3, PT, R4, RZ, PT, P3 ;  /* 0x000000ff0400720c */ /* 0x000fc80003f64330 */
[----:B------:R-:W-:Y:S02]  /*1880*/  ISETP.GT.U32.AND P0, PT, R33, R28, PT ;  /* 0x0000001c2100720c */ /* 0x000fe40003f04070 */
[----:B-1----:R-:W-:-:S11]  /*1890*/  ISETP.GE.OR P5, PT, R29, UR4, !P3 ;  /* 0x000000041d007c0c */ /* 0x002fd6000dfa6670 */
[----:B------:R-:W-:Y:S02]  /*18a0*/  @!P0 IMAD.IADD R28, R28, 0x1, -R33 ;  /* 0x000000011c1c8824 */ /* 0x000fe400078e0a21 */
[----:B------:R-:W0:Y:S01]  /*18b0*/  @!P5 LDC.64 R4, c[0x0][0x428] ;  /* 0x00010a00ff04db82 */ /* 0x000e220000000a00 */
[----:B------:R-:W-:Y:S02]  /*18c0*/  @!P5 IADD3 R32, P1, PT, R2, UR6, RZ ;  /* 0x000000060220dc10 */ /* 0x000fe4000ff3e0ff */
[----:B------:R-:W-:Y:S02]  /*18d0*/  ISETP.GE.U32.AND P4, PT, R28, R33, PT ;  /* 0x000000211c00720c */ /* 0x000fe40003f86070 */
[----:B------:R-:W-:Y:S01]  /*18e0*/  IABS R28, R14 ;  /* 0x0000000e001c7213 */ /* 0x000fe20000000000 */
[----:B------:R-:W-:-:S04]  /*18f0*/  @!P5 IMAD.X R33, RZ, RZ, RZ, P1 ;  /* 0x000000ffff21d224 */ /* 0x000fc800008e06ff */
[----:B------:R-:W-:Y:S02]  /*1900*/  IMAD.MOV R28, RZ, RZ, -R28 ;  /* 0x000000ffff1c7224 */ /* 0x000fe400078e0a1c */
[----:B------:R-:W-:-:S04]  /*1910*/  @!P5 IMAD.WIDE.U32 R32, R22, R29, R32 ;  /* 0x0000001d1620d225 */ /* 0x000fc800078e0020 */
[----:B------:R-:W-:Y:S02]  /*1920*/  IMAD R28, R27, R28, R20 ;  /* 0x0000001c1b1c7224 */ /* 0x000fe400078e0214 */
[----:B------:R-:W-:-:S05]  /*1930*/  VIADD R20, R29, 0x20 ;  /* 0x000000201d147836 */ /* 0x000fca0000000000 */
[----:B------:R-:W-:Y:S02]  /*1940*/  ISETP.GE.OR P3, PT, R20, UR4, !P3 ;  /* 0x0000000414007c0c */ /* 0x000fe4000df66670 */
[----:B------:R-:W-:Y:S01]  /*1950*/  @!P2 MOV R30, 0x400 ;  /* 0x00000400001ea802 */ /* 0x000fe20000000f00 */
[----:B------:R-:W-:Y:S01]  /*1960*/  @!P0 VIADD R26, R26, 0x1 ;  /* 0x000000011a1a8836 */ /* 0x000fe20000000000 */
[C---:B0-----:R-:W-:Y:S01]  /*1970*/  @!P5 LEA R34, P1, R32.reuse, R4, 0x2 ;  /* 0x000000042022d211 */ /* 0x041fe200078210ff */
[----:B------:R-:W-:Y:S01]  /*1980*/  @!P5 IMAD R4, R29, R3, R33 ;  /* 0x000000031d04d224 */ /* 0x000fe200078e0221 */
[----:B------:R-:W0:Y:S04]  /*1990*/  LDCU UR4, c[0x0][0x430] ;  /* 0x00008600ff0477ac */ /* 0x000e280008000800 */
[----:B------:R-:W-:Y:S01]  /*19a0*/  @!P5 LEA.HI.X R35, R32, R5, R4, 0x2, P1 ;  /* 0x000000052023d211 */ /* 0x000fe200008f1404 */
[----:B------:R-:W-:Y:S01]  /*19b0*/  IMAD.MOV.U32 R4, RZ, RZ, -0x800000 ;  /* 0xff800000ff047424 */ /* 0x000fe200078e00ff */
[----:B------:R-:W1:Y:S01]  /*19c0*/  @!P2 S2R R5, SR_CgaCtaId ;  /* 0x000000000005a919 */ /* 0x000e620000008800 */
[----:B------:R-:W-:-:S04]  /*19d0*/  @!P3 IADD3 R32, P1, PT, R2, UR6, RZ ;  /* 0x000000060220bc10 */ /* 0x000fc8000ff3e0ff */
[----:B--2---:R2:W3:Y:S01]  /*19e0*/  @!P5 LDG.E R4, desc[UR10][R34.64] ;  /* 0x0000000a2204d981 */ /* 0x0044e2000c1e1900 */
[----:B------:R-:W-:Y:S02]  /*19f0*/  @!P3 IMAD.X R33, RZ, RZ, RZ, P1 ;  /* 0x000000ffff21b224 */ /* 0x000fe400008e06ff */
[----:B------:R-:W-:-:S04]  /*1a00*/  @!P3 IMAD.WIDE.U32 R32, R22, R20, R32 ;  /* 0x000000141620b225 */ /* 0x000fc800078e0020 */
[----:B------:R-:W-:Y:S02]  /*1a10*/  @!P3 IMAD R20, R20, R3, R33 ;  /* 0x000000031414b224 */ /* 0x000fe400078e0221 */
[----:B------:R-:W2:Y:S01]  /*1a20*/  @!P3 LDC.64 R2, c[0x0][0x428] ;  /* 0x00010a00ff02bb82 */ /* 0x000ea20000000a00 */
[----:B-1----:R-:W-:Y:S02]  /*1a30*/  @!P2 LEA R5, R5, R30, 0x18 ;  /* 0x0000001e0505a211 */ /* 0x002fe400078ec0ff */
[----:B------:R-:W-:-:S04]  /*1a40*/  @!P2 SHF.L.U32 R30, R0, 0x2, RZ ;  /* 0x00000002001ea819 */ /* 0x000fc800000006ff */
[----:B------:R-:W-:Y:S02]  /*1a50*/  @!P2 LOP3.LUT R30, R30, 0xc, RZ, 0xc0, !PT ;  /* 0x0000000c1e1ea812 */ /* 0x000fe400078ec0ff */
[----:B--2---:R-:W-:Y:S01]  /*1a60*/  @!P3 LEA R34, P1, R32, R2, 0x2 ;  /* 0x000000022022b211 */ /* 0x004fe200078210ff */
[----:B------:R-:W-:Y:S02]  /*1a70*/  IMAD.MOV.U32 R2, RZ, RZ, -0x800000 ;  /* 0xff800000ff027424 */ /* 0x000fe400078e00ff */
[----:B------:R-:W-:Y:S01]  /*1a80*/  @!P2 IMAD.IADD R30, R30, 0x1, R5 ;  /* 0x000000011e1ea824 */ /* 0x000fe200078e0205 */
[----:B------:R-:W-:-:S05]  /*1a90*/  @!P3 LEA.HI.X R35, R32, R3, R20, 0x2, P1 ;  /* 0x000000032023b211 */ /* 0x000fca00008f1414 */
[----:B------:R-:W2:Y:S01]  /*1aa0*/  @!P3 LDG.E R2, desc[UR10][R34.64] ;  /* 0x0000000a2202b981 */ /* 0x000ea2000c1e1900 */
[----:B------:R-:W-:Y:S01]  /*1ab0*/  ISETP.GT.U32.AND P1, PT, R0, 0x7f, PT ;  /* 0x0000007f0000780c */ /* 0x000fe20003f24070 */
[----:B------:R-:W-:Y:S01]  /*1ac0*/  @!P2 IMAD R33, R29, 0x14, R30 ;  /* 0x000000141d21a824 */ /* 0x000fe200078e021e */
[----:B------:R-:W-:Y:S01]  /*1ad0*/  ISETP.NE.AND P0, PT, R15, RZ, PT ;  /* 0x000000ff0f00720c */ /* 0x000fe20003f05270 */
[----:B------:R-:W-:Y:S01]  /*1ae0*/  @P4 VIADD R26, R26, 0x1 ;  /* 0x000000011a1a4836 */ /* 0x000fe20000000000 */
[----:B------:R-:W-:Y:S01]  /*1af0*/  ISETP.NE.AND P5, PT, R14, RZ, PT ;  /* 0x000000ff0e00720c */ /* 0x000fe20003fa5270 */
[----:B0-----:R-:W-:Y:S01]  /*1b00*/  IMAD R13, R13, UR4, RZ ;  /* 0x000000040d0d7c24 */ /* 0x001fe2000f8e02ff */
[----:B------:R-:W-:Y:S07]  /*1b10*/  BSSY.RECONVERGENT B1, `(.L_x_320) ;  /* 0x0000174000017945 */ /* 0x000fee0003800200 */
[----:B------:R-:W0:Y:S01]  /*1b20*/  @!P1 S2R R32, SR_CgaCtaId ;  /* 0x0000000000209919 */ /* 0x000e220000008800 */
[----:B------:R-:W-:-:S02]  /*1b30*/  @!P1 MOV R3, 0x400 ;  /* 0x0000040000039802 */ /* 0x000fc40000000f00 */
[----:B------:R-:W-:Y:S01]  /*1b40*/  @!P1 MOV R20, 0x400 ;  /* 0x0000040000149802 */ /* 0x000fe20000000f00 */
[----:B------:R-:W1:Y:S01]  /*1b50*/  @!P1 S2R R5, SR_CgaCtaId ;  /* 0x0000000000059919 */ /* 0x000e620000008800 */
[----:B------:R-:W-:Y:S02]  /*1b60*/  @!P1 LOP3.LUT R30, R0, 0x1f, RZ, 0xc0, !PT ;  /* 0x0000001f001e9812 */ /* 0x000fe400078ec0ff */
[----:B0-----:R-:W-:Y:S01]  /*1b70*/  @!P1 LEA R32, R32, R3, 0x18 ;  /* 0x0000000320209211 */ /* 0x001fe200078ec0ff */
[----:B------:R-:W-:Y:S01]  /*1b80*/  @!P1 IMAD.SHL.U32 R3, R0, 0x4, RZ ;  /* 0x0000000400039824 */ /* 0x000fe200078e00ff */
[----:B-1----:R-:W-:-:S04]  /*1b90*/  @!P1 LEA R5, R5, R20, 0x18 ;  /* 0x0000001405059211 */ /* 0x002fc800078ec0ff */
[----:B------:R-:W-:Y:S02]  /*1ba0*/  @!P1 LOP3.LUT R3, R3, 0xc, RZ, 0xc0, !PT ;  /* 0x0000000c03039812 */ /* 0x000fe400078ec0ff */
[----:B------:R-:W-:-:S03]  /*1bb0*/  SHF.R.U32.HI R20, RZ, 0x5, R0 ;  /* 0x00000005ff147819 */ /* 0x000fc60000011600 */
[----:B------:R-:W-:Y:S02]  /*1bc0*/  @!P1 IMAD.IADD R32, R3, 0x1, R32 ;  /* 0x0000000103209824 */ /* 0x000fe400078e0220 */
[----:B------:R-:W-:Y:S02]  /*1bd0*/  @!P1 IMAD R5, R20, 0x4, R5 ;  /* 0x0000000414059824 */ /* 0x000fe400078e0205 */
[----:B------:R-:W-:Y:S02]  /*1be0*/  @!P1 IMAD R3, R29, 0x14, R32 ;  /* 0x000000141d039824 */ /* 0x000fe400078e0220 */
[----:B------:R-:W-:Y:S02]  /*1bf0*/  @!P1 IMAD R5, R30, 0x14, R5 ;  /* 0x000000141e059824 */ /* 0x000fe400078e0205 */
[----:B------:R-:W-:Y:S02]  /*1c00*/  IMAD.MOV.U32 R30, RZ, RZ, -0x800000 ;  /* 0xff800000ff1e7424 */ /* 0x000fe400078e00ff */
[----:B------:R-:W-:Y:S01]  /*1c10*/  IMAD.MOV.U32 R29, RZ, RZ, -0x800000 ;  /* 0xff800000ff1d7424 */ /* 0x000fe200078e00ff */
[----:B---3--:R-:W-:Y:S01]  /*1c20*/  @!P2 STS [R33], R4 ;  /* 0x000000042100a388 */ /* 0x008fe20000000800 */
[----:B------:R-:W-:-:S13]  /*1c30*/  ISETP.GT.U32.AND P2, PT, R25, R28, PT ;  /* 0x0000001c1900720c */ /* 0x000fda0003f44070 */
[----:B------:R-:W-:Y:S01]  /*1c40*/  @!P2 IADD3 R28, PT, PT, R28, -R25, RZ ;  /* 0x800000191c1ca210 */ /* 0x000fe20007ffe0ff */
[----:B------:R-:W-:Y:S01]  /*1c50*/  @!P2 VIADD R27, R27, 0x1 ;  /* 0x000000011b1ba836 */ /* 0x000fe20000000000 */
[----:B--2---:R-:W-:Y:S01]  /*1c60*/  @!P1 STS [R3+0x280], R2 ;  /* 0x0002800203009388 */ /* 0x004fe20000000800 */
[----:B------:R-:W-:Y:S06]  /*1c70*/  BAR.SYNC.DEFER_BLOCKING 0x0 ;  /* 0x0000000000007b1d */ /* 0x000fec0000010000 */
[----:B------:R-:W-:Y:S04]  /*1c80*/  @!P1 LDS R30, [R5] ;  /* 0x00000000051e9984 */ /* 0x000fe80000000800 */
[----:B------:R-:W0:Y:S02]  /*1c90*/  @!P1 LDS R29, [R5+0x280] ;  /* 0x00028000051d9984 */ /* 0x000e240000000800 */
[----:B0-----:R-:W-:-:S05]  /*1ca0*/  FMNMX.FTZ R35, R29, R30, !PT ;  /* 0x0000001e1d237209 */ /* 0x001fca0007810000 */
[----:B------:R-:W0:Y:S02]  /*1cb0*/  SHFL.BFLY PT, R32, R35, 0x10, 0x1f ;  /* 0x0e001f0023207f89 */ /* 0x000e2400000e0000 */
        /* <DEDUP_REMOVED lines=11> */
[-C--:B------:R-:W-:Y:S02]  /*1d70*/  ISETP.GE.U32.AND P1, PT, R28, R25.reuse, PT ;  /* 0x000000191c00720c */ /* 0x080fe40003f26070 */
[----:B------:R-:W-:Y:S01]  /*1d80*/  LOP3.LUT R28, R24, R25, RZ, 0x3c, !PT ;  /* 0x00000019181c7212 */ /* 0x000fe200078e3cff */
[C---:B------:R-:W-:Y:S01]  /*1d90*/  FADD.FTZ R3, -R2.reuse, R30 ;  /* 0x0000001e02037221 */ /* 0x040fe20000010100 */
[----:B------:R-:W-:Y:S01]  /*1da0*/  FADD.FTZ R35, -R2, R29 ;  /* 0x0000001d02237221 */ /* 0x000fe20000010100 */
[----:B------:R-:W-:Y:S02]  /*1db0*/  LOP3.LUT R24, R24, R15, RZ, 0x3c, !PT ;  /* 0x0000000f18187212 */ /* 0x000fe400078e3cff */
[----:B------:R-:W-:Y:S01]  /*1dc0*/  FMUL.FTZ R3, R3, 1.4426950216293334961 ;  /* 0x3fb8aa3b03037820 */ /* 0x000fe20000410000 */
[----:B------:R-:W-:Y:S01]  /*1dd0*/  FMUL.FTZ R35, R35, 1.4426950216293334961 ;  /* 0x3fb8aa3b23237820 */ /* 0x000fe20000410000 */
[----:B------:R-:W-:Y:S01]  /*1de0*/  ISETP.GE.AND P3, PT, R28, RZ, PT ;  /* 0x000000ff1c00720c */ /* 0x000fe20003f66270 */
[----:B------:R-:W-:Y:S01]  /*1df0*/  IMAD.MOV.U32 R28, RZ, RZ, 0x7f800000 ;  /* 0x7f800000ff1c7424 */ /* 0x000fe200078e00ff */
[----:B------:R-:W-:Y:S01]  /*1e00*/  ISETP.GE.AND P2, PT, R24, RZ, PT ;  /* 0x000000ff1800720c */ /* 0x000fe20003f46270 */
[----:B------:R-:W-:Y:S01]  /*1e10*/  MUFU.EX2 R34, R35 ;  /* 0x0000002300227308 */ /* 0x000fe20000000800 */
[----:B------:R-:W-:-:S03]  /*1e20*/  @P1 VIADD R27, R27, 0x1 ;  /* 0x000000011b1b1836 */ /* 0x000fc60000000000 */
[----:B------:R-:W0:Y:S06]  /*1e30*/  MUFU.EX2 R3, R3 ;  /* 0x0000000300037308 */ /* 0x000e2c0000000800 */
[----:B------:R-:W-:Y:S01]  /*1e40*/  @!P3 IMAD.MOV R27, RZ, RZ, -R27 ;  /* 0x000000ffff1bb224 */ /* 0x000fe200078e0a1b */
[----:B------:R-:W-:Y:S01]  /*1e50*/  ISETP.NE.AND P3, PT, R17, RZ, PT ;  /* 0x000000ff1100720c */ /* 0x000fe20003f65270 */
[----:B------:R-:W-:Y:S01]  /*1e60*/  @!P2 IMAD.MOV R26, RZ, RZ, -R26 ;  /* 0x000000ffff1aa224 */ /* 0x000fe200078e0a1a */
[----:B------:R-:W-:Y:S02]  /*1e70*/  @!P0 LOP3.LUT R26, RZ, R15, RZ, 0x33, !PT ;  /* 0x0000000fff1a8212 */ /* 0x000fe400078e33ff */
[----:B------:R-:W-:-:S02]  /*1e80*/  LOP3.LUT P0, RZ, R0, 0x39f, RZ, 0xc0, !PT ;  /* 0x0000039f00ff7812 */ /* 0x000fc4000780c0ff */
[----:B------:R-:W-:Y:S01]  /*1e90*/  @!P5 LOP3.LUT R27, RZ, R25, RZ, 0x33, !PT ;  /* 0x00000019ff1bd212 */ /* 0x000fe200078e33ff */
[----:B0-----:R-:W-:Y:S01]  /*1ea0*/  FADD.FTZ R34, R3, R34 ;  /* 0x0000002203227221 */ /* 0x001fe20000010000 */
[----:B------:R-:W-:Y:S02]  /*1eb0*/  SEL R24, RZ, 0x1, !P3 ;  /* 0x00000001ff187807 */ /* 0x000fe40005800000 */
[----:B------:R-:W-:Y:S02]  /*1ec0*/  SHF.R.S32.HI R25, RZ, 0x1f, R14 ;  /* 0x0000001fff197819 */ /* 0x000fe4000001140e */
[----:B------:R-:W0:Y:S01]  /*1ed0*/  SHFL.BFLY PT, R33, R34, 0x10, 0x1f ;  /* 0x0e001f0022217f89 */ /* 0x000e2200000e0000 */
[----:B------:R-:W-:Y:S02]  /*1ee0*/  ISETP.LT.U32.AND P2, PT, R18, R27, PT ;  /* 0x0000001b1200720c */ /* 0x000fe40003f41070 */
[----:B------:R-:W-:Y:S01]  /*1ef0*/  LOP3.LUT R24, R25, R24, RZ, 0xfc, !PT ;  /* 0x0000001819187212 */ /* 0x000fe200078efcff */
[----:B0-----:R-:W-:-:S05]  /*1f00*/  FADD.FTZ R33, R34, R33 ;  /* 0x0000002122217221 */ /* 0x001fca0000010000 */
[----:B------:R-:W0:Y:S02]  /*1f10*/  SHFL.BFLY PT, R32, R33, 0x8, 0x1f ;  /* 0x0d001f0021207f89 */ /* 0x000e2400000e0000 */
[----:B0-----:R-:W-:-:S05]  /*1f20*/  FADD.FTZ R32, R33, R32 ;  /* 0x0000002021207221 */ /* 0x001fca0000010000 */
[----:B------:R-:W0:Y:S02]  /*1f30*/  SHFL.BFLY PT, R5, R32, 0x4, 0x1f ;  /* 0x0c801f0020057f89 */ /* 0x000e2400000e0000 */
[----:B0-----:R-:W-:-:S05]  /*1f40*/  FADD.FTZ R5, R32, R5 ;  /* 0x0000000520057221 */ /* 0x001fca0000010000 */
[----:B------:R-:W0:Y:S02]  /*1f50*/  SHFL.BFLY PT, R4, R5, 0x2, 0x1f ;  /* 0x0c401f0005047f89 */ /* 0x000e2400000e0000 */
[----:B0-----:R-:W-:Y:S01]  /*1f60*/  FADD.FTZ R4, R5, R4 ;  /* 0x0000000405047221 */ /* 0x001fe20000010000 */
[----:B------:R-:W-:-:S04]  /*1f70*/  SHF.R.S32.HI R5, RZ, 0x1f, R27 ;  /* 0x0000001fff057819 */ /* 0x000fc8000001141b */
[----:B------:R-:W0:Y:S01]  /*1f80*/  SHFL.BFLY PT, R3, R4, 0x1, 0x1f ;  /* 0x0c201f0004037f89 */ /* 0x000e2200000e0000 */
[----:B------:R-:W-:-:S04]  /*1f90*/  ISETP.LT.AND.EX P2, PT, R19, R5, PT, P2 ;  /* 0x000000051300720c */ /* 0x000fc80003f41320 */
[----:B------:R-:W-:Y:S01]  /*1fa0*/  SEL R5, R18, R27, P2 ;  /* 0x0000001b12057207 */ /* 0x000fe20001000000 */
[----:B0-----:R-:W-:Y:S01]  /*1fb0*/  FADD.FTZ R3, R4, R3 ;  /* 0x0000000304037221 */ /* 0x001fe20000010000 */
[----:B------:R-:W-:-:S04]  /*1fc0*/  IMAD R4, R14, R13, RZ ;  /* 0x0000000d0e047224 */ /* 0x000fc800078e02ff */
[----:B------:R-:W-:-:S13]  /*1fd0*/  FSETP.NE.FTZ.AND P1, PT, R3, RZ, PT ;  /* 0x000000ff0300720b */ /* 0x000fda0003f35000 */
[----:B------:R0:W1:Y:S02]  /*1fe0*/  @P1 MUFU.LG2 R17, R3 ;  /* 0x0000000300111308 */ /* 0x0000640000000c00 */
[----:B0-----:R-:W-:Y:S02]  /*1ff0*/  IMAD R3, R26, R23, RZ ;  /* 0x000000171a037224 */ /* 0x001fe400078e02ff */
[----:B-1----:R-:W-:Y:S02]  /*2000*/  @P1 FFMA.FTZ R28, R17, 0.69314718246459960938, R2 ;  /* 0x3f317218111c1823 */ /* 0x002fe40000010002 */
[----:B------:R-:W-:Y:S01]  /*2010*/  IMAD R3, R24, R3, RZ ;  /* 0x0000000318037224 */ /* 0x000fe200078e02ff */
[----:B------:R-:W-:Y:S06]  /*2020*/  @P0 BRA `(.L_x_321) ;  /* 0x0000001000880947 */ /* 0x000fec0003800000 */
[----:B------:R-:W0:Y:S02]  /*2030*/  LDCU.U8 UR4, c[0x0][0x548] ;  /* 0x0000a900ff0477ac */ /* 0x000e240008000000 */
[----:B0-----:R-:W-:-:S09]  /*2040*/  UISETP.NE.AND UP0, UPT, UR4, URZ, UPT ;  /* 0x000000ff0400728c */ /* 0x001fd2000bf05270 */
[----:B------:R-:W-:Y:S05]  /*2050*/  BRA.U !UP0, `(.L_x_322) ;  /* 0x00000011086c7547 */ /* 0x000fea000b800000 */
[----:B------:R-:W-:Y:S01]  /*2060*/  VIADD R27, R20, UR6 ;  /* 0x00000006141b7c36 */ /* 0x000fe20008000000 */
[----:B------:R-:W-:Y:S02]  /*2070*/  ISETP.LT.U32.AND P0, PT, R15, 0x1, PT ;  /* 0x000000010f00780c */ /* 0x000fe40003f01070 */
[----:B------:R-:W-:Y:S02]  /*2080*/  SHF.R.S32.HI R2, RZ, 0x1f, R15 ;  /* 0x0000001fff027819 */ /* 0x000fe4000001140f */
[----:B------:R-:W-:Y:S02]  /*2090*/  ISETP.GE.AND P1, PT, R27, R22, PT ;  /* 0x000000161b00720c */ /* 0x000fe40003f26270 */
[----:B------:R-:W-:-:S04]  /*20a0*/  ISETP.LT.AND.EX P0, PT, R2, RZ, PT, P0 ;  /* 0x000000ff0200720c */ /* 0x000fc80003f01300 */
[----:B------:R-:W-:Y:S02]  /*20b0*/  SEL R15, R15, 0x1, P0 ;  /* 0x000000010f0f7807 */ /* 0x000fe40000000000 */
[----:B------:R-:W-:-:S05]  /*20c0*/  SEL R2, R2, RZ, P0 ;  /* 0x000000ff02027207 */ /* 0x000fca0000000000 */
[----:B------:R-:W-:Y:S05]  /*20d0*/  @P1 BRA `(.L_x_321) ;  /* 0x00000010005c1947 */ /* 0x000fea0003800000 */
[----:B------:R-:W-:Y:S01]  /*20e0*/  IADD3 R13, P1, PT, R15, 0x1, RZ ;  /* 0x000000010f0d7810 */ /* 0x000fe20007f3e0ff */
[----:B------:R-:W-:-:S03]  /*20f0*/  IMAD R19, R2, R31, RZ ;  /* 0x0000001f02137224 */ /* 0x000fc600078e02ff */
[----:B------:R-:W-:Y:S01]  /*2100*/  ISETP.GE.U32.AND P0, PT, R13, 0x3, PT ;  /* 0x000000030d00780c */ /* 0x000fe20003f06070 */
[----:B------:R-:W-:Y:S01]  /*2110*/  IMAD R19, R16, R15, R19 ;  /* 0x0000000f10137224 */ /* 0x000fe200078e0213 */
[----:B------:R-:W-:Y:S01]  /*2120*/  IADD3.X R13, PT, PT, RZ, R2, RZ, P1, !PT ;  /* 0x00000002ff0d7210 */ /* 0x000fe20000ffe4ff */
[----:B------:R-:W-:-:S03]  /*2130*/  IMAD.WIDE.U32 R16, R15, R31, RZ ;  /* 0x0000001f0f107225 */ /* 0x000fc600078e00ff */
        /* <DEDUP_REMOVED lines=33> */
.L_x_323:
[----:B------:R-:W-:Y:S01]  /*2350*/  IMAD.MOV.U32 R19, RZ, RZ, RZ ;  /* 0x000000ffff137224 */ /* 0x000fe200078e00ff */
[----:B------:R-:W-:Y:S02]  /*2360*/  MOV R24, R38 ;  /* 0x0000002600187202 */ /* 0x000fe40000000f00 */
[----:B------:R-:W-:Y:S02]  /*2370*/  MOV R18, 0x2390 ;  /* 0x0000239000127802 */ /* 0x000fe40000000f00 */
[----:B------:R-:W-:Y:S05]  /*2380*/  CALL.REL.NOINC `($__internal_8_$__cuda_sm20_div_s64) ;  /* 0x0000001c00387944 */ /* 0x000fea0003c00000 */
[----:B------:R-:W-:Y:S02]  /*2390*/  IADD3 R14, PT, PT, -R2, RZ, RZ ;  /* 0x000000ff020e7210 */ /* 0x000fe40007ffe1ff */
[----:B------:R-:W-:-:S03]  /*23a0*/  MOV R39, R13 ;  /* 0x0000000d00277202 */ /* 0x000fc60000000f00 */
[----:B------:R-:W-:Y:S01]  /*23b0*/  IMAD R14, R38, R14, R27 ;  /* 0x0000000e260e7224 */ /* 0x000fe200078e021b */
[----:B------:R-:W-:-:S07]  /*23c0*/  MOV R38, R2 ;  /* 0x0000000200267202 */ /* 0x000fce0000000f00 */
.L_x_324:
[----:B------:R-:W-:Y:S01]  /*23d0*/  IABS R17, R31 ;  /* 0x0000001f00117213 */ /* 0x000fe20000000000 */
[----:B------:R-:W-:Y:S01]  /*23e0*/  IMAD R8, R8, R11, RZ ;  /* 0x0000000b08087224 */ /* 0x000fe200078e02ff */
[----:B------:R-:W-:Y:S01]  /*23f0*/  IABS R16, R14 ;  /* 0x0000000e00107213 */ /* 0x000fe20000000000 */
[----:B------:R-:W-:Y:S01]  /*2400*/  BSSY.RECONVERGENT B0, `(.L_x_325) ;  /* 0x0000040000007945 */ /* 0x000fe20003800200 */
[----:B------:R-:W0:Y:S01]  /*2410*/  I2F.U32.RP R18, R17 ;  /* 0x0000001100127306 */ /* 0x000e220000209000 */
[----:B------:R-:W-:-:S05]  /*2420*/  IABS R13, R31 ;  /* 0x0000001f000d7213 */ /* 0x000fca0000000000 */
[----:B------:R-:W-:Y:S02]  /*2430*/  IMAD.MOV R13, RZ, RZ, -R13 ;  /* 0x000000ffff0d7224 */ /* 0x000fe400078e0a0d */
[----:B0-----:R-:W0:Y:S02]  /*2440*/  MUFU.RCP R24, R18 ;  /* 0x0000001200187308 */ /* 0x001e240000001000 */
[----:B0-----:R-:W-:-:S06]  /*2450*/  VIADD R24, R24, 0xffffffe ;  /* 0x0ffffffe18187836 */ /* 0x001fcc0000000000 */
[----:B------:R-:W0:Y:S02]  /*2460*/  F2I.FTZ.U32.TRUNC.NTZ R25, R24 ;  /* 0x0000001800197305 */ /* 0x000e24000021f000 */
[----:B0-----:R-:W-:Y:S01]  /*2470*/  IMAD.MOV R2, RZ, RZ, -R25 ;  /* 0x000000ffff027224 */ /* 0x001fe200078e0a19 */
[----:B------:R-:W-:-:S03]  /*2480*/  MOV R24, RZ ;  /* 0x000000ff00187202 */ /* 0x000fc60000000f00 */
[----:B------:R-:W-:-:S04]  /*2490*/  IMAD R19, R2, R17, RZ ;  /* 0x0000001102137224 */ /* 0x000fc800078e02ff */
[----:B------:R-:W-:-:S06]  /*24a0*/  IMAD.HI.U32 R19, R25, R19, R24 ;  /* 0x0000001319137227 */ /* 0x000fcc00078e0018 */
[----:B------:R-:W-:-:S04]  /*24b0*/  IMAD.HI.U32 R2, R19, R16, RZ ;  /* 0x0000001013027227 */ /* 0x000fc800078e00ff */
[----:B------:R-:W-:Y:S02]  /*24c0*/  IMAD R16, R2, R13, R16 ;  /* 0x0000000d02107224 */ /* 0x000fe400078e0210 */
[----:B------:R-:W-:-:S03]  /*24d0*/  IMAD.WIDE.U32 R18, R9, R11, RZ ;  /* 0x0000000b09127225 */ /* 0x000fc600078e00ff */
[----:B------:R-:W-:Y:S01]  /*24e0*/  ISETP.GT.U32.AND P1, PT, R17, R16, PT ;  /* 0x000000101100720c */ /* 0x000fe20003f24070 */
[----:B------:R-:W-:Y:S01]  /*24f0*/  IMAD R13, R9, R12, R8 ;  /* 0x0000000c090d7224 */ /* 0x000fe200078e0208 */
[----:B------:R-:W-:Y:S01]  /*2500*/  LOP3.LUT R8, R14, R31, RZ, 0x3c, !PT ;  /* 0x0000001f0e087212 */ /* 0x000fe200078e3cff */
[----:B------:R-:W-:-:S03]  /*2510*/  IMAD.WIDE.U32 R40, R18, R36, RZ ;  /* 0x0000002412287225 */ /* 0x000fc600078e00ff */
[----:B------:R-:W-:Y:S01]  /*2520*/  ISETP.GE.AND P0, PT, R8, RZ, PT ;  /* 0x000000ff0800720c */ /* 0x000fe20003f06270 */
[----:B------:R-:W-:-:S04]  /*2530*/  IMAD.IADD R13, R19, 0x1, R13 ;  /* 0x00000001130d7824 */ /* 0x000fc800078e020d */
[----:B------:R-:W-:Y:S02]  /*2540*/  IMAD R13, R13, R36, RZ ;  /* 0x000000240d0d7224 */ /* 0x000fe400078e02ff */
[-C--:B------:R-:W-:Y:S02]  /*2550*/  @!P1 IADD3 R16, PT, PT, R16, -R17.reuse, RZ ;  /* 0x8000001110109210 */ /* 0x080fe40007ffe0ff */
[----:B------:R-:W-:Y:S01]  /*2560*/  @!P1 IADD3 R2, PT, PT, R2, 0x1, RZ ;  /* 0x0000000102029810 */ /* 0x000fe20007ffe0ff */
[----:B------:R-:W-:Y:S01]  /*2570*/  IMAD R13, R37, R18, R13 ;  /* 0x00000012250d7224 */ /* 0x000fe200078e020d */
[----:B------:R-:W-:Y:S02]  /*2580*/  ISETP.GE.U32.AND P2, PT, R16, R17, PT ;  /* 0x000000111000720c */ /* 0x000fe40003f46070 */
[----:B------:R-:W-:Y:S01]  /*2590*/  ISETP.NE.AND P1, PT, R31, RZ, PT ;  /* 0x000000ff1f00720c */ /* 0x000fe20003f25270 */
[----:B------:R-:W-:-:S10]  /*25a0*/  IMAD.IADD R17, R41, 0x1, R13 ;  /* 0x0000000129117824 */ /* 0x000fd400078e020d */
[----:B------:R-:W-:-:S05]  /*25b0*/  @P2 VIADD R2, R2, 0x1 ;  /* 0x0000000102022836 */ /* 0x000fca0000000000 */
[----:B------:R-:W-:Y:S02]  /*25c0*/  MOV R8, R2 ;  /* 0x0000000200087202 */ /* 0x000fe40000000f00 */
[----:B------:R-:W-:Y:S02]  /*25d0*/  LOP3.LUT R2, R39, R17, RZ, 0xfc, !PT ;  /* 0x0000001127027212 */ /* 0x000fe400078efcff */
[----:B------:R-:W-:Y:S02]  /*25e0*/  @!P0 IADD3 R8, PT, PT, -R8, RZ, RZ ;  /* 0x000000ff08088210 */ /* 0x000fe40007ffe1ff */
[----:B------:R-:W-:Y:S02]  /*25f0*/  ISETP.NE.U32.AND P0, PT, R2, RZ, PT ;  /* 0x000000ff0200720c */ /* 0x000fe40003f05070 */
[----:B------:R-:W-:-:S04]  /*2600*/  @!P1 LOP3.LUT R8, RZ, R31, RZ, 0x33, !PT ;  /* 0x0000001fff089212 */ /* 0x000fc800078e33ff */
[----:B------:R-:W-:-:S05]  /*2610*/  IADD3 R2, PT, PT, -R8, RZ, RZ ;  /* 0x000000ff08027210 */ /* 0x000fca0007ffe1ff */
[----:B------:R-:W-:Y:S02]  /*2620*/  IMAD R31, R31, R2, R14 ;  /* 0x000000021f1f7224 */ /* 0x000fe400078e020e */
        /* <DEDUP_REMOVED lines=22> */
.L_x_326:
[----:B------:R-:W-:Y:S01]  /*2790*/  IMAD.MOV.U32 R27, RZ, RZ, R38 ;  /* 0x000000ffff1b7224 */ /* 0x000fe200078e0026 */
[----:B------:R-:W-:Y:S01]  /*27a0*/  MOV R19, R39 ;  /* 0x0000002700137202 */ /* 0x000fe20000000f00 */
[----:B------:R-:W-:Y:S01]  /*27b0*/  IMAD.MOV.U32 R24, RZ, RZ, R40 ;  /* 0x000000ffff187224 */ /* 0x000fe200078e0028 */
[----:B------:R-:W-:Y:S02]  /*27c0*/  MOV R18, 0x27e0 ;  /* 0x000027e000127802 */ /* 0x000fe40000000f00 */
[----:B------:R-:W-:Y:S05]  /*27d0*/  CALL.REL.NOINC `($__internal_8_$__cuda_sm20_div_s64) ;  /* 0x0000001800247944 */ /* 0x000fea0003c00000 */
[----:B------:R-:W-:-:S05]  /*27e0*/  IADD3 R13, PT, PT, -R2, RZ, RZ ;  /* 0x000000ff020d7210 */ /* 0x000fca0007ffe1ff */
[----:B------:R-:W-:Y:S02]  /*27f0*/  IMAD R38, R13, R40, R38 ;  /* 0x000000280d267224 */ /* 0x000fe400078e0226 */
.L_x_327:
[----:B------:R-:W-:Y:S05]  /*2800*/  BSYNC.RECONVERGENT B0 ;  /* 0x0000000000007941 */ /* 0x000fea0003800200 */
.L_x_325:
        /* <DEDUP_REMOVED lines=10> */
[----:B------:R-:W-:Y:S01]  /*28b0*/  I2F.U32.RP R34, R14 ;  /* 0x0000000e00227306 */ /* 0x000fe20000209000 */
[----:B--2---:R-:W-:Y:S02]  /*28c0*/  USEL UR8, UR4, 0x1, UP0 ;  /* 0x0000000104087887 */ /* 0x004fe40008000000 */
[----:B------:R-:W-:-:S05]  /*28d0*/  UIMAD UR7, UR5, UR4, URZ ;  /* 0x00000004050772a4 */ /* 0x000fca000f8e02ff */
[----:B-1----:R-:W0:Y:S01]  /*28e0*/  MUFU.RCP R12, R12 ;  /* 0x0000000c000c7308 */ /* 0x002e220000001000 */
[----:B------:R-:W-:Y:S02]  /*28f0*/  USHF.R.S32.HI UR4, URZ, 0x1f, UR8 ;  /* 0x0000001fff047899 */ /* 0x000fe40008011408 */
[----:B------:R-:W-:-:S05]  /*2900*/  UIMAD UR5, UR8, UR5, URZ ;  /* 0x00000005080572a4 */ /* 0x000fca000f8e02ff */
[----:B---3--:R-:W1:Y:S08]  /*2910*/  MUFU.RCP R26, R36 ;  /* 0x00000024001a7308 */ /* 0x008e700000001000 */
[----:B------:R-:W2:Y:S01]  /*2920*/  I2F.U32.RP R35, R16 ;  /* 0x0000001000237306 */ /* 0x000ea20000209000 */
[----:B0-----:R-:W-:-:S07]  /*2930*/  VIADD R32, R12, 0xffffffe ;  /* 0x0ffffffe0c207836 */ /* 0x001fce0000000000 */
[----:B------:R-:W0:Y:S01]  /*2940*/  MUFU.RCP R19, R34 ;  /* 0x0000002200137308 */ /* 0x000e220000001000 */
[----:B-1----:R-:W-:Y:S01]  /*2950*/  VIADD R26, R26, 0xffffffe ;  /* 0x0ffffffe1a1a7836 */ /* 0x002fe20000000000 */
[----:B------:R-:W-:-:S06]  /*2960*/  IABS R36, R38 ;  /* 0x0000002600247213 */ /* 0x000fcc0000000000 */
[----:B--2---:R-:W1:Y:S08]  /*2970*/  MUFU.RCP R24, R35 ;  /* 0x0000002300187308 */ /* 0x004e700000001000 */
[----:B------:R-:W2:Y:S01]  /*2980*/  F2I.FTZ.U32.TRUNC.NTZ R33, R32 ;  /* 0x0000002000217305 */ /* 0x000ea2000021f000 */
[----:B0-----:R-:W-:Y:S02]  /*2990*/  VIADD R19, R19, 0xffffffe ;  /* 0x0ffffffe13137836 */ /* 0x001fe40000000000 */
[----:B------:R-:W-:-:S05]  /*29a0*/  HFMA2 R34, -RZ, RZ, 0, 0 ;  /* 0x00000000ff227431 */ /* 0x000fca00000001ff */
[----:B------:R-:W0:Y:S01]  /*29b0*/  F2I.FTZ.U32.TRUNC.NTZ R27, R26 ;  /* 0x0000001a001b7305 */ /* 0x000e22000021f000 */
[----:B-1----:R-:W-:Y:S01]  /*29c0*/  IADD3 R24, PT, PT, R24, 0xffffffe, RZ ;  /* 0x0ffffffe18187810 */ /* 0x002fe20007ffe0ff */
[----:B--2---:R-:W-:-:S06]  /*29d0*/  IMAD.MOV R13, RZ, RZ, -R33 ;  /* 0x000000ffff0d7224 */ /* 0x004fcc00078e0a21 */
[----:B------:R-:W1:Y:S01]  /*29e0*/  F2I.FTZ.U32.TRUNC.NTZ R35, R19 ;  /* 0x0000001300237305 */ /* 0x000e62000021f000 */
[----:B------:R-:W-:Y:S02]  /*29f0*/  IMAD.MOV.U32 R32, RZ, RZ, RZ ;  /* 0x000000ffff207224 */ /* 0x000fe400078e00ff */
[----:B------:R-:W-:Y:S01]  /*2a00*/  IMAD R13, R13, R18, RZ ;  /* 0x000000120d0d7224 */ /* 0x000fe200078e02ff */
[----:B0-----:R-:W-:-:S04]  /*2a10*/  IADD3 R12, PT, PT, RZ, -R27, RZ ;  /* 0x8000001bff0c7210 */ /* 0x001fc80007ffe0ff */
[----:B------:R-:W0:Y:S01]  /*2a20*/  F2I.FTZ.U32.TRUNC.NTZ R25, R24 ;  /* 0x0000001800197305 */ /* 0x000e22000021f000 */
[----:B------:R-:W-:Y:S01]  /*2a30*/  IMAD.HI.U32 R13, R33, R13, R32 ;  /* 0x0000000d210d7227 */ /* 0x000fe200078e0020 */
[----:B------:R-:W-:-:S03]  /*2a40*/  IABS R32, R11 ;  /* 0x0000000b00207213 */ /* 0x000fc60000000000 */
[----:B------:R-:W-:Y:S01]  /*2a50*/  IMAD R33, R12, R17, RZ ;  /* 0x000000110c217224 */ /* 0x000fe200078e02ff */
[----:B------:R-:W-:Y:S01]  /*2a60*/  IABS R12, R15 ;  /* 0x0000000f000c7213 */ /* 0x000fe20000000000 */
[----:B------:R-:W-:Y:S02]  /*2a70*/  IMAD.MOV.U32 R26, RZ, RZ, RZ ;  /* 0x000000ffff1a7224 */ /* 0x000fe400078e00ff */
[----:B-1----:R-:W-:Y:S02]  /*2a80*/  IMAD.MOV R19, RZ, RZ, -R35 ;  /* 0x000000ffff137224 */ /* 0x002fe400078e0a23 */
[----:B------:R-:W-:Y:S02]  /*2a90*/  IMAD.HI.U32 R26, R27, R33, R26 ;  /* 0x000000211b1a7227 */ /* 0x000fe400078e001a */
[----:B------:R-:W1:Y:S02]  /*2aa0*/  I2F.U32.RP R33, R12 ;  /* 0x0000000c00217306 */ /* 0x000e640000209000 */
[----:B------:R-:W-:Y:S01]  /*2ab0*/  IMAD R19, R19, R14, RZ ;  /* 0x0000000e13137224 */ /* 0x000fe200078e02ff */
[----:B0-----:R-:W-:Y:S01]  /*2ac0*/  IADD3 R27, PT, PT, RZ, -R25, RZ ;  /* 0x80000019ff1b7210 */ /* 0x001fe20007ffe0ff */
[----:B------:R-:W-:-:S02]  /*2ad0*/  IMAD.MOV R32, RZ, RZ, -R32 ;  /* 0x000000ffff207224 */ /* 0x000fc400078e0a20 */
[----:B------:R-:W-:-:S04]  /*2ae0*/  IMAD.HI.U32 R13, R13, R36, RZ ;  /* 0x000000240d0d7227 */ /* 0x000fc800078e00ff */
[----:B------:R-:W-:-:S04]  /*2af0*/  IMAD.HI.U32 R34, R35, R19, R34 ;  /* 0x0000001323227227 */ /* 0x000fc800078e0022 */
[----:B------:R-:W-:Y:S01]  /*2b00*/  IMAD R19, R13, R32, R36 ;  /* 0x000000200d137224 */ /* 0x000fe200078e0224 */
[----:B------:R-:W-:Y:S01]  /*2b10*/  IABS R32, R8 ;  /* 0x0000000800207213 */ /* 0x000fe20000000000 */
[----:B------:R-:W-:Y:S02]  /*2b20*/  IMAD R27, R27, R16, RZ ;  /* 0x000000101b1b7224 */ /* 0x000fe400078e02ff */
[----:B------:R-:W-:Y:S01]  /*2b30*/  IMAD.MOV.U32 R24, RZ, RZ, RZ ;  /* 0x000000ffff187224 */ /* 0x000fe200078e00ff */
[----:B------:R-:W-:-:S03]  /*2b40*/  ISETP.GT.U32.AND P1, PT, R18, R19, PT ;  /* 0x000000131200720c */ /* 0x000fc60003f24070 */
[----:B------:R-:W-:Y:S01]  /*2b50*/  IMAD.HI.U32 R24, R25, R27, R24 ;  /* 0x0000001b19187227 */ /* 0x000fe200078e0018 */
[----:B------:R-:W-:Y:S01]  /*2b60*/  IABS R27, R6 ;  /* 0x00000006001b7213 */ /* 0x000fe20000000000 */
[----:B-1----:R-:W0:Y:S04]  /*2b70*/  MUFU.RCP R25, R33 ;  /* 0x0000002100197308 */ /* 0x002e280000001000 */
[----:B------:R-:W-:-:S04]  /*2b80*/  IMAD.MOV R27, RZ, RZ, -R27 ;  /* 0x000000ffff1b7224 */ /* 0x000fc800078e0a1b */
[----:B------:R-:W-:Y:S02]  /*2b90*/  @!P1 IMAD.IADD R19, R19, 0x1, -R18 ;  /* 0x0000000113139824 */ /* 0x000fe400078e0a12 */
[----:B------:R-:W-:-:S03]  /*2ba0*/  @!P1 VIADD R13, R13, 0x1 ;  /* 0x000000010d0d9836 */ /* 0x000fc60000000000 */
[----:B------:R-:W-:Y:S02]  /*2bb0*/  ISETP.GE.U32.AND P3, PT, R19, R18, PT ;  /* 0x000000121300720c */ /* 0x000fe40003f66070 */
[----:B------:R-:W-:Y:S02]  /*2bc0*/  IABS R19, R2 ;  /* 0x0000000200137213 */ /* 0x000fe40000000000 */
[----:B0-----:R-:W-:-:S03]  /*2bd0*/  IADD3 R25, PT, PT, R25, 0xffffffe, RZ ;  /* 0x0ffffffe19197810 */ /* 0x001fc60007ffe0ff */
[----:B------:R-:W-:Y:S01]  /*2be0*/  IMAD.HI.U32 R18, R24, R19, RZ ;  /* 0x0000001318127227 */ /* 0x000fe200078e00ff */
[----:B------:R-:W-:Y:S02]  /*2bf0*/  LOP3.LUT R24, R38, R11, RZ, 0x3c, !PT ;  /* 0x0000000b26187212 */ /* 0x000fe400078e3cff */
[----:B------:R-:W0:Y:S01]  /*2c00*/  F2I.FTZ.U32.TRUNC.NTZ R25, R25 ;  /* 0x0000001900197305 */ /* 0x000e22000021f000 */
[----:B------:R-:W-:Y:S01]  /*2c10*/  IMAD R27, R18, R27, R19 ;  /* 0x0000001b121b7224 */ /* 0x000fe200078e0213 */
[----:B------:R-:W-:Y:S01]  /*2c20*/  ISETP.GE.AND P0, PT, R24, RZ, PT ;  /* 0x000000ff1800720c */ /* 0x000fe20003f06270 */
[----:B------:R-:W-:Y:S01]  /*2c30*/  @P3 VIADD R13, R13, 0x1 ;  /* 0x000000010d0d3836 */ /* 0x000fe20000000000 */
[----:B------:R-:W-:Y:S02]  /*2c40*/  MOV R24, RZ ;  /* 0x000000ff00187202 */ /* 0x000fe40000000f00 */
[----:B------:R-:W-:Y:S01]  /*2c50*/  ISETP.GT.U32.AND P1, PT, R16, R27, PT ;  /* 0x0000001b1000720c */ /* 0x000fe20003f24070 */
[----:B0-----:R-:W-:-:S08]  /*2c60*/  IMAD.MOV R19, RZ, RZ, -R25 ;  /* 0x000000ffff137224 */ /* 0x001fd000078e0a19 */
[----:B------:R-:W-:Y:S02]  /*2c70*/  @!P0 IADD3 R13, PT, PT, -R13, RZ, RZ ;  /* 0x000000ff0d0d8210 */ /* 0x000fe40007ffe1ff */
[----:B------:R-:W-:Y:S02]  /*2c80*/  @!P2 LOP3.LUT R13, RZ, R11, RZ, 0x33, !PT ;  /* 0x0000000bff0da212 */ /* 0x000fe400078e33ff */
[----:B------:R-:W-:Y:S01]  /*2c90*/  @!P1 IMAD.IADD R27, R27, 0x1, -R16 ;  /* 0x000000011b1b9824 */ /* 0x000fe200078e0a10 */
[----:B------:R-:W-:Y:S01]  /*2ca0*/  ISETP.NE.AND P2, PT, R6, RZ, PT ;  /* 0x000000ff0600720c */ /* 0x000fe20003f45270 */
[----:B------:R-:W-:Y:S01]  /*2cb0*/  IMAD R19, R19, R12, RZ ;  /* 0x0000000c13137224 */ /* 0x000fe200078e02ff */
[----:B------:R-:W-:Y:S02]  /*2cc0*/  @!P1 IADD3 R18, PT, PT, R18, 0x1, RZ ;  /* 0x0000000112129810 */ /* 0x000fe40007ffe0ff */
[----:B------:R-:W-:Y:S01]  /*2cd0*/  ISETP.GE.U32.AND P3, PT, R27, R16, PT ;  /* 0x000000101b00720c */ /* 0x000fe20003f66070 */
[----:B------:R-:W-:Y:S01]  /*2ce0*/  IMAD.HI.U32 R19, R25, R19, R24 ;  /* 0x0000001319137227 */ /* 0x000fe200078e0018 */
[----:B------:R-:W-:-:S03]  /*2cf0*/  LOP3.LUT R24, R2, R6, RZ, 0x3c, !PT ;  /* 0x0000000602187212 */ /* 0x000fc600078e3cff */
[----:B------:R-:W-:Y:S01]  /*2d00*/  IMAD.MOV R16, RZ, RZ, -R13 ;  /* 0x000000ffff107224 */ /* 0x000fe200078e0a0d */
[----:B------:R-:W-:Y:S01]  /*2d10*/  ISETP.GE.AND P0, PT, R24, RZ, PT ;  /* 0x000000ff1800720c */ /* 0x000fe20003f06270 */
[----:B------:R-:W-:Y:S01]  /*2d20*/  IMAD.HI.U32 R19, R19, R32, RZ ;  /* 0x0000002013137227 */ /* 0x000fe200078e00ff */
[----:B------:R-:W-:-:S03]  /*2d30*/  IABS R24, R13 ;  /* 0x0000000d00187213 */ /* 0x000fc60000000000 */
[----:B------:R-:W-:Y:S01]  /*2d40*/  IMAD R38, R11, R16, R38 ;  /* 0x000000100b267224 */ /* 0x000fe200078e0226 */
[----:B------:R-:W-:Y:S01]  /*2d50*/  IABS R11, R15 ;  /* 0x0000000f000b7213 */ /* 0x000fe20000000000 */
[----:B------:R-:W-:Y:S01]  /*2d60*/  IMAD.HI.U32 R25, R26, R24, RZ ;  /* 0x000000181a197227 */ /* 0x000fe200078e00ff */
[----:B------:R-:W-:Y:S02]  /*2d70*/  IABS R16, R9 ;  /* 0x0000000900107213 */ /* 0x000fe40000000000 */
[----:B------:R-:W-:Y:S01]  /*2d80*/  @P3 IADD3 R18, PT, PT, R18, 0x1, RZ ;  /* 0x0000000112123810 */ /* 0x000fe20007ffe0ff */
[----:B------:R-:W-:Y:S02]  /*2d90*/  IMAD.MOV R11, RZ, RZ, -R11 ;  /* 0x000000ffff0b7224 */ /* 0x000fe400078e0a0b */
[----:B------:R-:W-:Y:S02]  /*2da0*/  IMAD.MOV R16, RZ, RZ, -R16 ;  /* 0x000000ffff107224 */ /* 0x000fe400078e0a10 */
[----:B------:R-:W-:Y:S01]  /*2db0*/  @!P0 IMAD.MOV R18, RZ, RZ, -R18 ;  /* 0x000000ffff128224 */ /* 0x000fe200078e0a12 */
[----:B------:R-:W-:Y:S01]  /*2dc0*/  @!P2 LOP3.LUT R18, RZ, R6, RZ, 0x33, !PT ;  /* 0x00000006ff12a212 */ /* 0x000fe200078e33ff */
[----:B------:R-:W-:-:S02]  /*2dd0*/  IMAD R11, R19, R11, R32 ;  /* 0x0000000b130b7224 */ /* 0x000fc400078e0220 */
[----:B------:R-:W-:Y:S01]  /*2de0*/  IMAD R26, R25, R16, R24 ;  /* 0x00000010191a7224 */ /* 0x000fe200078e0218 */
[----:B------:R-:W-:Y:S01]  /*2df0*/  IABS R16, R5 ;  /* 0x0000000500107213 */ /* 0x000fe20000000000 */
[----:B------:R-:W-:Y:S01]  /*2e00*/  IMAD.WIDE R38, R38, UR5, RZ ;  /* 0x0000000526267c25 */ /* 0x000fe2000f8e02ff */
[----:B------:R-:W-:Y:S02]  /*2e10*/  IABS R24, R18 ;  /* 0x0000001200187213 */ /* 0x000fe40000000000 */
[----:B------:R-:W-:Y:S01]  /*2e20*/  ISETP.GT.U32.AND P4, PT, R12, R11, PT ;  /* 0x0000000b0c00720c */ /* 0x000fe20003f84070 */
[----:B------:R-:W-:Y:S01]  /*2e30*/  IMAD.MOV R16, RZ, RZ, -R16 ;  /* 0x000000ffff107224 */ /* 0x000fe200078e0a10 */
[----:B------:R-:W-:Y:S01]  /*2e40*/  ISETP.GT.U32.AND P3, PT, R17, R26, PT ;  /* 0x0000001a1100720c */ /* 0x000fe20003f64070 */
[----:B------:R-:W-:-:S04]  /*2e50*/  IMAD.HI.U32 R27, R34, R24, RZ ;  /* 0x00000018221b7227 */ /* 0x000fc800078e00ff */
[----:B------:R-:W-:-:S05]  /*2e60*/  IMAD R33, R27, R16, R24 ;  /* 0x000000101b217224 */ /* 0x000fca00078e0218 */
[----:B------:R-:W-:Y:S01]  /*2e70*/  ISETP.GT.U32.AND P1, PT, R14, R33, PT ;  /* 0x000000210e00720c */ /* 0x000fe20003f24070 */
[----:B------:R-:W-:Y:S01]  /*2e80*/  @!P4 VIADD R19, R19, 0x1 ;  /* 0x000000011313c836 */ /* 0x000fe20000000000 */
[-C--:B------:R-:W-:Y:S02]  /*2e90*/  @!P4 IADD3 R11, PT, PT, R11, -R12.reuse, RZ ;  /* 0x8000000c0b0bc210 */ /* 0x080fe40007ffe0ff */
[----:B------:R-:W-:Y:S02]  /*2ea0*/  ISETP.NE.AND P4, PT, R15, RZ, PT ;  /* 0x000000ff0f00720c */ /* 0x000fe40003f85270 */
[----:B------:R-:W-:Y:S02]  /*2eb0*/  ISETP.GE.U32.AND P2, PT, R11, R12, PT ;  /* 0x0000000c0b00720c */ /* 0x000fe40003f46070 */
[----:B------:R-:W-:Y:S02]  /*2ec0*/  LOP3.LUT R11, R8, R15, RZ, 0x3c, !PT ;  /* 0x0000000f080b7212 */ /* 0x000fe400078e3cff */
[----:B------:R-:W-:-:S02]  /*2ed0*/  @!P3 IADD3 R26, PT, PT, R26, -R17, RZ ;  /* 0x800000111a1ab210 */ /* 0x000fc40007ffe0ff */
[----:B------:R-:W-:Y:S01]  /*2ee0*/  ISETP.GE.AND P0, PT, R11, RZ, PT ;  /* 0x000000ff0b00720c */ /* 0x000fe20003f06270 */
[----:B------:R-:W-:Y:S01]  /*2ef0*/  @!P1 IMAD.IADD R33, R33, 0x1, -R14 ;  /* 0x0000000121219824 */ /* 0x000fe200078e0a0e */
[----:B------:R-:W-:Y:S01]  /*2f00*/  LOP3.LUT R11, R13, R9, RZ, 0x3c, !PT ;  /* 0x000000090d0b7212 */ /* 0x000fe200078e3cff */
[----:B------:R-:W-:Y:S01]  /*2f10*/  @!P1 VIADD R27, R27, 0x1 ;  /* 0x000000011b1b9836 */ /* 0x000fe20000000000 */
[----:B------:R-:W-:Y:S02]  /*2f20*/  ISETP.GE.U32.AND P6, PT, R26, R17, PT ;  /* 0x000000111a00720c */ /* 0x000fe40003fc6070 */
[----:B------:R-:W-:Y:S01]  /*2f30*/  ISETP.GE.U32.AND P5, PT, R33, R14, PT ;  /* 0x0000000e2100720c */ /* 0x000fe20003fa6070 */
[----:B------:R-:W-:Y:S01]  /*2f40*/  @P2 VIADD R19, R19, 0x1 ;  /* 0x0000000113132836 */ /* 0x000fe20000000000 */
[----:B------:R-:W-:Y:S02]  /*2f50*/  ISETP.GE.AND P2, PT, R11, RZ, PT ;  /* 0x000000ff0b00720c */ /* 0x000fe40003f46270 */
[----:B------:R-:W-:-:S02]  /*2f60*/  LOP3.LUT R11, R18, R5, RZ, 0x3c, !PT ;  /* 0x00000005120b7212 */ /* 0x000fc400078e3cff */
[----:B------:R-:W-:Y:S01]  /*2f70*/  @!P3 IADD3 R25, PT, PT, R25, 0x1, RZ ;  /* 0x000000011919b810 */ /* 0x000fe20007ffe0ff */
[----:B------:R-:W-:Y:S01]  /*2f80*/  @!P0 IMAD.MOV R19, RZ, RZ, -R19 ;  /* 0x000000ffff138224 */ /* 0x000fe200078e0a13 */
[----:B------:R-:W-:Y:S02]  /*2f90*/  ISETP.GE.AND P0, PT, R11, RZ, PT ;  /* 0x000000ff0b00720c */ /* 0x000fe40003f06270 */
[----:B------:R-:W-:Y:S02]  /*2fa0*/  @!P4 LOP3.LUT R19, RZ, R15, RZ, 0x33, !PT ;  /* 0x0000000fff13c212 */ /* 0x000fe400078e33ff */
[----:B------:R-:W-:Y:S01]  /*2fb0*/  ISETP.NE.AND P3, PT, R9, RZ, PT ;  /* 0x000000ff0900720c */ /* 0x000fe20003f65270 */
[----:B------:R-:W-:Y:S01]  /*2fc0*/  @P5 VIADD R27, R27, 0x1 ;  /* 0x000000011b1b5836 */ /* 0x000fe20000000000 */
[----:B------:R-:W-:Y:S01]  /*2fd0*/  ISETP.NE.AND P4, PT, R5, RZ, PT ;  /* 0x000000ff0500720c */ /* 0x000fe20003f85270 */
[----:B------:R-:W-:Y:S01]  /*2fe0*/  IMAD.MOV R11, RZ, RZ, -R19 ;  /* 0x000000ffff0b7224 */ /* 0x000fe200078e0a13 */
[----:B------:R-:W-:Y:S01]  /*2ff0*/  @P6 IADD3 R25, PT, PT, R25, 0x1, RZ ;  /* 0x0000000119196810 */ /* 0x000fe20007ffe0ff */
[----:B------:R-:W-:-:S03]  /*3000*/  IMAD.WIDE R16, R19, R23, RZ ;  /* 0x0000001713107225 */ /* 0x000fc600078e02ff */
[----:B------:R-:W-:Y:S01]  /*3010*/  @!P2 IADD3 R25, PT, PT, -R25, RZ, RZ ;  /* 0x000000ff1919a210 */ /* 0x000fe20007ffe1ff */
[----:B------:R-:W-:Y:S01]  /*3020*/  IMAD R11, R15, R11, R8 ;  /* 0x0000000b0f0b7224 */ /* 0x000fe200078e0208 */
[----:B------:R-:W-:Y:S01]  /*3030*/  @!P0 IADD3 R27, PT, PT, -R27, RZ, RZ ;  /* 0x000000ff1b1b8210 */ /* 0x000fe20007ffe1ff */
[----:B------:R-:W-:Y:S02]  /*3040*/  IMAD.MOV R15, RZ, RZ, -R18 ;  /* 0x000000ffff0f7224 */ /* 0x000fe400078e0a12 */
[----:B------:R-:W-:Y:S01]  /*3050*/  @!P3 LOP3.LUT R25, RZ, R9, RZ, 0x33, !PT ;  /* 0x00000009ff19b212 */ /* 0x000fe200078e33ff */
[----:B------:R-:W-:Y:S01]  /*3060*/  IMAD.WIDE.U32 R16, R31, UR8, R16 ;  /* 0x000000081f107c25 */ /* 0x000fe2000f8e0010 */
[----:B------:R-:W-:-:S03]  /*3070*/  @!P4 LOP3.LUT R27, RZ, R5, RZ, 0x33, !PT ;  /* 0x00000005ff1bc212 */ /* 0x000fc600078e33ff */
[----:B------:R-:W-:Y:S01]  /*3080*/  IMAD R15, R6, R15, R2 ;  /* 0x0000000f060f7224 */ /* 0x000fe200078e0202 */
[----:B------:R-:W-:Y:S01]  /*3090*/  IADD3 R2, PT, PT, -R27, RZ, RZ ;  /* 0x000000ff1b027210 */ /* 0x000fe20007ffe1ff */
[----:B------:R-:W-:Y:S01]  /*30a0*/  IMAD R17, R31, UR4, R17 ;  /* 0x000000041f117c24 */ /* 0x000fe2000f8e0211 */
[----:B------:R-:W0:Y:S01]  /*30b0*/  LDCU.64 UR4, c[0x0][0x420] ;  /* 0x00008400ff0477ac */ /* 0x000e220008000a00 */
[----:B------:R-:W-:Y:S02]  /*30c0*/  IMAD.MOV R8, RZ, RZ, -R25 ;  /* 0x000000ffff087224 */ /* 0x000fe400078e0a19 */
[----:B------:R-:W-:-:S04]  /*30d0*/  IMAD.WIDE R16, R11, UR7, R16 ;  /* 0x000000070b107c25 */ /* 0x000fc8000f8e0210 */
[----:B------:R-:W-:Y:S02]  /*30e0*/  IMAD R8, R9, R8, R13 ;  /* 0x0000000809087224 */ /* 0x000fe400078e020d */
[----:B------:R-:W-:-:S04]  /*30f0*/  IMAD.WIDE R6, R25, R7, RZ ;  /* 0x0000000719067225 */ /* 0x000fc800078e02ff */
[----:B------:R-:W-:Y:S01]  /*3100*/  IMAD R5, R5, R2, R18 ;  /* 0x0000000205057224 */ /* 0x000fe200078e0212 */
[----:B------:R-:W-:Y:S01]  /*3110*/  IADD3 R6, P1, P0, R6, R16, R38 ;  /* 0x0000001006067210 */ /* 0x000fe2000783e026 */
[----:B------:R-:W-:Y:S02]  /*3120*/  IMAD R2, R21, UR8, RZ ;  /* 0x0000000815027c24 */ /* 0x000fe4000f8e02ff */
[----:B------:R-:W-:Y:S01]  /*3130*/  IMAD R9, R10, UR7, RZ ;  /* 0x000000070a097c24 */ /* 0x000fe2000f8e02ff */
[----:B------:R-:W-:Y:S01]  /*3140*/  IADD3.X R7, PT, PT, R7, R17, R39, P1, P0 ;  /* 0x0000001107077210 */ /* 0x000fe20000fe0427 */
[----:B------:R-:W-:-:S04]  /*3150*/  IMAD.WIDE R10, R15, R2, RZ ;  /* 0x000000020f0a7225 */ /* 0x000fc800078e02ff */
[----:B------:R-:W-:-:S04]  /*3160*/  IMAD.WIDE R8, R8, R9, RZ ;  /* 0x0000000908087225 */ /* 0x000fc800078e02ff */
        /* <DEDUP_REMOVED lines=10> */
.L_x_322:
[----:B------:R-:W0:Y:S01]  /*3210*/  LDC.64 R4, c[0x0][0x420] ;  /* 0x00010800ff047b82 */ /* 0x000e220000000a00 */
[----:B------:R-:W-:-:S05]  /*3220*/  IADD3 R2, PT, PT, R20, UR6, RZ ;  /* 0x0000000614027c10 */ /* 0x000fca000fffe0ff */
[----:B0-----:R-:W-:-:S05]  /*3230*/  IMAD.WIDE.U32 R2, R2, 0x4, R4 ;  /* 0x0000000402027825 */ /* 0x001fca00078e0004 */
[----:B------:R1:W-:Y:S02]  /*3240*/  STG.E desc[UR10][R2.64], R28 ;  /* 0x0000001c02007986 */ /* 0x0003e4000c10190a */
.L_x_321:
[----:B------:R-:W-:Y:S05]  /*3250*/  BSYNC.RECONVERGENT B1 ;  /* 0x0000000000017941 */ /* 0x000fea0003800200 */
.L_x_320:
[----:B------:R-:W2:Y:S01]  /*3260*/  LDCU UR7, c[0x0][0x534] ;  /* 0x0000a680ff0777ac */ /* 0x000ea20008000800 */
[----:B-1----:R-:W-:Y:S01]  /*3270*/  LOP3.LUT R3, R0, 0x1f, RZ, 0xc0, !PT ;  /* 0x0000001f00037812 */ /* 0x002fe200078ec0ff */
[----:B------:R-:W1:Y:S01]  /*3280*/  S2UR UR8, SR_CgaCtaId ;  /* 0x00000000000879c3 */ /* 0x000e620000008800 */
[----:B------:R-:W-:Y:S01]  /*3290*/  IMAD.SHL.U32 R26, R20, 0x4, RZ ;  /* 0x00000004141a7824 */ /* 0x000fe200078e00ff */
[----:B------:R-:W-:Y:S01]  /*32a0*/  UMOV UR4, 0x400 ;  /* 0x0000040000047882 */ /* 0x000fe20000000000 */
[----:B------:R-:W-:Y:S01]  /*32b0*/  LOP3.LUT R2, R3, 0x20, RZ, 0xfc, !PT ;  /* 0x0000002003027812 */ /* 0x000fe200078efcff */
[----:B------:R-:W-:Y:S02]  /*32c0*/  IMAD.SHL.U32 R11, R0, 0x4, RZ ;  /* 0x00000004000b7824 */ /* 0x000fe400078e00ff */
[----:B------:R-:W-:Y:S02]  /*32d0*/  IMAD.MOV.U32 R9, RZ, RZ, RZ ;  /* 0x000000ffff097224 */ /* 0x000fe400078e00ff */
[----:B------:R-:W3:Y:S01]  /*32e0*/  LDC R13, c[0x0][0x44c] ;  /* 0x00011300ff0d7b82 */ /* 0x000ee20000000800 */
[----:B------:R-:W-:-:S02]  /*32f0*/  LOP3.LUT R11, R11, 0x7c, RZ, 0xc0, !PT ;  /* 0x0000007c0b0b7812 */ /* 0x000fc400078ec0ff */
[----:B--2---:R-:W-:Y:S01]  /*3300*/  ISETP.GE.AND P1, PT, R3, UR7, PT ;  /* 0x0000000703007c0c */ /* 0x004fe2000bf26270 */
[----:B------:R-:W-:Y:S01]  /*3310*/  UISETP.GE.AND UP0, UPT, UR7, 0x1, UPT ;  /* 0x000000010700788c */ /* 0x000fe2000bf06270 */
[----:B------:R-:W-:Y:S02]  /*3320*/  ISETP.GE.AND P0, PT, R2, UR7, PT ;  /* 0x0000000702007c0c */ /* 0x000fe4000bf06270 */
[C---:B------:R-:W-:Y:S02]  /*3330*/  ISETP.GT.U32.OR P1, PT, R0.reuse, 0x7f, P1 ;  /* 0x0000007f0000780c */ /* 0x040fe40000f24470 */
[----:B------:R-:W-:Y:S01]  /*3340*/  ISETP.GT.U32.OR P0, PT, R0, 0x7f, P0 ;  /* 0x0000007f0000780c */ /* 0x000fe20000704470 */
[----:B-1----:R-:W-:-:S06]  /*3350*/  ULEA UR8, UR8, UR4, 0x18 ;  /* 0x0000000408087291 */ /* 0x002fcc000f8ec0ff */
[----:B------:R-:W-:-:S04]  /*3360*/  VIADD R10, R26, UR8 ;  /* 0x000000081a0a7c36 */ /* 0x000fc80008000000 */
[C---:B------:R-:W-:Y:S01]  /*3370*/  @!P1 FADD.FTZ R30, -R28.reuse, R30 ;  /* 0x0000001e1c1e9221 */ /* 0x040fe20000010100 */
[C-C-:B0-----:R-:W-:Y:S02]  /*3380*/  @!P1 IMAD R5, R3.reuse, 0x14, R10.reuse ;  /* 0x0000001403059824 */ /* 0x141fe400078e020a */
[----:B------:R-:W-:Y:S01]  /*3390*/  @!P0 FADD.FTZ R4, -R28, R29 ;  /* 0x0000001d1c048221 */ /* 0x000fe20000010100 */
[----:B------:R-:W-:Y:S02]  /*33a0*/  @!P0 IMAD R7, R3, 0x14, R10 ;  /* 0x0000001403078824 */ /* 0x000fe400078e020a */
[----:B------:R-:W-:Y:S01]  /*33b0*/  @!P1 FMUL.FTZ R6, R30, 1.4426950216293334961 ;  /* 0x3fb8aa3b1e069820 */ /* 0x000fe20000410000 */
[----:B------:R-:W-:Y:S02]  /*33c0*/  IMAD.SHL.U32 R28, R0, 0x8, RZ ;  /* 0x00000008001c7824 */ /* 0x000fe400078e00ff */
[----:B------:R-:W-:Y:S01]  /*33d0*/  @!P0 FMUL.FTZ R4, R4, 1.4426950216293334961 ;  /* 0x3fb8aa3b04048820 */ /* 0x000fe20000410000 */
[----:B---3--:R-:W-:Y:S01]  /*33e0*/  IMAD R29, R13, UR6, RZ ;  /* 0x000000060d1d7c24 */ /* 0x008fe2000f8e02ff */
[----:B------:R-:W-:Y:S01]  /*33f0*/  CS2R R2, SRZ ;  /* 0x0000000000027805 */ /* 0x000fe2000001ff00 */
[----:B------:R-:W-:Y:S01]  /*3400*/  IMAD.MOV.U32 R0, RZ, RZ, RZ ;  /* 0x000000ffff007224 */ /* 0x000fe200078e00ff */
[----:B------:R-:W0:Y:S01]  /*3410*/  @!P1 MUFU.EX2 R6, R6 ;  /* 0x0000000600069308 */ /* 0x000e220000000800 */
[----:B------:R-:W-:-:S03]  /*3420*/  LOP3.LUT R28, R11, 0x1f00, R28, 0xf8, !PT ;  /* 0x00001f000b1c7812 */ /* 0x000fc600078ef81c */
[----:B------:R-:W1:Y:S01]  /*3430*/  @!P0 MUFU.EX2 R4, R4 ;  /* 0x0000000400048308 */ /* 0x000e620000000800 */
[----:B0-----:R-:W-:Y:S04]  /*3440*/  @!P1 STS [R5], R6 ;  /* 0x0000000605009388 */ /* 0x001fe80000000800 */
[----:B-1----:R0:W-:Y:S01]  /*3450*/  @!P0 STS [R7+0x280], R4 ;  /* 0x0002800407008388 */ /* 0x0021e20000000800 */
[----:B------:R-:W-:Y:S01]  /*3460*/  BAR.SYNC.DEFER_BLOCKING 0x0 ;  /* 0x0000000000007b1d */ /* 0x000fe20000010000 */
[----:B------:R-:W-:-:S04]  /*3470*/  IADD3 R28, P0, PT, R29, R28, RZ ;  /* 0x0000001c1d1c7210 */ /* 0x000fc80007f1e0ff */
[----:B------:R-:W-:Y:S02]  /*3480*/  LEA.HI.X.SX32 R29, R29, RZ, 0x1, P0 ;  /* 0x000000ff1d1d7211 */ /* 0x000fe400000f0eff */
[----:B0-----:R-:W-:Y:S02]  /*3490*/  CS2R R4, SRZ ;  /* 0x0000000000047805 */ /* 0x001fe4000001ff00 */
[----:B------:R-:W-:Y:S01]  /*34a0*/  CS2R R6, SRZ ;  /* 0x0000000000067805 */ /* 0x000fe2000001ff00 */
[----:B------:R-:W-:Y:S06]  /*34b0*/  BRA.U !UP0, `(.L_x_328) ;  /* 0x0000000508a07547 */ /* 0x000fec000b800000 */
[----:B------:R-:W0:Y:S01]  /*34c0*/  LDCU.64 UR4, c[0x0][0x3f8] ;  /* 0x00007f00ff0477ac */ /* 0x000e220008000a00 */
[----:B------:R-:W-:Y:S01]  /*34d0*/  SHF.L.U64.HI R29, R28, 0x2, R29 ;  /* 0x000000021c1d7819 */ /* 0x000fe2000001021d */
[C---:B------:R-:W-:Y:S01]  /*34e0*/  IMAD R24, R22.reuse, R13, RZ ;  /* 0x0000000d16187224 */ /* 0x040fe200078e02ff */
[----:B------:R-:W-:Y:S01]  /*34f0*/  CS2R R18, SRZ ;  /* 0x0000000000127805 */ /* 0x000fe2000001ff00 */
[----:B------:R-:W-:Y:S01]  /*3500*/  UISETP.GE.U32.AND UP1, UPT, UR7, 0x4, UPT ;  /* 0x000000040700788c */ /* 0x000fe2000bf26070 */
[----:B------:R-:W-:Y:S01]  /*3510*/  VIADD R25, R22, -UR6 ;  /* 0x8000000616197c36 */ /* 0x000fe20008000000 */
[----:B------:R-:W-:Y:S01]  /*3520*/  CS2R R16, SRZ ;  /* 0x0000000000107805 */ /* 0x000fe2000001ff00 */
[----:B------:R-:W-:Y:S01]  /*3530*/  IMAD.MOV.U32 R23, RZ, RZ, RZ ;  /* 0x000000ffff177224 */ /* 0x000fe200078e00ff */
[----:B------:R-:W-:Y:S01]  /*3540*/  CS2R R14, SRZ ;  /* 0x00000000000e7805 */ /* 0x000fe2000001ff00 */
[----:B------:R-:W-:Y:S01]  /*3550*/  IMAD.MOV.U32 R0, RZ, RZ, RZ ;  /* 0x000000ffff007224 */ /* 0x000fe200078e00ff */
[----:B------:R-:W-:-:S02]  /*3560*/  CS2R R12, SRZ ;  /* 0x00000000000c7805 */ /* 0x000fc4000001ff00 */
[----:B0-----:R-:W-:Y:S01]  /*3570*/  LEA R28, P0, R28, UR4, 0x2 ;  /* 0x000000041c1c7c11 */ /* 0x001fe2000f8010ff */
[----:B------:R-:W-:-:S03]  /*3580*/  ULOP3.LUT UR4, UR7, 0x3, URZ, 0xc0, !UPT ;  /* 0x0000000307047892 */ /* 0x000fc6000f8ec0ff */
[----:B------:R-:W-:Y:S01]  /*3590*/  IADD3.X R29, PT, PT, R29, UR5, RZ, P0, !PT ;  /* 0x000000051d1d7c10 */ /* 0x000fe200087fe4ff */
[----:B------:R-:W-:Y:S01]  /*35a0*/  UISETP.NE.AND UP0, UPT, UR4, URZ, UPT ;  /* 0x000000ff0400728c */ /* 0x000fe2000bf05270 */
[----:B------:R-:W-:Y:S10]  /*35b0*/  BRA.U !UP1, `(.L_x_329) ;  /* 0x0000000109fc7547 */ /* 0x000ff4000b800000 */
[----:B------:R-:W-:Y:S01]  /*35c0*/  ULOP3.LUT UR7, UR7, 0x7ffffffc, URZ, 0xc0, !UPT ;  /* 0x7ffffffc07077892 */ /* 0x000fe2000f8ec0ff */
[----:B------:R-:W-:Y:S01]  /*35d0*/  VIADD R10, R10, 0x28 ;  /* 0x000000280a0a7836 */ /* 0x000fe20000000000 */
[----:B------:R-:W-:Y:S01]  /*35e0*/  ISETP.GE.AND P1, PT, R20, R25, PT ;  /* 0x000000191400720c */ /* 0x000fe20003f26270 */
[----:B------:R-:W-:Y:S01]  /*35f0*/  IMAD.MOV.U32 R0, RZ, RZ, RZ ;  /* 0x000000ffff007224 */ /* 0x000fe200078e00ff */
[----:B------:R-:W-:Y:S02]  /*3600*/  CS2R R2, SRZ ;  /* 0x0000000000027805 */ /* 0x000fe4000001ff00 */
[----:B------:R-:W-:Y:S02]  /*3610*/  CS2R R4, SRZ ;  /* 0x0000000000047805 */ /* 0x000fe4000001ff00 */
[----:B------:R-:W-:Y:S01]  /*3620*/  CS2R R6, SRZ ;  /* 0x0000000000067805 */ /* 0x000fe2000001ff00 */
[----:B------:R-:W-:Y:S01]  /*3630*/  IMAD.MOV.U32 R9, RZ, RZ, RZ ;  /* 0x000000ffff097224 */ /* 0x000fe200078e00ff */
[----:B------:R-:W-:Y:S01]  /*3640*/  UIADD3 UR5, UPT, UPT, -UR7, URZ, URZ ;  /* 0x000000ff07057290 */ /* 0x000fe2000fffe1ff */
[----:B------:R-:W-:-:S11]  /*3650*/  IMAD.U32 R23, RZ, RZ, UR7 ;  /* 0x00000007ff177e24 */ /* 0x000fd6000f8e00ff */
.L_x_330:
        /* <DEDUP_REMOVED lines=53> */
.L_x_329:
[----:B------:R-:W-:Y:S05]  /*39b0*/  BRA.U !UP0, `(.L_x_328) ;  /* 0x0000000108607547 */ /* 0x000fea000b800000 */
[----:B------:R-:W-:Y:S01]  /*39c0*/  IMAD R23, R23, 0x14, R26 ;  /* 0x0000001417177824 */ /* 0x000fe200078e021a */
[----:B------:R-:W-:Y:S01]  /*39d0*/  IADD3 R28, P1, PT, R28, 0x200, RZ ;  /* 0x000002001c1c7810 */ /* 0x000fe20007f3e0ff */
[----:B------:R-:W-:Y:S01]  /*39e0*/  UIADD3 UR4, UPT, UPT, -UR4, URZ, URZ ;  /* 0x000000ff04047290 */ /* 0x000fe2000fffe1ff */
[----:B------:R-:W-:Y:S01]  /*39f0*/  ISETP.GE.AND P0, PT, R20, R25, PT ;  /* 0x000000191400720c */ /* 0x000fe20003f06270 */
[----:B------:R-:W-:Y:S01]  /*3a00*/  IMAD.WIDE R24, R24, 0x4, RZ ;  /* 0x0000000418187825 */ /* 0x000fe200078e02ff */
[----:B------:R-:W-:Y:S02]  /*3a10*/  IADD3 R10, PT, PT, R23, UR8, RZ ;  /* 0x00000008170a7c10 */ /* 0x000fe4000fffe0ff */
[----:B------:R-:W-:-:S09]  /*3a20*/  IADD3.X R29, PT, PT, RZ, R29, RZ, P1, !PT ;  /* 0x0000001dff1d7210 */ /* 0x000fd20000ffe4ff */
.L_x_331:
        /* <DEDUP_REMOVED lines=17> */
.L_x_328:
[----:B------:R-:W-:-:S04]  /*3b40*/  IADD3 R20, PT, PT, R20, UR6, RZ ;  /* 0x0000000614147c10 */ /* 0x000fc8000fffe0ff */
[----:B------:R-:W-:-:S13]  /*3b50*/  ISETP.GE.AND P0, PT, R20, R22, PT ;  /* 0x000000161400720c */ /* 0x000fda0003f06270 */
[----:B------:R-:W-:Y:S05]  /*3b60*/  @P0 EXIT ;  /* 0x000000000000094d */ /* 0x000fea0003800000 */
[-C--:B------:R-:W-:Y:S01]  /*3b70*/  IABS R14, R21.reuse ;  /* 0x00000015000e7213 */ /* 0x080fe20000000000 */
[----:B------:R-:W0:Y:S01]  /*3b80*/  LDC R10, c[0x0][0x434] ;  /* 0x00010d00ff0a7b82 */ /* 0x000e220000000800 */
[----:B------:R-:W-:Y:S01]  /*3b90*/  IABS R16, R20 ;  /* 0x0000001400107213 */ /* 0x000fe20000000000 */
[----:B------:R-:W1:Y:S01]  /*3ba0*/  LDCU.128 UR4, c[0x0][0x400] ;  /* 0x00008000ff0477ac */ /* 0x000e620008000c00 */
[----:B------:R-:W2:Y:S01]  /*3bb0*/  I2F.RP R12, R14 ;  /* 0x0000000e000c7306 */ /* 0x000ea20000209400 */
[----:B------:R-:W-:Y:S01]  /*3bc0*/  IABS R15, R21 ;  /* 0x00000015000f7213 */ /* 0x000fe20000000000 */
[----:B------:R-:W3:Y:S01]  /*3bd0*/  LDCU.64 UR8, c[0x0][0x410] ;  /* 0x00008200ff0877ac */ /* 0x000ee20008000a00 */
[----:B------:R-:W-:-:S03]  /*3be0*/  F2FP.BF16.F32.PACK_AB R6, R6, R9 ;  /* 0x000000090606723e */ /* 0x000fc600000010ff */
[----:B------:R-:W-:Y:S01]  /*3bf0*/  IMAD.MOV R15, RZ, RZ, -R15 ;  /* 0x000000ffff0f7224 */ /* 0x000fe200078e0a0f */
[----:B------:R-:W-:Y:S02]  /*3c00*/  F2FP.BF16.F32.PACK_AB R7, R4, R7 ;  /* 0x000000070407723e */ /* 0x000fe400000010ff */
[----:B------:R-:W-:Y:S02]  /*3c10*/  F2FP.BF16.F32.PACK_AB R2, R2, R5 ;  /* 0x000000050202723e */ /* 0x000fe400000010ff */
[----:B------:R-:W-:Y:S01]  /*3c20*/  F2FP.BF16.F32.PACK_AB R3, R0, R3 ;  /* 0x000000030003723e */ /* 0x000fe200000010ff */
[----:B--2---:R-:W2:Y:S02]  /*3c30*/  MUFU.RCP R18, R12 ;  /* 0x0000000c00127308 */ /* 0x004ea40000001000 */
[----:B--2---:R-:W-:-:S06]  /*3c40*/  VIADD R18, R18, 0xffffffe ;  /* 0x0ffffffe12127836 */ /* 0x004fcc0000000000 */
[----:B------:R-:W2:Y:S02]  /*3c50*/  F2I.FTZ.U32.TRUNC.NTZ R19, R18 ;  /* 0x0000001200137305 */ /* 0x000ea4000021f000 */
[----:B--2---:R-:W-:Y:S02]  /*3c60*/  IMAD.MOV R8, RZ, RZ, -R19 ;  /* 0x000000ffff087224 */ /* 0x004fe400078e0a13 */
[----:B------:R-:W-:Y:S02]  /*3c70*/  HFMA2 R18, -RZ, RZ, 0, 0 ;  /* 0x00000000ff127431 */ /* 0x000fe400000001ff */
[----:B------:R-:W-:Y:S01]  /*3c80*/  IMAD R13, R8, R14, RZ ;  /* 0x0000000e080d7224 */ /* 0x000fe200078e02ff */
[----:B0-----:R-:W-:-:S03]  /*3c90*/  IABS R8, R10 ;  /* 0x0000000a00087213 */ /* 0x001fc60000000000 */
[----:B------:R-:W-:-:S06]  /*3ca0*/  IMAD.HI.U32 R13, R19, R13, R18 ;  /* 0x0000000d130d7227 */ /* 0x000fcc00078e0012 */
[----:B------:R-:W-:Y:S02]  /*3cb0*/  IMAD.HI.U32 R12, R13, R16, RZ ;  /* 0x000000100d0c7227 */ /* 0x000fe400078e00ff */
[----:B------:R-:W0:Y:S02]  /*3cc0*/  I2F.RP R13, R8 ;  /* 0x00000008000d7306 */ /* 0x000e240000209400 */
[----:B------:R-:W-:-:S05]  /*3cd0*/  IMAD R15, R12, R15, R16 ;  /* 0x0000000f0c0f7224 */ /* 0x000fca00078e0210 */
[----:B------:R-:W-:Y:S01]  /*3ce0*/  ISETP.GT.U32.AND P1, PT, R14, R15, PT ;  /* 0x0000000f0e00720c */ /* 0x000fe20003f24070 */
[----:B0-----:R-:W0:-:S12]  /*3cf0*/  MUFU.RCP R13, R13 ;  /* 0x0000000d000d7308 */ /* 0x001e180000001000 */
[----:B------:R-:W-:Y:S01]  /*3d00*/  @!P1 IMAD.IADD R15, R15, 0x1, -R14 ;  /* 0x000000010f0f9824 */ /* 0x000fe200078e0a0e */
[----:B------:R-:W-:Y:S02]  /*3d10*/  @!P1 IADD3 R12, PT, PT, R12, 0x1, RZ ;  /* 0x000000010c0c9810 */ /* 0x000fe40007ffe0ff */
[----:B------:R-:W-:Y:S02]  /*3d20*/  ISETP.NE.AND P1, PT, R21, RZ, PT ;  /* 0x000000ff1500720c */ /* 0x000fe40003f25270 */
[----:B------:R-:W-:Y:S02]  /*3d30*/  ISETP.GE.U32.AND P2, PT, R15, R14, PT ;  /* 0x0000000e0f00720c */ /* 0x000fe40003f46070 */
[----:B------:R-:W-:-:S04]  /*3d40*/  LOP3.LUT R14, R20, R21, RZ, 0x3c, !PT ;  /* 0x00000015140e7212 */ /* 0x000fc800078e3cff */
[----:B------:R-:W-:Y:S01]  /*3d50*/  ISETP.GE.AND P0, PT, R14, RZ, PT ;  /* 0x000000ff0e00720c */ /* 0x000fe20003f06270 */
[----:B0-----:R-:W-:-:S04]  /*3d60*/  VIADD R14, R13, 0xffffffe ;  /* 0x0ffffffe0d0e7836 */ /* 0x001fc80000000000 */
[----:B------:R0:W2:Y:S02]  /*3d70*/  F2I.FTZ.U32.TRUNC.NTZ R15, R14 ;  /* 0x0000000e000f7305 */ /* 0x0000a4000021f000 */
[----:B------:R-:W-:-:S06]  /*3d80*/  @P2 VIADD R12, R12, 0x1 ;  /* 0x000000010c0c2836 */ /* 0x000fcc0000000000 */
[----:B------:R-:W-:Y:S02]  /*3d90*/  @!P0 IADD3 R12, PT, PT, -R12, RZ, RZ ;  /* 0x000000ff0c0c8210 */ /* 0x000fe40007ffe1ff */
[----:B------:R-:W-:-:S05]  /*3da0*/  @!P1 LOP3.LUT R12, RZ, R21, RZ, 0x33, !PT ;  /* 0x00000015ff0c9212 */ /* 0x000fca00078e33ff */
[----:B------:R-:W-:Y:S01]  /*3db0*/  IMAD R21, R21, R12, RZ ;  /* 0x0000000c15157224 */ /* 0x000fe200078e02ff */
[----:B0-----:R-:W-:Y:S01]  /*3dc0*/  MOV R14, RZ ;  /* 0x000000ff000e7202 */ /* 0x001fe20000000f00 */
[----:B--2---:R-:W-:Y:S02]  /*3dd0*/  IMAD.MOV R13, RZ, RZ, -R15 ;  /* 0x000000ffff0d7224 */ /* 0x004fe400078e0a0f */
[----:B------:R-:W-:Y:S02]  /*3de0*/  IMAD.IADD R19, R20, 0x1, -R21 ;  /* 0x0000000114137824 */ /* 0x000fe400078e0a15 */
[----:B------:R-:W-:-:S03]  /*3df0*/  IMAD R17, R13, R8, RZ ;  /* 0x000000080d117224 */ /* 0x000fc600078e02ff */
[----:B------:R-:W-:Y:S01]  /*3e00*/  IABS R13, R19 ;  /* 0x00000013000d7213 */ /* 0x000fe20000000000 */
[----:B------:R-:W-:Y:S01]  /*3e10*/  IMAD.HI.U32 R17, R15, R17, R14 ;  /* 0x000000110f117227 */ /* 0x000fe200078e000e */
[----:B------:R-:W-:-:S04]  /*3e20*/  LOP3.LUT R19, R19, R10, RZ, 0x3c, !PT ;  /* 0x0000000a13137212 */ /* 0x000fc800078e3cff */
[----:B------:R-:W-:Y:S01]  /*3e30*/  ISETP.GE.AND P1, PT, R19, RZ, PT ;  /* 0x000000ff1300720c */ /* 0x000fe20003f26270 */
[----:B------:R-:W-:-:S04]  /*3e40*/  IMAD.HI.U32 R17, R17, R13, RZ ;  /* 0x0000000d11117227 */ /* 0x000fc800078e00ff */
[----:B------:R-:W-:-:S04]  /*3e50*/  IMAD.MOV R14, RZ, RZ, -R17 ;  /* 0x000000ffff0e7224 */ /* 0x000fc800078e0a11 */
[----:B------:R-:W-:Y:S02]  /*3e60*/  IMAD R13, R8, R14, R13 ;  /* 0x0000000e080d7224 */ /* 0x000fe400078e020d */
[----:B-1----:R-:W-:-:S03]  /*3e70*/  IMAD.WIDE.U32 R14, R12, UR4, RZ ;  /* 0x000000040c0e7c25 */ /* 0x002fc6000f8e00ff */
[----:B------:R-:W-:-:S13]  /*3e80*/  ISETP.GT.U32.AND P0, PT, R8, R13, PT ;  /* 0x0000000d0800720c */ /* 0x000fda0003f04070 */
[----:B------:R-:W-:Y:S01]  /*3e90*/  @!P0 IMAD.IADD R13, R13, 0x1, -R8 ;  /* 0x000000010d0d8824 */ /* 0x000fe200078e0a08 */
[----:B------:R-:W-:Y:S02]  /*3ea0*/  @!P0 IADD3 R17, PT, PT, R17, 0x1, RZ ;  /* 0x0000000111118810 */ /* 0x000fe40007ffe0ff */
        /* <DEDUP_REMOVED lines=28> */
        .weak           $__internal_8_$__cuda_sm20_div_s64
        .type           $__internal_8_$__cuda_sm20_div_s64,@function
        .size           $__internal_8_$__cuda_sm20_div_s64,(.L_x_4040 - $__internal_8_$__cuda_sm20_div_s64)
$__internal_8_$__cuda_sm20_div_s64:
        /* <DEDUP_REMOVED lines=28> */
[C---:B------:R-:W-:Y:S01]  /*4230*/  IMAD R13, R35.reuse, R33, R43 ;  /* 0x00000021230d7224 */ /* 0x040fe200078e022b */
[----:B------:R-:W-:Y:S01]  /*4240*/  IADD3 R25, P0, PT, RZ, -R42, RZ ;  /* 0x8000002aff197210 */ /* 0x000fe20007f1e0ff */
[----:B------:R-:W-:Y:S02]  /*4250*/  IMAD.MOV.U32 R43, RZ, RZ, RZ ;  /* 0x000000ffff2b7224 */ /* 0x000fe400078e00ff */
        /* <DEDUP_REMOVED lines=8> */
[----:B------:R-:W-:-:S04]  /*42e0*/  IADD3 R26, P0, PT, RZ, -R27, RZ ;  /* 0x8000001bff1a7210 */ /* 0x000fc80007f1e0ff */
        /* <DEDUP_REMOVED lines=17> */
[----:B------:R-:W-:-:S03]  /*4400*/  ISETP.GE.U32.AND P2, PT, R14, R32, PT ;  /* 0x000000200e00720c */ /* 0x000fc60003f46070 */
[----:B------:R-:W-:Y:S01]  /*4410*/  IMAD.X R13, R13, 0x1, ~R34, P0 ;  /* 0x000000010d0d7824 */ /* 0x000fe200000e0e22 */
[----:B------:R-:W-:-:S04]  /*4420*/  IADD3 R25, P0, PT, R14, -R32, RZ ;  /* 0x800000200e197210 */ /* 0x000fc80007f1e0ff */
[----:B------:R-:W-:-:S04]  /*4430*/  ISETP.GE.U32.AND.EX P2, PT, R13, R33, PT, P2 ;  /* 0x000000210d00720c */ /* 0x000fc80003f46120 */
[----:B------:R-:W-:Y:S01]  /*4440*/  SEL R25, R25, R14, P2 ;  /* 0x0000000e19197207 */ /* 0x000fe20001000000 */
[----:B------:R-:W-:-:S03]  /*4450*/  IMAD.X R14, R13, 0x1, ~R33, P0 ;  /* 0x000000010d0e7824 */ /* 0x000fc600000e0e21 */
[----:B------:R-:W-:Y:S02]  /*4460*/  ISETP.GE.U32.AND P1, PT, R25, R32, PT ;  /* 0x000000201900720c */ /* 0x000fe40003f26070 */
[----:B------:R-:W-:Y:S02]  /*4470*/  SEL R13, R14, R13, P2 ;  /* 0x0000000d0e0d7207 */ /* 0x000fe40001000000 */
[----:B------:R-:W-:Y:S01]  /*4480*/  LOP3.LUT R14, R17, R19, RZ, 0x3c, !PT ;  /* 0x00000013110e7212 */ /* 0x000fe200078e3cff */
[----:B------:R-:W-:Y:S01]  /*4490*/  IMAD.MOV.U32 R19, RZ, RZ, 0x0 ;  /* 0x00000000ff137424 */ /* 0x000fe200078e00ff */
[----:B------:R-:W-:Y:S02]  /*44a0*/  ISETP.GE.U32.AND.EX P1, PT, R13, R33, PT, P1 ;  /* 0x000000210d00720c */ /* 0x000fe40003f26110 */
[----:B------:R-:W-:-:S04]  /*44b0*/  IADD3 R13, P0, PT, R26, 0x1, RZ ;  /* 0x000000011a0d7810 */ /* 0x000fc80007f1e0ff */
[----:B------:R-:W-:Y:S01]  /*44c0*/  SEL R26, R13, R26, P2 ;  /* 0x0000001a0d1a7207 */ /* 0x000fe20001000000 */
[----:B------:R-:W-:-:S03]  /*44d0*/  IMAD.X R13, RZ, RZ, R2, P0 ;  /* 0x000000ffff0d7224 */ /* 0x000fc600000e0602 */
[----:B------:R-:W-:Y:S02]  /*44e0*/  IADD3 R25, P0, PT, R26, 0x1, RZ ;  /* 0x000000011a197810 */ /* 0x000fe40007f1e0ff */
[----:B------:R-:W-:Y:S02]  /*44f0*/  SEL R13, R13, R2, P2 ;  /* 0x000000020d0d7207 */ /* 0x000fe40001000000 */
[----:B------:R-:W-:Y:S02]  /*4500*/  SEL R25, R25, R26, P1 ;  /* 0x0000001a19197207 */ /* 0x000fe40000800000 */
[-C--:B------:R-:W-:Y:S02]  /*4510*/  IADD3.X R2, PT, PT, RZ, R13.reuse, RZ, P0, !PT ;  /* 0x0000000dff027210 */ /* 0x080fe400007fe4ff */
[----:B------:R-:W-:Y:S02]  /*4520*/  ISETP.GE.AND P2, PT, R14, RZ, PT ;  /* 0x000000ff0e00720c */ /* 0x000fe40003f46270 */
[----:B------:R-:W-:-:S02]  /*4530*/  SEL R13, R2, R13, P1 ;  /* 0x0000000d020d7207 */ /* 0x000fc40000800000 */
[-C--:B------:R-:W-:Y:S02]  /*4540*/  IADD3 R2, P1, PT, RZ, -R25.reuse, RZ ;  /* 0x80000019ff027210 */ /* 0x080fe40007f3e0ff */
[----:B------:R-:W-:Y:S02]  /*4550*/  ISETP.NE.U32.AND P0, PT, R24, RZ, PT ;  /* 0x000000ff1800720c */ /* 0x000fe40003f05070 */
[----:B------:R-:W-:Y:S01]  /*4560*/  SEL R2, R2, R25, !P2 ;  /* 0x0000001902027207 */ /* 0x000fe20005000000 */
[----:B------:R-:W-:Y:S01]  /*4570*/  IMAD.X R14, RZ, RZ, ~R13, P1 ;  /* 0x000000ffff0e7224 */ /* 0x000fe200008e0e0d */
[----:B------:R-:W-:-:S04]  /*4580*/  ISETP.NE.AND.EX P0, PT, R17, RZ, PT, P0 ;  /* 0x000000ff1100720c */ /* 0x000fc80003f05300 */
[----:B------:R-:W-:Y:S02]  /*4590*/  SEL R14, R14, R13, !P2 ;  /* 0x0000000d0e0e7207 */ /* 0x000fe40005000000 */
[----:B------:R-:W-:Y:S02]  /*45a0*/  SEL R2, R2, 0xffffffff, P0 ;  /* 0xffffffff02027807 */ /* 0x000fe40000000000 */
[----:B------:R-:W-:Y:S01]  /*45b0*/  SEL R13, R14, 0xffffffff, P0 ;  /* 0xffffffff0e0d7807 */ /* 0x000fe20000000000 */
[----:B------:R-:W-:Y:S06]  /*45c0*/  RET.REL.NODEC R18 `(_ZN5flash32flash_fwd_splitkv_combine_kernelI23Flash_fwd_kernel_traitsILi256ELi64ELi64ELi4ELb0ELb0EN7cutlass10bfloat16_tE19Flash_kernel_traitsILi256ELi64ELi64ELi4ES3_EELi4ELi6ELb1EEEvNS_16Flash_fwd_paramsE) ;  /* 0xffffffb8128c7950 */ /* 0x000fec0003c3ffff */
.L_x_332:
        /* <DEDUP_REMOVED lines=11> */
.L_x_4040:


//--------------------- .text._ZN5flash32flash_fwd_splitkv_combine_kernelI23Flash_fwd_kernel_traitsILi256ELi64ELi64ELi4ELb0ELb0EN7cutlass10bfloat16_tE19Flash_kernel_traitsILi256ELi64ELi64ELi4ES3_EELi4ELi5ELb1EEEvNS_16Flash_fwd_paramsE --------------------------
	.section	.text._ZN5flash32flash_fwd_splitkv_combine_kernelI23Flash_fwd_kernel_traitsILi256ELi64ELi64ELi4ELb0ELb0EN7cutlass10bfloat16_tE19Flash_kernel_traitsILi256ELi64ELi64ELi4ES3_EELi4ELi5ELb1EEEvNS_16Flash_fwd_paramsE,"ax",@progbits
	.align	128
        .global         _ZN5flash32flash_fwd_splitkv_combine_kernelI23Flash_fwd_kernel_traitsILi256ELi64ELi64ELi4ELb0ELb0EN7cutlass10bfloat16_tE19Flash_kernel_traitsILi256ELi64ELi64ELi4ES3_EELi4ELi5ELb1EEEvNS_16Flash_fwd_paramsE
        .type           _ZN5flash32flash_fwd_splitkv_combine_kernelI23Flash_fwd_kernel_traitsILi256ELi64ELi64ELi4ELb0ELb0EN7cutlass10bfloat16_tE19Flash_kernel_traitsILi256ELi64ELi64ELi4ES3_EELi4ELi5ELb1EEEvNS_16Flash_fwd_paramsE,@function
        .size           _ZN5flash32flash_fwd_splitkv_combine_kernelI23Flash_fwd_kernel_traitsILi256ELi64ELi64ELi4ELb0ELb0EN7cutlass10bfloat16_tE19Flash_kernel_traitsILi256ELi64ELi64ELi4ES3_EELi4ELi5ELb1EEEvNS_16Flash_fwd_paramsE,(.L_x_4041 - _ZN5flash32flash_fwd_splitkv_combine_kernelI23Flash_fwd_kernel_traitsILi256ELi64ELi64ELi4ELb0ELb0EN7cutlass10bfloat16_tE19Flash_kernel_traitsILi256ELi64ELi64ELi4ES3_EELi4ELi5ELb1EEEvNS_16Flash_fwd_paramsE)
        .other          _ZN5flash32flash_fwd_splitkv_combine_kernelI23Flash_fwd_kernel_traitsILi256ELi64ELi64ELi4ELb0ELb0EN7cutlass10bfloat16_tE19Flash_kernel_traitsILi256ELi64ELi64ELi4ES3_EELi4ELi5ELb1EEEvNS_16Flash_fwd_paramsE,@"STO_CUDA_ENTRY STV_DEFAULT"
_ZN5flash32flash_fwd_splitkv_combine_kernelI23Flash_fwd_kernel_traitsILi256ELi64ELi64ELi4ELb0ELb0EN7cutlass10bfloat16_tE19Flash_kernel_traitsILi256ELi64ELi64ELi4ES3_EELi4ELi5ELb1EEEvNS_16Flash_fwd_paramsE:
.text._ZN5flash32flash_fwd_splitkv_combine_kernelI23Flash_fwd_kernel_traitsILi256ELi64ELi64ELi4ELb0ELb0EN7cutlass10bfloat16_tE19Flash_kernel_traitsILi256ELi64ELi64ELi4ES3_EELi4ELi5ELb1EEEvNS_16Flash_fwd_paramsE:
        /* <DEDUP_REMOVED lines=33> */
.L_x_333:
[----:B------:R-:W-:Y:S01]  /*0210*/  IMAD.MOV.U32 R27, RZ, RZ, R22 ;  /* 0x000000ffff1b7224 */ /* 0x000fe200078e0016 */
[----:B------:R-:W-:Y:S01]  /*0220*/  MOV R24, R31 ;  /* 0x0000001f00187202 */ /* 0x000fe20000000f00 */
[----:B------:R-:W-:Y:S01]  /*0230*/  IMAD.MOV.U32 R19, RZ, RZ, R3 ;  /* 0x000000ffff137224 */ /* 0x000fe200078e0003 */
[----:B------:R-:W-:Y:S02]  /*0240*/  MOV R17, R16 ;  /* 0x0000001000117202 */ /* 0x000fe40000000f00 */
[----:B------:R-:W-:Y:S02]  /*0250*/  MOV R18, 0x270 ;  /* 0x0000027000127802 */ /* 0x000fe40000000f00 */
[----:B------:R-:W-:Y:S05]  /*0260*/  CALL.REL.NOINC `($__internal_9_$__cuda_sm20_div_s64) ;  /* 0x0000003c00247944 */ /* 0x000fea0003c00000 */
[----:B------:R-:W-:-:S07]  /*0270*/  MOV R12, R2 ;  /* 0x00000002000c7202 */ /* 0x000fce0000000f00 */
.L_x_334:
        /* <DEDUP_REMOVED lines=30> */
.L_x_336:
[----:B------:R-:W-:Y:S01]  /*0460*/  IMAD.MOV.U32 R27, RZ, RZ, R12 ;  /* 0x000000ffff1b7224 */ /* 0x000fe200078e000c */
[----:B------:R-:W-:Y:S02]  /*0470*/  MOV R19, R13 ;  /* 0x0000000d00137202 */ /* 0x000fe40000000f00 */
[----:B------:R-:W-:Y:S02]  /*0480*/  MOV R18, 0x4a0 ;  /* 0x000004a000127802 */ /* 0x000fe40000000f00 */
[----:B------:R-:W-:Y:S05]  /*0490*/  CALL.REL.NOINC `($__internal_9_$__cuda_sm20_div_s64) ;  /* 0x0000003800987944 */ /* 0x000fea0003c00000 */
[----:B------:R-:W-:Y:S02]  /*04a0*/  MOV R28, R2 ;  /* 0x00000002001c7202 */ /* 0x000fe40000000f00 */
[----:B------:R-:W-:Y:S02]  /*04b0*/  MOV R29, R13 ;  /* 0x0000000d001d7202 */ /* 0x000fe40000000f00 */
.L_x_337:
[----:B------:R-:W-:Y:S05]  /*04c0*/  BSYNC.RECONVERGENT B0 ;  /* 0x0000000000007941 */ /* 0x000fea0003800200 */
.L_x_335:
        /* <DEDUP_REMOVED lines=55> */
.L_x_339:
[----:B------:R-:W-:Y:S01]  /*0840*/  IMAD.MOV.U32 R27, RZ, RZ, R24 ;  /* 0x000000ffff1b7224 */ /* 0x000fe200078e0018 */
[----:B------:R-:W-:Y:S01]  /*0850*/  MOV R24, R11 ;  /* 0x0000000b00187202 */ /* 0x000fe20000000f00 */
[----:B------:R-:W-:Y:S01]  /*0860*/  IMAD.MOV.U32 R19, RZ, RZ, R17 ;  /* 0x000000ffff137224 */ /* 0x000fe200078e0011 */
[----:B------:R-:W-:Y:S02]  /*0870*/  MOV R17, R12 ;  /* 0x0000000c00117202 */ /* 0x000fe40000000f00 */
[----:B------:R-:W-:Y:S02]  /*0880*/  MOV R18, 0x8a0 ;  /* 0x000008a000127802 */ /* 0x000fe40000000f00 */
[----:B------:R-:W-:Y:S05]  /*0890*/  CALL.REL.NOINC `($__internal_9_$__cuda_sm20_div_s64) ;  /* 0x0000003400987944 */ /* 0x000fea0003c00000 */
[----:B------:R-:W-:Y:S02]  /*08a0*/  MOV R18, R2 ;  /* 0x0000000200127202 */ /* 0x000fe40000000f00 */
[----:B------:R-:W-:Y:S02]  /*08b0*/  MOV R19, R13 ;  /* 0x0000000d00137202 */ /* 0x000fe40000000f00 */
.L_x_340:
[----:B------:R-:W-:Y:S05]  /*08c0*/  BSYNC.RECONVERGENT B0 ;  /* 0x0000000000007941 */ /* 0x000fea0003800200 */
.L_x_338:
        /* <DEDUP_REMOVED lines=115> */
.L_x_342:
[----:B------:R-:W-:Y:S01]  /*1000*/  IMAD.MOV.U32 R27, RZ, RZ, R18 ;  /* 0x000000ffff1b7224 */ /* 0x000fe200078e0012 */
[----:B------:R-:W-:Y:S01]  /*1010*/  MOV R24, R9 ;  /* 0x0000000900187202 */ /* 0x000fe20000000f00 */
[----:B------:R-:W-:Y:S01]  /*1020*/  IMAD.MOV.U32 R17, RZ, RZ, R8 ;  /* 0x000000ffff117224 */ /* 0x000fe200078e0008 */
[----:B------:R-:W-:Y:S02]  /*1030*/  MOV R18, 0x1050 ;  /* 0x0000105000127802 */ /* 0x000fe40000000f00 */
[----:B------:R-:W-:Y:S05]  /*1040*/  CALL.REL.NOINC `($__internal_9_$__cuda_sm20_div_s64) ;  /* 0x0000002c00ac7944 */ /* 0x000fea0003c00000 */
[----:B------:R-:W-:Y:S02]  /*1050*/  MOV R36, R2 ;  /* 0x0000000200247202 */ /* 0x000fe40000000f00 */
[----:B------:R-:W-:Y:S02]  /*1060*/  MOV R37, R13 ;  /* 0x0000000d00257202 */ /* 0x000fe40000000f00 */
.L_x_343:
[----:B------:R-:W-:Y:S05]  /*1070*/  BSYNC.RECONVERGENT B0 ;  /* 0x0000000000007941 */ /* 0x000fea0003800200 */
.L_x_341:
        /* <DEDUP_REMOVED lines=58> */
.L_x_345:
[----:B------:R-:W-:Y:S01]  /*1420*/  IMAD.MOV.U32 R27, RZ, RZ, R28 ;  /* 0x000000ffff1b7224 */ /* 0x000fe200078e001c */
[----:B------:R-:W-:Y:S01]  /*1430*/  MOV R19, R29 ;  /* 0x0000001d00137202 */ /* 0x000fe20000000f00 */
[----:B------:R-:W-:Y:S01]  /*1440*/  IMAD.MOV.U32 R24, RZ, RZ, R6 ;  /* 0x000000ffff187224 */ /* 0x000fe200078e0006 */
[----:B------:R-:W-:Y:S02]  /*1450*/  MOV R18, 0x1470 ;  /* 0x0000147000127802 */ /* 0x000fe40000000f00 */
[----:B------:R-:W-:Y:S05]  /*1460*/  CALL.REL.NOINC `($__internal_9_$__cuda_sm20_div_s64) ;  /* 0x0000002800a47944 */ /* 0x000fea0003c00000 */
[----:B------:R-:W-:Y:S02]  /*1470*/  MOV R18, R2 ;  /* 0x0000000200127202 */ /* 0x000fe40000000f00 */
[----:B------:R-:W-:Y:S02]  /*1480*/  MOV R19, R13 ;  /* 0x0000000d00137202 */ /* 0x000fe40000000f00 */
.L_x_346:
[----:B------:R-:W-:Y:S05]  /*1490*/  BSYNC.RECONVERGENT B0 ;  /* 0x0000000000007941 */ /* 0x000fea0003800200 */
.L_x_344:
[----:B------:R-:W0:Y:S01]  /*14a0*/  LDC R27, c[0x0][0x434] ;  /* 0x00010d00ff1b7b82 */ /* 0x000e220000000800 */
[----:B------:R-:W-:Y:S01]  /*14b0*/  HFMA2 R14, -RZ, RZ, 0, 0 ;  /* 0x00000000ff0e7431 */ /* 0x000fe200000001ff */
[----:B------:R-:W1:Y:S01]  /*14c0*/  LDCU UR5, c[0x0][0x534] ;  /* 0x0000a680ff0577ac */ /* 0x000e620008000800 */
[----:B------:R-:W-:Y:S01]  /*14d0*/  BSSY.RECONVERGENT B0, `(.L_x_347) ;  /* 0x000004e000007945 */ /* 0x000fe20003800200 */
[----:B------:R-:W2:Y:S01]  /*14e0*/  LDCU UR4, c[0x0][0x430] ;  /* 0x00008600ff0477ac */ /* 0x000ea20008000800 */
[----:B------:R-:W3:Y:S01]  /*14f0*/  LDCU.64 UR10, c[0x0][0x358] ;  /* 0x00006b00ff0a77ac */ /* 0x000ee20008000a00 */
        /* <DEDUP_REMOVED lines=9> */
[----:B------:R-:W-:Y:S02]  /*1590*/  IMAD.HI.U32 R5, R15, R5, R14 ;  /* 0x000000050f057227 */ /* 0x000fe400078e000e */
[----:B------:R-:W0:Y:S01]  /*15a0*/  LDC R15, c[0x0][0x3e0] ;  /* 0x0000f800ff0f7b82 */ /* 0x000e220000000800 */
[----:B------:R-:W-:Y:S02]  /*15b0*/  ISETP.GE.AND P1, PT, R0, RZ, PT ;  /* 0x000000ff0000720c */ /* 0x000fe40003f26270 */
[----:B------:R-:W4:Y:S01]  /*15c0*/  S2R R0, SR_TID.X ;  /* 0x0000000000007919 */ /* 0x000f220000002100 */
[----:B------:R-:W-:-:S04]  /*15d0*/  IMAD.HI.U32 R14, R5, R2, RZ ;  /* 0x00000002050e7227 */ /* 0x000fc800078e00ff */
[----:B------:R-:W-:-:S04]  /*15e0*/  IMAD.MOV R5, RZ, RZ, -R14 ;  /* 0x000000ffff057224 */ /* 0x000fc800078e0a0e */
[----:B------:R-:W-:Y:S01]  /*15f0*/  IMAD R2, R13, R5, R2 ;  /* 0x000000050d027224 */ /* 0x000fe200078e0202 */
[----:B------:R-:W-:-:S04]  /*1600*/  SHF.R.S32.HI R5, RZ, 0x1f, R21 ;  /* 0x0000001fff057819 */ /* 0x000fc80000011415 */
[----:B------:R-:W-:Y:S02]  /*1610*/  ISETP.GT.U32.AND P0, PT, R13, R2, PT ;  /* 0x000000020d00720c */ /* 0x000fe40003f04070 */
[----:B------:R-:W-:-:S11]  /*1620*/  LOP3.LUT R5, R5, 0x1, RZ, 0xfc, !PT ;  /* 0x0000000105057812 */ /* 0x000fd600078efcff */
[----:B------:R-:W-:Y:S01]  /*1630*/  @!P0 IMAD.IADD R2, R2, 0x1, -R13 ;  /* 0x0000000102028824 */ /* 0x000fe200078e0a0d */
[----:B------:R-:W-:Y:S02]  /*1640*/  @!P0 IADD3 R14, PT, PT, R14, 0x1, RZ ;  /* 0x000000010e0e8810 */ /* 0x000fe40007ffe0ff */
[----:B------:R-:W-:Y:S02]  /*1650*/  ISETP.NE.AND P0, PT, R27, RZ, PT ;  /* 0x000000ff1b00720c */ /* 0x000fe40003f05270 */
[----:B------:R-:W-:Y:S02]  /*1660*/  ISETP.GE.U32.AND P2, PT, R2, R13, PT ;  /* 0x0000000d0200720c */ /* 0x000fe40003f46070 */
[----:B0-----:R-:W-:Y:S02]  /*1670*/  IABS R13, R15 ;  /* 0x0000000f000d7213 */ /* 0x001fe40000000000 */
[----:B----4-:R-:W-:Y:S02]  /*1680*/  ISETP.GT.U32.AND P4, PT, R0, 0x7f, PT ;  /* 0x0000007f0000780c */ /* 0x010fe40003f84070 */
[----:B------:R-:W0:Y:S07]  /*1690*/  I2F.RP R2, R13 ;  /* 0x0000000d00027306 */ /* 0x000e2e0000209400 */
[----:B------:R-:W-:-:S04]  /*16a0*/  @P2 VIADD R14, R14, 0x1 ;  /* 0x000000010e0e2836 */ /* 0x000fc80000000000 */
[----:B------:R-:W-:Y:S01]  /*16b0*/  @!P1 IMAD.MOV R14, RZ, RZ, -R14 ;  /* 0x000000ffff0e9224 */ /* 0x000fe200078e0a0e */
[----:B------:R-:W-:Y:S01]  /*16c0*/  @!P0 LOP3.LUT R14, RZ, R27, RZ, 0x33, !PT ;  /* 0x0000001bff0e8212 */ /* 0x000fe200078e33ff */
[----:B0-----:R-:W-:Y:S04]  /*16d0*/  MUFU.RCP R2, R2 ;  /* 0x0000000200027308 */ /* 0x001fe80000001000 */
[----:B------:R-:W-:-:S05]  /*16e0*/  IMAD R5, R14, R5, RZ ;  /* 0x000000050e057224 */ /* 0x000fca00078e02ff */
[----:B------:R-:W-:-:S04]  /*16f0*/  IABS R17, R5 ;  /* 0x0000000500117213 */ /* 0x000fc80000000000 */
[----:B------:R-:W0:Y:S01]  /*1700*/  I2F.RP R20, R17 ;  /* 0x0000001100147306 */ /* 0x000e220000209400 */
[----:B------:R-:W-:Y:S01]  /*1710*/  IMAD.IADD R26, R4, 0x1, R17 ;  /* 0x00000001041a7824 */ /* 0x000fe200078e0211 */
[----:B------:R-:W-:-:S04]  /*1720*/  IABS R4, R5 ;  /* 0x0000000500047213 */ /* 0x000fc80000000000 */
[----:B------:R-:W-:Y:S01]  /*1730*/  IABS R25, R26 ;  /* 0x0000001a00197213 */ /* 0x000fe20000000000 */
[----:B------:R-:W-:Y:S01]  /*1740*/  IMAD.MOV R4, RZ, RZ, -R4 ;  /* 0x000000ffff047224 */ /* 0x000fe200078e0a04 */
[----:B0-----:R-:W0:Y:S02]  /*1750*/  MUFU.RCP R32, R20 ;  /* 0x0000001400207308 */ /* 0x001e240000001000 */
[----:B0-----:R-:W-:Y:S02]  /*1760*/  IADD3 R32, PT, PT, R32, 0xffffffe, RZ ;  /* 0x0ffffffe20207810 */ /* 0x001fe40007ffe0ff */
[----:B------:R-:W-:-:S04]  /*1770*/  SHF.R.U32.HI R20, RZ, 0x2, R0 ;  /* 0x00000002ff147819 */ /* 0x000fc80000011600 */
[----:B------:R-:W0:Y:S01]  /*1780*/  F2I.FTZ.U32.TRUNC.NTZ R33, R32 ;  /* 0x0000002000217305 */ /* 0x000e22000021f000 */
[----:B-1----:R-:W-:Y:S01]  /*1790*/  ISETP.GE.AND P0, PT, R20, UR5, PT ;  /* 0x0000000514007c0c */ /* 0x002fe2000bf06270 */
[----:B0-----:R-:W-:Y:S01]  /*17a0*/  IMAD.MOV R28, RZ, RZ, -R33 ;  /* 0x000000ffff1c7224 */ /* 0x001fe200078e0a21 */
[----:B------:R-:W-:-:S03]  /*17b0*/  MOV R32, RZ ;  /* 0x000000ff00207202 */ /* 0x000fc60000000f00 */
[----:B------:R-:W-:-:S04]  /*17c0*/  IMAD R28, R28, R17, RZ ;  /* 0x000000111c1c7224 */ /* 0x000fc800078e02ff */
[----:B------:R-:W-:Y:S01]  /*17d0*/  IMAD.HI.U32 R28, R33, R28, R32 ;  /* 0x0000001c211c7227 */ /* 0x000fe200078e0020 */
[----:B------:R-:W-:-:S04]  /*17e0*/  IADD3 R32, PT, PT, R2, 0xffffffe, RZ ;  /* 0x0ffffffe02207810 */ /* 0x000fc80007ffe0ff */
[----:B------:R-:W0:Y:S01]  /*17f0*/  F2I.FTZ.U32.TRUNC.NTZ R33, R32 ;  /* 0x0000002000217305 */ /* 0x000e22000021f000 */
[----:B------:R-:W-:-:S04]  /*1800*/  IMAD.HI.U32 R28, R28, R25, RZ ;  /* 0x000000191c1c7227 */ /* 0x000fc800078e00ff */
[----:B------:R-:W-:-:S05]  /*1810*/  IMAD R4, R28, R4, R25 ;  /* 0x000000041c047224 */ /* 0x000fca00078e0219 */
[----:B------:R-:W-:Y:S01]  /*1820*/  ISETP.GT.U32.AND P1, PT, R17, R4, PT ;  /* 0x000000041100720c */ /* 0x000fe20003f24070 */
[----:B0-----:R-:W-:Y:S02]  /*1830*/  IMAD.MOV R2, RZ, RZ, -R33 ;  /* 0x000000ffff027224 */ /* 0x001fe400078e0a21 */
[----:B------:R-:W-:Y:S02]  /*1840*/  IMAD.MOV.U32 R32, RZ, RZ, RZ ;  /* 0x000000ffff207224 */ /* 0x000fe400078e00ff */
[----:B------:R-:W-:Y:S01]  /*1850*/  IMAD R29, R2, R13, RZ ;  /* 0x0000000d021d7224 */ /* 0x000fe200078e02ff */
[----:B------:R-:W-:-:S07]  /*1860*/  MOV R2, 0xff800000 ;  /* 0xff80000000027802 */ /* 0x000fce0000000f00 */
[----:B------:R-:W-:Y:S01]  /*1870*/  @!P1 IADD3 R4, PT, PT, R4, -R17, RZ ;  /* 0x8000001104049210 */ /* 0x000fe20007ffe0ff */
[----:B------:R-:W-:-:S03]  /*1880*/  IMAD.HI.U32 R24, R33, R29, R32 ;  /* 0x0000001d21187227 */ /* 0x000fc600078e0020 */
[----:B------:R-:W-:Y:S01]  /*1890*/  ISETP.GE.U32.AND P2, PT, R4, R17, PT ;  /* 0x000000110400720c */ /* 0x000fe20003f46070 */
[----:B--2---:R-:W-:Y:S01]  /*18a0*/  IMAD R4, R27, UR4, RZ ;  /* 0x000000041b047c24 */ /* 0x004fe2000f8e02ff */
[----:B---3--:R-:W-:Y:S11]  /*18b0*/  @P0 BRA `(.L_x_348) ;  /* 0x00000000003c0947 */ /* 0x008ff60003800000 */
[----:B------:R-:W-:Y:S02]  /*18c0*/  LOP3.LUT R29, R0, 0x3, RZ, 0xc0, !PT ;  /* 0x00000003001d7812 */ /* 0x000fe400078ec0ff */
[----:B------:R-:W-:-:S04]  /*18d0*/  IADD3 R30, P3, PT, R22, -UR6, RZ ;  /* 0x80000006161e7c10 */ /* 0x000fc8000ff7e0ff */
[----:B------:R-:W-:Y:S02]  /*18e0*/  ISETP.GT.U32.AND P0, PT, R30, R29, PT ;  /* 0x0000001d1e00720c */ /* 0x000fe40003f04070 */
[----:B------:R-:W-:-:S04]  /*18f0*/  IADD3.X R27, PT, PT, R3, -0x1, RZ, P3, !PT ;  /* 0xffffffff031b7810 */ /* 0x000fc80001ffe4ff */
[----:B------:R-:W-:-:S13]  /*1900*/  ISETP.GT.AND.EX P0, PT, R27, RZ, PT, P0 ;  /* 0x000000ff1b00720c */ /* 0x000fda0003f04300 */
[----:B------:R-:W-:Y:S05]  /*1910*/  @!P0 BRA `(.L_x_348) ;  /* 0x0000000000248947 */ /* 0x000fea0003800000 */
[----:B------:R-:W0:Y:S01]  /*1920*/  LDCU.64 UR4, c[0x0][0x428] ;  /* 0x00008500ff0477ac */ /* 0x000e220008000a00 */
[----:B------:R-:W-:Y:S01]  /*1930*/  IADD3 R32, P0, PT, R29, UR6, RZ ;  /* 0x000000061d207c10 */ /* 0x000fe2000ff1e0ff */
[----:B------:R-:W-:-:S04]  /*1940*/  IMAD R3, R3, R20, RZ ;  /* 0x0000001403037224 */ /* 0x000fc800078e02ff */
[----:B------:R-:W-:Y:S02]  /*1950*/  IMAD.X R33, RZ, RZ, RZ, P0 ;  /* 0x000000ffff217224 */ /* 0x000fe400000e06ff */
[----:B------:R-:W-:-:S05]  /*1960*/  IMAD.WIDE.U32 R32, R22, R20, R32 ;  /* 0x0000001416207225 */ /* 0x000fca00078e0020 */
[----:B------:R-:W-:Y:S02]  /*1970*/  IADD3 R3, PT, PT, R33, R3, RZ ;  /* 0x0000000321037210 */ /* 0x000fe40007ffe0ff */
[----:B0-----:R-:W-:-:S04]  /*1980*/  LEA R2, P0, R32, UR4, 0x2 ;  /* 0x0000000420027c11 */ /* 0x001fc8000f8010ff */
[----:B------:R-:W-:-:S05]  /*1990*/  LEA.HI.X R3, R32, UR5, R3, 0x2, P0 ;  /* 0x0000000520037c11 */ /* 0x000fca00080f1403 */
[----:B------:R0:W5:Y:S04]  /*19a0*/  LDG.E R2, desc[UR10][R2.64] ;  /* 0x0000000a02027981 */ /* 0x000168000c1e1900 */
.L_x_348:
[----:B------:R-:W-:Y:S05]  /*19b0*/  BSYNC.RECONVERGENT B0 ;  /* 0x0000000000007941 */ /* 0x000fea0003800200 */
.L_x_347:
[----:B------:R-:W1:Y:S01]  /*19c0*/  @!P4 S2R R27, SR_CgaCtaId ;  /* 0x00000000001bc919 */ /* 0x000e620000008800 */
[----:B------:R-:W-:Y:S01]  /*19d0*/  @!P4 MOV R30, 0x400 ;  /* 0x00000400001ec802 */ /* 0x000fe20000000f00 */
[----:B------:R-:W-:Y:S01]  /*19e0*/  IMAD.MOV.U32 R29, RZ, RZ, -0x800000 ;  /* 0xff800000ff1d7424 */ /* 0x000fe200078e00ff */
[C---:B------:R-:W-:Y:S01]  /*19f0*/  ISETP.NE.AND P5, PT, R5.reuse, RZ, PT ;  /* 0x000000ff0500720c */ /* 0x040fe20003fa5270 */
[----:B0-----:R-:W0:Y:S01]  /*1a00*/  @!P4 S2R R3, SR_CgaCtaId ;  /* 0x000000000003c919 */ /* 0x001e220000008800 */
[----:B------:R-:W-:Y:S01]  /*1a10*/  IMAD.HI.U32 R24, R24, R25, RZ ;  /* 0x0000001918187227 */ /* 0x000fe200078e00ff */
[----:B------:R-:W-:Y:S03]  /*1a20*/  BSSY.RECONVERGENT B1, `(.L_x_349) ;  /* 0x000016d000017945 */ /* 0x000fe60003800200 */
[----:B------:R-:W-:Y:S02]  /*1a30*/  @!P1 VIADD R28, R28, 0x1 ;  /* 0x000000011c1c9836 */ /* 0x000fe40000000000 */
[----:B------:R-:W-:-:S02]  /*1a40*/  IMAD R4, R5, R4, RZ ;  /* 0x0000000405047224 */ /* 0x000fc400078e02ff */
[----:B------:R-:W-:Y:S01]  /*1a50*/  @P2 VIADD R28, R28, 0x1 ;  /* 0x000000011c1c2836 */ /* 0x000fe20000000000 */
[-C--:B-1----:R-:W-:Y:S02]  /*1a60*/  @!P4 LEA R27, R27, R30.reuse, 0x18 ;  /* 0x0000001e1b1bc211 */ /* 0x082fe400078ec0ff */
[----:B0-----:R-:W-:-:S03]  /*1a70*/  @!P4 LEA R3, R3, R30, 0x18 ;  /* 0x0000001e0303c211 */ /* 0x001fc600078ec0ff */
[----:B------:R-:W-:Y:S01]  /*1a80*/  @!P4 IMAD R27, R20, 0x14, R27 ;  /* 0x00000014141bc824 */ /* 0x000fe200078e021b */
[C---:B------:R-:W-:Y:S01]  /*1a90*/  LOP3.LUT R30, R0.reuse, 0x1f, RZ, 0xc0, !PT ;  /* 0x0000001f001e7812 */ /* 0x040fe200078ec0ff */
[----:B------:R-:W-:-:S04]  /*1aa0*/  @!P4 IMAD.SHL.U32 R20, R0, 0x4, RZ ;  /* 0x000000040014c824 */ /* 0x000fc800078e00ff */
[----:B------:R-:W-:Y:S01]  /*1ab0*/  @!P4 IMAD R3, R30, 0x14, R3 ;  /* 0x000000141e03c824 */ /* 0x000fe200078e0203 */
[----:B------:R-:W-:-:S05]  /*1ac0*/  @!P4 LOP3.LUT R20, R20, 0xc, RZ, 0xc0, !PT ;  /* 0x0000000c1414c812 */ /* 0x000fca00078ec0ff */
[----:B------:R-:W-:Y:S01]  /*1ad0*/  @!P4 IMAD.IADD R27, R27, 0x1, R20 ;  /* 0x000000011b1bc824 */ /* 0x000fe200078e0214 */
[----:B------:R-:W-:-:S04]  /*1ae0*/  SHF.R.U32.HI R20, RZ, 0x5, R0 ;  /* 0x00000005ff147819 */ /* 0x000fc80000011600 */
[----:B-----5:R-:W-:Y:S01]  /*1af0*/  @!P4 STS [R27], R2 ;  /* 0x000000021b00c388 */ /* 0x020fe20000000800 */
[----:B------:R-:W-:Y:S01]  /*1b00*/  @!P4 IMAD R33, R20, 0x4, R3 ;  /* 0x000000041421c824 */ /* 0x000fe200078e0203 */
[----:B------:R-:W-:Y:S06]  /*1b10*/  BAR.SYNC.DEFER_BLOCKING 0x0 ;  /* 0x0000000000007b1d */ /* 0x000fec0000010000 */
[----:B------:R-:W0:Y:S04]  /*1b20*/  @!P4 LDS R29, [R33] ;  /* 0x00000000211dc984 */ /* 0x000e280000000800 */
[----:B0-----:R-:W0:Y:S02]  /*1b30*/  SHFL.BFLY PT, R34, R29, 0x10, 0x1f ;  /* 0x0e001f001d227f89 */ /* 0x001e2400000e0000 */
[----:B0-----:R-:W-:-:S05]  /*1b40*/  FMNMX.FTZ R34, R34, R29, !PT ;  /* 0x0000001d22227209 */ /* 0x001fca0007810000 */
[----:B------:R-:W0:Y:S02]  /*1b50*/  SHFL.BFLY PT, R35, R34, 0x8, 0x1f ;  /* 0x0d001f0022237f89 */ /* 0x000e2400000e0000 */
[----:B0-----:R-:W-:Y:S01]  /*1b60*/  FMNMX.FTZ R35, R34, R35, !PT ;  /* 0x0000002322237209 */ /* 0x001fe20007810000 */
[----:B------:R-:W-:-:S04]  /*1b70*/  IMAD.MOV R34, RZ, RZ, -R24 ;  /* 0x000000ffff227224 */ /* 0x000fc800078e0a18 */
[----:B------:R-:W0:Y:S01]  /*1b80*/  SHFL.BFLY PT, R32, R35, 0x4, 0x1f ;  /* 0x0c801f0023207f89 */ /* 0x000e2200000e0000 */
[----:B------:R-:W-:Y:S01]  /*1b90*/  IMAD R40, R13, R34, R25 ;  /* 0x000000220d287224 */ /* 0x000fe200078e0219 */
        /* <DEDUP_REMOVED lines=20> */
[----:B------:R-:W-:-:S08]  /*1ce0*/  @P4 VIADD R24, R24, 0x1 ;  /* 0x0000000118184836 */ /* 0x000fd00000000000 */
[----:B------:R-:W-:Y:S01]  /*1cf0*/  @!P2 IMAD.MOV R24, RZ, RZ, -R24 ;  /* 0x000000ffff18a224 */ /* 0x000fe200078e0a18 */
[----:B------:R-:W-:Y:S02]  /*1d00*/  @!P0 LOP3.LUT R24, RZ, R15, RZ, 0x33, !PT ;  /* 0x0000000fff188212 */ /* 0x000fe400078e33ff */
[----:B------:R-:W-:Y:S01]  /*1d10*/  LOP3.LUT P0, RZ, R0, 0x39f, RZ, 0xc0, !PT ;  /* 0x0000039f00ff7812 */ /* 0x000fe2000780c0ff */
[----:B0-----:R-:W-:-:S05]  /*1d20*/  FADD.FTZ R38, R33, R38 ;  /* 0x0000002621267221 */ /* 0x001fca0000010000 */
[----:B------:R-:W0:Y:S02]  /*1d30*/  SHFL.BFLY PT, R27, R38, 0x8, 0x1f ;  /* 0x0d001f00261b7f89 */ /* 0x000e2400000e0000 */
[----:B0-----:R-:W-:-:S05]  /*1d40*/  FADD.FTZ R27, R38, R27 ;  /* 0x0000001b261b7221 */ /* 0x001fca0000010000 */
[----:B------:R-:W0:Y:S02]  /*1d50*/  SHFL.BFLY PT, R32, R27, 0x4, 0x1f ;  /* 0x0c801f001b207f89 */ /* 0x000e2400000e0000 */
[----:B0-----:R-:W-:-:S05]  /*1d60*/  FADD.FTZ R32, R27, R32 ;  /* 0x000000201b207221 */ /* 0x001fca0000010000 */
[----:B------:R-:W0:Y:S02]  /*1d70*/  SHFL.BFLY PT, R3, R32, 0x2, 0x1f ;  /* 0x0c401f0020037f89 */ /* 0x000e2400000e0000 */
[----:B0-----:R-:W-:-:S05]  /*1d80*/  FADD.FTZ R3, R32, R3 ;  /* 0x0000000320037221 */ /* 0x001fca0000010000 */
[----:B------:R-:W0:Y:S02]  /*1d90*/  SHFL.BFLY PT, R34, R3, 0x1, 0x1f ;  /* 0x0c201f0003227f89 */ /* 0x000e2400000e0000 */
[----:B0-----:R-:W-:Y:S01]  /*1da0*/  FADD.FTZ R34, R3, R34 ;  /* 0x0000002203227221 */ /* 0x001fe20000010000 */
[----:B------:R-:W-:Y:S02]  /*1db0*/  IMAD.MOV.U32 R3, RZ, RZ, R28 ;  /* 0x000000ffff037224 */ /* 0x000fe400078e001c */
[----:B------:R-:W-:Y:S02]  /*1dc0*/  IMAD.MOV.U32 R28, RZ, RZ, 0x7f800000 ;  /* 0x7f800000ff1c7424 */ /* 0x000fe400078e00ff */
[----:B------:R-:W-:Y:S01]  /*1dd0*/  FSETP.NE.FTZ.AND P1, PT, R34, RZ, PT ;  /* 0x000000ff2200720b */ /* 0x000fe20003f35000 */
[----:B------:R-:W-:Y:S01]  /*1de0*/  @!P3 IMAD.MOV R3, RZ, RZ, -R3 ;  /* 0x000000ffff03b224 */ /* 0x000fe200078e0a03 */
[----:B------:R-:W-:Y:S02]  /*1df0*/  ISETP.NE.AND P3, PT, R14, RZ, PT ;  /* 0x000000ff0e00720c */ /* 0x000fe40003f65270 */
[----:B------:R-:W-:-:S02]  /*1e00*/  @!P5 LOP3.LUT R3, RZ, R17, RZ, 0x33, !PT ;  /* 0x00000011ff03d212 */ /* 0x000fc400078e33ff */
[----:B------:R-:W-:Y:S02]  /*1e10*/  SEL R17, RZ, 0x1, !P3 ;  /* 0x00000001ff117807 */ /* 0x000fe40005800000 */
[----:B------:R-:W-:Y:S02]  /*1e20*/  SHF.R.S32.HI R14, RZ, 0x1f, R5 ;  /* 0x0000001fff0e7819 */ /* 0x000fe40000011405 */
[----:B------:R-:W-:Y:S02]  /*1e30*/  ISETP.LT.U32.AND P2, PT, R18, R3, PT ;  /* 0x000000031200720c */ /* 0x000fe40003f41070 */
[----:B------:R-:W-:Y:S01]  /*1e40*/  SHF.R.S32.HI R25, RZ, 0x1f, R3 ;  /* 0x0000001fff197819 */ /* 0x000fe20000011403 */
[----:B------:R-:W0:Y:S01]  /*1e50*/  @P1 MUFU.LG2 R13, R34 ;  /* 0x00000022000d1308 */ /* 0x000e220000000c00 */
[----:B------:R-:W-:Y:S01]  /*1e60*/  LOP3.LUT R17, R14, R17, RZ, 0xfc, !PT ;  /* 0x000000110e117212 */ /* 0x000fe200078efcff */
[----:B------:R-:W-:Y:S01]  /*1e70*/  IMAD R14, R24, R23, RZ ;  /* 0x00000017180e7224 */ /* 0x000fe200078e02ff */
[----:B------:R-:W-:-:S04]  /*1e80*/  ISETP.LT.AND.EX P2, PT, R19, R25, PT, P2 ;  /* 0x000000191300720c */ /* 0x000fc80003f41320 */
[----:B------:R-:W-:Y:S01]  /*1e90*/  SEL R5, R18, R3, P2 ;  /* 0x0000000312057207 */ /* 0x000fe20001000000 */
[----:B------:R-:W-:Y:S02]  /*1ea0*/  IMAD R3, R17, R14, RZ ;  /* 0x0000000e11037224 */ /* 0x000fe400078e02ff */
        /* <DEDUP_REMOVED lines=52> */
.L_x_352:
[----:B------:R-:W-:Y:S01]  /*21f0*/  IMAD.MOV.U32 R19, RZ, RZ, RZ ;  /* 0x000000ffff137224 */ /* 0x000fe200078e00ff */
[----:B------:R-:W-:Y:S02]  /*2200*/  MOV R24, R38 ;  /* 0x0000002600187202 */ /* 0x000fe40000000f00 */
[----:B------:R-:W-:Y:S02]  /*2210*/  MOV R18, 0x2230 ;  /* 0x0000223000127802 */ /* 0x000fe40000000f00 */
[----:B------:R-:W-:Y:S05]  /*2220*/  CALL.REL.NOINC `($__internal_9_$__cuda_sm20_div_s64) ;  /* 0x0000001c00347944 */ /* 0x000fea0003c00000 */
[----:B------:R-:W-:Y:S02]  /*2230*/  IADD3 R14, PT, PT, -R2, RZ, RZ ;  /* 0x000000ff020e7210 */ /* 0x000fe40007ffe1ff */
[----:B------:R-:W-:-:S03]  /*2240*/  MOV R39, R13 ;  /* 0x0000000d00277202 */ /* 0x000fc60000000f00 */
[----:B------:R-:W-:Y:S01]  /*2250*/  IMAD R14, R38, R14, R27 ;  /* 0x0000000e260e7224 */ /* 0x000fe200078e021b */
[----:B------:R-:W-:-:S07]  /*2260*/  MOV R38, R2 ;  /* 0x0000000200267202 */ /* 0x000fce0000000f00 */
.L_x_353:
        /* <DEDUP_REMOVED lines=60> */
.L_x_355:
[----:B------:R-:W-:Y:S01]  /*2630*/  IMAD.MOV.U32 R27, RZ, RZ, R38 ;  /* 0x000000ffff1b7224 */ /* 0x000fe200078e0026 */
[----:B------:R-:W-:Y:S01]  /*2640*/  MOV R19, R39 ;  /* 0x0000002700137202 */ /* 0x000fe20000000f00 */
[----:B------:R-:W-:Y:S01]  /*2650*/  IMAD.MOV.U32 R24, RZ, RZ, R40 ;  /* 0x000000ffff187224 */ /* 0x000fe200078e0028 */
[----:B------:R-:W-:Y:S02]  /*2660*/  MOV R18, 0x2680 ;  /* 0x0000268000127802 */ /* 0x000fe40000000f00 */
[----:B------:R-:W-:Y:S05]  /*2670*/  CALL.REL.NOINC `($__internal_9_$__cuda_sm20_div_s64) ;  /* 0x0000001800207944 */ /* 0x000fea0003c00000 */
[----:B------:R-:W-:-:S05]  /*2680*/  IADD3 R13, PT, PT, -R2, RZ, RZ ;  /* 0x000000ff020d7210 */ /* 0x000fca0007ffe1ff */
[----:B------:R-:W-:Y:S02]  /*2690*/  IMAD R38, R13, R40, R38 ;  /* 0x000000280d267224 */ /* 0x000fe400078e0226 */
.L_x_356:
[----:B------:R-:W-:Y:S05]  /*26a0*/  BSYNC.RECONVERGENT B0 ;  /* 0x0000000000007941 */ /* 0x000fea0003800200 */
.L_x_354:
        /* <DEDUP_REMOVED lines=160> */
.L_x_351:
[----:B------:R-:W0:Y:S01]  /*30b0*/  LDC.64 R4, c[0x0][0x420] ;  /* 0x00010800ff047b82 */ /* 0x000e220000000a00 */
[----:B------:R-:W-:-:S05]  /*30c0*/  IADD3 R2, PT, PT, R20, UR6, RZ ;  /* 0x0000000614027c10 */ /* 0x000fca000fffe0ff */
[----:B0-----:R-:W-:-:S05]  /*30d0*/  IMAD.WIDE.U32 R2, R2, 0x4, R4 ;  /* 0x0000000402027825 */ /* 0x001fca00078e0004 */
[----:B------:R1:W-:Y:S02]  /*30e0*/  STG.E desc[UR10][R2.64], R28 ;  /* 0x0000001c02007986 */ /* 0x0003e4000c10190a */
.L_x_350:
[----:B------:R-:W-:Y:S05]  /*30f0*/  BSYNC.RECONVERGENT B1 ;  /* 0x0000000000017941 */ /* 0x000fea0003800200 */
.L_x_349:
[----:B------:R-:W2:Y:S01]  /*3100*/  LDCU UR7, c[0x0][0x534] ;  /* 0x0000a680ff0777ac */ /* 0x000ea20008000800 */
[----:B------:R-:W3:Y:S01]  /*3110*/  LDC R13, c[0x0][0x44c] ;  /* 0x00011300ff0d7b82 */ /* 0x000ee20000000800 */
[----:B------:R-:W-:Y:S01]  /*3120*/  BSSY.RECONVERGENT B0, `(.L_x_357) ;  /* 0x000000d000007945 */ /* 0x000fe20003800200 */
[----:B--2---:R-:W-:-:S04]  /*3130*/  ISETP.GE.AND P0, PT, R30, UR7, PT ;  /* 0x000000071e007c0c */ /* 0x004fc8000bf06270 */
[----:B------:R-:W-:-:S13]  /*3140*/  ISETP.GT.U32.OR P0, PT, R0, 0x7f, P0 ;  /* 0x0000007f0000780c */ /* 0x000fda0000704470 */
[----:B------:R-:W-:Y:S05]  /*3150*/  @P0 BRA `(.L_x_358) ;  /* 0x0000000000240947 */ /* 0x000fea0003800000 */
[----:B-1----:R-:W1:Y:S01]  /*3160*/  S2R R2, SR_CgaCtaId ;  /* 0x0000000000027919 */ /* 0x002e620000008800 */
[----:B0-----:R-:W-:Y:S01]  /*3170*/  FADD.FTZ R4, -R28, R29 ;  /* 0x0000001d1c047221 */ /* 0x001fe20000010100 */
[----:B------:R-:W-:-:S03]  /*3180*/  MOV R3, 0x400 ;  /* 0x0000040000037802 */ /* 0x000fc60000000f00 */
[----:B------:R-:W-:-:S06]  /*3190*/  FMUL.FTZ R4, R4, 1.4426950216293334961 ;  /* 0x3fb8aa3b04047820 */ /* 0x000fcc0000410000 */
[----:B------:R-:W0:Y:S01]  /*31a0*/  MUFU.EX2 R4, R4 ;  /* 0x0000000400047308 */ /* 0x000e220000000800 */
[----:B-1----:R-:W-:-:S05]  /*31b0*/  LEA R3, R2, R3, 0x18 ;  /* 0x0000000302037211 */ /* 0x002fca00078ec0ff */
[----:B------:R-:W-:-:S05]  /*31c0*/  IMAD R3, R30, 0x14, R3 ;  /* 0x000000141e037824 */ /* 0x000fca00078e0203 */
[----:B------:R-:W-:-:S05]  /*31d0*/  LEA R3, R20, R3, 0x2 ;  /* 0x0000000314037211 */ /* 0x000fca00078e10ff */
[----:B0-----:R2:W-:Y:S02]  /*31e0*/  STS [R3], R4 ;  /* 0x0000000403007388 */ /* 0x0015e40000000800 */
.L_x_358:
[----:B------:R-:W-:Y:S05]  /*31f0*/  BSYNC.RECONVERGENT B0 ;  /* 0x0000000000007941 */ /* 0x000fea0003800200 */
.L_x_357:
[----:B------:R-:W-:Y:S01]  /*3200*/  BAR.SYNC.DEFER_BLOCKING 0x0 ;  /* 0x0000000000007b1d */ /* 0x000fe20000010000 */
[----:B------:R-:W-:Y:S01]  /*3210*/  IMAD.SHL.U32 R11, R30, 0x4, RZ ;  /* 0x000000041e0b7824 */ /* 0x000fe200078e00ff */
[----:B------:R-:W-:Y:S01]  /*3220*/  UISETP.GE.AND UP0, UPT, UR7, 0x1, UPT ;  /* 0x000000010700788c */ /* 0x000fe2000bf06270 */
[----:B------:R-:W-:Y:S01]  /*3230*/  IMAD.SHL.U32 R26, R0, 0x8, RZ ;  /* 0x00000008001a7824 */ /* 0x000fe200078e00ff */
[----:B-12---:R-:W-:Y:S01]  /*3240*/  CS2R R2, SRZ ;  /* 0x0000000000027805 */ /* 0x006fe2000001ff00 */
[----:B---3--:R-:W-:Y:S01]  /*3250*/  IMAD R27, R13, UR6, RZ ;  /* 0x000000060d1b7c24 */ /* 0x008fe2000f8e02ff */
[----:B0-----:R-:W-:Y:S01]  /*3260*/  CS2R R4, SRZ ;  /* 0x0000000000047805 */ /* 0x001fe2000001ff00 */
[----:B------:R-:W-:Y:S01]  /*3270*/  IMAD.MOV.U32 R0, RZ, RZ, RZ ;  /* 0x000000ffff007224 */ /* 0x000fe200078e00ff */
[----:B------:R-:W-:Y:S02]  /*3280*/  LOP3.LUT R26, R11, 0x1f00, R26, 0xf8, !PT ;  /* 0x00001f000b1a7812 */ /* 0x000fe400078ef81a */
[----:B------:R-:W-:Y:S01]  /*3290*/  CS2R R6, SRZ ;  /* 0x0000000000067805 */ /* 0x000fe2000001ff00 */
[----:B------:R-:W-:Y:S01]  /*32a0*/  IMAD.MOV.U32 R9, RZ, RZ, RZ ;  /* 0x000000ffff097224 */ /* 0x000fe200078e00ff */
[----:B------:R-:W-:-:S04]  /*32b0*/  IADD3 R26, P0, PT, R27, R26, RZ ;  /* 0x0000001a1b1a7210 */ /* 0x000fc80007f1e0ff */
[----:B------:R-:W-:Y:S01]  /*32c0*/  LEA.HI.X.SX32 R27, R27, RZ, 0x1, P0 ;  /* 0x000000ff1b1b7211 */ /* 0x000fe200000f0eff */
[----:B------:R-:W-:Y:S08]  /*32d0*/  BRA.U !UP0, `(.L_x_359) ;  /* 0x0000000508bc7547 */ /* 0x000ff0000b800000 */
        /* <DEDUP_REMOVED lines=16> */
[----:B------:R-:W0:Y:S01]  /*33e0*/  S2UR UR5, SR_CgaCtaId ;  /* 0x00000000000579c3 */ /* 0x000e220000008800 */
[----:B------:R-:W-:Y:S01]  /*33f0*/  UMOV UR8, 0x400 ;  /* 0x0000040000087882 */ /* 0x000fe20000000000 */
[----:B------:R-:W-:Y:S01]  /*3400*/  ULOP3.LUT UR9, UR7, 0x7ffffffc, URZ, 0xc0, !UPT ;  /* 0x7ffffffc07097892 */ /* 0x000fe2000f8ec0ff */
[----:B------:R-:W-:Y:S01]  /*3410*/  ISETP.GE.AND P1, PT, R20, R25, PT ;  /* 0x000000191400720c */ /* 0x000fe20003f26270 */
[----:B------:R-:W-:Y:S01]  /*3420*/  IMAD.MOV.U32 R0, RZ, RZ, RZ ;  /* 0x000000ffff007224 */ /* 0x000fe200078e00ff */
        /* <DEDUP_REMOVED lines=9> */
.L_x_361:
        /* <DEDUP_REMOVED lines=53> */
.L_x_360:
[----:B------:R-:W-:Y:S05]  /*3810*/  BRA.U !UP0, `(.L_x_359) ;  /* 0x00000001086c7547 */ /* 0x000fea000b800000 */
[----:B------:R-:W0:Y:S01]  /*3820*/  S2UR UR5, SR_CgaCtaId ;  /* 0x00000000000579c3 */ /* 0x000e220000008800 */
[----:B------:R-:W-:Y:S01]  /*3830*/  UMOV UR8, 0x400 ;  /* 0x0000040000087882 */ /* 0x000fe20000000000 */
[----:B------:R-:W-:Y:S01]  /*3840*/  IMAD R23, R23, 0x5, R20 ;  /* 0x0000000517177824 */ /* 0x000fe200078e0214 */
[----:B------:R-:W-:Y:S01]  /*3850*/  IADD3 R26, P1, PT, R26, 0x200, RZ ;  /* 0x000002001a1a7810 */ /* 0x000fe20007f3e0ff */
[----:B------:R-:W-:Y:S01]  /*3860*/  UIADD3 UR4, UPT, UPT, -UR4, URZ, URZ ;  /* 0x000000ff04047290 */ /* 0x000fe2000fffe1ff */
[----:B------:R-:W-:Y:S01]  /*3870*/  ISETP.GE.AND P0, PT, R20, R25, PT ;  /* 0x000000191400720c */ /* 0x000fe20003f06270 */
[----:B------:R-:W-:Y:S01]  /*3880*/  IMAD.WIDE R24, R24, 0x4, RZ ;  /* 0x0000000418187825 */ /* 0x000fe200078e02ff */
[----:B------:R-:W-:Y:S01]  /*3890*/  IADD3.X R27, PT, PT, RZ, R27, RZ, P1, !PT ;  /* 0x0000001bff1b7210 */ /* 0x000fe20000ffe4ff */
[----:B0-----:R-:W-:-:S06]  /*38a0*/  ULEA UR5, UR5, UR8, 0x18 ;  /* 0x0000000805057291 */ /* 0x001fcc000f8ec0ff */
[----:B------:R-:W-:-:S07]  /*38b0*/  LEA R10, R23, UR5, 0x2 ;  /* 0x00000005170a7c11 */ /* 0x000fce000f8e10ff */
.L_x_362:
        /* <DEDUP_REMOVED lines=17> */
.L_x_359:
        /* <DEDUP_REMOVED lines=83> */
        .weak           $__internal_9_$__cuda_sm20_div_s64
        .type           $__internal_9_$__cuda_sm20_div_s64,@function
        .size           $__internal_9_$__cuda_sm20_div_s64,(.L_x_4041 - $__internal_9_$__cuda_sm20_div_s64)
$__internal_9_$__cuda_sm20_div_s64:
        /* <DEDUP_REMOVED lines=85> */
[----:B------:R-:W-:Y:S06]  /*4450*/  RET.REL.NODEC R18 `(_ZN5flash32flash_fwd_splitkv_combine_kernelI23Flash_fwd_kernel_traitsILi256ELi64ELi64ELi4ELb0ELb0EN7cutlass10bfloat16_tE19Flash_kernel_traitsILi256ELi64ELi64ELi4ES3_EELi4ELi5ELb1EEEvNS_16Flash_fwd_paramsE) ;  /* 0xffffffb812e87950 */ /* 0x000fec0003c3ffff */
.L_x_363:
        /* <DEDUP_REMOVED lines=10> */
.L_x_4041:


//--------------------- .text._ZN5flash32flash_fwd_splitkv_combine_kernelI23Flash_fwd_kernel_traitsILi256ELi64ELi64ELi4ELb0ELb0EN7cutlass10bfloat16_tE19Flash_kernel_traitsILi256ELi64ELi64ELi4ES3_EELi4ELi4ELb1EEEvNS_16Flash_fwd_paramsE --------------------------
	.section	.text._ZN5flash32flash_fwd_splitkv_combine_kernelI23Flash_fwd_kernel_traitsILi256ELi64ELi64ELi4ELb0ELb0EN7cutlass10bfloat16_tE19Flash_kernel_traitsILi256ELi64ELi64ELi4ES3_EELi4ELi4ELb1EEEvNS_16Flash_fwd_paramsE,"ax",@progbits
	.align	128
        .global         _ZN5flash32flash_fwd_splitkv_combine_kernelI23Flash_fwd_kernel_traitsILi256ELi64ELi64ELi4ELb0ELb0EN7cutlass10bfloat16_tE19Flash_kernel_traitsILi256ELi64ELi64ELi4ES3_EELi4ELi4ELb1EEEvNS_16Flash_fwd_paramsE
        .type           _ZN5flash32flash_fwd_splitkv_combine_kernelI23Flash_fwd_kernel_traitsILi256ELi64ELi64ELi4ELb0ELb0EN7cutlass10bfloat16_tE19Flash_kernel_traitsILi256ELi64ELi64ELi4ES3_EELi4ELi4ELb1EEEvNS_16Flash_fwd_paramsE,@function
        .size           _ZN5flash32flash_fwd_splitkv_combine_kernelI23Flash_fwd_kernel_traitsILi256ELi64ELi64ELi4ELb0ELb0EN7cutlass10bfloat16_tE19Flash_kernel_traitsILi256ELi64ELi64ELi4ES3_EELi4ELi4ELb1EEEvNS_16Flash_fwd_paramsE,(.L_x_4042 - _ZN5flash32flash_fwd_splitkv_combine_kernelI23Flash_fwd_kernel_traitsILi256ELi64ELi64ELi4ELb0ELb0EN7cutlass10bfloat16_tE19Flash_kernel_traitsILi256ELi64ELi64ELi4ES3_EELi4ELi4ELb1EEEvNS_16Flash_fwd_paramsE)
        .other          _ZN5flash32flash_fwd_splitkv_combine_kernelI23Flash_fwd_kernel_traitsILi256ELi64ELi64ELi4ELb0ELb0EN7cutlass10bfloat16_tE19Flash_kernel_traitsILi256ELi64ELi64ELi4ES3_EELi4ELi4ELb1EEEvNS_16Flash_fwd_paramsE,@"STO_CUDA_ENTRY STV_DEFAULT"
_ZN5flash32flash_fwd_splitkv_combine_kernelI23Flash_fwd_kernel_traitsILi256ELi64ELi64ELi4ELb0ELb0EN7cutlass10bfloat16_tE19Flash_kernel_traitsILi256ELi64ELi64ELi4ES3_EELi4ELi4ELb1EEEvNS_16Flash_fwd_paramsE:
.text._ZN5flash32flash_fwd_splitkv_combine_kernelI23Flash_fwd_kernel_traitsILi256ELi64ELi64ELi4ELb0ELb0EN7cutlass10bfloat16_tE19Flash_kernel_traitsILi256ELi64ELi64ELi4ES3_EELi4ELi4ELb1EEEvNS_16Flash_fwd_paramsE:
        /* <DEDUP_REMOVED lines=38> */
.L_x_364:
[----:B------:R-:W-:Y:S01]  /*0260*/  IMAD.U32 R22, RZ, RZ, UR14 ;  /* 0x0000000eff167e24 */ /* 0x000fe2000f8e00ff */
[----:B------:R-:W-:Y:S01]  /*0270*/  MOV R20, UR9 ;  /* 0x0000000900147c02 */ /* 0x000fe20008000f00 */
[----:B------:R-:W-:Y:S01]  /*0280*/  IMAD.U32 R21, RZ, RZ, UR15 ;  /* 0x0000000fff157e24 */ /* 0x000fe2000f8e00ff */
[----:B------:R-:W-:Y:S02]  /*0290*/  MOV R18, UR6 ;  /* 0x0000000600127c02 */ /* 0x000fe40008000f00 */
[----:B------:R-:W-:Y:S02]  /*02a0*/  MOV R16, 0x2c0 ;  /* 0x000002c000107802 */ /* 0x000fe40000000f00 */
[----:B------:R-:W-:Y:S05]  /*02b0*/  CALL.REL.NOINC `($__internal_10_$__cuda_sm20_div_s64) ;  /* 0x0000003c00387944 */ /* 0x000fea0003c00000 */
[----:B------:R-:W-:-:S07]  /*02c0*/  MOV R11, R15 ;  /* 0x0000000f000b7202 */ /* 0x000fce0000000f00 */
.L_x_365:
        /* <DEDUP_REMOVED lines=30> */
.L_x_367:
[----:B------:R-:W-:Y:S01]  /*04b0*/  IMAD.MOV.U32 R22, RZ, RZ, R10 ;  /* 0x000000ffff167224 */ /* 0x000fe200078e000a */
[----:B------:R-:W-:Y:S02]  /*04c0*/  MOV R21, R11 ;  /* 0x0000000b00157202 */ /* 0x000fe40000000f00 */
[----:B------:R-:W-:Y:S02]  /*04d0*/  MOV R16, 0x4f0 ;  /* 0x000004f000107802 */ /* 0x000fe40000000f00 */
[----:B------:R-:W-:Y:S05]  /*04e0*/  CALL.REL.NOINC `($__internal_10_$__cuda_sm20_div_s64) ;  /* 0x0000003800ac7944 */ /* 0x000fea0003c00000 */
[----:B------:R-:W-:Y:S02]  /*04f0*/  MOV R24, R10 ;  /* 0x0000000a00187202 */ /* 0x000fe40000000f00 */
[----:B------:R-:W-:Y:S02]  /*0500*/  MOV R25, R15 ;  /* 0x0000000f00197202 */ /* 0x000fe40000000f00 */
.L_x_368:
[----:B------:R-:W-:Y:S05]  /*0510*/  BSYNC.RECONVERGENT B0 ;  /* 0x0000000000007941 */ /* 0x000fea0003800200 */
.L_x_366:
[----:B------:R-:W0:Y:S01]  /*0520*/  LDC R3, c[0x0][0x434] ;  /* 0x00010d00ff037b82 */ /* 0x000e220000000800 */
[----:B------:R-:W-:Y:S01]  /*0530*/  IMAD.MOV.U32 R6, RZ, RZ, RZ ;  /* 0x000000ffff067224 */ /* 0x000fe200078e00ff */
[----:B------:R-:W-:Y:S01]  /*0540*/  BSSY.RECONVERGENT B0, `(.L_x_369) ;  /* 0x000003c000007945 */ /* 0x000fe20003800200 */
[----:B0-----:R-:W-:-:S04]  /*0550*/  IABS R5, R3 ;  /* 0x0000000300057213 */ /* 0x001fc80000000000 */
[----:B------:R-:W0:Y:S01]  /*0560*/  I2F.RP R9, R5 ;  /* 0x0000000500097306 */ /* 0x000e220000209400 */
[----:B------:R-:W-:-:S04]  /*0570*/  IADD3 R0, PT, PT, R3, -0x1, R5 ;  /* 0xffffffff03007810 */ /* 0x000fc80007ffe005 */
[----:B------:R-:W-:-:S03]  /*0580*/  IABS R2, R0 ;  /* 0x0000000000027213 */ /* 0x000fc60000000000 */
[----:B0-----:R-:W0:Y:S02]  /*0590*/  MUFU.RCP R8, R9 ;  /* 0x0000000900087308 */ /* 0x001e240000001000 */
[----:B0-----:R-:W-:-:S06]  /*05a0*/  VIADD R8, R8, 0xffffffe ;  /* 0x0ffffffe08087836 */ /* 0x001fcc0000000000 */
[----:B------:R-:W0:Y:S02]  /*05b0*/  F2I.FTZ.U32.TRUNC.NTZ R7, R8 ;  /* 0x0000000800077305 */ /* 0x000e24000021f000 */
[----:B0-----:R-:W-:-:S04]  /*05c0*/  IMAD.MOV R4, RZ, RZ, -R7 ;  /* 0x000000ffff047224 */ /* 0x001fc800078e0a07 */
[----:B------:R-:W-:-:S04]  /*05d0*/  IMAD R4, R4, R5, RZ ;  /* 0x0000000504047224 */ /* 0x000fc800078e02ff */
        /* <DEDUP_REMOVED lines=43> */
.L_x_370:
[----:B------:R-:W-:Y:S01]  /*0890*/  IMAD.MOV.U32 R22, RZ, RZ, R20 ;  /* 0x000000ffff167224 */ /* 0x000fe200078e0014 */
[----:B------:R-:W-:Y:S01]  /*08a0*/  MOV R20, R13 ;  /* 0x0000000d00147202 */ /* 0x000fe20000000f00 */
[----:B------:R-:W-:Y:S01]  /*08b0*/  IMAD.MOV.U32 R21, RZ, RZ, R18 ;  /* 0x000000ffff157224 */ /* 0x000fe200078e0012 */
[----:B------:R-:W-:Y:S02]  /*08c0*/  MOV R18, R27 ;  /* 0x0000001b00127202 */ /* 0x000fe40000000f00 */
[----:B------:R-:W-:Y:S02]  /*08d0*/  MOV R16, 0x8f0 ;  /* 0x000008f000107802 */ /* 0x000fe40000000f00 */
[----:B------:R-:W-:Y:S05]  /*08e0*/  CALL.REL.NOINC `($__internal_10_$__cuda_sm20_div_s64) ;  /* 0x0000003400ac7944 */ /* 0x000fea0003c00000 */
[----:B------:R-:W-:Y:S02]  /*08f0*/  MOV R11, R15 ;  /* 0x0000000f000b7202 */ /* 0x000fe40000000f00 */
.L_x_371:
[----:B------:R-:W-:Y:S05]  /*0900*/  BSYNC.RECONVERGENT B0 ;  /* 0x0000000000007941 */ /* 0x000fea0003800200 */
.L_x_369:
[----:B------:R-:W0:Y:S01]  /*0910*/  LDCU UR8, c[0x0][0x434] ;  /* 0x00008680ff0877ac */ /* 0x000e220008000800 */
[----:B------:R-:W-:Y:S01]  /*0920*/  IMAD.MOV.U32 R6, RZ, RZ, RZ ;  /* 0x000000ffff067224 */ /* 0x000fe200078e00ff */
[----:B------:R-:W-:Y:S01]  /*0930*/  BSSY.RECONVERGENT B0, `(.L_x_372) ;  /* 0x000007a000007945 */ /* 0x000fe20003800200 */
[----:B0-----:R-:W-:Y:S01]  /*0940*/  IMAD.U32 R4, RZ, RZ, UR8 ;  /* 0x00000008ff047e24 */ /* 0x001fe2000f8e00ff */
[----:B------:R-:W-:-:S04]  /*0950*/  USHF.R.S32.HI UR4, URZ, 0x1f, UR8 ;  /* 0x0000001fff047899 */ /* 0x000fc80008011408 */
[----:B------:R-:W-:Y:S01]  /*0960*/  IABS R4, R4 ;  /* 0x0000000400047213 */ /* 0x000fe20000000000 */
[----:B------:R-:W-:-:S03]  /*0970*/  ULOP3.LUT UR4, UR4, 0x1, URZ, 0xfc, !UPT ;  /* 0x0000000104047892 */ /* 0x000fc6000f8efcff */
[----:B------:R-:W0:Y:S08]  /*0980*/  I2F.RP R8, R4 ;  /* 0x0000000400087306 */ /* 0x000e300000209400 */
        /* <DEDUP_REMOVED lines=8> */
[----:B------:R-:W-:Y:S01]  /*0a10*/  ISETP.GE.AND P2, PT, R0, RZ, PT ;  /* 0x000000ff0000720c */ /* 0x000fe20003f46270 */
[----:B------:R-:W-:-:S04]  /*0a20*/  IMAD.MOV.U32 R5, RZ, RZ, R2 ;  /* 0x000000ffff057224 */ /* 0x000fc800078e0002 */
[----:B------:R-:W-:-:S04]  /*0a30*/  IMAD.HI.U32 R2, R6, R5, RZ ;  /* 0x0000000506027227 */ /* 0x000fc800078e00ff */
[----:B------:R-:W-:-:S04]  /*0a40*/  IMAD.MOV R3, RZ, RZ, -R2 ;  /* 0x000000ffff037224 */ /* 0x000fc800078e0a02 */
[----:B------:R-:W-:-:S05]  /*0a50*/  IMAD R3, R4, R3, R5 ;  /* 0x0000000304037224 */ /* 0x000fca00078e0205 */
[----:B------:R-:W-:-:S13]  /*0a60*/  ISETP.GT.U32.AND P1, PT, R4, R3, PT ;  /* 0x000000030400720c */ /* 0x000fda0003f24070 */
[-C--:B------:R-:W-:Y:S01]  /*0a70*/  @!P1 IADD3 R3, PT, PT, R3, -R4.reuse, RZ ;  /* 0x8000000403039210 */ /* 0x080fe20007ffe0ff */
[----:B------:R-:W-:Y:S01]  /*0a80*/  @!P1 VIADD R2, R2, 0x1 ;  /* 0x0000000102029836 */ /* 0x000fe20000000000 */
[----:B------:R-:W-:Y:S02]  /*0a90*/  ISETP.NE.AND P1, PT, RZ, UR8, PT ;  /* 0x00000008ff007c0c */ /* 0x000fe4000bf25270 */
[----:B------:R-:W-:Y:S02]  /*0aa0*/  ISETP.GE.U32.AND P0, PT, R3, R4, PT ;  /* 0x000000040300720c */ /* 0x000fe40003f06070 */
[----:B------:R-:W0:Y:S11]  /*0ab0*/  LDC R3, c[0x0][0x3e0] ;  /* 0x0000f800ff037b82 */ /* 0x000e360000000800 */
[----:B------:R-:W-:-:S04]  /*0ac0*/  @P0 VIADD R2, R2, 0x1 ;  /* 0x0000000102020836 */ /* 0x000fc80000000000 */
[----:B------:R-:W-:-:S04]  /*0ad0*/  IMAD.MOV.U32 R4, RZ, RZ, R2 ;  /* 0x000000ffff047224 */ /* 0x000fc800078e0002 */
[----:B------:R-:W-:Y:S01]  /*0ae0*/  @!P2 IMAD.MOV R4, RZ, RZ, -R4 ;  /* 0x000000ffff04a224 */ /* 0x000fe200078e0a04 */
[----:B------:R-:W-:Y:S02]  /*0af0*/  @!P1 LOP3.LUT R4, RZ, UR8, RZ, 0x33, !PT ;  /* 0x00000008ff049c12 */ /* 0x000fe4000f8e33ff */
[----:B0-----:R-:W-:-:S03]  /*0b00*/  IABS R5, R3 ;  /* 0x0000000300057213 */ /* 0x001fc60000000000 */
[----:B------:R-:W-:Y:S01]  /*0b10*/  IMAD R9, R4, UR4, RZ ;  /* 0x0000000404097c24 */ /* 0x000fe2000f8e02ff */
[----:B------:R-:W0:Y:S01]  /*0b20*/  LDCU.U8 UR4, c[0x0][0x549] ;  /* 0x0000a920ff0477ac */ /* 0x000e220008000000 */
[C---:B------:R-:W-:Y:S01]  /*0b30*/  VIADD R2, R3.reuse, 0xffffffff ;  /* 0xffffffff03027836 */ /* 0x040fe20000000000 */
[----:B------:R-:W1:Y:S01]  /*0b40*/  I2F.RP R8, R5 ;  /* 0x0000000500087306 */ /* 0x000e620000209400 */
[----:B------:R-:W-:Y:S02]  /*0b50*/  ISETP.NE.AND P4, PT, R3, RZ, PT ;  /* 0x000000ff0300720c */ /* 0x000fe40003f85270 */
[-C--:B------:R-:W-:Y:S02]  /*0b60*/  IABS R7, R9.reuse ;  /* 0x0000000900077213 */ /* 0x080fe40000000000 */
[----:B------:R-:W-:-:S03]  /*0b70*/  IABS R12, R9 ;  /* 0x00000009000c7213 */ /* 0x000fc60000000000 */
[----:B------:R-:W2:Y:S02]  /*0b80*/  I2F.RP R6, R7 ;  /* 0x0000000700067306 */ /* 0x000ea40000209400 */
[----:B------:R-:W-:-:S06]  /*0b90*/  IMAD.MOV R12, RZ, RZ, -R12 ;  /* 0x000000ffff0c7224 */ /* 0x000fcc00078e0a0c */
[----:B-1----:R-:W1:Y:S01]  /*0ba0*/  MUFU.RCP R16, R8 ;  /* 0x0000000800107308 */ /* 0x002e620000001000 */
[----:B0-----:R-:W-:-:S04]  /*0bb0*/  UISETP.NE.AND UP0, UPT, UR4, URZ, UPT ;  /* 0x000000ff0400728c */ /* 0x001fc8000bf05270 */
[----:B------:R-:W-:-:S03]  /*0bc0*/  USEL UR8, UR8, 0x1, !UP0 ;  /* 0x0000000108087887 */ /* 0x000fc6000c000000 */
[----:B--2---:R-:W0:Y:S01]  /*0bd0*/  MUFU.RCP R0, R6 ;  /* 0x0000000600007308 */ /* 0x004e220000001000 */
[----:B-1----:R-:W-:-:S07]  /*0be0*/  VIADD R16, R16, 0xffffffe ;  /* 0x0ffffffe10107836 */ /* 0x002fce0000000000 */
[----:B------:R1:W-:Y:S01]  /*0bf0*/  F2I.FTZ.U32.TRUNC.NTZ R17, R16 ;  /* 0x0000001000117305 */ /* 0x0003e2000021f000 */
[----:B0-----:R-:W-:Y:S01]  /*0c00*/  IADD3 R18, PT, PT, R0, 0xffffffe, RZ ;  /* 0x0ffffffe00127810 */ /* 0x001fe20007ffe0ff */
[----:B------:R-:W-:-:S06]  /*0c10*/  IMAD.IADD R6, R2, 0x1, R7 ;  /* 0x0000000102067824 */ /* 0x000fcc00078e0207 */
[----:B------:R-:W0:Y:S01]  /*0c20*/  F2I.FTZ.U32.TRUNC.NTZ R19, R18 ;  /* 0x0000001200137305 */ /* 0x000e22000021f000 */
[----:B------:R-:W-:Y:S01]  /*0c30*/  IABS R8, R6 ;  /* 0x0000000600087213 */ /* 0x000fe20000000000 */
[----:B-1----:R-:W-:Y:S02]  /*0c40*/  IMAD.MOV.U32 R16, RZ, RZ, RZ ;  /* 0x000000ffff107224 */ /* 0x002fe400078e00ff */
[----:B0-----:R-:W-:Y:S02]  /*0c50*/  IMAD.MOV R0, RZ, RZ, -R19 ;  /* 0x000000ffff007224 */ /* 0x001fe400078e0a13 */
[----:B------:R-:W-:Y:S02]  /*0c60*/  HFMA2 R18, -RZ, RZ, 0, 0 ;  /* 0x00000000ff127431 */ /* 0x000fe400000001ff */
[----:B------:R-:W-:Y:S02]  /*0c70*/  IMAD R15, R0, R7, RZ ;  /* 0x00000007000f7224 */ /* 0x000fe400078e02ff */
[----:B------:R-:W-:-:S02]  /*0c80*/  IMAD.MOV R0, RZ, RZ, -R17 ;  /* 0x000000ffff007224 */ /* 0x000fc400078e0a11 */
[----:B------:R-:W-:-:S04]  /*0c90*/  IMAD.HI.U32 R15, R19, R15, R18 ;  /* 0x0000000f130f7227 */ /* 0x000fc800078e0012 */
[----:B------:R-:W-:Y:S02]  /*0ca0*/  IMAD R0, R0, R5, RZ ;  /* 0x0000000500007224 */ /* 0x000fe400078e02ff */
[----:B------:R-:W-:-:S04]  /*0cb0*/  IMAD.HI.U32 R15, R15, R8, RZ ;  /* 0x000000080f0f7227 */ /* 0x000fc800078e00ff */
[----:B------:R-:W-:Y:S02]  /*0cc0*/  IMAD R12, R15, R12, R8 ;  /* 0x0000000c0f0c7224 */ /* 0x000fe400078e0208 */
[----:B------:R-:W-:-:S03]  /*0cd0*/  IMAD.HI.U32 R17, R17, R0, R16 ;  /* 0x0000000011117227 */ /* 0x000fc600078e0010 */
[----:B------:R-:W-:-:S03]  /*0ce0*/  ISETP.GT.U32.AND P1, PT, R7, R12, PT ;  /* 0x0000000c0700720c */ /* 0x000fc60003f24070 */
[----:B------:R-:W-:-:S05]  /*0cf0*/  IMAD.HI.U32 R14, R17, R8, RZ ;  /* 0x00000008110e7227 */ /* 0x000fca00078e00ff */
[----:B------:R-:W-:-:S05]  /*0d00*/  IADD3 R0, PT, PT, -R14, RZ, RZ ;  /* 0x000000ff0e007210 */ /* 0x000fca0007ffe1ff */
[----:B------:R-:W-:Y:S02]  /*0d10*/  @!P1 IMAD.IADD R12, R12, 0x1, -R7 ;  /* 0x000000010c0c9824 */ /* 0x000fe400078e0a07 */
[----:B------:R-:W-:Y:S02]  /*0d20*/  IMAD R0, R5, R0, R8 ;  /* 0x0000000005007224 */ /* 0x000fe400078e0208 */
[----:B------:R-:W-:Y:S01]  /*0d30*/  @!P1 VIADD R15, R15, 0x1 ;  /* 0x000000010f0f9836 */ /* 0x000fe20000000000 */
[-C--:B------:R-:W-:Y:S02]  /*0d40*/  ISETP.GE.U32.AND P2, PT, R12, R7.reuse, PT ;  /* 0x000000070c00720c */ /* 0x080fe40003f46070 */
[----:B------:R-:W-:Y:S02]  /*0d50*/  LOP3.LUT R12, R6, R7, RZ, 0x3c, !PT ;  /* 0x00000007060c7212 */ /* 0x000fe400078e3cff */
[----:B------:R-:W-:Y:S02]  /*0d60*/  ISETP.GT.U32.AND P3, PT, R5, R0, PT ;  /* 0x000000000500720c */ /* 0x000fe40003f64070 */
[----:B------:R-:W-:-:S02]  /*0d70*/  ISETP.GE.AND P0, PT, R12, RZ, PT ;  /* 0x000000ff0c00720c */ /* 0x000fc40003f06270 */
[----:B------:R-:W-:Y:S02]  /*0d80*/  ISETP.NE.AND P1, PT, R9, RZ, PT ;  /* 0x000000ff0900720c */ /* 0x000fe40003f25270 */
[----:B------:R-:W-:-:S03]  /*0d90*/  LOP3.LUT R6, R6, R3, RZ, 0x3c, !PT ;  /* 0x0000000306067212 */ /* 0x000fc600078e3cff */
[----:B------:R-:W-:Y:S01]  /*0da0*/  @P2 VIADD R15, R15, 0x1 ;  /* 0x000000010f0f2836 */ /* 0x000fe20000000000 */
[----:B------:R-:W-:Y:S02]  /*0db0*/  ISETP.GE.AND P2, PT, R6, RZ, PT ;  /* 0x000000ff0600720c */ /* 0x000fe40003f46270 */
[----:B------:R-:W-:Y:S01]  /*0dc0*/  SHF.R.S32.HI R6, RZ, 0x1f, R9 ;  /* 0x0000001fff067819 */ /* 0x000fe20000011409 */
[----:B------:R-:W-:Y:S01]  /*0dd0*/  @!P3 IMAD.IADD R0, R0, 0x1, -R5 ;  /* 0x000000010000b824 */ /* 0x000fe200078e0a05 */
[----:B------:R-:W-:Y:S01]  /*0de0*/  @!P3 IADD3 R14, PT, PT, R14, 0x1, RZ ;  /* 0x000000010e0eb810 */ /* 0x000fe20007ffe0ff */
[----:B------:R-:W-:Y:S01]  /*0df0*/  @!P0 IMAD.MOV R15, RZ, RZ, -R15 ;  /* 0x000000ffff0f8224 */ /* 0x000fe200078e0a0f */
[----:B------:R-:W-:Y:S02]  /*0e00*/  ISETP.NE.AND P3, PT, R4, RZ, PT ;  /* 0x000000ff0400720c */ /* 0x000fe40003f65270 */
[----:B------:R-:W-:Y:S02]  /*0e10*/  @!P1 LOP3.LUT R15, RZ, R7, RZ, 0x33, !PT ;  /* 0x00000007ff0f9212 */ /* 0x000fe400078e33ff */
[----:B------:R-:W-:-:S02]  /*0e20*/  ISETP.GE.U32.AND P1, PT, R0, R5, PT ;  /* 0x000000050000720c */ /* 0x000fc40003f26070 */
[----:B------:R-:W-:Y:S02]  /*0e30*/  ISETP.LT.U32.AND P0, PT, R10, R15, PT ;  /* 0x0000000f0a00720c */ /* 0x000fe40003f01070 */
[----:B------:R-:W-:Y:S02]  /*0e40*/  SHF.R.S32.HI R5, RZ, 0x1f, R15 ;  /* 0x0000001fff057819 */ /* 0x000fe4000001140f */
[----:B------:R-:W-:Y:S02]  /*0e50*/  SEL R7, RZ, 0x1, !P3 ;  /* 0x00000001ff077807 */ /* 0x000fe40005800000 */
[C---:B------:R-:W-:Y:S02]  /*0e60*/  ISETP.LT.AND.EX P0, PT, R11.reuse, R5, PT, P0 ;  /* 0x000000050b00720c */ /* 0x040fe40003f01300 */
[----:B------:R-:W-:Y:S02]  /*0e70*/  LOP3.LUT R7, R6, R7, RZ, 0xfc, !PT ;  /* 0x0000000706077212 */ /* 0x000fe400078efcff */
[----:B------:R-:W-:Y:S01]  /*0e80*/  SEL R0, R11, R5, P0 ;  /* 0x000000050b007207 */ /* 0x000fe20000000000 */
[----:B------:R-:W-:Y:S01]  /*0e90*/  @P1 VIADD R14, R14, 0x1 ;  /* 0x000000010e0e1836 */ /* 0x000fe20000000000 */
[----:B------:R-:W-:-:S02]  /*0ea0*/  SEL R8, R10, R15, P0 ;  /* 0x0000000f0a087207 */ /* 0x000fc40000000000 */
[----:B------:R-:W-:Y:S01]  /*0eb0*/  LOP3.LUT R5, R11, R0, RZ, 0xfc, !PT ;  /* 0x000000000b057212 */ /* 0x000fe200078efcff */
[----:B------:R-:W-:-:S03]  /*0ec0*/  IMAD.MOV.U32 R4, RZ, RZ, R14 ;  /* 0x000000ffff047224 */ /* 0x000fc600078e000e */
[----:B------:R-:W-:Y:S01]  /*0ed0*/  ISETP.NE.U32.AND P1, PT, R5, RZ, PT ;  /* 0x000000ff0500720c */ /* 0x000fe20003f25070 */
[----:B------:R-:W-:Y:S01]  /*0ee0*/  @!P2 IMAD.MOV R4, RZ, RZ, -R4 ;  /* 0x000000ffff04a224 */ /* 0x000fe200078e0a04 */
[----:B------:R-:W-:-:S11]  /*0ef0*/  @!P4 LOP3.LUT R4, RZ, R3, RZ, 0x33, !PT ;  /* 0x00000003ff04c212 */ /* 0x000fd600078e33ff */
[----:B------:R-:W-:Y:S05]  /*0f00*/  @P1 BRA `(.L_x_373) ;  /* 0x0000000000501947 */ /* 0x000fea0003800000 */
[----:B------:R-:W0:Y:S01]  /*0f10*/  I2F.U32.RP R5, R8 ;  /* 0x0000000800057306 */ /* 0x000e220000209000 */
[----:B------:R-:W-:Y:S02]  /*0f20*/  ISETP.NE.U32.AND P0, PT, R8, RZ, PT ;  /* 0x000000ff0800720c */ /* 0x000fe40003f05070 */
[----:B------:R-:W-:-:S05]  /*0f30*/  MOV R35, RZ ;  /* 0x000000ff00237202 */ /* 0x000fca0000000f00 */
        /* <DEDUP_REMOVED lines=17> */
.L_x_373:
[----:B------:R-:W-:Y:S01]  /*1050*/  IMAD.MOV.U32 R22, RZ, RZ, R10 ;  /* 0x000000ffff167224 */ /* 0x000fe200078e000a */
[----:B------:R-:W-:Y:S01]  /*1060*/  MOV R20, R8 ;  /* 0x0000000800147202 */ /* 0x000fe20000000f00 */
[----:B------:R-:W-:Y:S01]  /*1070*/  IMAD.MOV.U32 R21, RZ, RZ, R11 ;  /* 0x000000ffff157224 */ /* 0x000fe200078e000b */
[----:B------:R-:W-:Y:S02]  /*1080*/  MOV R18, R0 ;  /* 0x0000000000127202 */ /* 0x000fe40000000f00 */
[----:B------:R-:W-:Y:S02]  /*1090*/  MOV R16, 0x10b0 ;  /* 0x000010b000107802 */ /* 0x000fe40000000f00 */
[----:B------:R-:W-:Y:S05]  /*10a0*/  CALL.REL.NOINC `($__internal_10_$__cuda_sm20_div_s64) ;  /* 0x0000002c00bc7944 */ /* 0x000fea0003c00000 */
[----:B------:R-:W-:Y:S02]  /*10b0*/  MOV R34, R10 ;  /* 0x0000000a00227202 */ /* 0x000fe40000000f00 */
[----:B------:R-:W-:Y:S02]  /*10c0*/  MOV R35, R15 ;  /* 0x0000000f00237202 */ /* 0x000fe40000000f00 */
.L_x_374:
[----:B------:R-:W-:Y:S05]  /*10d0*/  BSYNC.RECONVERGENT B0 ;  /* 0x0000000000007941 */ /* 0x000fea0003800200 */
.L_x_372:
[----:B------:R-:W-:Y:S01]  /*10e0*/  IABS R12, UR10 ;  /* 0x0000000a000c7c13 */ /* 0x000fe20008000000 */
[----:B------:R-:W0:Y:S01]  /*10f0*/  LDC R3, c[0x0][0x434] ;  /* 0x00010d00ff037b82 */ /* 0x000e220000000800 */
[----:B------:R-:W-:Y:S01]  /*1100*/  IABS R5, UR10 ;  /* 0x0000000a00057c13 */ /* 0x000fe20008000000 */
[----:B------:R-:W-:Y:S01]  /*1110*/  IMAD R4, R4, UR8, RZ ;  /* 0x0000000804047c24 */ /* 0x000fe2000f8e02ff */
        /* <DEDUP_REMOVED lines=29> */
[----:B------:R-:W-:-:S04]  /*12f0*/  SEL R18, R25, R11, P0 ;  /* 0x0000000b19127207 */ /* 0x000fc80000000000 */
[----:B------:R-:W-:-:S04]  /*1300*/  LOP3.LUT R6, R25, R18, RZ, 0xfc, !PT ;  /* 0x0000001219067212 */ /* 0x000fc800078efcff */
[----:B------:R-:W-:Y:S02]  /*1310*/  ISETP.NE.U32.AND P1, PT, R6, RZ, PT ;  /* 0x000000ff0600720c */ /* 0x000fe40003f25070 */
[----:B------:R-:W-:-:S11]  /*1320*/  SEL R6, R24, R5, P0 ;  /* 0x0000000518067207 */ /* 0x000fd60000000000 */
        /* <DEDUP_REMOVED lines=21> */
.L_x_376:
[----:B------:R-:W-:Y:S01]  /*1480*/  IMAD.MOV.U32 R22, RZ, RZ, R24 ;  /* 0x000000ffff167224 */ /* 0x000fe200078e0018 */
[----:B------:R-:W-:Y:S01]  /*1490*/  MOV R21, R25 ;  /* 0x0000001900157202 */ /* 0x000fe20000000f00 */
[----:B------:R-:W-:Y:S01]  /*14a0*/  IMAD.MOV.U32 R20, RZ, RZ, R6 ;  /* 0x000000ffff147224 */ /* 0x000fe200078e0006 */
[----:B------:R-:W-:Y:S02]  /*14b0*/  MOV R16, 0x14d0 ;  /* 0x000014d000107802 */ /* 0x000fe40000000f00 */
[----:B------:R-:W-:Y:S05]  /*14c0*/  CALL.REL.NOINC `($__internal_10_$__cuda_sm20_div_s64) ;  /* 0x0000002800b47944 */ /* 0x000fea0003c00000 */
[----:B------:R-:W-:Y:S02]  /*14d0*/  MOV R22, R10 ;  /* 0x0000000a00167202 */ /* 0x000fe40000000f00 */
[----:B------:R-:W-:Y:S02]  /*14e0*/  MOV R23, R15 ;  /* 0x0000000f00177202 */ /* 0x000fe40000000f00 */
.L_x_377:
[----:B------:R-:W-:Y:S05]  /*14f0*/  BSYNC.RECONVERGENT B0 ;  /* 0x0000000000007941 */ /* 0x000fea0003800200 */
.L_x_375:
[----:B------:R-:W0:Y:S01]  /*1500*/  LDCU UR5, c[0x0][0x434] ;  /* 0x00008680ff0577ac */ /* 0x000e220008000800 */
[----:B------:R-:W1:Y:S01]  /*1510*/  S2R R11, SR_TID.X ;  /* 0x00000000000b7919 */ /* 0x000e620000002100 */
[----:B------:R-:W-:Y:S01]  /*1520*/  BSSY.RECONVERGENT B0, `(.L_x_378) ;  /* 0x0000043000007945 */ /* 0x000fe20003800200 */
[----:B------:R-:W-:Y:S01]  /*1530*/  IMAD.MOV.U32 R16, RZ, RZ, -0x800000 ;  /* 0xff800000ff107424 */ /* 0x000fe200078e00ff */
[----:B------:R-:W2:Y:S01]  /*1540*/  LDCU UR16, c[0x0][0x534] ;  /* 0x0000a680ff1077ac */ /* 0x000ea20008000800 */
[----:B------:R-:W-:Y:S01]  /*1550*/  MOV R25, 0xff800000 ;  /* 0xff80000000197802 */ /* 0x000fe20000000f00 */
[----:B------:R-:W3:Y:S01]  /*1560*/  LDCU UR7, c[0x0][0x430] ;  /* 0x00008600ff0777ac */ /* 0x000ee20008000800 */
[----:B------:R-:W-:Y:S01]  /*1570*/  USHF.R.S32.HI UR4, URZ, 0x1f, UR10 ;  /* 0x0000001fff047899 */ /* 0x000fe2000801140a */
[----:B------:R-:W4:Y:S01]  /*1580*/  LDCU.64 UR12, c[0x0][0x358] ;  /* 0x00006b00ff0c77ac */ /* 0x000f220008000a00 */
[----:B0-----:R-:W-:Y:S01]  /*1590*/  IMAD.U32 R5, RZ, RZ, UR5 ;  /* 0x00000005ff057e24 */ /* 0x001fe2000f8e00ff */
[----:B------:R-:W-:Y:S01]  /*15a0*/  ISETP.NE.AND P0, PT, RZ, UR5, PT ;  /* 0x00000005ff007c0c */ /* 0x000fe2000bf05270 */
[----:B------:R-:W-:-:S03]  /*15b0*/  ULOP3.LUT UR4, UR4, 0x1, URZ, 0xfc, !UPT ;  /* 0x0000000104047892 */ /* 0x000fc6000f8efcff */
        /* <DEDUP_REMOVED lines=9> */
[----:B0-----:R-:W-:Y:S02]  /*1650*/  IMAD.MOV R4, RZ, RZ, -R15 ;  /* 0x000000ffff047224 */ /* 0x001fe400078e0a0f */
[----:B------:R-:W-:Y:S02]  /*1660*/  IMAD.MOV.U32 R14, RZ, RZ, RZ ;  /* 0x000000ffff0e7224 */ /* 0x000fe400078e00ff */
[----:B------:R-:W-:Y:S01]  /*1670*/  IMAD R10, R4, R5, RZ ;  /* 0x00000005040a7224 */ /* 0x000fe200078e02ff */
[----:B------:R-:W-:-:S03]  /*1680*/  IABS R4, R3 ;  /* 0x0000000300047213 */ /* 0x000fc60000000000 */
[----:B------:R-:W-:Y:S02]  /*1690*/  IMAD.HI.U32 R15, R15, R10, R14 ;  /* 0x0000000a0f0f7227 */ /* 0x000fe400078e000e */
[----:B------:R-:W0:Y:S04]  /*16a0*/  @!P1 S2R R10, SR_CgaCtaId ;  /* 0x00000000000a9919 */ /* 0x000e280000008800 */
[----:B------:R-:W-:-:S05]  /*16b0*/  IMAD.HI.U32 R15, R15, R4, RZ ;  /* 0x000000040f0f7227 */ /* 0x000fca00078e00ff */
[----:B------:R-:W-:-:S05]  /*16c0*/  IADD3 R12, PT, PT, -R15, RZ, RZ ;  /* 0x000000ff0f0c7210 */ /* 0x000fca0007ffe1ff */
[C---:B------:R-:W-:Y:S02]  /*16d0*/  IMAD R12, R5.reuse, R12, R4 ;  /* 0x0000000c050c7224 */ /* 0x040fe400078e0204 */
[----:B------:R-:W1:Y:S03]  /*16e0*/  @!P1 S2R R4, SR_CgaCtaId ;  /* 0x0000000000049919 */ /* 0x000e660000008800 */
[----:B------:R-:W-:-:S13]  /*16f0*/  ISETP.GT.U32.AND P3, PT, R5, R12, PT ;  /* 0x0000000c0500720c */ /* 0x000fda0003f64070 */
[----:B------:R-:W-:Y:S02]  /*1700*/  @!P3 IMAD.IADD R12, R12, 0x1, -R5 ;  /* 0x000000010c0cb824 */ /* 0x000fe400078e0a05 */
[----:B------:R-:W-:-:S03]  /*1710*/  @!P3 VIADD R15, R15, 0x1 ;  /* 0x000000010f0fb836 */ /* 0x000fc60000000000 */
[----:B------:R-:W-:Y:S02]  /*1720*/  ISETP.GE.U32.AND P4, PT, R12, R5, PT ;  /* 0x000000050c00720c */ /* 0x000fe40003f86070 */
[----:B------:R-:W-:Y:S02]  /*1730*/  LOP3.LUT R5, R3, UR5, RZ, 0x3c, !PT ;  /* 0x0000000503057c12 */ /* 0x000fe4000f8e3cff */
[----:B------:R-:W-:Y:S02]  /*1740*/  @!P1 MOV R3, 0x400 ;  /* 0x0000040000039802 */ /* 0x000fe40000000f00 */
[----:B------:R-:W-:Y:S01]  /*1750*/  ISETP.GE.AND P2, PT, R5, RZ, PT ;  /* 0x000000ff0500720c */ /* 0x000fe20003f46270 */
[----:B------:R-:W-:Y:S01]  /*1760*/  @!P1 IMAD.SHL.U32 R5, R11, 0x4, RZ ;  /* 0x000000040b059824 */ /* 0x000fe200078e00ff */
[-C--:B0-----:R-:W-:Y:S02]  /*1770*/  @!P1 LEA R10, R10, R3.reuse, 0x18 ;  /* 0x000000030a0a9211 */ /* 0x081fe400078ec0ff */
[----:B-1----:R-:W-:-:S03]  /*1780*/  @!P1 LEA R3, R4, R3, 0x18 ;  /* 0x0000000304039211 */ /* 0x002fc600078ec0ff */
[----:B------:R-:W-:Y:S01]  /*1790*/  @P4 IADD3 R15, PT, PT, R15, 0x1, RZ ;  /* 0x000000010f0f4810 */ /* 0x000fe20007ffe0ff */
[----:B------:R-:W-:Y:S01]  /*17a0*/  @!P1 IMAD R10, R17, 0x14, R10 ;  /* 0x00000014110a9824 */ /* 0x000fe200078e020a */
[----:B------:R-:W-:Y:S01]  /*17b0*/  @!P1 LOP3.LUT R5, R5, 0xc, RZ, 0xc0, !PT ;  /* 0x0000000c05059812 */ /* 0x000fe200078ec0ff */
[----:B------:R-:W-:-:S03]  /*17c0*/  @!P1 IMAD R3, R26, 0x14, R3 ;  /* 0x000000141a039824 */ /* 0x000fc600078e0203 */
[----:B------:R-:W-:Y:S01]  /*17d0*/  @!P2 IMAD.MOV R15, RZ, RZ, -R15 ;  /* 0x000000ffff0fa224 */ /* 0x000fe200078e0a0f */
[----:B--2---:R-:W-:Y:S01]  /*17e0*/  ISETP.GE.AND P2, PT, R17, UR16, PT ;  /* 0x0000001011007c0c */ /* 0x004fe2000bf46270 */
[----:B------:R-:W-:Y:S01]  /*17f0*/  @!P1 IMAD.IADD R5, R10, 0x1, R5 ;  /* 0x000000010a059824 */ /* 0x000fe200078e0205 */
[----:B------:R-:W-:Y:S02]  /*1800*/  @!P0 LOP3.LUT R15, RZ, UR5, RZ, 0x33, !PT ;  /* 0x00000005ff0f8c12 */ /* 0x000fe4000f8e33ff */
[----:B------:R-:W-:-:S03]  /*1810*/  SHF.R.U32.HI R10, RZ, 0x4, R11 ;  /* 0x00000004ff0a7819 */ /* 0x000fc6000001160b */
[----:B------:R-:W-:Y:S02]  /*1820*/  IMAD R12, R15, UR4, RZ ;  /* 0x000000040f0c7c24 */ /* 0x000fe4000f8e02ff */
[----:B------:R-:W-:-:S04]  /*1830*/  @!P1 IMAD R4, R10, 0x4, R3 ;  /* 0x000000040a049824 */ /* 0x000fc800078e0203 */
[----:B----4-:R-:W-:Y:S05]  /*1840*/  @P2 BRA `(.L_x_379) ;  /* 0x0000000000402947 */ /* 0x010fea0003800000 */
        /* <DEDUP_REMOVED lines=16> */
.L_x_379:
[----:B------:R-:W-:Y:S05]  /*1950*/  BSYNC.RECONVERGENT B0 ;  /* 0x0000000000007941 */ /* 0x000fea0003800200 */
.L_x_378:
[----:B-----5:R-:W-:Y:S01]  /*1960*/  @!P1 STS [R5], R16 ;  /* 0x0000001005009388 */ /* 0x020fe20000000800 */
[----:B0-----:R-:W0:Y:S08]  /*1970*/  LDC R19, c[0x0][0x3e0] ;  /* 0x0000f800ff137b82 */ /* 0x001e300000000800 */
[----:B------:R-:W-:Y:S01]  /*1980*/  BAR.SYNC.DEFER_BLOCKING 0x0 ;  /* 0x0000000000007b1d */ /* 0x000fe20000010000 */
[----:B------:R-:W-:Y:S01]  /*1990*/  ISETP.NE.AND P5, PT, R12, RZ, PT ;  /* 0x000000ff0c00720c */ /* 0x000fe20003fa5270 */
[----:B------:R-:W-:-:S04]  /*19a0*/  IMAD.MOV.U32 R24, RZ, RZ, 0x7f800000 ;  /* 0x7f800000ff187424 */ /* 0x000fc800078e00ff */
[----:B------:R-:W-:Y:S01]  /*19b0*/  BSSY.RECONVERGENT B1, `(.L_x_380) ;  /* 0x0000179000017945 */ /* 0x000fe20003800200 */
[----:B------:R-:W1:Y:S04]  /*19c0*/  @!P1 LDS R25, [R4] ;  /* 0x0000000004199984 */ /* 0x000e680000000800 */
[----:B-1----:R-:W1:Y:S02]  /*19d0*/  SHFL.BFLY PT, R14, R25, 0x8, 0x1f ;  /* 0x0d001f00190e7f89 */ /* 0x002e6400000e0000 */
[----:B-1----:R-:W-:-:S05]  /*19e0*/  FMNMX.FTZ R14, R14, R25, !PT ;  /* 0x000000190e0e7209 */ /* 0x002fca0007810000 */
[----:B------:R-:W1:Y:S02]  /*19f0*/  SHFL.BFLY PT, R17, R14, 0x4, 0x1f ;  /* 0x0c801f000e117f89 */ /* 0x000e6400000e0000 */
[----:B-1----:R-:W-:Y:S02]  /*1a00*/  FMNMX.FTZ R17, R14, R17, !PT ;  /* 0x000000110e117209 */ /* 0x002fe40007810000 */
[----:B0-----:R-:W-:-:S03]  /*1a10*/  IABS R14, R19 ;  /* 0x00000013000e7213 */ /* 0x001fc60000000000 */
[----:B------:R-:W0:Y:S01]  /*1a20*/  SHFL.BFLY PT, R18, R17, 0x2, 0x1f ;  /* 0x0c401f0011127f89 */ /* 0x000e2200000e0000 */
[----:B------:R-:W1:Y:S08]  /*1a30*/  I2F.RP R16, R14 ;  /* 0x0000000e00107306 */ /* 0x000e700000209400 */
[----:B-1----:R-:W1:Y:S01]  /*1a40*/  MUFU.RCP R28, R16 ;  /* 0x00000010001c7308 */ /* 0x002e620000001000 */
[----:B0-----:R-:W-:-:S02]  /*1a50*/  FMNMX.FTZ R18, R17, R18, !PT ;  /* 0x0000001211127209 */ /* 0x001fc40007810000 */
[----:B------:R-:W-:-:S03]  /*1a60*/  IABS R17, R12 ;  /* 0x0000000c00117213 */ /* 0x000fc60000000000 */
[----:B------:R-:W0:Y:S02]  /*1a70*/  SHFL.BFLY PT, R3, R18, 0x1, 0x1f ;  /* 0x0c201f0012037f89 */ /* 0x000e2400000e0000 */
[----:B------:R-:W2:Y:S01]  /*1a80*/  I2F.RP R20, R17 ;  /* 0x0000001100147306 */ /* 0x000ea20000209400 */
[----:B------:R-:W-:Y:S01]  /*1a90*/  IADD3 R2, PT, PT, R2, R17, RZ ;  /* 0x0000001102027210 */ /* 0x000fe20007ffe0ff */
[----:B-1----:R-:W-:-:S06]  /*1aa0*/  VIADD R28, R28, 0xffffffe ;  /* 0x0ffffffe1c1c7836 */ /* 0x002fcc0000000000 */
[----:B------:R-:W1:Y:S08]  /*1ab0*/  F2I.FTZ.U32.TRUNC.NTZ R29, R28 ;  /* 0x0000001c001d7305 */ /* 0x000e70000021f000 */
[----:B--2---:R-:W2:Y:S01]  /*1ac0*/  MUFU.RCP R30, R20 ;  /* 0x00000014001e7308 */ /* 0x004ea20000001000 */
[----:B0-----:R-:W-:Y:S01]  /*1ad0*/  FMNMX.FTZ R3, R18, R3, !PT ;  /* 0x0000000312037209 */ /* 0x001fe20007810000 */
[----:B-1----:R-:W-:-:S02]  /*1ae0*/  IMAD.MOV R5, RZ, RZ, -R29 ;  /* 0x000000ffff057224 */ /* 0x002fc400078e0a1d */
[----:B------:R-:W-:Y:S01]  /*1af0*/  IMAD.MOV.U32 R28, RZ, RZ, RZ ;  /* 0x000000ffff1c7224 */ /* 0x000fe200078e00ff */
[----:B------:R-:W-:Y:S01]  /*1b00*/  FSETP.NEU.FTZ.AND P0, PT, R3, -INF , PT ;  /* 0xff8000000300780b */ /* 0x000fe20003f1d000 */
[----:B------:R-:W-:-:S03]  /*1b10*/  IMAD R5, R5, R14, RZ ;  /* 0x0000000e05057224 */ /* 0x000fc600078e02ff */
[----:B------:R-:W-:Y:S01]  /*1b20*/  FSEL R4, R3, RZ, P0 ;  /* 0x000000ff03047208 */ /* 0x000fe20000000000 */
[----:B------:R-:W-:-:S04]  /*1b30*/  IMAD.HI.U32 R5, R29, R5, R28 ;  /* 0x000000051d057227 */ /* 0x000fc800078e001c */
[----:B------:R-:W-:Y:S01]  /*1b40*/  FADD.FTZ R3, -R4, R25 ;  /* 0x0000001904037221 */ /* 0x000fe20000010100 */
[----:B--2---:R-:W-:-:S03]  /*1b50*/  VIADD R30, R30, 0xffffffe ;  /* 0x0ffffffe1e1e7836 */ /* 0x004fc60000000000 */
[----:B------:R-:W-:Y:S01]  /*1b60*/  FMUL.FTZ R3, R3, 1.4426950216293334961 ;  /* 0x3fb8aa3b03037820 */ /* 0x000fe20000410000 */
[----:B------:R0:W1:Y:S08]  /*1b70*/  F2I.FTZ.U32.TRUNC.NTZ R31, R30 ;  /* 0x0000001e001f7305 */ /* 0x000070000021f000 */
[----:B------:R-:W2:Y:S01]  /*1b80*/  MUFU.EX2 R3, R3 ;  /* 0x0000000300037308 */ /* 0x000ea20000000800 */
[----:B0-----:R-:W-:Y:S01]  /*1b90*/  IMAD.MOV.U32 R30, RZ, RZ, RZ ;  /* 0x000000ffff1e7224 */ /* 0x001fe200078e00ff */
[----:B--2---:R-:W0:Y:S02]  /*1ba0*/  SHFL.BFLY PT, R18, R3, 0x8, 0x1f ;  /* 0x0d001f0003127f89 */ /* 0x004e2400000e0000 */
[----:B0-----:R-:W-:Y:S01]  /*1bb0*/  FADD.FTZ R18, R3, R18 ;  /* 0x0000001203127221 */ /* 0x001fe20000010000 */
[----:B-1----:R-:W-:-:S04]  /*1bc0*/  IMAD.MOV R3, RZ, RZ, -R31 ;  /* 0x000000ffff037224 */ /* 0x002fc800078e0a1f */
[----:B------:R-:W0:Y:S02]  /*1bd0*/  SHFL.BFLY PT, R21, R18, 0x4, 0x1f ;  /* 0x0c801f0012157f89 */ /* 0x000e2400000e0000 */
[----:B0-----:R-:W-:Y:S01]  /*1be0*/  FADD.FTZ R21, R18, R21 ;  /* 0x0000001512157221 */ /* 0x001fe20000010000 */
[----:B------:R-:W-:Y:S01]  /*1bf0*/  IMAD.MOV.U32 R18, RZ, RZ, R3 ;  /* 0x000000ffff127224 */ /* 0x000fe200078e0003 */
[----:B------:R-:W-:-:S03]  /*1c00*/  IABS R3, R2 ;  /* 0x0000000200037213 */ /* 0x000fc60000000000 */
[----:B------:R-:W0:Y:S01]  /*1c10*/  SHFL.BFLY PT, R16, R21, 0x2, 0x1f ;  /* 0x0c401f0015107f89 */ /* 0x000e2200000e0000 */
[----:B------:R-:W-:Y:S01]  /*1c20*/  IMAD R29, R18, R17, RZ ;  /* 0x00000011121d7224 */ /* 0x000fe200078e02ff */
[----:B------:R-:W-:Y:S01]  /*1c30*/  IABS R18, R12 ;  /* 0x0000000c00127213 */ /* 0x000fe20000000000 */
[----:B------:R-:W-:-:S03]  /*1c40*/  IMAD.HI.U32 R5, R5, R3, RZ ;  /* 0x0000000305057227 */ /* 0x000fc600078e00ff */
[----:B------:R-:W-:Y:S01]  /*1c50*/  IADD3 R18, PT, PT, RZ, -R18, RZ ;  /* 0x80000012ff127210 */ /* 0x000fe20007ffe0ff */
[----:B------:R-:W-:-:S04]  /*1c60*/  IMAD.HI.U32 R30, R31, R29, R30 ;  /* 0x0000001d1f1e7227 */ /* 0x000fc800078e001e */
[----:B------:R-:W-:Y:S02]  /*1c70*/  IMAD.MOV R20, RZ, RZ, -R5 ;  /* 0x000000ffff147224 */ /* 0x000fe400078e0a05 */
[----:B------:R-:W-:-:S04]  /*1c80*/  IMAD.HI.U32 R30, R30, R3, RZ ;  /* 0x000000031e1e7227 */ /* 0x000fc800078e00ff */
[----:B------:R-:W-:-:S05]  /*1c90*/  IMAD R18, R30, R18, R3 ;  /* 0x000000121e127224 */ /* 0x000fca00078e0203 */
[----:B------:R-:W-:Y:S01]  /*1ca0*/  ISETP.GT.U32.AND P1, PT, R17, R18, PT ;  /* 0x000000121100720c */ /* 0x000fe20003f24070 */
[----:B0-----:R-:W-:Y:S01]  /*1cb0*/  FADD.FTZ R16, R21, R16 ;  /* 0x0000001015107221 */ /* 0x001fe20000010000 */
[----:B------:R-:W-:-:S04]  /*1cc0*/  IMAD R21, R14, R20, R3 ;  /* 0x000000140e157224 */ /* 0x000fc800078e0203 */
[----:B------:R-:W0:Y:S01]  /*1cd0*/  SHFL.BFLY PT, R3, R16, 0x1, 0x1f ;  /* 0x0c201f0010037f89 */ /* 0x000e2200000e0000 */
[----:B------:R-:W-:-:S06]  /*1ce0*/  ISETP.GT.U32.AND P0, PT, R14, R21, PT ;  /* 0x000000150e00720c */ /* 0x000fcc0003f04070 */
[----:B------:R-:W-:Y:S01]  /*1cf0*/  @!P1 IMAD.IADD R18, R18, 0x1, -R17 ;  /* 0x0000000112129824 */ /* 0x000fe200078e0a11 */
[----:B------:R-:W-:-:S04]  /*1d00*/  @!P1 IADD3 R30, PT, PT, R30, 0x1, RZ ;  /* 0x000000011e1e9810 */ /* 0x000fc80007ffe0ff */
[-C--:B------:R-:W-:Y:S02]  /*1d10*/  ISETP.GE.U32.AND P2, PT, R18, R17.reuse, PT ;  /* 0x000000111200720c */ /* 0x080fe40003f46070 */
[C---:B------:R-:W-:Y:S01]  /*1d20*/  LOP3.LUT R18, R2.reuse, R17, RZ, 0x3c, !PT ;  /* 0x0000001102127212 */ /* 0x040fe200078e3cff */
[----:B------:R-:W-:Y:S01]  /*1d30*/  @!P0 IMAD.IADD R21, R21, 0x1, -R14 ;  /* 0x0000000115158824 */ /* 0x000fe200078e0a0e */
[----:B------:R-:W-:Y:S01]  /*1d40*/  LOP3.LUT R2, R2, R19, RZ, 0x3c, !PT ;  /* 0x0000001302027212 */ /* 0x000fe200078e3cff */
[----:B------:R-:W-:Y:S01]  /*1d50*/  @!P0 VIADD R5, R5, 0x1 ;  /* 0x0000000105058836 */ /* 0x000fe20000000000 */
[----:B------:R-:W-:Y:S02]  /*1d60*/  ISETP.GE.AND P3, PT, R18, RZ, PT ;  /* 0x000000ff1200720c */ /* 0x000fe40003f66270 */
[----:B------:R-:W-:Y:S02]  /*1d70*/  ISETP.GE.U32.AND P4, PT, R21, R14, PT ;  /* 0x0000000e1500720c */ /* 0x000fe40003f86070 */
[----:B------:R-:W-:-:S02]  /*1d80*/  ISETP.NE.AND P0, PT, R19, RZ, PT ;  /* 0x000000ff1300720c */ /* 0x000fc40003f05270 */
[----:B------:R-:W-:Y:S01]  /*1d90*/  SHF.R.S32.HI R21, RZ, 0x1f, R12 ;  /* 0x0000001fff157819 */ /* 0x000fe2000001140c */
[----:B0-----:R-:W-:Y:S01]  /*1da0*/  FADD.FTZ R3, R16, R3 ;  /* 0x0000000310037221 */ /* 0x001fe20000010000 */
[----:B------:R-:W-:Y:S01]  /*1db0*/  @P2 VIADD R30, R30, 0x1 ;  /* 0x000000011e1e2836 */ /* 0x000fe20000000000 */
[----:B------:R-:W-:-:S03]  /*1dc0*/  ISETP.GE.AND P2, PT, R2, RZ, PT ;  /* 0x000000ff0200720c */ /* 0x000fc60003f46270 */
[----:B------:R-:W-:Y:S02]  /*1dd0*/  FSETP.NE.FTZ.AND P1, PT, R3, RZ, PT ;  /* 0x000000ff0300720b */ /* 0x000fe40003f35000 */
[----:B------:R-:W-:Y:S01]  /*1de0*/  @!P3 IADD3 R30, PT, PT, -R30, RZ, RZ ;  /* 0x000000ff1e1eb210 */ /* 0x000fe20007ffe1ff */
[----:B------:R-:W-:Y:S01]  /*1df0*/  @P4 VIADD R5, R5, 0x1 ;  /* 0x0000000105054836 */ /* 0x000fe20000000000 */
[----:B------:R-:W-:Y:S02]  /*1e00*/  ISETP.NE.AND P3, PT, R15, RZ, PT ;  /* 0x000000ff0f00720c */ /* 0x000fe40003f65270 */
[----:B------:R-:W-:Y:S02]  /*1e10*/  @!P5 LOP3.LUT R30, RZ, R17, RZ, 0x33, !PT ;  /* 0x00000011ff1ed212 */ /* 0x000fe400078e33ff */
[----:B------:R-:W-:Y:S02]  /*1e20*/  SEL R2, RZ, 0x1, !P3 ;  /* 0x00000001ff027807 */ /* 0x000fe40005800000 */
[----:B------:R-:W-:Y:S01]  /*1e30*/  @!P2 IMAD.MOV R5, RZ, RZ, -R5 ;  /* 0x000000ffff05a224 */ /* 0x000fe200078e0a05 */
[----:B------:R-:W-:-:S02]  /*1e40*/  @!P0 LOP3.LUT R5, RZ, R19, RZ, 0x33, !PT ;  /* 0x00000013ff058212 */ /* 0x000fc400078e33ff */
[----:B------:R0:W1:Y:S01]  /*1e50*/  @P1 MUFU.LG2 R15, R3 ;  /* 0x00000003000f1308 */ /* 0x0000620000000c00 */
[----:B------:R-:W-:Y:S02]  /*1e60*/  LOP3.LUT P0, RZ, R11, 0x3cf, RZ, 0xc0, !PT ;  /* 0x000003cf0bff7812 */ /* 0x000fe4000780c0ff */
[----:B------:R-:W-:Y:S02]  /*1e70*/  ISETP.LT.U32.AND P2, PT, R22, R30, PT ;  /* 0x0000001e1600720c */ /* 0x000fe40003f41070 */
[----:B------:R-:W-:Y:S02]  /*1e80*/  SHF.R.S32.HI R17, RZ, 0x1f, R30 ;  /* 0x0000001fff117819 */ /* 0x000fe4000001141e */
[----:B------:R-:W-:Y:S02]  /*1e90*/  LOP3.LUT R2, R21, R2, RZ, 0xfc, !PT ;  /* 0x0000000215027212 */ /* 0x000fe400078efcff */
[----:B------:R-:W-:Y:S01]  /*1ea0*/  ISETP.LT.AND.EX P2, PT, R23, R17, PT, P2 ;  /* 0x000000111700720c */ /* 0x000fe20003f41320 */
[----:B0-----:R-:W-:-:S02]  /*1eb0*/  IMAD R3, R5, UR8, RZ ;  /* 0x0000000805037c24 */ /* 0x001fc4000f8e02ff */
[----:B-1----:R-:W-:Y:S01]  /*1ec0*/  @P1 FFMA.FTZ R24, R15, 0.69314718246459960938, R4 ;  /* 0x3f3172180f181823 */ /* 0x002fe20000010004 */
[----:B------:R-:W-:Y:S01]  /*1ed0*/  SEL R5, R22, R30, P2 ;  /* 0x0000001e16057207 */ /* 0x000fe20001000000 */
[----:B------:R-:W-:Y:S02]  /*1ee0*/  IMAD R4, R12, UR7, RZ ;  /* 0x000000070c047c24 */ /* 0x000fe4000f8e02ff */
[----:B------:R-:W-:Y:S01]  /*1ef0*/  IMAD R3, R2, R3, RZ ;  /* 0x0000000302037224 */ /* 0x000fe200078e02ff */
        /* <DEDUP_REMOVED lines=29> */
[----:B------:R-:W-:Y:S01]  /*20d0*/  LEA.HI R17, R11, UR11, RZ, 0x1c ;  /* 0x0000000b0b117c11 */ /* 0x000fe2000f8fe0ff */
[----:B------:R-:W-:Y:S01]  /*20e0*/  HFMA2 R31, -RZ, RZ, 0, 0 ;  /* 0x00000000ff1f7431 */ /* 0x000fe200000001ff */
[----:B------:R-:W-:-:S05]  /*20f0*/  ISETP.NE.U32.AND P0, PT, R30, RZ, PT ;  /* 0x000000ff1e00720c */ /* 0x000fca0003f05070 */
        /* <DEDUP_REMOVED lines=20> */
.L_x_383:
[----:B------:R-:W-:Y:S01]  /*2240*/  LEA.HI R2, R11, UR11, RZ, 0x1c ;  /* 0x0000000b0b027c11 */ /* 0x000fe2000f8fe0ff */
[----:B------:R-:W-:Y:S01]  /*2250*/  IMAD.MOV.U32 R21, RZ, RZ, RZ ;  /* 0x000000ffff157224 */ /* 0x000fe200078e00ff */
[----:B------:R-:W-:Y:S02]  /*2260*/  MOV R20, R30 ;  /* 0x0000001e00147202 */ /* 0x000fe40000000f00 */
[----:B------:R-:W-:Y:S01]  /*2270*/  MOV R16, 0x22a0 ;  /* 0x000022a000107802 */ /* 0x000fe20000000f00 */
[----:B------:R-:W-:Y:S02]  /*2280*/  IMAD.MOV.U32 R22, RZ, RZ, R2 ;  /* 0x000000ffff167224 */ /* 0x000fe400078e0002 */
[----:B------:R-:W-:Y:S05]  /*2290*/  CALL.REL.NOINC `($__internal_10_$__cuda_sm20_div_s64) ;  /* 0x0000001c00407944 */ /* 0x000fea0003c00000 */
[----:B------:R-:W-:Y:S02]  /*22a0*/  IADD3 R17, PT, PT, -R10, RZ, RZ ;  /* 0x000000ff0a117210 */ /* 0x000fe40007ffe1ff */
[----:B------:R-:W-:-:S03]  /*22b0*/  MOV R31, R15 ;  /* 0x0000000f001f7202 */ /* 0x000fc60000000f00 */
[----:B------:R-:W-:Y:S01]  /*22c0*/  IMAD R12, R30, R17, R2 ;  /* 0x000000111e0c7224 */ /* 0x000fe200078e0202 */
[----:B------:R-:W-:-:S07]  /*22d0*/  MOV R30, R10 ;  /* 0x0000000a001e7202 */ /* 0x000fce0000000f00 */
.L_x_384:
        /* <DEDUP_REMOVED lines=20> */
[----:B------:R-:W-:Y:S01]  /*2420*/  ISETP.GT.U32.AND P1, PT, R15, R10, PT ;  /* 0x0000000a0f00720c */ /* 0x000fe20003f24070 */
[----:B------:R-:W-:-:S12]  /*2430*/  IMAD.WIDE.U32 R36, R16, R34, RZ ;  /* 0x0000002210247225 */ /* 0x000fd800078e00ff */
[----:B------:R-:W-:Y:S02]  /*2440*/  @!P1 IMAD.IADD R10, R10, 0x1, -R15 ;  /* 0x000000010a0a9824 */ /* 0x000fe400078e0a0f */
[----:B------:R-:W-:Y:S01]  /*2450*/  @!P1 VIADD R2, R2, 0x1 ;  /* 0x0000000102029836 */ /* 0x000fe20000000000 */
[----:B------:R-:W-:Y:S02]  /*2460*/  ISETP.NE.AND P1, PT, RZ, UR9, PT ;  /* 0x00000009ff007c0c */ /* 0x000fe4000bf25270 */
[----:B------:R-:W-:Y:S02]  /*2470*/  ISETP.GE.U32.AND P2, PT, R10, R15, PT ;  /* 0x0000000f0a00720c */ /* 0x000fe40003f46070 */
[----:B------:R-:W-:-:S05]  /*2480*/  IADD3 R15, PT, PT, R17, R27, RZ ;  /* 0x0000001b110f7210 */ /* 0x000fca0007ffe0ff */
[----:B------:R-:W-:-:S04]  /*2490*/  IMAD R15, R15, R34, RZ ;  /* 0x000000220f0f7224 */ /* 0x000fc800078e02ff */
[----:B------:R-:W-:Y:S02]  /*24a0*/  IMAD R15, R35, R16, R15 ;  /* 0x00000010230f7224 */ /* 0x000fe400078e020f */
[----:B------:R-:W-:Y:S02]  /*24b0*/  @P2 IADD3 R2, PT, PT, R2, 0x1, RZ ;  /* 0x0000000102022810 */ /* 0x000fe40007ffe0ff */
[----:B------:R-:W-:Y:S02]  /*24c0*/  IMAD.IADD R18, R37, 0x1, R15 ;  /* 0x0000000125127824 */ /* 0x000fe400078e020f */
[----:B------:R-:W-:Y:S02]  /*24d0*/  @!P0 IADD3 R2, PT, PT, -R2, RZ, RZ ;  /* 0x000000ff02028210 */ /* 0x000fe40007ffe1ff */
[----:B------:R-:W-:Y:S02]  /*24e0*/  @!P1 LOP3.LUT R2, RZ, UR9, RZ, 0x33, !PT ;  /* 0x00000009ff029c12 */ /* 0x000fe4000f8e33ff */
[----:B------:R-:W-:-:S03]  /*24f0*/  LOP3.LUT R0, R31, R18, RZ, 0xfc, !PT ;  /* 0x000000121f007212 */ /* 0x000fc600078efcff */
[----:B------:R-:W-:Y:S01]  /*2500*/  IMAD.MOV R15, RZ, RZ, -R2 ;  /* 0x000000ffff0f7224 */ /* 0x000fe200078e0a02 */
[----:B------:R-:W-:-:S03]  /*2510*/  ISETP.NE.U32.AND P0, PT, R0, RZ, PT ;  /* 0x000000ff0000720c */ /* 0x000fc60003f05070 */
[----:B------:R-:W-:-:S10]  /*2520*/  IMAD R0, R15, UR9, R12 ;  /* 0x000000090f007c24 */ /* 0x000fd4000f8e020c */
        /* <DEDUP_REMOVED lines=22> */
.L_x_386:
[----:B------:R-:W-:Y:S01]  /*2690*/  IMAD.MOV.U32 R22, RZ, RZ, R30 ;  /* 0x000000ffff167224 */ /* 0x000fe200078e001e */
[----:B------:R-:W-:Y:S01]  /*26a0*/  MOV R21, R31 ;  /* 0x0000001f00157202 */ /* 0x000fe20000000f00 */
[----:B------:R-:W-:Y:S01]  /*26b0*/  IMAD.MOV.U32 R20, RZ, RZ, R36 ;  /* 0x000000ffff147224 */ /* 0x000fe200078e0024 */
[----:B------:R-:W-:Y:S02]  /*26c0*/  MOV R16, 0x26e0 ;  /* 0x000026e000107802 */ /* 0x000fe40000000f00 */
[----:B------:R-:W-:Y:S05]  /*26d0*/  CALL.REL.NOINC `($__internal_10_$__cuda_sm20_div_s64) ;  /* 0x0000001800307944 */ /* 0x000fea0003c00000 */
[----:B------:R-:W-:-:S05]  /*26e0*/  IADD3 R15, PT, PT, -R10, RZ, RZ ;  /* 0x000000ff0a0f7210 */ /* 0x000fca0007ffe1ff */
[----:B------:R-:W-:Y:S02]  /*26f0*/  IMAD R30, R15, R36, R30 ;  /* 0x000000240f1e7224 */ /* 0x000fe400078e021e */
.L_x_387:
[----:B------:R-:W-:Y:S05]  /*2700*/  BSYNC.RECONVERGENT B0 ;  /* 0x0000000000007941 */ /* 0x000fea0003800200 */
.L_x_385:
[----:B------:R-:W-:Y:S01]  /*2710*/  IABS R21, R13 ;  /* 0x0000000d00157213 */ /* 0x000fe20000000000 */
[----:B------:R-:W0:Y:S01]  /*2720*/  LDCU.U8 UR15, c[0x0][0x549] ;  /* 0x0000a920ff0f77ac */ /* 0x000e220008000000 */
[----:B------:R-:W-:Y:S01]  /*2730*/  IABS R18, R6 ;  /* 0x0000000600127213 */ /* 0x000fe20000000000 */
[----:B------:R-:W-:Y:S01]  /*2740*/  IMAD R9, R9, UR7, RZ ;  /* 0x0000000709097c24 */ /* 0x000fe2000f8e02ff */
[----:B------:R-:W1:Y:S01]  /*2750*/  I2F.U32.RP R12, R21 ;  /* 0x00000015000c7306 */ /* 0x000e620000209000 */
[----:B------:R-:W-:Y:S01]  /*2760*/  IABS R20, R8 ;  /* 0x0000000800147213 */ /* 0x000fe20000000000 */
[----:B------:R-:W2:Y:S01]  /*2770*/  LDCU.64 UR4, c[0x0][0x430] ;  /* 0x00008600ff0477ac */ /* 0x000ea20008000a00 */
[----:B------:R-:W-:Y:S02]  /*2780*/  IABS R15, R19 ;  /* 0x00000013000f7213 */ /* 0x000fe40000000000 */
[----:B------:R-:W-:Y:S02]  /*2790*/  IABS R16, R5 ;  /* 0x0000000500107213 */ /* 0x000fe40000000000 */
[----:B------:R-:W-:Y:S01]  /*27a0*/  ISETP.NE.AND P5, PT, R13, RZ, PT ;  /* 0x000000ff0d00720c */ /* 0x000fe20003fa5270 */
[----:B------:R-:W3:Y:S01]  /*27b0*/  I2F.U32.RP R14, R18 ;  /* 0x00000012000e7306 */ /* 0x000ee20000209000 */
[----:B0-----:R-:W-:-:S07]  /*27c0*/  UISETP.NE.AND UP0, UPT, UR15, URZ, UPT ;  /* 0x000000ff0f00728c */ /* 0x001fce000bf05270 */
[----:B-1----:R-:W0:Y:S01]  /*27d0*/  MUFU.RCP R32, R12 ;  /* 0x0000000c00207308 */ /* 0x002e220000001000 */
[----:B--2---:R-:W-:-:S07]  /*27e0*/  USEL UR15, UR4, 0x1, UP0 ;  /* 0x00000001040f7887 */ /* 0x004fce0008000000 */
[----:B---3--:R-:W1:Y:S01]  /*27f0*/  MUFU.RCP R36, R14 ;  /* 0x0000000e00247308 */ /* 0x008e620000001000 */
[----:B------:R-:W-:Y:S02]  /*2800*/  USHF.R.S32.HI UR4, URZ, 0x1f, UR15 ;  /* 0x0000001fff047899 */ /* 0x000fe4000801140f */
[----:B------:R-:W-:-:S05]  /*2810*/  UIMAD UR5, UR15, UR5, URZ ;  /* 0x000000050f0572a4 */ /* 0x000fca000f8e02ff */
[----:B------:R-:W-:Y:S01]  /*2820*/  I2F.U32.RP R34, R20 ;  /* 0x0000001400227306 */ /* 0x000fe20000209000 */
[----:B0-----:R-:W-:-:S07]  /*2830*/  VIADD R32, R32, 0xffffffe ;  /* 0x0ffffffe20207836 */ /* 0x001fce0000000000 */
[----:B------:R-:W0:Y:S01]  /*2840*/  F2I.FTZ.U32.TRUNC.NTZ R33, R32 ;  /* 0x0000002000217305 */ /* 0x000e22000021f000 */
[----:B-1----:R-:W-:-:S07]  /*2850*/  VIADD R36, R36, 0xffffffe ;  /* 0x0ffffffe24247836 */ /* 0x002fce0000000000 */
[----:B------:R-:W-:Y:S01]  /*2860*/  I2F.U32.RP R29, R15 ;  /* 0x0000000f001d7306 */ /* 0x000fe20000209000 */
[----:B0-----:R-:W-:-:S07]  /*2870*/  IMAD.MOV R12, RZ, RZ, -R33 ;  /* 0x000000ffff0c7224 */ /* 0x001fce00078e0a21 */
[----:B------:R-:W0:Y:S01]  /*2880*/  F2I.FTZ.U32.TRUNC.NTZ R37, R36 ;  /* 0x0000002400257305 */ /* 0x000e22000021f000 */
[----:B------:R-:W-:Y:S02]  /*2890*/  IMAD.MOV.U32 R32, RZ, RZ, RZ ;  /* 0x000000ffff207224 */ /* 0x000fe400078e00ff */
[----:B------:R-:W-:Y:S01]  /*28a0*/  IMAD R23, R12, R21, RZ ;  /* 0x000000150c177224 */ /* 0x000fe200078e02ff */
[----:B------:R-:W-:-:S03]  /*28b0*/  IABS R12, R30 ;  /* 0x0000001e000c7213 */ /* 0x000fc60000000000 */
[----:B------:R-:W-:Y:S01]  /*28c0*/  IMAD.HI.U32 R23, R33, R23, R32 ;  /* 0x0000001721177227 */ /* 0x000fe200078e0020 */
[----:B------:R-:W1:Y:S01]  /*28d0*/  MUFU.RCP R34, R34 ;  /* 0x0000002200227308 */ /* 0x000e620000001000 */
[----:B------:R-:W-:-:S04]  /*28e0*/  IABS R32, R13 ;  /* 0x0000000d00207213 */ /* 0x000fc80000000000 */
[----:B------:R-:W-:Y:S01]  /*28f0*/  IADD3 R32, PT, PT, RZ, -R32, RZ ;  /* 0x80000020ff207210 */ /* 0x000fe20007ffe0ff */
[----:B------:R-:W-:Y:S01]  /*2900*/  IMAD.HI.U32 R23, R23, R12, RZ ;  /* 0x0000000c17177227 */ /* 0x000fe200078e00ff */
[----:B0-----:R-:W-:Y:S01]  /*2910*/  IADD3 R17, PT, PT, RZ, -R37, RZ ;  /* 0x80000025ff117210 */ /* 0x001fe20007ffe0ff */
[----:B------:R-:W0:Y:S02]  /*2920*/  MUFU.RCP R29, R29 ;  /* 0x0000001d001d7308 */ /* 0x000e240000001000 */
[----:B------:R-:W-:Y:S02]  /*2930*/  IMAD.MOV.U32 R36, RZ, RZ, RZ ;  /* 0x000000ffff247224 */ /* 0x000fe400078e00ff */
[----:B------:R-:W-:Y:S01]  /*2940*/  IMAD R28, R17, R18, RZ ;  /* 0x00000012111c7224 */ /* 0x000fe200078e02ff */
[----:B------:R-:W-:Y:S01]  /*2950*/  IABS R17, R10 ;  /* 0x0000000a00117213 */ /* 0x000fe20000000000 */
[----:B------:R-:W-:Y:S01]  /*2960*/  IMAD R32, R23, R32, R12 ;  /* 0x0000002017207224 */ /* 0x000fe200078e020c */
[----:B------:R-:W-:Y:S01]  /*2970*/  IABS R12, R6 ;  /* 0x00000006000c7213 */ /* 0x000fe20000000000 */
[----:B------:R-:W2:Y:S01]  /*2980*/  I2F.U32.RP R22, R16 ;  /* 0x0000001000167306 */ /* 0x000ea20000209000 */
[----:B------:R-:W-:-:S02]  /*2990*/  IMAD.HI.U32 R28, R37, R28, R36 ;  /* 0x0000001c251c7227 */ /* 0x000fc400078e0024 */
[----:B------:R-:W-:Y:S02]  /*29a0*/  ISETP.GT.U32.AND P3, PT, R21, R32, PT ;  /* 0x000000201500720c */ /* 0x000fe40003f64070 */
[----:B-1----:R-:W-:Y:S02]  /*29b0*/  VIADD R34, R34, 0xffffffe ;  /* 0x0ffffffe22227836 */ /* 0x002fe40000000000 */
[----:B------:R-:W-:Y:S02]  /*29c0*/  IMAD.MOV R12, RZ, RZ, -R12 ;  /* 0x000000ffff0c7224 */ /* 0x000fe400078e0a0c */
[----:B------:R-:W-:Y:S01]  /*29d0*/  IMAD.HI.U32 R27, R28, R17, RZ ;  /* 0x000000111c1b7227 */ /* 0x000fe200078e00ff */
[----:B------:R-:W1:Y:S03]  /*29e0*/  F2I.FTZ.U32.TRUNC.NTZ R35, R34 ;  /* 0x0000002200237305 */ /* 0x000e66000021f000 */
[----:B0-----:R-:W-:-:S02]  /*29f0*/  VIADD R29, R29, 0xffffffe ;  /* 0x0ffffffe1d1d7836 */ /* 0x001fc40000000000 */
[----:B------:R-:W-:Y:S02]  /*2a00*/  IMAD R17, R27, R12, R17 ;  /* 0x0000000c1b117224 */ /* 0x000fe400078e0211 */
[----:B------:R-:W-:Y:S01]  /*2a10*/  @!P3 IMAD.IADD R32, R32, 0x1, -R21 ;  /* 0x000000012020b824 */ /* 0x000fe200078e0a15 */
[----:B--2---:R-:W0:Y:S01]  /*2a20*/  MUFU.RCP R22, R22 ;  /* 0x0000001600167308 */ /* 0x004e220000001000 */
[----:B------:R-:W-:Y:S01]  /*2a30*/  IMAD.MOV.U32 R28, RZ, RZ, RZ ;  /* 0x000000ffff1c7224 */ /* 0x000fe200078e00ff */
[----:B------:R-:W-:Y:S01]  /*2a40*/  ISETP.GT.U32.AND P1, PT, R18, R17, PT ;  /* 0x000000111200720c */ /* 0x000fe20003f24070 */
[----:B------:R-:W-:Y:S01]  /*2a50*/  @!P3 VIADD R23, R23, 0x1 ;  /* 0x000000011717b836 */ /* 0x000fe20000000000 */
[----:B------:R-:W-:Y:S01]  /*2a60*/  ISETP.GE.U32.AND P6, PT, R32, R21, PT ;  /* 0x000000152000720c */ /* 0x000fe20003fc6070 */
[----:B------:R-:W-:Y:S01]  /*2a70*/  IMAD.MOV.U32 R32, RZ, RZ, RZ ;  /* 0x000000ffff207224 */ /* 0x000fe200078e00ff */
[----:B-1----:R-:W-:Y:S02]  /*2a80*/  IADD3 R14, PT, PT, RZ, -R35, RZ ;  /* 0x80000023ff0e7210 */ /* 0x002fe40007ffe0ff */
[----:B------:R-:W1:Y:S01]  /*2a90*/  F2I.FTZ.U32.TRUNC.NTZ R29, R29 ;  /* 0x0000001d001d7305 */ /* 0x000e62000021f000 */
[----:B------:R-:W-:-:S02]  /*2aa0*/  IMAD.MOV.U32 R34, RZ, RZ, RZ ;  /* 0x000000ffff227224 */ /* 0x000fc400078e00ff */
[----:B------:R-:W-:Y:S01]  /*2ab0*/  IMAD R31, R14, R20, RZ ;  /* 0x000000140e1f7224 */ /* 0x000fe200078e02ff */
[----:B------:R-:W-:-:S03]  /*2ac0*/  LOP3.LUT R14, R10, R6, RZ, 0x3c, !PT ;  /* 0x000000060a0e7212 */ /* 0x000fc600078e3cff */
[-C--:B------:R-:W-:Y:S01]  /*2ad0*/  @!P1 IADD3 R17, PT, PT, R17, -R18.reuse, RZ ;  /* 0x8000001211119210 */ /* 0x080fe20007ffe0ff */
[----:B------:R-:W-:Y:S01]  /*2ae0*/  @!P1 VIADD R27, R27, 0x1 ;  /* 0x000000011b1b9836 */ /* 0x000fe20000000000 */
[----:B------:R-:W-:Y:S01]  /*2af0*/  ISETP.GE.AND P0, PT, R14, RZ, PT ;  /* 0x000000ff0e00720c */ /* 0x000fe20003f06270 */
[----:B------:R-:W-:Y:S01]  /*2b00*/  IMAD.HI.U32 R31, R35, R31, R34 ;  /* 0x0000001f231f7227 */ /* 0x000fe200078e0022 */
[----:B0-----:R-:W-:Y:S02]  /*2b10*/  IADD3 R33, PT, PT, R22, 0xffffffe, RZ ;  /* 0x0ffffffe16217810 */ /* 0x001fe40007ffe0ff */
[----:B------:R-:W-:Y:S01]  /*2b20*/  LOP3.LUT R22, R30, R13, RZ, 0x3c, !PT ;  /* 0x0000000d1e167212 */ /* 0x000fe200078e3cff */
[----:B-1----:R-:W-:Y:S01]  /*2b30*/  IMAD.MOV R12, RZ, RZ, -R29 ;  /* 0x000000ffff0c7224 */ /* 0x002fe200078e0a1d */
[----:B------:R-:W-:Y:S02]  /*2b40*/  ISETP.GE.U32.AND P4, PT, R17, R18, PT ;  /* 0x000000121100720c */ /* 0x000fe40003f86070 */
[----:B------:R-:W0:Y:S01]  /*2b50*/  F2I.FTZ.U32.TRUNC.NTZ R33, R33 ;  /* 0x0000002100217305 */ /* 0x000e22000021f000 */
[----:B------:R-:W-:Y:S01]  /*2b60*/  ISETP.GE.AND P2, PT, R22, RZ, PT ;  /* 0x000000ff1600720c */ /* 0x000fe20003f46270 */
[----:B------:R-:W-:Y:S01]  /*2b70*/  IMAD R21, R12, R15, RZ ;  /* 0x0000000f0c157224 */ /* 0x000fe200078e02ff */
[----:B------:R-:W-:-:S02]  /*2b80*/  IABS R12, R19 ;  /* 0x00000013000c7213 */ /* 0x000fc40000000000 */
[----:B------:R-:W-:Y:S01]  /*2b90*/  IABS R14, R2 ;  /* 0x00000002000e7213 */ /* 0x000fe20000000000 */
[----:B------:R-:W-:Y:S01]  /*2ba0*/  IMAD.HI.U32 R21, R29, R21, R28 ;  /* 0x000000151d157227 */ /* 0x000fe200078e001c */
[----:B------:R-:W-:Y:S02]  /*2bb0*/  ISETP.NE.AND P1, PT, R6, RZ, PT ;  /* 0x000000ff0600720c */ /* 0x000fe40003f25270 */
[----:B------:R-:W-:Y:S01]  /*2bc0*/  @P6 IADD3 R23, PT, PT, R23, 0x1, RZ ;  /* 0x0000000117176810 */ /* 0x000fe20007ffe0ff */
[----:B------:R-:W-:Y:S01]  /*2bd0*/  IMAD.MOV R12, RZ, RZ, -R12 ;  /* 0x000000ffff0c7224 */ /* 0x000fe200078e0a0c */
[----:B------:R-:W-:Y:S01]  /*2be0*/  IABS R18, R8 ;  /* 0x0000000800127213 */ /* 0x000fe20000000000 */
[----:B------:R-:W-:Y:S02]  /*2bf0*/  IMAD.HI.U32 R21, R21, R14, RZ ;  /* 0x0000000e15157227 */ /* 0x000fe400078e00ff */
[----:B------:R-:W-:Y:S02]  /*2c00*/  @!P2 IADD3 R23, PT, PT, -R23, RZ, RZ ;  /* 0x000000ff1717a210 */ /* 0x000fe40007ffe1ff */
[----:B0-----:R-:W-:Y:S01]  /*2c10*/  IADD3 R17, PT, PT, RZ, -R33, RZ ;  /* 0x80000021ff117210 */ /* 0x001fe20007ffe0ff */
[----:B------:R-:W-:Y:S01]  /*2c20*/  IMAD R12, R21, R12, R14 ;  /* 0x0000000c150c7224 */ /* 0x000fe200078e020e */
[----:B------:R-:W-:Y:S01]  /*2c30*/  @!P5 LOP3.LUT R23, RZ, R13, RZ, 0x33, !PT ;  /* 0x0000000dff17d212 */ /* 0x000fe200078e33ff */
[----:B------:R-:W-:Y:S01]  /*2c40*/  @P4 VIADD R27, R27, 0x1 ;  /* 0x000000011b1b4836 */ /* 0x000fe20000000000 */
[----:B------:R-:W-:Y:S01]  /*2c50*/  IABS R14, R5 ;  /* 0x00000005000e7213 */ /* 0x000fe20000000000 */
[----:B------:R-:W-:Y:S01]  /*2c60*/  IMAD R17, R17, R16, RZ ;  /* 0x0000001011117224 */ /* 0x000fe200078e02ff */
[----:B------:R-:W-:Y:S01]  /*2c70*/  ISETP.GT.U32.AND P4, PT, R15, R12, PT ;  /* 0x0000000c0f00720c */ /* 0x000fe20003f84070 */
[----:B------:R-:W-:Y:S01]  /*2c80*/  @!P0 IMAD.MOV R27, RZ, RZ, -R27 ;  /* 0x000000ffff1b8224 */ /* 0x000fe200078e0a1b */
[----:B------:R-:W-:Y:S01]  /*2c90*/  @!P1 LOP3.LUT R27, RZ, R6, RZ, 0x33, !PT ;  /* 0x00000006ff1b9212 */ /* 0x000fe200078e33ff */
[----:B------:R-:W-:Y:S01]  /*2ca0*/  IMAD.HI.U32 R32, R33, R17, R32 ;  /* 0x0000001121207227 */ /* 0x000fe200078e0020 */
[----:B------:R-:W-:-:S02]  /*2cb0*/  IABS R22, R23 ;  /* 0x0000001700167213 */ /* 0x000fc40000000000 */
[----:B------:R-:W-:Y:S01]  /*2cc0*/  IABS R17, R27 ;  /* 0x0000001b00117213 */ /* 0x000fe20000000000 */
[----:B------:R-:W-:Y:S01]  /*2cd0*/  IMAD.MOV R18, RZ, RZ, -R18 ;  /* 0x000000ffff127224 */ /* 0x000fe200078e0a12 */
[----:B------:R-:W-:Y:S01]  /*2ce0*/  IADD3 R14, PT, PT, RZ, -R14, RZ ;  /* 0x8000000eff0e7210 */ /* 0x000fe20007ffe0ff */
[----:B------:R-:W-:-:S04]  /*2cf0*/  IMAD.HI.U32 R31, R31, R22, RZ ;  /* 0x000000161f1f7227 */ /* 0x000fc800078e00ff */
[----:B------:R-:W-:-:S04]  /*2d00*/  IMAD.HI.U32 R32, R32, R17, RZ ;  /* 0x0000001120207227 */ /* 0x000fc800078e00ff */
[----:B------:R-:W-:Y:S02]  /*2d10*/  IMAD R29, R31, R18, R22 ;  /* 0x000000121f1d7224 */ /* 0x000fe400078e0216 */
[----:B------:R-:W-:Y:S02]  /*2d20*/  @!P4 IMAD.IADD R12, R12, 0x1, -R15 ;  /* 0x000000010c0cc824 */ /* 0x000fe400078e0a0f */
[----:B------:R-:W-:Y:S01]  /*2d30*/  IMAD R17, R32, R14, R17 ;  /* 0x0000000e20117224 */ /* 0x000fe200078e0211 */
[----:B------:R-:W-:Y:S01]  /*2d40*/  ISETP.GT.U32.AND P3, PT, R20, R29, PT ;  /* 0x0000001d1400720c */ /* 0x000fe20003f64070 */
[----:B------:R-:W-:Y:S01]  /*2d50*/  @!P4 VIADD R21, R21, 0x1 ;  /* 0x000000011515c836 */ /* 0x000fe20000000000 */
[----:B------:R-:W-:Y:S02]  /*2d60*/  ISETP.GE.U32.AND P2, PT, R12, R15, PT ;  /* 0x0000000f0c00720c */ /* 0x000fe40003f46070 */
[----:B------:R-:W-:Y:S02]  /*2d70*/  LOP3.LUT R12, R2, R19, RZ, 0x3c, !PT ;  /* 0x00000013020c7212 */ /* 0x000fe400078e3cff */
[----:B------:R-:W-:-:S02]  /*2d80*/  ISETP.GT.U32.AND P1, PT, R16, R17, PT ;  /* 0x000000111000720c */ /* 0x000fc40003f24070 */
[----:B------:R-:W-:Y:S02]  /*2d90*/  ISETP.GE.AND P0, PT, R12, RZ, PT ;  /* 0x000000ff0c00720c */ /* 0x000fe40003f06270 */
[----:B------:R-:W-:Y:S02]  /*2da0*/  ISETP.NE.AND P4, PT, R19, RZ, PT ;  /* 0x000000ff1300720c */ /* 0x000fe40003f85270 */
[----:B------:R-:W-:Y:S01]  /*2db0*/  IADD3 R12, PT, PT, -R23, RZ, RZ ;  /* 0x000000ff170c7210 */ /* 0x000fe20007ffe1ff */
[----:B------:R-:W-:Y:S01]  /*2dc0*/  @!P3 IMAD.IADD R29, R29, 0x1, -R20 ;  /* 0x000000011d1db824 */ /* 0x000fe200078e0a14 */
[----:B------:R-:W-:Y:S01]  /*2dd0*/  LOP3.LUT R14, R23, R8, RZ, 0x3c, !PT ;  /* 0x00000008170e7212 */ /* 0x000fe200078e3cff */
[----:B------:R-:W-:Y:S02]  /*2de0*/  @P2 VIADD R21, R21, 0x1 ;  /* 0x0000000115152836 */ /* 0x000fe40000000000 */
[----:B------:R-:W-:Y:S01]  /*2df0*/  IMAD R12, R13, R12, R30 ;  /* 0x0000000c0d0c7224 */ /* 0x000fe200078e021e */
[----:B------:R-:W-:Y:S01]  /*2e00*/  ISETP.GE.U32.AND P6, PT, R29, R20, PT ;  /* 0x000000141d00720c */ /* 0x000fe20003fc6070 */
[----:B------:R-:W-:Y:S01]  /*2e10*/  @!P3 VIADD R31, R31, 0x1 ;  /* 0x000000011f1fb836 */ /* 0x000fe20000000000 */
[----:B------:R-:W-:Y:S01]  /*2e20*/  @!P1 IADD3 R17, PT, PT, R17, -R16, RZ ;  /* 0x8000001011119210 */ /* 0x000fe20007ffe0ff */
[----:B------:R-:W-:Y:S01]  /*2e30*/  @!P0 IMAD.MOV R21, RZ, RZ, -R21 ;  /* 0x000000ffff158224 */ /* 0x000fe200078e0a15 */
[----:B------:R-:W-:-:S02]  /*2e40*/  LOP3.LUT R13, R27, R5, RZ, 0x3c, !PT ;  /* 0x000000051b0d7212 */ /* 0x000fc400078e3cff */
[----:B------:R-:W-:Y:S01]  /*2e50*/  ISETP.GE.U32.AND P5, PT, R17, R16, PT ;  /* 0x000000101100720c */ /* 0x000fe20003fa6070 */
[----:B------:R-:W-:Y:S01]  /*2e60*/  IMAD.WIDE R16, R12, UR5, RZ ;  /* 0x000000050c107c25 */ /* 0x000fe2000f8e02ff */
[----:B------:R-:W-:Y:S02]  /*2e70*/  ISETP.GE.AND P2, PT, R14, RZ, PT ;  /* 0x000000ff0e00720c */ /* 0x000fe40003f46270 */
[----:B------:R-:W-:Y:S02]  /*2e80*/  @!P4 LOP3.LUT R21, RZ, R19, RZ, 0x33, !PT ;  /* 0x00000013ff15c212 */ /* 0x000fe400078e33ff */
[----:B------:R-:W-:Y:S01]  /*2e90*/  ISETP.NE.AND P4, PT, R8, RZ, PT ;  /* 0x000000ff0800720c */ /* 0x000fe20003f85270 */
[----:B------:R-:W-:Y:S01]  /*2ea0*/  @P6 VIADD R31, R31, 0x1 ;  /* 0x000000011f1f6836 */ /* 0x000fe20000000000 */
[----:B------:R-:W-:Y:S01]  /*2eb0*/  ISETP.GE.AND P0, PT, R13, RZ, PT ;  /* 0x000000ff0d00720c */ /* 0x000fe20003f06270 */
[----:B------:R-:W-:Y:S01]  /*2ec0*/  IMAD.WIDE R14, R21, UR8, RZ ;  /* 0x00000008150e7c25 */ /* 0x000fe2000f8e02ff */
[----:B------:R-:W-:-:S02]  /*2ed0*/  ISETP.NE.AND P3, PT, R5, RZ, PT ;  /* 0x000000ff0500720c */ /* 0x000fc40003f65270 */
[----:B------:R-:W-:Y:S01]  /*2ee0*/  @!P1 IADD3 R32, PT, PT, R32, 0x1, RZ ;  /* 0x0000000120209810 */ /* 0x000fe20007ffe0ff */
[----:B------:R-:W-:Y:S02]  /*2ef0*/  IMAD.MOV R21, RZ, RZ, -R21 ;  /* 0x000000ffff157224 */ /* 0x000fe400078e0a15 */
[----:B------:R-:W-:Y:S01]  /*2f00*/  @!P2 IMAD.MOV R31, RZ, RZ, -R31 ;  /* 0x000000ffff1fa224 */ /* 0x000fe200078e0a1f */
[----:B------:R-:W-:Y:S01]  /*2f10*/  @P5 IADD3 R32, PT, PT, R32, 0x1, RZ ;  /* 0x0000000120205810 */ /* 0x000fe20007ffe0ff */
[----:B------:R-:W-:Y:S01]  /*2f20*/  IMAD.WIDE.U32 R14, R0, UR15, R14 ;  /* 0x0000000f000e7c25 */ /* 0x000fe2000f8e000e */
[----:B------:R-:W-:Y:S01]  /*2f30*/  UIMAD UR15, UR10, UR15, URZ ;  /* 0x0000000f0a0f72a4 */ /* 0x000fe2000f8e02ff */
[----:B------:R-:W-:Y:S02]  /*2f40*/  @!P4 LOP3.LUT R31, RZ, R8, RZ, 0x33, !PT ;  /* 0x00000008ff1fc212 */ /* 0x000fe400078e33ff */
[----:B------:R-:W-:Y:S01]  /*2f50*/  @!P0 IADD3 R32, PT, PT, -R32, RZ, RZ ;  /* 0x000000ff20208210 */ /* 0x000fe20007ffe1ff */
[----:B------:R-:W-:Y:S01]  /*2f60*/  IMAD.MOV R13, RZ, RZ, -R27 ;  /* 0x000000ffff0d7224 */ /* 0x000fe200078e0a1b */
[----:B------:R-:W-:Y:S01]  /*2f70*/  @!P3 LOP3.LUT R32, RZ, R5, RZ, 0x33, !PT ;  /* 0x00000005ff20b212 */ /* 0x000fe200078e33ff */
[----:B------:R-:W-:Y:S01]  /*2f80*/  IMAD R15, R0, UR4, R15 ;  /* 0x00000004000f7c24 */ /* 0x000fe2000f8e020f */
[----:B------:R-:W0:Y:S01]  /*2f90*/  LDCU.64 UR4, c[0x0][0x420] ;  /* 0x00008400ff0477ac */ /* 0x000e220008000a00 */
[----:B------:R-:W-:Y:S01]  /*2fa0*/  IMAD R21, R19, R21, R2 ;  /* 0x0000001513157224 */ /* 0x000fe200078e0202 */
[----:B------:R-:W-:Y:S01]  /*2fb0*/  IADD3 R0, PT, PT, -R32, RZ, RZ ;  /* 0x000000ff20007210 */ /* 0x000fe20007ffe1ff */
[----:B------:R-:W-:-:S02]  /*2fc0*/  IMAD.MOV R2, RZ, RZ, -R31 ;  /* 0x000000ffff027224 */ /* 0x000fc400078e0a1f */
[----:B------:R-:W-:Y:S02]  /*2fd0*/  IMAD R13, R6, R13, R10 ;  /* 0x0000000d060d7224 */ /* 0x000fe400078e020a */
[----:B------:R-:W-:-:S04]  /*2fe0*/  IMAD.WIDE R14, R21, UR7, R14 ;  /* 0x00000007150e7c25 */ /* 0x000fc8000f8e020e */
[----:B------:R-:W-:-:S04]  /*2ff0*/  IMAD.WIDE R6, R31, R7, RZ ;  /* 0x000000071f067225 */ /* 0x000fc800078e02ff */
[----:B------:R-:W-:Y:S02]  /*3000*/  IMAD R2, R8, R2, R23 ;  /* 0x0000000208027224 */ /* 0x000fe400078e0217 */
[----:B------:R-:W-:Y:S01]  /*3010*/  IMAD R5, R5, R0, R27 ;  /* 0x0000000005057224 */ /* 0x000fe200078e021b */
[----:B------:R-:W-:Y:S01]  /*3020*/  IADD3 R0, P1, P0, R6, R14, R16 ;  /* 0x0000000e06007210 */ /* 0x000fe2000783e010 */
[----:B------:R-:W-:-:S03]  /*3030*/  IMAD.WIDE R12, R13, UR15, RZ ;  /* 0x0000000f0d0c7c25 */ /* 0x000fc6000f8e02ff */
[----:B------:R-:W-:Y:S01]  /*3040*/  IADD3.X R7, PT, PT, R7, R15, R17, P1, P0 ;  /* 0x0000000f07077210 */ /* 0x000fe20000fe0411 */
        /* <DEDUP_REMOVED lines=11> */
.L_x_382:
[----:B------:R-:W0:Y:S01]  /*3100*/  LDC.64 R2, c[0x0][0x420] ;  /* 0x00010800ff027b82 */ /* 0x000e220000000a00 */
[----:B------:R-:W-:-:S05]  /*3110*/  IADD3 R10, PT, PT, R10, UR11, RZ ;  /* 0x0000000b0a0a7c10 */ /* 0x000fca000fffe0ff */
[----:B0-----:R-:W-:-:S05]  /*3120*/  IMAD.WIDE.U32 R2, R10, 0x4, R2 ;  /* 0x000000040a027825 */ /* 0x001fca00078e0002 */
[----:B------:R1:W-:Y:S02]  /*3130*/  STG.E desc[UR12][R2.64], R24 ;  /* 0x0000001802007986 */ /* 0x0003e4000c10190c */
.L_x_381:
[----:B------:R-:W-:Y:S05]  /*3140*/  BSYNC.RECONVERGENT B1 ;  /* 0x0000000000017941 */ /* 0x000fea0003800200 */
.L_x_380:
        /* <DEDUP_REMOVED lines=19> */
.L_x_389:
[----:B------:R-:W-:Y:S05]  /*3280*/  BSYNC.RECONVERGENT B0 ;  /* 0x0000000000007941 */ /* 0x000fea0003800200 */
.L_x_388:
[----:B------:R-:W-:Y:S01]  /*3290*/  BAR.SYNC.DEFER_BLOCKING 0x0 ;  /* 0x0000000000007b1d */ /* 0x000fe20000010000 */
[----:B------:R-:W-:Y:S01]  /*32a0*/  IMAD.SHL.U32 R13, R11, 0x8, RZ ;  /* 0x000000080b0d7824 */ /* 0x000fe200078e00ff */
[----:B------:R-:W-:Y:S01]  /*32b0*/  LOP3.LUT R20, R20, 0x7c, RZ, 0xc0, !PT ;  /* 0x0000007c14147812 */ /* 0x000fe200078ec0ff */
[----:B------:R-:W-:Y:S01]  /*32c0*/  UISETP.GE.AND UP0, UPT, UR6, 0x1, UPT ;  /* 0x000000010600788c */ /* 0x000fe2000bf06270 */
[----:B---3--:R-:W-:Y:S01]  /*32d0*/  IMAD R8, R21, UR11, RZ ;  /* 0x0000000b15087c24 */ /* 0x008fe2000f8e02ff */
[----:B------:R-:W-:Y:S01]  /*32e0*/  SHF.R.U32.HI R11, RZ, 0x5, R11 ;  /* 0x00000005ff0b7819 */ /* 0x000fe2000001160b */
[----:B------:R-:W-:Y:S01]  /*32f0*/  IMAD.MOV.U32 R0, RZ, RZ, RZ ;  /* 0x000000ffff007224 */ /* 0x000fe200078e00ff */
[----:B------:R-:W-:Y:S02]  /*3300*/  LOP3.LUT R13, R20, 0x1f00, R13, 0xf8, !PT ;  /* 0x00001f00140d7812 */ /* 0x000fe400078ef80d */
[----:B012---:R-:W-:Y:S02]  /*3310*/  CS2R R2, SRZ ;  /* 0x0000000000027805 */ /* 0x007fe4000001ff00 */
[----:B------:R-:W-:-:S02]  /*3320*/  CS2R R4, SRZ ;  /* 0x0000000000047805 */ /* 0x000fc4000001ff00 */
[----:B------:R-:W-:Y:S02]  /*3330*/  CS2R R6, SRZ ;  /* 0x0000000000067805 */ /* 0x000fe4000001ff00 */
[----:B------:R-:W-:Y:S01]  /*3340*/  IADD3 R13, P0, PT, R8, R13, RZ ;  /* 0x0000000d080d7210 */ /* 0x000fe20007f1e0ff */
        /* <DEDUP_REMOVED lines=33> */
.L_x_392:
[----:B------:R-:W2:Y:S01]  /*3560*/  @!P1 LDG.E.128 R12, desc[UR12][R24.64] ;  /* 0x0000000c180c9981 */ /* 0x000ea2000c1e1d00 */
[C-C-:B------:R-:W-:Y:S01]  /*3570*/  @!P1 IMAD.WIDE R26, R21.reuse, 0x4, R24.reuse ;  /* 0x00000004151a9825 */ /* 0x140fe200078e0218 */
[----:B------:R-:W-:Y:S02]  /*3580*/  UIADD3 UR8, UPT, UPT, UR8, 0x4, URZ ;  /* 0x0000000408087890 */ /* 0x000fe4000fffe0ff */
[----:B------:R-:W2:Y:S01]  /*3590*/  LDS R8, [R10+-0x28] ;  /* 0xffffd8000a087984 */ /* 0x000ea20000000800 */
[C---:B------:R-:W-:Y:S01]  /*35a0*/  @!P1 IMAD.WIDE R28, R21.reuse, 0x8, R24 ;  /* 0x00000008151c9825 */ /* 0x040fe200078e0218 */
        /* <DEDUP_REMOVED lines=48> */
.L_x_391:
        /* <DEDUP_REMOVED lines=11> */
.L_x_393:
        /* <DEDUP_REMOVED lines=17> */
.L_x_390:
        /* <DEDUP_REMOVED lines=26> */
[----:B0-----:R-:W0:Y:S04]  /*3c10*/  MUFU.RCP R8, R8 ;  /* 0x0000000800087308 */ /* 0x001e280000001000 */
[----:B------:R-:W-:-:S13]  /*3c20*/  ISETP.GT.U32.AND P1, PT, R10, R13, PT ;  /* 0x0000000d0a00720c */ /* 0x000fda0003f24070 */
[----:B------:R-:W-:Y:S01]  /*3c30*/  @!P1 IMAD.IADD R13, R13, 0x1, -R10 ;  /* 0x000000010d0d9824 */ /* 0x000fe200078e0a0a */
[----:B------:R-:W-:Y:S01]  /*3c40*/  @!P1 IADD3 R14, PT, PT, R14, 0x1, RZ ;  /* 0x000000010e0e9810 */ /* 0x000fe20007ffe0ff */
[----:B0-----:R-:W-:Y:S01]  /*3c50*/  VIADD R18, R8, 0xffffffe ;  /* 0x0ffffffe08127836 */ /* 0x001fe20000000000 */
[----:B------:R-:W-:Y:S02]  /*3c60*/  ISETP.NE.AND P1, PT, RZ, UR10, PT ;  /* 0x0000000aff007c0c */ /* 0x000fe4000bf25270 */
[----:B------:R-:W-:Y:S01]  /*3c70*/  ISETP.GE.U32.AND P2, PT, R13, R10, PT ;  /* 0x0000000a0d00720c */ /* 0x000fe20003f46070 */
[----:B------:R-:W0:Y:S01]  /*3c80*/  F2I.FTZ.U32.TRUNC.NTZ R19, R18 ;  /* 0x0000001200137305 */ /* 0x000e22000021f000 */
[----:B------:R-:W-:-:S04]  /*3c90*/  LOP3.LUT R10, R16, UR10, RZ, 0x3c, !PT ;  /* 0x0000000a100a7c12 */ /* 0x000fc8000f8e3cff */
[----:B------:R-:W-:-:S07]  /*3ca0*/  ISETP.GE.AND P0, PT, R10, RZ, PT ;  /* 0x000000ff0a00720c */ /* 0x000fce0003f06270 */
[----:B------:R-:W-:Y:S02]  /*3cb0*/  @P2 VIADD R14, R14, 0x1 ;  /* 0x000000010e0e2836 */ /* 0x000fe40000000000 */
[----:B0-----:R-:W-:Y:S01]  /*3cc0*/  IMAD.MOV R10, RZ, RZ, -R19 ;  /* 0x000000ffff0a7224 */ /* 0x001fe200078e0a13 */
[----:B------:R-:W-:-:S03]  /*3cd0*/  MOV R18, RZ ;  /* 0x000000ff00127202 */ /* 0x000fc60000000f00 */
        /* <DEDUP_REMOVED lines=11> */
[----:B------:R-:W-:-:S05]  /*3d90*/  IMAD R8, R11, R10, R8 ;  /* 0x0000000a0b087224 */ /* 0x000fca00078e0208 */
[----:B------:R-:W-:-:S13]  /*3da0*/  ISETP.GT.U32.AND P0, PT, R11, R8, PT ;  /* 0x000000080b00720c */ /* 0x000fda0003f04070 */
[----:B------:R-:W-:Y:S01]  /*3db0*/  @!P0 IMAD.IADD R8, R8, 0x1, -R11 ;  /* 0x0000000108088824 */ /* 0x000fe200078e0a0b */
[----:B------:R-:W-:Y:S02]  /*3dc0*/  @!P0 IADD3 R17, PT, PT, R17, 0x1, RZ ;  /* 0x0000000111118810 */ /* 0x000fe40007ffe0ff */
[----:B------:R-:W-:Y:S02]  /*3dd0*/  ISETP.NE.AND P0, PT, R12, RZ, PT ;  /* 0x000000ff0c00720c */ /* 0x000fe40003f05270 */
[----:B------:R-:W-:Y:S02]  /*3de0*/  ISETP.GE.U32.AND P2, PT, R8, R11, PT ;  /* 0x0000000b0800720c */ /* 0x000fe40003f46070 */
[----:B------:R-:W-:-:S05]  /*3df0*/  SHF.R.S32.HI R8, RZ, 0x1f, R14 ;  /* 0x0000001fff087819 */ /* 0x000fca000001140e */
[----:B-1----:R-:W-:-:S04]  /*3e00*/  IMAD R11, R8, UR4, RZ ;  /* 0x00000004080b7c24 */ /* 0x002fc8000f8e02ff */
[C---:B------:R-:W-:Y:S02]  /*3e10*/  IMAD R8, R14.reuse, UR5, R11 ;  /* 0x000000050e087c24 */ /* 0x040fe4000f8e020b */
[----:B------:R-:W-:Y:S02]  /*3e20*/  @P2 VIADD R17, R17, 0x1 ;  /* 0x0000000111112836 */ /* 0x000fe40000000000 */
[----:B------:R-:W-:Y:S01]  /*3e30*/  IMAD.WIDE.U32 R14, R14, UR4, RZ ;  /* 0x000000040e0e7c25 */ /* 0x000fe2000f8e00ff */
[----:B------:R-:W0:Y:S02]  /*3e40*/  LDCU.64 UR4, c[0x0][0x3f0] ;  /* 0x00007e00ff0477ac */ /* 0x000e240008000a00 */
[----:B------:R-:W-:Y:S01]  /*3e50*/  @!P1 IADD3 R17, PT, PT, -R17, RZ, RZ ;  /* 0x000000ff11119210 */ /* 0x000fe20007ffe1ff */
[----:B------:R-:W-:Y:S01]  /*3e60*/  IMAD.IADD R15, R15, 0x1, R8 ;  /* 0x000000010f0f7824 */ /* 0x000fe200078e0208 */
        /* <DEDUP_REMOVED lines=19> */
        .weak           $__internal_10_$__cuda_sm20_div_s64
        .type           $__internal_10_$__cuda_sm20_div_s64,@function
        .size           $__internal_10_$__cuda_sm20_div_s64,(.L_x_4042 - $__internal_10_$__cuda_sm20_div_s64)
$__internal_10_$__cuda_sm20_div_s64:
[----:B------:R-:W-:Y:S01]  /*3fa0*/  IADD3 R29, P0, PT, RZ, -R20, RZ ;  /* 0x80000014ff1d7210 */ /* 0x000fe20007f1e0ff */
[----:B------:R-:W-:Y:S01]  /*3fb0*/  IMAD.MOV.U32 R23, RZ, RZ, RZ ;  /* 0x000000ffff177224 */ /* 0x000fe200078e00ff */
        /* <DEDUP_REMOVED lines=35> */
[C---:B------:R-:W-:Y:S02]  /*41f0*/  IMAD R17, R15.reuse, R10, RZ ;  /* 0x0000000a0f117224 */ /* 0x040fe400078e02ff */
[----:B------:R-:W-:-:S04]  /*4200*/  IMAD.HI.U32 R14, P3, R15, R14, R32 ;  /* 0x0000000e0f0e7227 */ /* 0x000fc80007860020 */
[----:B------:R-:W-:Y:S01]  /*4210*/  IMAD.HI.U32 R10, R15, R10, RZ ;  /* 0x0000000a0f0a7227 */ /* 0x000fe200078e00ff */
[----:B------:R-:W-:-:S03]  /*4220*/  IADD3 R17, P2, PT, R17, R14, RZ ;  /* 0x0000000e11117210 */ /* 0x000fc60007f5e0ff */
[----:B------:R-:W-:Y:S02]  /*4230*/  IMAD.X R14, RZ, RZ, ~R21, P0 ;  /* 0x000000ffff0e7224 */ /* 0x000fe400000e0e15 */
[----:B------:R-:W-:Y:S02]  /*4240*/  IMAD.X R15, R10, 0x1, R15, P4 ;  /* 0x000000010a0f7824 */ /* 0x000fe400020e060f */
        /* <DEDUP_REMOVED lines=17> */
[C---:B------:R-:W-:Y:S01]  /*4360*/  ISETP.GE.U32.AND.EX P0, PT, R10.reuse, R29, PT, P0 ;  /* 0x0000001d0a00720c */ /* 0x040fe20003f06100 */
[----:B------:R-:W-:Y:S01]  /*4370*/  IMAD.X R15, R10, 0x1, ~R29, P1 ;  /* 0x000000010a0f7824 */ /* 0x000fe200008e0e1d */
[----:B------:R-:W-:Y:S02]  /*4380*/  IADD3 R14, P1, PT, R23, 0x1, RZ ;  /* 0x00000001170e7810 */ /* 0x000fe40007f3e0ff */
[----:B------:R-:W-:Y:S02]  /*4390*/  SEL R17, R17, R12, P0 ;  /* 0x0000000c11117207 */ /* 0x000fe40000000000 */
[----:B------:R-:W-:Y:S01]  /*43a0*/  SEL R14, R14, R23, P0 ;  /* 0x000000170e0e7207 */ /* 0x000fe20000000000 */
[----:B------:R-:W-:Y:S01]  /*43b0*/  IMAD.X R33, RZ, RZ, R22, P1 ;  /* 0x000000ffff217224 */ /* 0x000fe200008e0616 */
[----:B------:R-:W-:Y:S02]  /*43c0*/  SEL R15, R15, R10, P0 ;  /* 0x0000000a0f0f7207 */ /* 0x000fe40000000000 */
[----:B------:R-:W-:-:S02]  /*43d0*/  ISETP.GE.U32.AND P1, PT, R17, R28, PT ;  /* 0x0000001c1100720c */ /* 0x000fc40003f26070 */
[----:B------:R-:W-:Y:S02]  /*43e0*/  SEL R33, R33, R22, P0 ;  /* 0x0000001621217207 */ /* 0x000fe40000000000 */
[----:B------:R-:W-:Y:S02]  /*43f0*/  IADD3 R17, P0, PT, R14, 0x1, RZ ;  /* 0x000000010e117810 */ /* 0x000fe40007f1e0ff */
[----:B------:R-:W-:Y:S02]  /*4400*/  ISETP.GE.U32.AND.EX P1, PT, R15, R29, PT, P1 ;  /* 0x0000001d0f00720c */ /* 0x000fe40003f26110 */
[----:B------:R-:W-:Y:S02]  /*4410*/  IADD3.X R10, PT, PT, RZ, R33, RZ, P0, !PT ;  /* 0x00000021ff0a7210 */ /* 0x000fe400007fe4ff */
[----:B------:R-:W-:Y:S02]  /*4420*/  SEL R17, R17, R14, P1 ;  /* 0x0000000e11117207 */ /* 0x000fe40000800000 */
[----:B------:R-:W-:-:S02]  /*4430*/  LOP3.LUT R12, R18, R21, RZ, 0x3c, !PT ;  /* 0x00000015120c7212 */ /* 0x000fc400078e3cff */
[----:B------:R-:W-:Y:S02]  /*4440*/  SEL R33, R10, R33, P1 ;  /* 0x000000210a217207 */ /* 0x000fe40000800000 */
[-C--:B------:R-:W-:Y:S02]  /*4450*/  IADD3 R10, P1, PT, RZ, -R17.reuse, RZ ;  /* 0x80000011ff0a7210 */ /* 0x080fe40007f3e0ff */
[----:B------:R-:W-:Y:S02]  /*4460*/  ISETP.GE.AND P2, PT, R12, RZ, PT ;  /* 0x000000ff0c00720c */ /* 0x000fe40003f46270 */
[----:B------:R-:W-:Y:S01]  /*4470*/  ISETP.NE.U32.AND P0, PT, R20, RZ, PT ;  /* 0x000000ff1400720c */ /* 0x000fe20003f05070 */
[----:B------:R-:W-:Y:S01]  /*4480*/  IMAD.X R12, RZ, RZ, ~R33, P1 ;  /* 0x000000ffff0c7224 */ /* 0x000fe200008e0e21 */
[----:B------:R-:W-:Y:S01]  /*4490*/  SEL R10, R10, R17, !P2 ;  /* 0x000000110a0a7207 */ /* 0x000fe20005000000 */
[----:B------:R-:W-:Y:S01]  /*44a0*/  IMAD.MOV.U32 R17, RZ, RZ, 0x0 ;  /* 0x00000000ff117424 */ /* 0x000fe200078e00ff */
[----:B------:R-:W-:-:S02]  /*44b0*/  ISETP.NE.AND.EX P0, PT, R18, RZ, PT, P0 ;  /* 0x000000ff1200720c */ /* 0x000fc40003f05300 */
[----:B------:R-:W-:Y:S02]  /*44c0*/  SEL R12, R12, R33, !P2 ;  /* 0x000000210c0c7207 */ /* 0x000fe40005000000 */
[----:B------:R-:W-:Y:S02]  /*44d0*/  SEL R10, R10, 0xffffffff, P0 ;  /* 0xffffffff0a0a7807 */ /* 0x000fe40000000000 */
[----:B------:R-:W-:Y:S01]  /*44e0*/  SEL R15, R12, 0xffffffff, P0 ;  /* 0xffffffff0c0f7807 */ /* 0x000fe20000000000 */
[----:B------:R-:W-:Y:S06]  /*44f0*/  RET.REL.NODEC R16 `(_ZN5flash32flash_fwd_splitkv_combine_kernelI23Flash_fwd_kernel_traitsILi256ELi64ELi64ELi4ELb0ELb0EN7cutlass10bfloat16_tE19Flash_kernel_traitsILi256ELi64ELi64ELi4ES3_EELi4ELi4ELb1EEEvNS_16Flash_fwd_paramsE) ;  /* 0xffffffb810c07950 */ /* 0x000fec0003c3ffff */
.L_x_394:
        /* <DEDUP_REMOVED lines=16> */
.L_x_4042:


//--------------------- .text._ZN5flash32flash_fwd_splitkv_combine_kernelI23Flash_fwd_kernel_traitsILi256ELi64ELi64ELi4ELb0ELb0EN7cutlass10bfloat16_tE19Flash_kernel_traitsILi256ELi64ELi64ELi4ES3_EELi4ELi3ELb1EEEvNS_16Flash_fwd_paramsE --------------------------
	.section	.text._ZN5flash32flash_fwd_splitkv_combine_kernelI23Flash_fwd_kernel_traitsILi256ELi64ELi64ELi4ELb0ELb0EN7cutlass10bfloat16_tE19Flash_kernel_traitsILi256ELi64ELi64ELi4ES3_EELi4ELi3ELb1EEEvNS_16Flash_fwd_paramsE,"ax",@progbits
	.align	128
        .global         _ZN5flash32flash_fwd_splitkv_combine_kernelI23Flash_fwd_kernel_traitsILi256ELi64ELi64ELi4ELb0ELb0EN7cutlass10bfloat16_tE19Flash_kernel_traitsILi256ELi64ELi64ELi4ES3_EELi4ELi3ELb1EEEvNS_16Flash_fwd_paramsE
        .type           _ZN5flash32flash_fwd_splitkv_combine_kernelI23Flash_fwd_kernel_traitsILi256ELi64ELi64ELi4ELb0ELb0EN7cutlass10bfloat16_tE19Flash_kernel_traitsILi256ELi64ELi64ELi4ES3_EELi4ELi3ELb1EEEvNS_16Flash_fwd_paramsE,@function
        .size           _ZN5flash32flash_fwd_splitkv_combine_kernelI23Flash_fwd_kernel_traitsILi256ELi64ELi64ELi4ELb0ELb0EN7cutlass10bfloat16_tE19Flash_kernel_traitsILi256ELi64ELi64ELi4ES3_EELi4ELi3ELb1EEEvNS_16Flash_fwd_paramsE,(.L_x_4043 - _ZN5flash32flash_fwd_splitkv_combine_kernelI23Flash_fwd_kernel_traitsILi256ELi64ELi64ELi4ELb0ELb0EN7cutlass10bfloat16_tE19Flash_kernel_traitsILi256ELi64ELi64ELi4ES3_EELi4ELi3ELb1EEEvNS_16Flash_fwd_paramsE)
        .other          _ZN5flash32flash_fwd_splitkv_combine_kernelI23Flash_fwd_kernel_traitsILi256ELi64ELi64ELi4ELb0ELb0EN7cutlass10bfloat16_tE19Flash_kernel_traitsILi256ELi64ELi64ELi4ES3_EELi4ELi3ELb1EEEvNS_16Flash_fwd_paramsE,@"STO_CUDA_ENTRY STV_DEFAULT"
_ZN5flash32flash_fwd_splitkv_combine_kernelI23Flash_fwd_kernel_traitsILi256ELi64ELi64ELi4ELb0ELb0EN7cutlass10bfloat16_tE19Flash_kernel_traitsILi256ELi64ELi64ELi4ES3_EELi4ELi3ELb1EEEvNS_16Flash_fwd_paramsE:
.text._ZN5flash32flash_fwd_splitkv_combine_kernelI23Flash_fwd_kernel_traitsILi256ELi64ELi64ELi4ELb0ELb0EN7cutlass10bfloat16_tE19Flash_kernel_traitsILi256ELi64ELi64ELi4ES3_EELi4ELi3ELb1EEEvNS_16Flash_fwd_paramsE:
        /* <DEDUP_REMOVED lines=38> */
.L_x_395:
[----:B------:R-:W-:Y:S01]  /*0260*/  IMAD.U32 R22, RZ, RZ, UR14 ;  /* 0x0000000eff167e24 */ /* 0x000fe2000f8e00ff */
[----:B------:R-:W-:Y:S01]  /*0270*/  MOV R20, UR9 ;  /* 0x0000000900147c02 */ /* 0x000fe20008000f00 */
[----:B------:R-:W-:Y:S01]  /*0280*/  IMAD.U32 R21, RZ, RZ, UR15 ;  /* 0x0000000fff157e24 */ /* 0x000fe2000f8e00ff */
[----:B------:R-:W-:Y:S02]  /*0290*/  MOV R18, UR6 ;  /* 0x0000000600127c02 */ /* 0x000fe40008000f00 */
[----:B------:R-:W-:Y:S02]  /*02a0*/  MOV R16, 0x2c0 ;  /* 0x000002c000107802 */ /* 0x000fe40000000f00 */
[----:B------:R-:W-:Y:S05]  /*02b0*/  CALL.REL.NOINC `($__internal_11_$__cuda_sm20_div_s64) ;  /* 0x0000003c00287944 */ /* 0x000fea0003c00000 */
[----:B------:R-:W-:-:S07]  /*02c0*/  MOV R11, R15 ;  /* 0x0000000f000b7202 */ /* 0x000fce0000000f00 */
.L_x_396:
        /* <DEDUP_REMOVED lines=30> */
.L_x_398:
[----:B------:R-:W-:Y:S01]  /*04b0*/  IMAD.MOV.U32 R22, RZ, RZ, R10 ;  /* 0x000000ffff167224 */ /* 0x000fe200078e000a */
[----:B------:R-:W-:Y:S02]  /*04c0*/  MOV R21, R11 ;  /* 0x0000000b00157202 */ /* 0x000fe40000000f00 */
[----:B------:R-:W-:Y:S02]  /*04d0*/  MOV R16, 0x4f0 ;  /* 0x000004f000107802 */ /* 0x000fe40000000f00 */
[----:B------:R-:W-:Y:S05]  /*04e0*/  CALL.REL.NOINC `($__internal_11_$__cuda_sm20_div_s64) ;  /* 0x00000038009c7944 */ /* 0x000fea0003c00000 */
[----:B------:R-:W-:Y:S02]  /*04f0*/  MOV R24, R10 ;  /* 0x0000000a00187202 */ /* 0x000fe40000000f00 */
[----:B------:R-:W-:Y:S02]  /*0500*/  MOV R25, R15 ;  /* 0x0000000f00197202 */ /* 0x000fe40000000f00 */
.L_x_399:
[----:B------:R-:W-:Y:S05]  /*0510*/  BSYNC.RECONVERGENT B0 ;  /* 0x0000000000007941 */ /* 0x000fea0003800200 */
.L_x_397:
        /* <DEDUP_REMOVED lines=55> */
.L_x_401:
[----:B------:R-:W-:Y:S01]  /*0890*/  IMAD.MOV.U32 R22, RZ, RZ, R20 ;  /* 0x000000ffff167224 */ /* 0x000fe200078e0014 */
[----:B------:R-:W-:Y:S01]  /*08a0*/  MOV R20, R13 ;  /* 0x0000000d00147202 */ /* 0x000fe20000000f00 */
[----:B------:R-:W-:Y:S01]  /*08b0*/  IMAD.MOV.U32 R21, RZ, RZ, R18 ;  /* 0x000000ffff157224 */ /* 0x000fe200078e0012 */
[----:B------:R-:W-:Y:S02]  /*08c0*/  MOV R18, R27 ;  /* 0x0000001b00127202 */ /* 0x000fe40000000f00 */
[----:B------:R-:W-:Y:S02]  /*08d0*/  MOV R16, 0x8f0 ;  /* 0x000008f000107802 */ /* 0x000fe40000000f00 */
[----:B------:R-:W-:Y:S05]  /*08e0*/  CALL.REL.NOINC `($__internal_11_$__cuda_sm20_div_s64) ;  /* 0x00000034009c7944 */ /* 0x000fea0003c00000 */
[----:B------:R-:W-:Y:S02]  /*08f0*/  MOV R11, R15 ;  /* 0x0000000f000b7202 */ /* 0x000fe40000000f00 */
.L_x_402:
[----:B------:R-:W-:Y:S05]  /*0900*/  BSYNC.RECONVERGENT B0 ;  /* 0x0000000000007941 */ /* 0x000fea0003800200 */
.L_x_400:
        /* <DEDUP_REMOVED lines=116> */
.L_x_404:
[----:B------:R-:W-:Y:S01]  /*1050*/  IMAD.MOV.U32 R22, RZ, RZ, R10 ;  /* 0x000000ffff167224 */ /* 0x000fe200078e000a */
[----:B------:R-:W-:Y:S01]  /*1060*/  MOV R20, R8 ;  /* 0x0000000800147202 */ /* 0x000fe20000000f00 */
[----:B------:R-:W-:Y:S01]  /*1070*/  IMAD.MOV.U32 R21, RZ, RZ, R11 ;  /* 0x000000ffff157224 */ /* 0x000fe200078e000b */
[----:B------:R-:W-:Y:S02]  /*1080*/  MOV R18, R0 ;  /* 0x0000000000127202 */ /* 0x000fe40000000f00 */
[----:B------:R-:W-:Y:S02]  /*1090*/  MOV R16, 0x10b0 ;  /* 0x000010b000107802 */ /* 0x000fe40000000f00 */
[----:B------:R-:W-:Y:S05]  /*10a0*/  CALL.REL.NOINC `($__internal_11_$__cuda_sm20_div_s64) ;  /* 0x0000002c00ac7944 */ /* 0x000fea0003c00000 */
[----:B------:R-:W-:Y:S02]  /*10b0*/  MOV R34, R10 ;  /* 0x0000000a00227202 */ /* 0x000fe40000000f00 */
[----:B------:R-:W-:Y:S02]  /*10c0*/  MOV R35, R15 ;  /* 0x0000000f00237202 */ /* 0x000fe40000000f00 */
.L_x_405:
[----:B------:R-:W-:Y:S05]  /*10d0*/  BSYNC.RECONVERGENT B0 ;  /* 0x0000000000007941 */ /* 0x000fea0003800200 */
.L_x_403:
        /* <DEDUP_REMOVED lines=58> */
.L_x_407:
[----:B------:R-:W-:Y:S01]  /*1480*/  IMAD.MOV.U32 R22, RZ, RZ, R24 ;  /* 0x000000ffff167224 */ /* 0x000fe200078e0018 */
[----:B------:R-:W-:Y:S01]  /*1490*/  MOV R21, R25 ;  /* 0x0000001900157202 */ /* 0x000fe20000000f00 */
[----:B------:R-:W-:Y:S01]  /*14a0*/  IMAD.MOV.U32 R20, RZ, RZ, R6 ;  /* 0x000000ffff147224 */ /* 0x000fe200078e0006 */
[----:B------:R-:W-:Y:S02]  /*14b0*/  MOV R16, 0x14d0 ;  /* 0x000014d000107802 */ /* 0x000fe40000000f00 */
[----:B------:R-:W-:Y:S05]  /*14c0*/  CALL.REL.NOINC `($__internal_11_$__cuda_sm20_div_s64) ;  /* 0x0000002800a47944 */ /* 0x000fea0003c00000 */
[----:B------:R-:W-:Y:S02]  /*14d0*/  MOV R22, R10 ;  /* 0x0000000a00167202 */ /* 0x000fe40000000f00 */
[----:B------:R-:W-:Y:S02]  /*14e0*/  MOV R23, R15 ;  /* 0x0000000f00177202 */ /* 0x000fe40000000f00 */
.L_x_408:
[----:B------:R-:W-:Y:S05]  /*14f0*/  BSYNC.RECONVERGENT B0 ;  /* 0x0000000000007941 */ /* 0x000fea0003800200 */
.L_x_406:
[----:B------:R-:W0:Y:S01]  /*1500*/  LDCU UR5, c[0x0][0x434] ;  /* 0x00008680ff0577ac */ /* 0x000e220008000800 */
[----:B------:R-:W1:Y:S01]  /*1510*/  S2R R11, SR_TID.X ;  /* 0x00000000000b7919 */ /* 0x000e620000002100 */
[----:B------:R-:W-:Y:S01]  /*1520*/  BSSY.RECONVERGENT B0, `(.L_x_409) ;  /* 0x0000043000007945 */ /* 0x000fe20003800200 */
[----:B------:R-:W-:Y:S01]  /*1530*/  MOV R25, 0xff800000 ;  /* 0xff80000000197802 */ /* 0x000fe20000000f00 */
[----:B------:R-:W2:Y:S01]  /*1540*/  LDCU UR16, c[0x0][0x534] ;  /* 0x0000a680ff1077ac */ /* 0x000ea20008000800 */
        /* <DEDUP_REMOVED lines=10> */
[----:B------:R-:W-:-:S05]  /*15f0*/  LOP3.LUT R26, R11, 0x7, RZ, 0xc0, !PT ;  /* 0x000000070b1a7812 */ /* 0x000fca00078ec0ff */
[----:B0-----:R-:W0:Y:S06]  /*1600*/  MUFU.RCP R14, R12 ;  /* 0x0000000c000e7308 */ /* 0x001e2c0000001000 */
[----:B------:R-:W-:-:S05]  /*1610*/  @!P1 IMAD.SHL.U32 R16, R11, 0x4, RZ ;  /* 0x000000040b109824 */ /* 0x000fca00078e00ff */
[----:B------:R-:W-:Y:S01]  /*1620*/  @!P1 LOP3.LUT R16, R16, 0xc, RZ, 0xc0, !PT ;  /* 0x0000000c10109812 */ /* 0x000fe200078ec0ff */
[----:B0-----:R-:W-:-:S04]  /*1630*/  VIADD R14, R14, 0xffffffe ;  /* 0x0ffffffe0e0e7836 */ /* 0x001fc80000000000 */
        /* <DEDUP_REMOVED lines=17> */
[----:B------:R-:W-:Y:S02]  /*1750*/  ISETP.GE.AND P2, PT, R5, RZ, PT ;  /* 0x000000ff0500720c */ /* 0x000fe40003f46270 */
[----:B------:R-:W-:Y:S02]  /*1760*/  SHF.R.U32.HI R5, RZ, 0x2, R11 ;  /* 0x00000002ff057819 */ /* 0x000fe4000001160b */
[----:B0-----:R-:W-:-:S02]  /*1770*/  @!P1 LEA R10, R10, R3, 0x18 ;  /* 0x000000030a0a9211 */ /* 0x001fc400078ec0ff */
[----:B-1----:R-:W-:Y:S02]  /*1780*/  @!P1 LEA R3, R4, R3, 0x18 ;  /* 0x0000000304039211 */ /* 0x002fe400078ec0ff */
[----:B------:R-:W-:Y:S01]  /*1790*/  @P4 IADD3 R15, PT, PT, R15, 0x1, RZ ;  /* 0x000000010f0f4810 */ /* 0x000fe20007ffe0ff */
[C---:B------:R-:W-:Y:S01]  /*17a0*/  @!P1 IMAD R17, R5.reuse, 0x14, R10 ;  /* 0x0000001405119824 */ /* 0x040fe200078e020a */
[----:B------:R-:W-:Y:S01]  /*17b0*/  SHF.R.U32.HI R10, RZ, 0x3, R11 ;  /* 0x00000003ff0a7819 */ /* 0x000fe2000001160b */
[----:B------:R-:W-:Y:S02]  /*17c0*/  @!P1 IMAD R3, R26, 0x14, R3 ;  /* 0x000000141a039824 */ /* 0x000fe400078e0203 */
[----:B------:R-:W-:Y:S01]  /*17d0*/  @!P2 IMAD.MOV R15, RZ, RZ, -R15 ;  /* 0x000000ffff0fa224 */ /* 0x000fe200078e0a0f */
[----:B--2---:R-:W-:Y:S01]  /*17e0*/  ISETP.GE.AND P2, PT, R5, UR16, PT ;  /* 0x0000001005007c0c */ /* 0x004fe2000bf46270 */
[----:B------:R-:W-:Y:S01]  /*17f0*/  @!P1 IMAD.IADD R16, R17, 0x1, R16 ;  /* 0x0000000111109824 */ /* 0x000fe200078e0210 */
[----:B------:R-:W-:Y:S01]  /*1800*/  @!P0 LOP3.LUT R15, RZ, UR5, RZ, 0x33, !PT ;  /* 0x00000005ff0f8c12 */ /* 0x000fe2000f8e33ff */
[----:B------:R-:W-:-:S02]  /*1810*/  IMAD.MOV.U32 R17, RZ, RZ, -0x800000 ;  /* 0xff800000ff117424 */ /* 0x000fc400078e00ff */
[----:B------:R-:W-:Y:S02]  /*1820*/  @!P1 IMAD R18, R10, 0x4, R3 ;  /* 0x000000040a129824 */ /* 0x000fe400078e0203 */
[----:B------:R-:W-:-:S06]  /*1830*/  IMAD R12, R15, UR4, RZ ;  /* 0x000000040f0c7c24 */ /* 0x000fcc000f8e02ff */
        /* <DEDUP_REMOVED lines=17> */
.L_x_410:
[----:B------:R-:W-:Y:S05]  /*1950*/  BSYNC.RECONVERGENT B0 ;  /* 0x0000000000007941 */ /* 0x000fea0003800200 */
.L_x_409:
[----:B-----5:R1:W-:Y:S01]  /*1960*/  @!P1 STS [R16], R17 ;  /* 0x0000001110009388 */ /* 0x0203e20000000800 */
[----:B------:R-:W2:Y:S08]  /*1970*/  LDC R19, c[0x0][0x3e0] ;  /* 0x0000f800ff137b82 */ /* 0x000eb00000000800 */
[----:B------:R-:W-:Y:S01]  /*1980*/  BAR.SYNC.DEFER_BLOCKING 0x0 ;  /* 0x0000000000007b1d */ /* 0x000fe20000010000 */
[----:B------:R-:W-:Y:S01]  /*1990*/  ISETP.NE.AND P5, PT, R12, RZ, PT ;  /* 0x000000ff0c00720c */ /* 0x000fe20003fa5270 */
[----:B------:R-:W-:-:S04]  /*19a0*/  IMAD.MOV.U32 R24, RZ, RZ, 0x7f800000 ;  /* 0x7f800000ff187424 */ /* 0x000fc800078e00ff */
[----:B------:R-:W-:Y:S01]  /*19b0*/  BSSY.RECONVERGENT B1, `(.L_x_411) ;  /* 0x0000175000017945 */ /* 0x000fe20003800200 */
[----:B--2---:R-:W-:Y:S02]  /*19c0*/  IABS R14, R19 ;  /* 0x00000013000e7213 */ /* 0x004fe40000000000 */
[----:B-1----:R-:W-:Y:S01]  /*19d0*/  IABS R17, R12 ;  /* 0x0000000c00117213 */ /* 0x002fe20000000000 */
[----:B------:R-:W0:Y:S01]  /*19e0*/  @!P1 LDS R25, [R18] ;  /* 0x0000000012199984 */ /* 0x000e220000000800 */
[----:B------:R-:W1:Y:S02]  /*19f0*/  I2F.RP R16, R14 ;  /* 0x0000000e00107306 */ /* 0x000e640000209400 */
[----:B------:R-:W-:-:S06]  /*1a00*/  IADD3 R2, PT, PT, R2, R17, RZ ;  /* 0x0000001102027210 */ /* 0x000fcc0007ffe0ff */
[----:B-1----:R-:W1:Y:S02]  /*1a10*/  MUFU.RCP R28, R16 ;  /* 0x00000010001c7308 */ /* 0x002e640000001000 */
[----:B-1----:R-:W-:-:S06]  /*1a20*/  VIADD R28, R28, 0xffffffe ;  /* 0x0ffffffe1c1c7836 */ /* 0x002fcc0000000000 */
[----:B------:R1:W-:Y:S01]  /*1a30*/  F2I.FTZ.U32.TRUNC.NTZ R29, R28 ;  /* 0x0000001c001d7305 */ /* 0x0003e2000021f000 */
[----:B0-----:R-:W0:Y:S01]  /*1a40*/  SHFL.BFLY PT, R20, R25, 0x4, 0x1f ;  /* 0x0c801f0019147f89 */ /* 0x001e2200000e0000 */
[----:B-1----:R-:W-:Y:S01]  /*1a50*/  IMAD.MOV.U32 R28, RZ, RZ, RZ ;  /* 0x000000ffff1c7224 */ /* 0x002fe200078e00ff */
[----:B0-----:R-:W-:-:S05]  /*1a60*/  FMNMX.FTZ R20, R20, R25, !PT ;  /* 0x0000001914147209 */ /* 0x001fca0007810000 */
[----:B------:R-:W0:Y:S02]  /*1a70*/  SHFL.BFLY PT, R5, R20, 0x2, 0x1f ;  /* 0x0c401f0014057f89 */ /* 0x000e2400000e0000 */
[----:B0-----:R-:W-:Y:S02]  /*1a80*/  FMNMX.FTZ R5, R20, R5, !PT ;  /* 0x0000000514057209 */ /* 0x001fe40007810000 */
[----:B------:R-:W0:Y:S03]  /*1a90*/  I2F.RP R20, R17 ;  /* 0x0000001100147306 */ /* 0x000e260000209400 */
[----:B------:R-:W1:Y:S05]  /*1aa0*/  SHFL.BFLY PT, R4, R5, 0x1, 0x1f ;  /* 0x0c201f0005047f89 */ /* 0x000e6a00000e0000 */
[----:B0-----:R-:W0:Y:S01]  /*1ab0*/  MUFU.RCP R30, R20 ;  /* 0x00000014001e7308 */ /* 0x001e220000001000 */
[----:B-1----:R-:W-:Y:S01]  /*1ac0*/  FMNMX.FTZ R4, R5, R4, !PT ;  /* 0x0000000405047209 */ /* 0x002fe20007810000 */
[----:B------:R-:W-:-:S03]  /*1ad0*/  IMAD.MOV R5, RZ, RZ, -R29 ;  /* 0x000000ffff057224 */ /* 0x000fc600078e0a1d */
[----:B------:R-:W-:Y:S01]  /*1ae0*/  FSETP.NEU.FTZ.AND P0, PT, R4, -INF , PT ;  /* 0xff8000000400780b */ /* 0x000fe20003f1d000 */
[----:B------:R-:W-:Y:S02]  /*1af0*/  IMAD R5, R5, R14, RZ ;  /* 0x0000000e05057224 */ /* 0x000fe400078e02ff */
[----:B0-----:R-:W-:Y:S01]  /*1b00*/  VIADD R30, R30, 0xffffffe ;  /* 0x0ffffffe1e1e7836 */ /* 0x001fe20000000000 */
[----:B------:R-:W-:Y:S01]  /*1b10*/  FSEL R4, R4, RZ, P0 ;  /* 0x000000ff04047208 */ /* 0x000fe20000000000 */
[----:B------:R-:W-:Y:S02]  /*1b20*/  IMAD.HI.U32 R5, R29, R5, R28 ;  /* 0x000000051d057227 */ /* 0x000fe400078e001c */
[----:B------:R0:W1:Y:S02]  /*1b30*/  F2I.FTZ.U32.TRUNC.NTZ R31, R30 ;  /* 0x0000001e001f7305 */ /* 0x000064000021f000 */
[----:B------:R-:W-:-:S04]  /*1b40*/  FADD.FTZ R3, -R4, R25 ;  /* 0x0000001904037221 */ /* 0x000fc80000010100 */
[----:B------:R-:W-:-:S04]  /*1b50*/  FMUL.FTZ R3, R3, 1.4426950216293334961 ;  /* 0x3fb8aa3b03037820 */ /* 0x000fc80000410000 */
[----:B------:R-:W2:Y:S01]  /*1b60*/  MUFU.EX2 R18, R3 ;  /* 0x0000000300127308 */ /* 0x000ea20000000800 */
[----:B0-----:R-:W-:Y:S01]  /*1b70*/  IMAD.MOV.U32 R30, RZ, RZ, RZ ;  /* 0x000000ffff1e7224 */ /* 0x001fe200078e00ff */
[----:B--2---:R-:W0:Y:S01]  /*1b80*/  SHFL.BFLY PT, R21, R18, 0x4, 0x1f ;  /* 0x0c801f0012157f89 */ /* 0x004e2200000e0000 */
[----:B-1----:R-:W-:Y:S02]  /*1b90*/  IMAD.MOV R3, RZ, RZ, -R31 ;  /* 0x000000ffff037224 */ /* 0x002fe400078e0a1f */
[----:B0-----:R-:W-:Y:S02]  /*1ba0*/  FADD.FTZ R21, R18, R21 ;  /* 0x0000001512157221 */ /* 0x001fe40000010000 */
[----:B------:R-:W-:Y:S01]  /*1bb0*/  IMAD.MOV.U32 R18, RZ, RZ, R3 ;  /* 0x000000ffff127224 */ /* 0x000fe200078e0003 */
[----:B------:R-:W-:Y:S02]  /*1bc0*/  IABS R3, R2 ;  /* 0x0000000200037213 */ /* 0x000fe40000000000 */
        /* <DEDUP_REMOVED lines=99> */
.L_x_414:
[----:B------:R-:W-:Y:S01]  /*2200*/  LEA.HI R2, R11, UR11, RZ, 0x1d ;  /* 0x0000000b0b027c11 */ /* 0x000fe2000f8fe8ff */
[----:B------:R-:W-:Y:S01]  /*2210*/  IMAD.MOV.U32 R21, RZ, RZ, RZ ;  /* 0x000000ffff157224 */ /* 0x000fe200078e00ff */
[----:B------:R-:W-:Y:S02]  /*2220*/  MOV R20, R30 ;  /* 0x0000001e00147202 */ /* 0x000fe40000000f00 */
[----:B------:R-:W-:Y:S01]  /*2230*/  MOV R16, 0x2260 ;  /* 0x0000226000107802 */ /* 0x000fe20000000f00 */
[----:B------:R-:W-:Y:S02]  /*2240*/  IMAD.MOV.U32 R22, RZ, RZ, R2 ;  /* 0x000000ffff167224 */ /* 0x000fe400078e0002 */
[----:B------:R-:W-:Y:S05]  /*2250*/  CALL.REL.NOINC `($__internal_11_$__cuda_sm20_div_s64) ;  /* 0x0000001c00407944 */ /* 0x000fea0003c00000 */
[----:B------:R-:W-:Y:S02]  /*2260*/  IADD3 R17, PT, PT, -R10, RZ, RZ ;  /* 0x000000ff0a117210 */ /* 0x000fe40007ffe1ff */
[----:B------:R-:W-:-:S03]  /*2270*/  MOV R31, R15 ;  /* 0x0000000f001f7202 */ /* 0x000fc60000000f00 */
[----:B------:R-:W-:Y:S01]  /*2280*/  IMAD R12, R30, R17, R2 ;  /* 0x000000111e0c7224 */ /* 0x000fe200078e0202 */
[----:B------:R-:W-:-:S07]  /*2290*/  MOV R30, R10 ;  /* 0x0000000a001e7202 */ /* 0x000fce0000000f00 */
.L_x_415:
        /* <DEDUP_REMOVED lines=59> */
.L_x_417:
[----:B------:R-:W-:Y:S01]  /*2650*/  IMAD.MOV.U32 R22, RZ, RZ, R30 ;  /* 0x000000ffff167224 */ /* 0x000fe200078e001e */
[----:B------:R-:W-:Y:S01]  /*2660*/  MOV R21, R31 ;  /* 0x0000001f00157202 */ /* 0x000fe20000000f00 */
[----:B------:R-:W-:Y:S01]  /*2670*/  IMAD.MOV.U32 R20, RZ, RZ, R36 ;  /* 0x000000ffff147224 */ /* 0x000fe200078e0024 */
[----:B------:R-:W-:Y:S02]  /*2680*/  MOV R16, 0x26a0 ;  /* 0x000026a000107802 */ /* 0x000fe40000000f00 */
[----:B------:R-:W-:Y:S05]  /*2690*/  CALL.REL.NOINC `($__internal_11_$__cuda_sm20_div_s64) ;  /* 0x0000001800307944 */ /* 0x000fea0003c00000 */
[----:B------:R-:W-:-:S05]  /*26a0*/  IADD3 R15, PT, PT, -R10, RZ, RZ ;  /* 0x000000ff0a0f7210 */ /* 0x000fca0007ffe1ff */
[----:B------:R-:W-:Y:S02]  /*26b0*/  IMAD R30, R15, R36, R30 ;  /* 0x000000240f1e7224 */ /* 0x000fe400078e021e */
.L_x_418:
[----:B------:R-:W-:Y:S05]  /*26c0*/  BSYNC.RECONVERGENT B0 ;  /* 0x0000000000007941 */ /* 0x000fea0003800200 */
.L_x_416:
        /* <DEDUP_REMOVED lines=159> */
.L_x_413:
[----:B------:R-:W0:Y:S01]  /*30c0*/  LDC.64 R2, c[0x0][0x420] ;  /* 0x00010800ff027b82 */ /* 0x000e220000000a00 */
[----:B------:R-:W-:-:S05]  /*30d0*/  IADD3 R10, PT, PT, R10, UR11, RZ ;  /* 0x0000000b0a0a7c10 */ /* 0x000fca000fffe0ff */
[----:B0-----:R-:W-:-:S05]  /*30e0*/  IMAD.WIDE.U32 R2, R10, 0x4, R2 ;  /* 0x000000040a027825 */ /* 0x001fca00078e0002 */
[----:B------:R1:W-:Y:S02]  /*30f0*/  STG.E desc[UR12][R2.64], R24 ;  /* 0x0000001802007986 */ /* 0x0003e4000c10190c */
.L_x_412:
[----:B------:R-:W-:Y:S05]  /*3100*/  BSYNC.RECONVERGENT B1 ;  /* 0x0000000000017941 */ /* 0x000fea0003800200 */
.L_x_411:
        /* <DEDUP_REMOVED lines=19> */
.L_x_420:
[----:B------:R-:W-:Y:S05]  /*3240*/  BSYNC.RECONVERGENT B0 ;  /* 0x0000000000007941 */ /* 0x000fea0003800200 */
.L_x_419:
        /* <DEDUP_REMOVED lines=45> */
.L_x_423:
        /* <DEDUP_REMOVED lines=53> */
.L_x_422:
        /* <DEDUP_REMOVED lines=11> */
.L_x_424:
        /* <DEDUP_REMOVED lines=17> */
.L_x_421:
        /* <DEDUP_REMOVED lines=83> */
        .weak           $__internal_11_$__cuda_sm20_div_s64
        .type           $__internal_11_$__cuda_sm20_div_s64,@function
        .size           $__internal_11_$__cuda_sm20_div_s64,(.L_x_4043 - $__internal_11_$__cuda_sm20_div_s64)
$__internal_11_$__cuda_sm20_div_s64:
        /* <DEDUP_REMOVED lines=85> */
[----:B------:R-:W-:Y:S06]  /*44b0*/  RET.REL.NODEC R16 `(_ZN5flash32flash_fwd_splitkv_combine_kernelI23Flash_fwd_kernel_traitsILi256ELi64ELi64ELi4ELb0ELb0EN7cutlass10bfloat16_tE19Flash_kernel_traitsILi256ELi64ELi64ELi4ES3_EELi4ELi3ELb1EEEvNS_16Flash_fwd_paramsE) ;  /* 0xffffffb810d07950 */ /* 0x000fec0003c3ffff */
.L_x_425:
        /* <DEDUP_REMOVED lines=12> */
.L_x_4043:


//--------------------- .text._ZN5flash32flash_fwd_splitkv_combine_kernelI23Flash_fwd_kernel_traitsILi256ELi64ELi64ELi4ELb0ELb0EN7cutlass10bfloat16_tE19Flash_kernel_traitsILi256ELi64ELi64ELi4ES3_EELi4ELi2ELb1EEEvNS_16Flash_fwd_paramsE --------------------------
	.section	.text._ZN5flash32flash_fwd_splitkv_combine_kernelI23Flash_fwd_kernel_traitsILi256ELi64ELi64ELi4ELb0ELb0EN7cutlass10bfloat16_tE19Flash_kernel_traitsILi256ELi64ELi64ELi4ES3_EELi4ELi2ELb1EEEvNS_16Flash_fwd_paramsE,"ax",@progbits
	.align	128
        .global         _ZN5flash32flash_fwd_splitkv_combine_kernelI23Flash_fwd_kernel_traitsILi256ELi64ELi64ELi4ELb0ELb0EN7cutlass10bfloat16_tE19Flash_kernel_traitsILi256ELi64ELi64ELi4ES3_EELi4ELi2ELb1EEEvNS_16Flash_fwd_paramsE
        .type           _ZN5flash32flash_fwd_splitkv_combine_kernelI23Flash_fwd_kernel_traitsILi256ELi64ELi64ELi4ELb0ELb0EN7cutlass10bfloat16_tE19Flash_kernel_traitsILi256ELi64ELi64ELi4ES3_EELi4ELi2ELb1EEEvNS_16Flash_fwd_paramsE,@function
        .size           _ZN5flash32flash_fwd_splitkv_combine_kernelI23Flash_fwd_kernel_traitsILi256ELi64ELi64ELi4ELb0ELb0EN7cutlass10bfloat16_tE19Flash_kernel_traitsILi256ELi64ELi64ELi4ES3_EELi4ELi2ELb1EEEvNS_16Flash_fwd_paramsE,(.L_x_4044 - _ZN5flash32flash_fwd_splitkv_combine_kernelI23Flash_fwd_kernel_traitsILi256ELi64ELi64ELi4ELb0ELb0EN7cutlass10bfloat16_tE19Flash_kernel_traitsILi256ELi64ELi64ELi4ES3_EELi4ELi2ELb1EEEvNS_16Flash_fwd_paramsE)
        .other          _ZN5flash32flash_fwd_splitkv_combine_kernelI23Flash_fwd_kernel_traitsILi256ELi64ELi64ELi4ELb0ELb0EN7cutlass10bfloat16_tE19Flash_kernel_traitsILi256ELi64ELi64ELi4ES3_EELi4ELi2ELb1EEEvNS_16Flash_fwd_paramsE,@"STO_CUDA_ENTRY STV_DEFAULT"
_ZN5flash32flash_fwd_splitkv_combine_kernelI23Flash_fwd_kernel_traitsILi256ELi64ELi64ELi4ELb0ELb0EN7cutlass10bfloat16_tE19Flash_kernel_traitsILi256ELi64ELi64ELi4ES3_EELi4ELi2ELb1EEEvNS_16Flash_fwd_paramsE:
.text._ZN5flash32flash_fwd_splitkv_combine_kernelI23Flash_fwd_kernel_traitsILi256ELi64ELi64ELi4ELb0ELb0EN7cutlass10bfloat16_tE19Flash_kernel_traitsILi256ELi64ELi64ELi4ES3_EELi4ELi2ELb1EEEvNS_16Flash_fwd_paramsE:
        /* <DEDUP_REMOVED lines=38> */
.L_x_426:
[----:B------:R-:W-:Y:S01]  /*0260*/  IMAD.U32 R22, RZ, RZ, UR7 ;  /* 0x00000007ff167e24 */ /* 0x000fe2000f8e00ff */
[----:B------:R-:W-:Y:S01]  /*0270*/  MOV R20, UR14 ;  /* 0x0000000e00147c02 */ /* 0x000fe20008000f00 */
[----:B------:R-:W-:Y:S01]  /*0280*/  IMAD.U32 R21, RZ, RZ, UR15 ;  /* 0x0000000fff157e24 */ /* 0x000fe2000f8e00ff */
[----:B------:R-:W-:Y:S02]  /*0290*/  MOV R19, UR8 ;  /* 0x0000000800137c02 */ /* 0x000fe40008000f00 */
[----:B------:R-:W-:Y:S02]  /*02a0*/  MOV R18, 0x2c0 ;  /* 0x000002c000127802 */ /* 0x000fe40000000f00 */
[----:B------:R-:W-:Y:S05]  /*02b0*/  CALL.REL.NOINC `($__internal_12_$__cuda_sm20_div_s64) ;  /* 0x0000003c00247944 */ /* 0x000fea0003c00000 */
[----:B------:R-:W-:-:S07]  /*02c0*/  MOV R15, R16 ;  /* 0x00000010000f7202 */ /* 0x000fce0000000f00 */
.L_x_427:
        /* <DEDUP_REMOVED lines=30> */
.L_x_429:
[----:B------:R-:W-:Y:S01]  /*04b0*/  IMAD.MOV.U32 R22, RZ, RZ, R14 ;  /* 0x000000ffff167224 */ /* 0x000fe200078e000e */
[----:B------:R-:W-:Y:S01]  /*04c0*/  MOV R20, R4 ;  /* 0x0000000400147202 */ /* 0x000fe20000000f00 */
[----:B------:R-:W-:Y:S01]  /*04d0*/  IMAD.MOV.U32 R21, RZ, RZ, R15 ;  /* 0x000000ffff157224 */ /* 0x000fe200078e000f */
[----:B------:R-:W-:Y:S02]  /*04e0*/  MOV R19, R2 ;  /* 0x0000000200137202 */ /* 0x000fe40000000f00 */
[----:B------:R-:W-:Y:S02]  /*04f0*/  MOV R18, 0x510 ;  /* 0x0000051000127802 */ /* 0x000fe40000000f00 */
[----:B------:R-:W-:Y:S05]  /*0500*/  CALL.REL.NOINC `($__internal_12_$__cuda_sm20_div_s64) ;  /* 0x0000003800907944 */ /* 0x000fea0003c00000 */
[----:B------:R-:W-:Y:S02]  /*0510*/  MOV R24, R14 ;  /* 0x0000000e00187202 */ /* 0x000fe40000000f00 */
[----:B------:R-:W-:Y:S02]  /*0520*/  MOV R25, R16 ;  /* 0x0000001000197202 */ /* 0x000fe40000000f00 */
.L_x_430:
[----:B------:R-:W-:Y:S05]  /*0530*/  BSYNC.RECONVERGENT B0 ;  /* 0x0000000000007941 */ /* 0x000fea0003800200 */
.L_x_428:
[----:B------:R-:W0:Y:S01]  /*0540*/  LDC R5, c[0x0][0x434] ;  /* 0x00010d00ff057b82 */ /* 0x000e220000000800 */
        /* <DEDUP_REMOVED lines=8> */
[----:B0-----:R-:W-:Y:S02]  /*05d0*/  IMAD.MOV R6, RZ, RZ, -R9 ;  /* 0x000000ffff067224 */ /* 0x001fe400078e0a09 */
[----:B------:R-:W-:Y:S02]  /*05e0*/  IMAD.MOV.U32 R8, RZ, RZ, RZ ;  /* 0x000000ffff087224 */ /* 0x000fe400078e00ff */
        /* <DEDUP_REMOVED lines=44> */
.L_x_432:
        /* <DEDUP_REMOVED lines=8> */
.L_x_433:
[----:B------:R-:W-:Y:S05]  /*0930*/  BSYNC.RECONVERGENT B0 ;  /* 0x0000000000007941 */ /* 0x000fea0003800200 */
.L_x_431:
[----:B------:R-:W0:Y:S01]  /*0940*/  LDCU UR11, c[0x0][0x434] ;  /* 0x00008680ff0b77ac */ /* 0x000e220008000800 */
[----:B------:R-:W-:Y:S01]  /*0950*/  HFMA2 R18, -RZ, RZ, 0, 0 ;  /* 0x00000000ff127431 */ /* 0x000fe200000001ff */
        /* <DEDUP_REMOVED lines=24> */
[----:B------:R-:W-:-:S13]  /*0ae0*/  ISETP.GE.U32.AND P0, PT, R2, R5, PT ;  /* 0x000000050200720c */ /* 0x000fda0003f06070 */
[----:B------:R-:W-:-:S04]  /*0af0*/  @P0 VIADD R4, R4, 0x1 ;  /* 0x0000000104040836 */ /* 0x000fc80000000000 */
[----:B------:R-:W-:Y:S02]  /*0b00*/  IMAD.MOV.U32 R5, RZ, RZ, R4 ;  /* 0x000000ffff057224 */ /* 0x000fe400078e0004 */
[----:B------:R-:W0:Y:S02]  /*0b10*/  LDC R4, c[0x0][0x3e0] ;  /* 0x0000f800ff047b82 */ /* 0x000e240000000800 */
[----:B------:R-:W-:Y:S01]  /*0b20*/  @!P2 IMAD.MOV R5, RZ, RZ, -R5 ;  /* 0x000000ffff05a224 */ /* 0x000fe200078e0a05 */
[----:B------:R-:W-:-:S05]  /*0b30*/  @!P1 LOP3.LUT R5, RZ, UR11, RZ, 0x33, !PT ;  /* 0x0000000bff059c12 */ /* 0x000fca000f8e33ff */
[----:B------:R-:W-:Y:S01]  /*0b40*/  IMAD R10, R5, UR4, RZ ;  /* 0x00000004050a7c24 */ /* 0x000fe2000f8e02ff */
[----:B------:R-:W1:Y:S04]  /*0b50*/  LDCU.U8 UR4, c[0x0][0x549] ;  /* 0x0000a920ff0477ac */ /* 0x000e680008000000 */
[-C--:B------:R-:W-:Y:S02]  /*0b60*/  IABS R13, R10.reuse ;  /* 0x0000000a000d7213 */ /* 0x080fe40000000000 */
[----:B------:R-:W-:Y:S02]  /*0b70*/  IABS R14, R10 ;  /* 0x0000000a000e7213 */ /* 0x000fe40000000000 */
[----:B------:R-:W2:Y:S03]  /*0b80*/  I2F.RP R0, R13 ;  /* 0x0000000d00007306 */ /* 0x000ea60000209400 */
[----:B------:R-:W-:Y:S01]  /*0b90*/  IMAD.MOV R14, RZ, RZ, -R14 ;  /* 0x000000ffff0e7224 */ /* 0x000fe200078e0a0e */
[----:B0-----:R-:W-:-:S02]  /*0ba0*/  IABS R9, R4 ;  /* 0x0000000400097213 */ /* 0x001fc40000000000 */
[----:B------:R-:W-:Y:S01]  /*0bb0*/  ISETP.NE.AND P4, PT, R4, RZ, PT ;  /* 0x000000ff0400720c */ /* 0x000fe20003f85270 */
[----:B-1----:R-:W-:Y:S01]  /*0bc0*/  UISETP.NE.AND UP1, UPT, UR4, URZ, UPT ;  /* 0x000000ff0400728c */ /* 0x002fe2000bf25270 */
[----:B------:R-:W0:Y:S03]  /*0bd0*/  I2F.RP R16, R9 ;  /* 0x0000000900107306 */ /* 0x000e260000209400 */
[----:B------:R-:W-:-:S05]  /*0be0*/  USEL UR11, UR11, 0x1, !UP1 ;  /* 0x000000010b0b7887 */ /* 0x000fca000c800000 */
[----:B--2---:R-:W1:Y:S08]  /*0bf0*/  MUFU.RCP R0, R0 ;  /* 0x0000000000007308 */ /* 0x004e700000001000 */
[----:B0-----:R-:W0:Y:S01]  /*0c00*/  MUFU.RCP R16, R16 ;  /* 0x0000001000107308 */ /* 0x001e220000001000 */
[----:B-1----:R-:W-:-:S07]  /*0c10*/  IADD3 R0, PT, PT, R0, 0xffffffe, RZ ;  /* 0x0ffffffe00007810 */ /* 0x002fce0007ffe0ff */
[----:B------:R-:W1:Y:S01]  /*0c20*/  F2I.FTZ.U32.TRUNC.NTZ R19, R0 ;  /* 0x0000000000137305 */ /* 0x000e62000021f000 */
[----:B0-----:R-:W-:-:S07]  /*0c30*/  VIADD R16, R16, 0xffffffe ;  /* 0x0ffffffe10107836 */ /* 0x001fce0000000000 */
[----:B------:R-:W0:Y:S01]  /*0c40*/  F2I.FTZ.U32.TRUNC.NTZ R17, R16 ;  /* 0x0000001000117305 */ /* 0x000e22000021f000 */
[----:B-1----:R-:W-:Y:S02]  /*0c50*/  IMAD.MOV R15, RZ, RZ, -R19 ;  /* 0x000000ffff0f7224 */ /* 0x002fe400078e0a13 */
[----:B------:R-:W-:Y:S02]  /*0c60*/  VIADD R0, R4, 0xffffffff ;  /* 0xffffffff04007836 */ /* 0x000fe40000000000 */
[----:B------:R-:W-:Y:S02]  /*0c70*/  IMAD R15, R15, R13, RZ ;  /* 0x0000000d0f0f7224 */ /* 0x000fe400078e02ff */
[----:B------:R-:W-:Y:S02]  /*0c80*/  IMAD.IADD R8, R0, 0x1, R13 ;  /* 0x0000000100087824 */ /* 0x000fe400078e020d */
[----:B------:R-:W-:-:S03]  /*0c90*/  IMAD.HI.U32 R15, R19, R15, R18 ;  /* 0x0000000f130f7227 */ /* 0x000fc600078e0012 */
[----:B------:R-:W-:Y:S01]  /*0ca0*/  IABS R11, R8 ;  /* 0x00000008000b7213 */ /* 0x000fe20000000000 */
[----:B0-----:R-:W-:Y:S02]  /*0cb0*/  IMAD.MOV R2, RZ, RZ, -R17 ;  /* 0x000000ffff027224 */ /* 0x001fe400078e0a11 */
[----:B------:R-:W-:Y:S02]  /*0cc0*/  IMAD.MOV.U32 R16, RZ, RZ, RZ ;  /* 0x000000ffff107224 */ /* 0x000fe400078e00ff */
[----:B------:R-:W-:-:S04]  /*0cd0*/  IMAD.HI.U32 R15, R15, R11, RZ ;  /* 0x0000000b0f0f7227 */ /* 0x000fc800078e00ff */
[----:B------:R-:W-:Y:S02]  /*0ce0*/  IMAD R14, R15, R14, R11 ;  /* 0x0000000e0f0e7224 */ /* 0x000fe400078e020b */
[----:B------:R-:W-:-:S03]  /*0cf0*/  IMAD R2, R2, R9, RZ ;  /* 0x0000000902027224 */ /* 0x000fc600078e02ff */
[----:B------:R-:W-:Y:S01]  /*0d00*/  ISETP.GT.U32.AND P1, PT, R13, R14, PT ;  /* 0x0000000e0d00720c */ /* 0x000fe20003f24070 */
[----:B------:R-:W-:-:S06]  /*0d10*/  IMAD.HI.U32 R2, R17, R2, R16 ;  /* 0x0000000211027227 */ /* 0x000fcc00078e0010 */
[----:B------:R-:W-:-:S05]  /*0d20*/  IMAD.HI.U32 R16, R2, R11, RZ ;  /* 0x0000000b02107227 */ /* 0x000fca00078e00ff */
[----:B------:R-:W-:Y:S01]  /*0d30*/  IADD3 R2, PT, PT, -R16, RZ, RZ ;  /* 0x000000ff10027210 */ /* 0x000fe20007ffe1ff */
[----:B------:R-:W-:Y:S02]  /*0d40*/  @!P1 IMAD.IADD R14, R14, 0x1, -R13 ;  /* 0x000000010e0e9824 */ /* 0x000fe400078e0a0d */
[----:B------:R-:W-:Y:S01]  /*0d50*/  @!P1 VIADD R15, R15, 0x1 ;  /* 0x000000010f0f9836 */ /* 0x000fe20000000000 */
[----:B------:R-:W-:Y:S01]  /*0d60*/  ISETP.NE.AND P1, PT, R10, RZ, PT ;  /* 0x000000ff0a00720c */ /* 0x000fe20003f25270 */
[C---:B------:R-:W-:Y:S01]  /*0d70*/  IMAD R2, R9.reuse, R2, R11 ;  /* 0x0000000209027224 */ /* 0x040fe200078e020b */
[-C--:B------:R-:W-:Y:S02]  /*0d80*/  ISETP.GE.U32.AND P2, PT, R14, R13.reuse, PT ;  /* 0x0000000d0e00720c */ /* 0x080fe40003f46070 */
[----:B------:R-:W-:Y:S02]  /*0d90*/  LOP3.LUT R14, R8, R13, RZ, 0x3c, !PT ;  /* 0x0000000d080e7212 */ /* 0x000fe400078e3cff */
[----:B------:R-:W-:-:S02]  /*0da0*/  ISETP.GT.U32.AND P3, PT, R9, R2, PT ;  /* 0x000000020900720c */ /* 0x000fc40003f64070 */
[----:B------:R-:W-:Y:S02]  /*0db0*/  ISETP.GE.AND P0, PT, R14, RZ, PT ;  /* 0x000000ff0e00720c */ /* 0x000fe40003f06270 */
[----:B------:R-:W-:-:S05]  /*0dc0*/  LOP3.LUT R8, R8, R4, RZ, 0x3c, !PT ;  /* 0x0000000408087212 */ /* 0x000fca00078e3cff */
[----:B------:R-:W-:Y:S01]  /*0dd0*/  @P2 VIADD R15, R15, 0x1 ;  /* 0x000000010f0f2836 */ /* 0x000fe20000000000 */
[----:B------:R-:W-:-:S03]  /*0de0*/  ISETP.GE.AND P2, PT, R8, RZ, PT ;  /* 0x000000ff0800720c */ /* 0x000fc60003f46270 */
[----:B------:R-:W-:Y:S01]  /*0df0*/  @!P3 IMAD.IADD R2, R2, 0x1, -R9 ;  /* 0x000000010202b824 */ /* 0x000fe200078e0a09 */
[----:B------:R-:W-:Y:S01]  /*0e00*/  @!P3 IADD3 R16, PT, PT, R16, 0x1, RZ ;  /* 0x000000011010b810 */ /* 0x000fe20007ffe0ff */
[----:B------:R-:W-:Y:S01]  /*0e10*/  @!P0 IMAD.MOV R15, RZ, RZ, -R15 ;  /* 0x000000ffff0f8224 */ /* 0x000fe200078e0a0f */
[----:B------:R-:W-:Y:S02]  /*0e20*/  @!P1 LOP3.LUT R15, RZ, R13, RZ, 0x33, !PT ;  /* 0x0000000dff0f9212 */ /* 0x000fe400078e33ff */
[----:B------:R-:W-:Y:S02]  /*0e30*/  ISETP.GE.U32.AND P1, PT, R2, R9, PT ;  /* 0x000000090200720c */ /* 0x000fe40003f26070 */
[----:B------:R-:W-:Y:S02]  /*0e40*/  ISETP.LT.U32.AND P0, PT, R6, R15, PT ;  /* 0x0000000f0600720c */ /* 0x000fe40003f01070 */
[----:B------:R-:W-:Y:S02]  /*0e50*/  SHF.R.S32.HI R2, RZ, 0x1f, R15 ;  /* 0x0000001fff027819 */ /* 0x000fe4000001140f */
[----:B------:R-:W-:-:S02]  /*0e60*/  ISETP.NE.AND P3, PT, R5, RZ, PT ;  /* 0x000000ff0500720c */ /* 0x000fc40003f65270 */
[CC--:B------:R-:W-:Y:S02]  /*0e70*/  ISETP.LT.AND.EX P0, PT, R7.reuse, R2.reuse, PT, P0 ;  /* 0x000000020700720c */ /* 0x0c0fe40003f01300 */
[----:B------:R-:W-:Y:S02]  /*0e80*/  SHF.R.S32.HI R9, RZ, 0x1f, R10 ;  /* 0x0000001fff097819 */ /* 0x000fe4000001140a */
[----:B------:R-:W-:Y:S01]  /*0e90*/  SEL R2, R7, R2, P0 ;  /* 0x0000000207027207 */ /* 0x000fe20000000000 */
[----:B------:R-:W-:-:S03]  /*0ea0*/  @P1 VIADD R16, R16, 0x1 ;  /* 0x0000000110101836 */ /* 0x000fc60000000000 */
[----:B------:R-:W-:Y:S01]  /*0eb0*/  LOP3.LUT R8, R7, R2, RZ, 0xfc, !PT ;  /* 0x0000000207087212 */ /* 0x000fe200078efcff */
[----:B------:R-:W-:-:S03]  /*0ec0*/  IMAD.MOV.U32 R5, RZ, RZ, R16 ;  /* 0x000000ffff057224 */ /* 0x000fc600078e0010 */
[----:B------:R-:W-:Y:S01]  /*0ed0*/  ISETP.NE.U32.AND P1, PT, R8, RZ, PT ;  /* 0x000000ff0800720c */ /* 0x000fe20003f25070 */
[----:B------:R-:W-:Y:S01]  /*0ee0*/  @!P2 IMAD.MOV R5, RZ, RZ, -R5 ;  /* 0x000000ffff05a224 */ /* 0x000fe200078e0a05 */
[----:B------:R-:W-:Y:S02]  /*0ef0*/  SEL R8, RZ, 0x1, !P3 ;  /* 0x00000001ff087807 */ /* 0x000fe40005800000 */
[----:B------:R-:W-:Y:S02]  /*0f00*/  @!P4 LOP3.LUT R5, RZ, R4, RZ, 0x33, !PT ;  /* 0x00000004ff05c212 */ /* 0x000fe400078e33ff */
[----:B------:R-:W-:Y:S02]  /*0f10*/  LOP3.LUT R8, R9, R8, RZ, 0xfc, !PT ;  /* 0x0000000809087212 */ /* 0x000fe400078efcff */
[----:B------:R-:W-:-:S05]  /*0f20*/  SEL R9, R6, R15, P0 ;  /* 0x0000000f06097207 */ /* 0x000fca0000000000 */
        /* <DEDUP_REMOVED lines=21> */
.L_x_435:
        /* <DEDUP_REMOVED lines=8> */
.L_x_436:
[----:B------:R-:W-:Y:S05]  /*1100*/  BSYNC.RECONVERGENT B0 ;  /* 0x0000000000007941 */ /* 0x000fea0003800200 */
.L_x_434:
        /* <DEDUP_REMOVED lines=58> */
.L_x_438:
[----:B------:R-:W-:Y:S01]  /*14b0*/  IMAD.MOV.U32 R22, RZ, RZ, R24 ;  /* 0x000000ffff167224 */ /* 0x000fe200078e0018 */
[----:B------:R-:W-:Y:S01]  /*14c0*/  MOV R21, R25 ;  /* 0x0000001900157202 */ /* 0x000fe20000000f00 */
[----:B------:R-:W-:Y:S01]  /*14d0*/  IMAD.MOV.U32 R20, RZ, RZ, R7 ;  /* 0x000000ffff147224 */ /* 0x000fe200078e0007 */
[----:B------:R-:W-:Y:S02]  /*14e0*/  MOV R18, 0x1500 ;  /* 0x0000150000127802 */ /* 0x000fe40000000f00 */
[----:B------:R-:W-:Y:S05]  /*14f0*/  CALL.REL.NOINC `($__internal_12_$__cuda_sm20_div_s64) ;  /* 0x0000002800947944 */ /* 0x000fea0003c00000 */
[----:B------:R-:W-:Y:S02]  /*1500*/  MOV R22, R14 ;  /* 0x0000000e00167202 */ /* 0x000fe40000000f00 */
[----:B------:R-:W-:Y:S02]  /*1510*/  MOV R23, R16 ;  /* 0x0000001000177202 */ /* 0x000fe40000000f00 */
.L_x_439:
[----:B------:R-:W-:Y:S05]  /*1520*/  BSYNC.RECONVERGENT B0 ;  /* 0x0000000000007941 */ /* 0x000fea0003800200 */
.L_x_437:
[----:B------:R-:W0:Y:S01]  /*1530*/  LDCU UR5, c[0x0][0x434] ;  /* 0x00008680ff0577ac */ /* 0x000e220008000800 */
[----:B------:R-:W-:Y:S01]  /*1540*/  BSSY.RECONVERGENT B0, `(.L_x_440) ;  /* 0x0000040000007945 */ /* 0x000fe20003800200 */
[----:B------:R-:W-:Y:S01]  /*1550*/  IMAD.MOV.U32 R16, RZ, RZ, -0x800000 ;  /* 0xff800000ff107424 */ /* 0x000fe200078e00ff */
[----:B------:R-:W1:Y:S01]  /*1560*/  LDCU UR4, c[0x0][0x534] ;  /* 0x0000a680ff0477ac */ /* 0x000e620008000800 */
[----:B------:R-:W-:Y:S01]  /*1570*/  IMAD.MOV.U32 R25, RZ, RZ, -0x800000 ;  /* 0xff800000ff197424 */ /* 0x000fe200078e00ff */
[----:B------:R-:W2:Y:S01]  /*1580*/  LDCU UR9, c[0x0][0x430] ;  /* 0x00008600ff0977ac */ /* 0x000ea20008000800 */
[----:B------:R-:W-:Y:S01]  /*1590*/  USHF.R.S32.HI UR16, URZ, 0x1f, UR10 ;  /* 0x0000001fff107899 */ /* 0x000fe2000801140a */
[----:B------:R-:W3:Y:S01]  /*15a0*/  LDCU.64 UR12, c[0x0][0x358] ;  /* 0x00006b00ff0c77ac */ /* 0x000ee20008000a00 */
[----:B0-----:R-:W-:-:S04]  /*15b0*/  IABS R6, UR5 ;  /* 0x0000000500067c13 */ /* 0x001fc80008000000 */
[----:B------:R-:W0:Y:S01]  /*15c0*/  I2F.RP R14, R6 ;  /* 0x00000006000e7306 */ /* 0x000e220000209400 */
[----:B--2---:R-:W-:-:S07]  /*15d0*/  UIMAD UR9, UR5, UR9, URZ ;  /* 0x00000009050972a4 */ /* 0x004fce000f8e02ff */
        /* <DEDUP_REMOVED lines=8> */
[----:B------:R-:W-:-:S02]  /*1660*/  IMAD.HI.U32 R11, R15, R11, R14 ;  /* 0x0000000b0f0b7227 */ /* 0x000fc400078e000e */
[----:B------:R-:W0:Y:S01]  /*1670*/  S2R R14, SR_CgaCtaId ;  /* 0x00000000000e7919 */ /* 0x000e220000008800 */
[----:B------:R-:W-:-:S03]  /*1680*/  ISETP.GE.AND P2, PT, R4, RZ, PT ;  /* 0x000000ff0400720c */ /* 0x000fc60003f46270 */
[----:B------:R-:W-:Y:S02]  /*1690*/  IMAD.HI.U32 R17, R11, R5, RZ ;  /* 0x000000050b117227 */ /* 0x000fe400078e00ff */
[----:B------:R-:W2:Y:S03]  /*16a0*/  S2R R11, SR_TID.X ;  /* 0x00000000000b7919 */ /* 0x000ea60000002100 */
[----:B------:R-:W-:-:S05]  /*16b0*/  IADD3 R13, PT, PT, -R17, RZ, RZ ;  /* 0x000000ff110d7210 */ /* 0x000fca0007ffe1ff */
[----:B------:R-:W-:-:S05]  /*16c0*/  IMAD R5, R6, R13, R5 ;  /* 0x0000000d06057224 */ /* 0x000fca00078e0205 */
[----:B------:R-:W-:-:S13]  /*16d0*/  ISETP.GT.U32.AND P0, PT, R6, R5, PT ;  /* 0x000000050600720c */ /* 0x000fda0003f04070 */
[----:B------:R-:W-:Y:S02]  /*16e0*/  @!P0 IMAD.IADD R5, R5, 0x1, -R6 ;  /* 0x0000000105058824 */ /* 0x000fe400078e0a06 */
[----:B------:R-:W-:Y:S01]  /*16f0*/  @!P0 VIADD R17, R17, 0x1 ;  /* 0x0000000111118836 */ /* 0x000fe20000000000 */
[----:B------:R-:W-:Y:S02]  /*1700*/  ISETP.NE.AND P0, PT, RZ, UR5, PT ;  /* 0x00000005ff007c0c */ /* 0x000fe4000bf05270 */
[----:B------:R-:W-:Y:S02]  /*1710*/  ISETP.GE.U32.AND P3, PT, R5, R6, PT ;  /* 0x000000060500720c */ /* 0x000fe40003f66070 */
[----:B------:R-:W-:Y:S02]  /*1720*/  MOV R6, 0x400 ;  /* 0x0000040000067802 */ /* 0x000fe40000000f00 */
[----:B--2---:R-:W-:Y:S02]  /*1730*/  ISETP.GT.U32.AND P1, PT, R11, 0xf, PT ;  /* 0x0000000f0b00780c */ /* 0x004fe40003f24070 */
[----:B0-----:R-:W-:-:S02]  /*1740*/  LEA R6, R14, R6, 0x18 ;  /* 0x000000060e067211 */ /* 0x001fc400078ec0ff */
[----:B------:R-:W-:Y:S02]  /*1750*/  SHF.R.U32.HI R14, RZ, 0x2, R11 ;  /* 0x00000002ff0e7819 */ /* 0x000fe4000001160b */
[----:B------:R-:W-:-:S03]  /*1760*/  LOP3.LUT R5, R11, 0x3, RZ, 0xc0, !PT ;  /* 0x000000030b057812 */ /* 0x000fc600078ec0ff */
[----:B------:R-:W-:Y:S02]  /*1770*/  @P3 IADD3 R17, PT, PT, R17, 0x1, RZ ;  /* 0x0000000111113810 */ /* 0x000fe40007ffe0ff */
[--C-:B------:R-:W-:Y:S02]  /*1780*/  IMAD R5, R5, 0x14, R6.reuse ;  /* 0x0000001405057824 */ /* 0x100fe400078e0206 */
[----:B------:R-:W-:Y:S02]  /*1790*/  @!P1 IMAD.SHL.U32 R4, R11, 0x4, RZ ;  /* 0x000000040b049824 */ /* 0x000fe400078e00ff */
[----:B------:R-:W-:Y:S01]  /*17a0*/  @!P2 IMAD.MOV R17, RZ, RZ, -R17 ;  /* 0x000000ffff11a224 */ /* 0x000fe200078e0a11 */
[C---:B-1----:R-:W-:Y:S01]  /*17b0*/  ISETP.GE.AND P2, PT, R14.reuse, UR4, PT ;  /* 0x000000040e007c0c */ /* 0x042fe2000bf46270 */
[----:B------:R-:W-:Y:S01]  /*17c0*/  ULOP3.LUT UR4, UR16, 0x1, URZ, 0xfc, !UPT ;  /* 0x0000000110047892 */ /* 0x000fe2000f8efcff */
[----:B------:R-:W-:Y:S01]  /*17d0*/  @!P0 LOP3.LUT R17, RZ, UR5, RZ, 0x33, !PT ;  /* 0x00000005ff118c12 */ /* 0x000fe2000f8e33ff */
[----:B------:R-:W-:Y:S01]  /*17e0*/  @!P1 IMAD R6, R14, 0x14, R6 ;  /* 0x000000140e069824 */ /* 0x000fe200078e0206 */
[----:B------:R-:W-:-:S02]  /*17f0*/  @!P1 LOP3.LUT R4, R4, 0xc, RZ, 0xc0, !PT ;  /* 0x0000000c04049812 */ /* 0x000fc400078ec0ff */
[----:B------:R-:W-:Y:S01]  /*1800*/  LEA R5, R14, R5, 0x2 ;  /* 0x000000050e057211 */ /* 0x000fe200078e10ff */
[----:B------:R-:W-:Y:S01]  /*1810*/  IMAD R15, R17, UR4, RZ ;  /* 0x00000004110f7c24 */ /* 0x000fe2000f8e02ff */
[----:B------:R-:W-:-:S05]  /*1820*/  @!P1 IADD3 R6, PT, PT, R6, R4, RZ ;  /* 0x0000000406069210 */ /* 0x000fca0007ffe0ff */
[----:B---3--:R-:W-:Y:S05]  /*1830*/  @P2 BRA `(.L_x_441) ;  /* 0x0000000000402947 */ /* 0x008fea0003800000 */
        /* <DEDUP_REMOVED lines=16> */
.L_x_441:
[----:B------:R-:W-:Y:S05]  /*1940*/  BSYNC.RECONVERGENT B0 ;  /* 0x0000000000007941 */ /* 0x000fea0003800200 */
.L_x_440:
[----:B-----5:R1:W-:Y:S01]  /*1950*/  @!P1 STS [R6], R16 ;  /* 0x0000001006009388 */ /* 0x0203e20000000800 */
[----:B------:R-:W2:Y:S01]  /*1960*/  LDC R13, c[0x0][0x3e0] ;  /* 0x0000f800ff0d7b82 */ /* 0x000ea20000000800 */
[----:B------:R-:W-:Y:S01]  /*1970*/  IABS R18, R15 ;  /* 0x0000000f00127213 */ /* 0x000fe20000000000 */
[----:B------:R-:W-:-:S06]  /*1980*/  IMAD.MOV.U32 R28, RZ, RZ, RZ ;  /* 0x000000ffff1c7224 */ /* 0x000fcc00078e00ff */
[----:B------:R-:W-:Y:S01]  /*1990*/  BAR.SYNC.DEFER_BLOCKING 0x0 ;  /* 0x0000000000007b1d */ /* 0x000fe20000010000 */
[----:B------:R-:W-:Y:S02]  /*19a0*/  ISETP.NE.AND P5, PT, R15, RZ, PT ;  /* 0x000000ff0f00720c */ /* 0x000fe40003fa5270 */
[----:B------:R-:W-:-:S03]  /*19b0*/  IADD3 R0, PT, PT, R0, R18, RZ ;  /* 0x0000001200007210 */ /* 0x000fc60007ffe0ff */
[----:B------:R-:W-:Y:S01]  /*19c0*/  BSSY.RECONVERGENT B1, `(.L_x_442) ;  /* 0x0000174000017945 */ /* 0x000fe20003800200 */
[----:B-1----:R-:W-:Y:S01]  /*19d0*/  I2F.RP R6, R18 ;  /* 0x0000001200067306 */ /* 0x002fe20000209400 */
[----:B--2---:R-:W-:Y:S01]  /*19e0*/  IABS R16, R13 ;  /* 0x0000000d00107213 */ /* 0x004fe20000000000 */
[----:B------:R-:W1:Y:S06]  /*19f0*/  @!P1 LDS R25, [R5] ;  /* 0x0000000005199984 */ /* 0x000e6c0000000800 */
[----:B------:R-:W2:Y:S08]  /*1a00*/  I2F.RP R26, R16 ;  /* 0x00000010001a7306 */ /* 0x000eb00000209400 */
[----:B--2---:R-:W2:Y:S02]  /*1a10*/  MUFU.RCP R26, R26 ;  /* 0x0000001a001a7308 */ /* 0x004ea40000001000 */
[----:B--2---:R-:W-:Y:S01]  /*1a20*/  VIADD R26, R26, 0xffffffe ;  /* 0x0ffffffe1a1a7836 */ /* 0x004fe20000000000 */
[----:B-1----:R-:W1:Y:S05]  /*1a30*/  SHFL.BFLY PT, R5, R25, 0x2, 0x1f ;  /* 0x0c401f0019057f89 */ /* 0x002e6a00000e0000 */
[----:B------:R2:W-:Y:S02]  /*1a40*/  F2I.FTZ.U32.TRUNC.NTZ R27, R26 ;  /* 0x0000001a001b7305 */ /* 0x0005e4000021f000 */
[----:B--2---:R-:W-:Y:S01]  /*1a50*/  IMAD.MOV.U32 R26, RZ, RZ, RZ ;  /* 0x000000ffff1a7224 */ /* 0x004fe200078e00ff */
[----:B-1----:R-:W-:-:S05]  /*1a60*/  FMNMX.FTZ R5, R5, R25, !PT ;  /* 0x0000001905057209 */ /* 0x002fca0007810000 */
[----:B------:R-:W1:Y:S02]  /*1a70*/  SHFL.BFLY PT, R4, R5, 0x1, 0x1f ;  /* 0x0c201f0005047f89 */ /* 0x000e6400000e0000 */
[----:B-1----:R-:W-:Y:S02]  /*1a80*/  FMNMX.FTZ R5, R5, R4, !PT ;  /* 0x0000000405057209 */ /* 0x002fe40007810000 */
[----:B------:R-:W1:Y:S02]  /*1a90*/  MUFU.RCP R4, R6 ;  /* 0x0000000600047308 */ /* 0x000e640000001000 */
[----:B------:R-:W-:-:S04]  /*1aa0*/  FSETP.NEU.FTZ.AND P0, PT, R5, -INF , PT ;  /* 0xff8000000500780b */ /* 0x000fc80003f1d000 */
[----:B------:R-:W-:-:S05]  /*1ab0*/  FSEL R5, R5, RZ, P0 ;  /* 0x000000ff05057208 */ /* 0x000fca0000000000 */
[----:B0-----:R-:W-:-:S04]  /*1ac0*/  FADD.FTZ R20, -R5, R25 ;  /* 0x0000001905147221 */ /* 0x001fc80000010100 */
[----:B------:R-:W-:Y:S01]  /*1ad0*/  FMUL.FTZ R20, R20, 1.4426950216293334961 ;  /* 0x3fb8aa3b14147820 */ /* 0x000fe20000410000 */
[----:B-1----:R-:W-:Y:S02]  /*1ae0*/  VIADD R4, R4, 0xffffffe ;  /* 0x0ffffffe04047836 */ /* 0x002fe40000000000 */
[----:B------:R-:W-:-:S03]  /*1af0*/  IMAD.MOV R6, RZ, RZ, -R27 ;  /* 0x000000ffff067224 */ /* 0x000fc600078e0a1b */
[----:B------:R-:W0:Y:S01]  /*1b00*/  MUFU.EX2 R20, R20 ;  /* 0x0000001400147308 */ /* 0x000e220000000800 */
[----:B------:R-:W-:-:S03]  /*1b10*/  IMAD R6, R6, R16, RZ ;  /* 0x0000001006067224 */ /* 0x000fc600078e02ff */
[----:B------:R-:W1:Y:S01]  /*1b20*/  F2I.FTZ.U32.TRUNC.NTZ R29, R4 ;  /* 0x00000004001d7305 */ /* 0x000e62000021f000 */
[----:B------:R-:W-:Y:S01]  /*1b30*/  IMAD.HI.U32 R6, R27, R6, R26 ;  /* 0x000000061b067227 */ /* 0x000fe200078e001a */
[----:B0-----:R-:W0:Y:S03]  /*1b40*/  SHFL.BFLY PT, R19, R20, 0x2, 0x1f ;  /* 0x0c401f0014137f89 */ /* 0x001e2600000e0000 */
[----:B-1----:R-:W-:-:S04]  /*1b50*/  IMAD.MOV R4, RZ, RZ, -R29 ;  /* 0x000000ffff047224 */ /* 0x002fc800078e0a1d */
[----:B------:R-:W-:Y:S01]  /*1b60*/  IMAD.MOV.U32 R21, RZ, RZ, R4 ;  /* 0x000000ffff157224 */ /* 0x000fe200078e0004 */
[----:B------:R-:W-:-:S03]  /*1b70*/  IABS R4, R0 ;  /* 0x0000000000047213 */ /* 0x000fc60000000000 */
[----:B------:R-:W-:Y:S01]  /*1b80*/  IMAD R24, R21, R18, RZ ;  /* 0x0000001215187224 */ /* 0x000fe200078e02ff */
[----:B------:R-:W-:Y:S01]  /*1b90*/  IABS R21, R15 ;  /* 0x0000000f00157213 */ /* 0x000fe20000000000 */
[----:B------:R-:W-:-:S03]  /*1ba0*/  IMAD.HI.U32 R6, R6, R4, RZ ;  /* 0x0000000406067227 */ /* 0x000fc600078e00ff */
[----:B------:R-:W-:Y:S01]  /*1bb0*/  IADD3 R21, PT, PT, RZ, -R21, RZ ;  /* 0x80000015ff157210 */ /* 0x000fe20007ffe0ff */
[----:B------:R-:W-:-:S04]  /*1bc0*/  IMAD.HI.U32 R24, R29, R24, R28 ;  /* 0x000000181d187227 */ /* 0x000fc800078e001c */
[----:B0-----:R-:W-:Y:S02]  /*1bd0*/  FADD.FTZ R19, R20, R19 ;  /* 0x0000001314137221 */ /* 0x001fe40000010000 */
[----:B------:R-:W-:Y:S01]  /*1be0*/  IMAD.HI.U32 R26, R24, R4, RZ ;  /* 0x00000004181a7227 */ /* 0x000fe200078e00ff */
[C---:B------:R-:W-:Y:S02]  /*1bf0*/  LOP3.LUT R20, R0.reuse, R18, RZ, 0x3c, !PT ;  /* 0x0000001200147212 */ /* 0x040fe400078e3cff */
[----:B------:R-:W-:Y:S01]  /*1c00*/  LOP3.LUT R0, R0, R13, RZ, 0x3c, !PT ;  /* 0x0000000d00007212 */ /* 0x000fe200078e3cff */
[----:B------:R-:W-:Y:S01]  /*1c10*/  IMAD R21, R26, R21, R4 ;  /* 0x000000151a157224 */ /* 0x000fe200078e0204 */
[----:B------:R-:W-:Y:S01]  /*1c20*/  ISETP.GE.AND P3, PT, R20, RZ, PT ;  /* 0x000000ff1400720c */ /* 0x000fe20003f66270 */
[----:B------:R-:W-:-:S03]  /*1c30*/  IMAD.MOV R24, RZ, RZ, -R6 ;  /* 0x000000ffff187224 */ /* 0x000fc600078e0a06 */
[----:B------:R-:W-:Y:S01]  /*1c40*/  ISETP.GT.U32.AND P1, PT, R18, R21, PT ;  /* 0x000000151200720c */ /* 0x000fe20003f24070 */
[C---:B------:R-:W-:Y:S02]  /*1c50*/  IMAD R24, R16.reuse, R24, R4 ;  /* 0x0000001810187224 */ /* 0x040fe400078e0204 */
[----:B------:R-:W0:Y:S03]  /*1c60*/  SHFL.BFLY PT, R4, R19, 0x1, 0x1f ;  /* 0x0c201f0013047f89 */ /* 0x000e2600000e0000 */
[----:B------:R-:W-:-:S07]  /*1c70*/  ISETP.GT.U32.AND P0, PT, R16, R24, PT ;  /* 0x000000181000720c */ /* 0x000fce0003f04070 */
[----:B------:R-:W-:Y:S01]  /*1c80*/  @!P1 IMAD.IADD R21, R21, 0x1, -R18 ;  /* 0x0000000115159824 */ /* 0x000fe200078e0a12 */
[----:B------:R-:W-:-:S04]  /*1c90*/  @!P1 IADD3 R26, PT, PT, R26, 0x1, RZ ;  /* 0x000000011a1a9810 */ /* 0x000fc80007ffe0ff */
[----:B------:R-:W-:Y:S01]  /*1ca0*/  ISETP.GE.U32.AND P2, PT, R21, R18, PT ;  /* 0x000000121500720c */ /* 0x000fe20003f46070 */
[----:B------:R-:W-:Y:S02]  /*1cb0*/  @!P0 IMAD.IADD R24, R24, 0x1, -R16 ;  /* 0x0000000118188824 */ /* 0x000fe400078e0a10 */
[----:B------:R-:W-:Y:S01]  /*1cc0*/  @!P0 VIADD R6, R6, 0x1 ;  /* 0x0000000106068836 */ /* 0x000fe20000000000 */
[----:B------:R-:W-:Y:S02]  /*1cd0*/  ISETP.NE.AND P0, PT, R13, RZ, PT ;  /* 0x000000ff0d00720c */ /* 0x000fe40003f05270 */
[----:B------:R-:W-:Y:S01]  /*1ce0*/  ISETP.GE.U32.AND P4, PT, R24, R16, PT ;  /* 0x000000101800720c */ /* 0x000fe20003f86070 */
[----:B------:R-:W-:Y:S02]  /*1cf0*/  IMAD.MOV.U32 R24, RZ, RZ, 0x7f800000 ;  /* 0x7f800000ff187424 */ /* 0x000fe400078e00ff */
[----:B0-----:R-:W-:-:S04]  /*1d00*/  FADD.FTZ R4, R19, R4 ;  /* 0x0000000413047221 */ /* 0x001fc80000010000 */
[----:B------:R-:W-:Y:S01]  /*1d10*/  @P2 VIADD R26, R26, 0x1 ;  /* 0x000000011a1a2836 */ /* 0x000fe20000000000 */
[----:B------:R-:W-:Y:S02]  /*1d20*/  FSETP.NE.FTZ.AND P1, PT, R4, RZ, PT ;  /* 0x000000ff0400720b */ /* 0x000fe40003f35000 */
[----:B------:R-:W-:Y:S02]  /*1d30*/  ISETP.GE.AND P2, PT, R0, RZ, PT ;  /* 0x000000ff0000720c */ /* 0x000fe40003f46270 */
[----:B------:R-:W-:Y:S01]  /*1d40*/  @!P3 IADD3 R26, PT, PT, -R26, RZ, RZ ;  /* 0x000000ff1a1ab210 */ /* 0x000fe20007ffe1ff */
[----:B------:R-:W-:Y:S01]  /*1d50*/  @P4 VIADD R6, R6, 0x1 ;  /* 0x0000000106064836 */ /* 0x000fe20000000000 */
[----:B------:R-:W-:Y:S02]  /*1d60*/  ISETP.NE.AND P3, PT, R17, RZ, PT ;  /* 0x000000ff1100720c */ /* 0x000fe40003f65270 */
[----:B------:R-:W-:Y:S02]  /*1d70*/  @!P5 LOP3.LUT R26, RZ, R18, RZ, 0x33, !PT ;  /* 0x00000012ff1ad212 */ /* 0x000fe400078e33ff */
[----:B------:R-:W-:-:S02]  /*1d80*/  SHF.R.S32.HI R17, RZ, 0x1f, R15 ;  /* 0x0000001fff117819 */ /* 0x000fc4000001140f */
[----:B------:R-:W-:Y:S01]  /*1d90*/  SHF.R.S32.HI R16, RZ, 0x1f, R26 ;  /* 0x0000001fff107819 */ /* 0x000fe2000001141a */
[----:B------:R0:W1:Y:S02]  /*1da0*/  @P1 MUFU.LG2 R0, R4 ;  /* 0x0000000400001308 */ /* 0x0000640000000c00 */
[----:B------:R-:W-:Y:S01]  /*1db0*/  @!P2 IMAD.MOV R6, RZ, RZ, -R6 ;  /* 0x000000ffff06a224 */ /* 0x000fe200078e0a06 */
[----:B------:R-:W-:Y:S02]  /*1dc0*/  @!P0 LOP3.LUT R6, RZ, R13, RZ, 0x33, !PT ;  /* 0x0000000dff068212 */ /* 0x000fe400078e33ff */
[----:B------:R-:W-:Y:S02]  /*1dd0*/  LOP3.LUT P0, RZ, R11, 0x3f3, RZ, 0xc0, !PT ;  /* 0x000003f30bff7812 */ /* 0x000fe4000780c0ff */
[----:B------:R-:W-:-:S04]  /*1de0*/  ISETP.LT.U32.AND P2, PT, R22, R26, PT ;  /* 0x0000001a1600720c */ /* 0x000fc80003f41070 */
[----:B------:R-:W-:Y:S01]  /*1df0*/  ISETP.LT.AND.EX P2, PT, R23, R16, PT, P2 ;  /* 0x000000101700720c */ /* 0x000fe20003f41320 */
[----:B------:R-:W-:-:S03]  /*1e00*/  IMAD R16, R6, UR11, RZ ;  /* 0x0000000b06107c24 */ /* 0x000fc6000f8e02ff */
[----:B------:R-:W-:Y:S02]  /*1e10*/  SEL R6, R22, R26, P2 ;  /* 0x0000001a16067207 */ /* 0x000fe40001000000 */
[----:B0-----:R-:W-:Y:S01]  /*1e20*/  SEL R4, RZ, 0x1, !P3 ;  /* 0x00000001ff047807 */ /* 0x001fe20005800000 */
[----:B-1----:R-:W-:Y:S01]  /*1e30*/  @P1 FFMA.FTZ R24, R0, 0.69314718246459960938, R5 ;  /* 0x3f31721800181823 */ /* 0x002fe20000010005 */
[----:B------:R-:W-:Y:S02]  /*1e40*/  IMAD R5, R15, UR9, RZ ;  /* 0x000000090f057c24 */ /* 0x000fe4000f8e02ff */
[----:B------:R-:W-:-:S05]  /*1e50*/  LOP3.LUT R4, R17, R4, RZ, 0xfc, !PT ;  /* 0x0000000411047212 */ /* 0x000fca00078efcff */
        /* <DEDUP_REMOVED lines=38> */
[----:B------:R-:W-:Y:S01]  /*20c0*/  IMAD.HI.U32 R13, R15, R13, R14 ;  /* 0x0000000d0f0d7227 */ /* 0x000fe200078e000e */
[----:B------:R-:W-:-:S05]  /*20d0*/  LEA.HI R14, R11, UR6, RZ, 0x1e ;  /* 0x000000060b0e7c11 */ /* 0x000fca000f8ff0ff */
        /* <DEDUP_REMOVED lines=9> */
[----:B------:R-:W-:-:S05]  /*2170*/  IADD3 R13, PT, PT, -R28, RZ, RZ ;  /* 0x000000ff1c0d7210 */ /* 0x000fca0007ffe1ff */
[----:B------:R-:W-:Y:S01]  /*2180*/  IMAD R13, R32, R13, R14 ;  /* 0x0000000d200d7224 */ /* 0x000fe200078e020e */
[----:B------:R-:W-:Y:S06]  /*2190*/  BRA `(.L_x_446) ;  /* 0x0000000000287947 */ /* 0x000fec0003800000 */
.L_x_445:
[----:B------:R-:W-:Y:S01]  /*21a0*/  LEA.HI R28, R11, UR6, RZ, 0x1e ;  /* 0x000000060b1c7c11 */ /* 0x000fe2000f8ff0ff */
[----:B------:R-:W-:Y:S01]  /*21b0*/  IMAD.MOV.U32 R21, RZ, RZ, RZ ;  /* 0x000000ffff157224 */ /* 0x000fe200078e00ff */
[----:B------:R-:W-:Y:S02]  /*21c0*/  MOV R20, R32 ;  /* 0x0000002000147202 */ /* 0x000fe40000000f00 */
[----:B------:R-:W-:Y:S01]  /*21d0*/  MOV R18, 0x2200 ;  /* 0x0000220000127802 */ /* 0x000fe20000000f00 */
[----:B------:R-:W-:Y:S02]  /*21e0*/  IMAD.MOV.U32 R22, RZ, RZ, R28 ;  /* 0x000000ffff167224 */ /* 0x000fe400078e001c */
[----:B------:R-:W-:Y:S05]  /*21f0*/  CALL.REL.NOINC `($__internal_12_$__cuda_sm20_div_s64) ;  /* 0x0000001c00547944 */ /* 0x000fea0003c00000 */
[----:B------:R-:W-:Y:S02]  /*2200*/  IADD3 R13, PT, PT, -R14, RZ, RZ ;  /* 0x000000ff0e0d7210 */ /* 0x000fe40007ffe1ff */
[----:B------:R-:W-:-:S03]  /*2210*/  MOV R29, R16 ;  /* 0x00000010001d7202 */ /* 0x000fc60000000f00 */
[----:B------:R-:W-:Y:S01]  /*2220*/  IMAD R13, R32, R13, R28 ;  /* 0x0000000d200d7224 */ /* 0x000fe200078e021c */
[----:B------:R-:W-:-:S07]  /*2230*/  MOV R28, R14 ;  /* 0x0000000e001c7202 */ /* 0x000fce0000000f00 */
.L_x_446:
        /* <DEDUP_REMOVED lines=61> */
.L_x_448:
[----:B------:R-:W-:Y:S01]  /*2610*/  IMAD.MOV.U32 R22, RZ, RZ, R28 ;  /* 0x000000ffff167224 */ /* 0x000fe200078e001c */
[----:B------:R-:W-:Y:S01]  /*2620*/  MOV R21, R29 ;  /* 0x0000001d00157202 */ /* 0x000fe20000000f00 */
[----:B------:R-:W-:Y:S01]  /*2630*/  IMAD.MOV.U32 R20, RZ, RZ, R32 ;  /* 0x000000ffff147224 */ /* 0x000fe200078e0020 */
[----:B------:R-:W-:Y:S02]  /*2640*/  MOV R18, 0x2660 ;  /* 0x0000266000127802 */ /* 0x000fe40000000f00 */
[----:B------:R-:W-:Y:S05]  /*2650*/  CALL.REL.NOINC `($__internal_12_$__cuda_sm20_div_s64) ;  /* 0x00000018003c7944 */ /* 0x000fea0003c00000 */
[----:B------:R-:W-:Y:S02]  /*2660*/  IADD3 R15, PT, PT, -R14, RZ, RZ ;  /* 0x000000ff0e0f7210 */ /* 0x000fe40007ffe1ff */
[----:B------:R-:W-:-:S03]  /*2670*/  MOV R13, R14 ;  /* 0x0000000e000d7202 */ /* 0x000fc60000000f00 */
[----:B------:R-:W-:Y:S02]  /*2680*/  IMAD R28, R15, R32, R28 ;  /* 0x000000200f1c7224 */ /* 0x000fe400078e021c */
.L_x_449:
[----:B------:R-:W-:Y:S05]  /*2690*/  BSYNC.RECONVERGENT B0 ;  /* 0x0000000000007941 */ /* 0x000fea0003800200 */
.L_x_447:
[----:B------:R-:W-:Y:S01]  /*26a0*/  IABS R16, R12 ;  /* 0x0000000c00107213 */ /* 0x000fe20000000000 */
[----:B------:R-:W0:Y:S01]  /*26b0*/  LDC R17, c[0x0][0x3e0] ;  /* 0x0000f800ff117b82 */ /* 0x000e220000000800 */
[----:B------:R-:W-:Y:S01]  /*26c0*/  IABS R14, R7 ;  /* 0x00000007000e7213 */ /* 0x000fe20000000000 */
[----:B------:R-:W-:Y:S01]  /*26d0*/  IMAD.MOV.U32 R22, RZ, RZ, RZ ;  /* 0x000000ffff167224 */ /* 0x000fe200078e00ff */
[----:B------:R-:W1:Y:S01]  /*26e0*/  I2F.U32.RP R19, R16 ;  /* 0x0000001000137306 */ /* 0x000e620000209000 */
[----:B------:R-:W-:Y:S01]  /*26f0*/  IABS R15, R9 ;  /* 0x00000009000f7213 */ /* 0x000fe20000000000 */
[----:B------:R-:W-:Y:S01]  /*2700*/  IMAD.MOV.U32 R34, RZ, RZ, RZ ;  /* 0x000000ffff227224 */ /* 0x000fe200078e00ff */
[----:B------:R-:W-:Y:S01]  /*2710*/  ISETP.NE.AND P5, PT, R12, RZ, PT ;  /* 0x000000ff0c00720c */ /* 0x000fe20003fa5270 */
[----:B------:R-:W2:Y:S01]  /*2720*/  LDCU UR15, c[0x0][0x430] ;  /* 0x00008600ff0f77ac */ /* 0x000ea20008000800 */
[----:B------:R-:W-:-:S03]  /*2730*/  IMAD R10, R10, UR9, RZ ;  /* 0x000000090a0a7c24 */ /* 0x000fc6000f8e02ff */
[----:B------:R-:W3:Y:S01]  /*2740*/  I2F.U32.RP R18, R14 ;  /* 0x0000000e00127306 */ /* 0x000ee20000209000 */
[----:B------:R-:W4:Y:S07]  /*2750*/  LDCU UR4, c[0x0][0x434] ;  /* 0x00008680ff0477ac */ /* 0x000f2e0008000800 */
[----:B-1----:R-:W1:Y:S01]  /*2760*/  MUFU.RCP R19, R19 ;  /* 0x0000001300137308 */ /* 0x002e620000001000 */
[----:B0-----:R-:W-:Y:S01]  /*2770*/  ISETP.LT.U32.AND P0, PT, R17, 0x1, PT ;  /* 0x000000011100780c */ /* 0x001fe20003f01070 */
[----:B--2---:R-:W-:-:S06]  /*2780*/  USEL UR15, UR15, 0x1, UP1 ;  /* 0x000000010f0f7887 */ /* 0x004fcc0008800000 */
[----:B---3--:R-:W0:Y:S01]  /*2790*/  MUFU.RCP R18, R18 ;  /* 0x0000001200127308 */ /* 0x008e220000001000 */
[----:B------:R-:W-:Y:S01]  /*27a0*/  ISETP.LT.AND.EX P0, PT, R0, RZ, PT, P0 ;  /* 0x000000ff0000720c */ /* 0x000fe20003f01300 */
[----:B------:R-:W-:Y:S02]  /*27b0*/  USHF.R.S32.HI UR5, URZ, 0x1f, UR15 ;  /* 0x0000001fff057899 */ /* 0x000fe4000801140f */
[----:B----4-:R-:W-:Y:S01]  /*27c0*/  UIMAD UR4, UR15, UR4, URZ ;  /* 0x000000040f0472a4 */ /* 0x010fe2000f8e02ff */
[----:B------:R-:W-:-:S03]  /*27d0*/  SEL R17, R17, 0x1, P0 ;  /* 0x0000000111117807 */ /* 0x000fc60000000000 */
[----:B------:R-:W-:Y:S01]  /*27e0*/  I2F.U32.RP R32, R15 ;  /* 0x0000000f00207306 */ /* 0x000fe20000209000 */
[----:B-1----:R-:W-:-:S07]  /*27f0*/  VIADD R19, R19, 0xffffffe ;  /* 0x0ffffffe13137836 */ /* 0x002fce0000000000 */
[----:B------:R-:W1:Y:S01]  /*2800*/  F2I.FTZ.U32.TRUNC.NTZ R23, R19 ;  /* 0x0000001300177305 */ /* 0x000e62000021f000 */
[----:B0-----:R-:W-:Y:S01]  /*2810*/  VIADD R20, R18, 0xffffffe ;  /* 0x0ffffffe12147836 */ /* 0x001fe20000000000 */
[----:B------:R-:W-:-:S06]  /*2820*/  IABS R18, R17 ;  /* 0x0000001100127213 */ /* 0x000fcc0000000000 */
[----:B------:R-:W0:Y:S01]  /*2830*/  F2I.FTZ.U32.TRUNC.NTZ R21, R20 ;  /* 0x0000001400157305 */ /* 0x000e22000021f000 */
[----:B-1----:R-:W-:-:S07]  /*2840*/  IMAD.MOV R29, RZ, RZ, -R23 ;  /* 0x000000ffff1d7224 */ /* 0x002fce00078e0a17 */
[----:B------:R-:W1:Y:S01]  /*2850*/  I2F.U32.RP R30, R18 ;  /* 0x00000012001e7306 */ /* 0x000e620000209000 */
[----:B------:R-:W-:Y:S01]  /*2860*/  IABS R19, R6 ;  /* 0x0000000600137213 */ /* 0x000fe20000000000 */
[----:B------:R-:W-:Y:S01]  /*2870*/  IMAD R29, R29, R16, RZ ;  /* 0x000000101d1d7224 */ /* 0x000fe200078e02ff */
[----:B0-----:R-:W-:-:S05]  /*2880*/  IADD3 R27, PT, PT, RZ, -R21, RZ ;  /* 0x80000015ff1b7210 */ /* 0x001fca0007ffe0ff */
[----:B------:R-:W0:Y:S01]  /*2890*/  MUFU.RCP R32, R32 ;  /* 0x0000002000207308 */ /* 0x000e220000001000 */
[----:B------:R-:W-:Y:S02]  /*28a0*/  IMAD.MOV.U32 R20, RZ, RZ, RZ ;  /* 0x000000ffff147224 */ /* 0x000fe400078e00ff */
[----:B------:R-:W-:Y:S01]  /*28b0*/  IMAD.HI.U32 R29, R23, R29, R22 ;  /* 0x0000001d171d7227 */ /* 0x000fe200078e0016 */
[----:B------:R-:W-:Y:S02]  /*28c0*/  IABS R23, R28 ;  /* 0x0000001c00177213 */ /* 0x000fe40000000000 */
[----:B------:R-:W-:Y:S01]  /*28d0*/  IABS R22, R12 ;  /* 0x0000000c00167213 */ /* 0x000fe20000000000 */
[----:B------:R-:W-:Y:S01]  /*28e0*/  IMAD R27, R27, R14, RZ ;  /* 0x0000000e1b1b7224 */ /* 0x000fe200078e02ff */
[----:B-1----:R-:W1:Y:S01]  /*28f0*/  MUFU.RCP R30, R30 ;  /* 0x0000001e001e7308 */ /* 0x002e620000001000 */
[----:B------:R-:W-:Y:S01]  /*2900*/  IMAD.HI.U32 R29, R29, R23, RZ ;  /* 0x000000171d1d7227 */ /* 0x000fe200078e00ff */
[----:B------:R-:W-:-:S03]  /*2910*/  IADD3 R22, PT, PT, RZ, -R22, RZ ;  /* 0x80000016ff167210 */ /* 0x000fc60007ffe0ff */
[----:B------:R-:W-:Y:S01]  /*2920*/  IMAD.HI.U32 R27, R21, R27, R20 ;  /* 0x0000001b151b7227 */ /* 0x000fe200078e0014 */
[----:B------:R-:W-:Y:S02]  /*2930*/  IABS R21, R13 ;  /* 0x0000000d00157213 */ /* 0x000fe40000000000 */
[----:B------:R-:W2:Y:S01]  /*2940*/  I2F.U32.RP R26, R19 ;  /* 0x00000013001a7306 */ /* 0x000ea20000209000 */
[----:B------:R-:W-:Y:S01]  /*2950*/  IABS R20, R7 ;  /* 0x0000000700147213 */ /* 0x000fe20000000000 */
[----:B0-----:R-:W-:Y:S02]  /*2960*/  VIADD R32, R32, 0xffffffe ;  /* 0x0ffffffe20207836 */ /* 0x001fe40000000000 */
[----:B------:R-:W-:-:S04]  /*2970*/  IMAD.HI.U32 R27, R27, R21, RZ ;  /* 0x000000151b1b7227 */ /* 0x000fc800078e00ff */
[----:B------:R-:W0:Y:S01]  /*2980*/  F2I.FTZ.U32.TRUNC.NTZ R33, R32 ;  /* 0x0000002000217305 */ /* 0x000e22000021f000 */
[----:B------:R-:W-:Y:S02]  /*2990*/  IMAD.MOV R20, RZ, RZ, -R20 ;  /* 0x000000ffff147224 */ /* 0x000fe400078e0a14 */
[----:B------:R-:W-:Y:S01]  /*29a0*/  IMAD R22, R29, R22, R23 ;  /* 0x000000161d167224 */ /* 0x000fe200078e0217 */
[----:B------:R-:W-:Y:S01]  /*29b0*/  LOP3.LUT R23, R28, R12, RZ, 0x3c, !PT ;  /* 0x0000000c1c177212 */ /* 0x000fe200078e3cff */
[----:B-1----:R-:W-:Y:S02]  /*29c0*/  VIADD R30, R30, 0xffffffe ;  /* 0x0ffffffe1e1e7836 */ /* 0x002fe40000000000 */
[----:B------:R-:W-:Y:S01]  /*29d0*/  IMAD R20, R27, R20, R21 ;  /* 0x000000141b147224 */ /* 0x000fe200078e0215 */
[----:B--2---:R-:W1:Y:S01]  /*29e0*/  MUFU.RCP R26, R26 ;  /* 0x0000001a001a7308 */ /* 0x004e620000001000 */
[----:B------:R-:W-:Y:S02]  /*29f0*/  ISETP.GT.U32.AND P3, PT, R16, R22, PT ;  /* 0x000000161000720c */ /* 0x000fe40003f64070 */
[----:B------:R-:W-:-:S02]  /*2a00*/  LOP3.LUT R21, R13, R7, RZ, 0x3c, !PT ;  /* 0x000000070d157212 */ /* 0x000fc400078e3cff */
[----:B------:R-:W-:Y:S02]  /*2a10*/  ISETP.GT.U32.AND P1, PT, R14, R20, PT ;  /* 0x000000140e00720c */ /* 0x000fe40003f24070 */
[----:B0-----:R-:W-:Y:S01]  /*2a20*/  IADD3 R0, PT, PT, RZ, -R33, RZ ;  /* 0x80000021ff007210 */ /* 0x001fe20007ffe0ff */
[----:B------:R-:W0:Y:S01]  /*2a30*/  F2I.FTZ.U32.TRUNC.NTZ R31, R30 ;  /* 0x0000001e001f7305 */ /* 0x000e22000021f000 */
[----:B------:R-:W-:Y:S01]  /*2a40*/  IMAD.MOV.U32 R32, RZ, RZ, RZ ;  /* 0x000000ffff207224 */ /* 0x000fe200078e00ff */
[----:B------:R-:W-:Y:S02]  /*2a50*/  ISETP.GE.AND P2, PT, R23, RZ, PT ;  /* 0x000000ff1700720c */ /* 0x000fe40003f46270 */
[----:B------:R-:W-:Y:S01]  /*2a60*/  IMAD R0, R0, R15, RZ ;  /* 0x0000000f00007224 */ /* 0x000fe200078e02ff */
[----:B------:R-:W-:Y:S01]  /*2a70*/  ISETP.GE.AND P0, PT, R21, RZ, PT ;  /* 0x000000ff1500720c */ /* 0x000fe20003f06270 */
[----:B------:R-:W-:Y:S01]  /*2a80*/  @!P3 IMAD.IADD R22, R22, 0x1, -R16 ;  /* 0x000000011616b824 */ /* 0x000fe200078e0a10 */
[----:B------:R-:W-:Y:S01]  /*2a90*/  @!P3 IADD3 R29, PT, PT, R29, 0x1, RZ ;  /* 0x000000011d1db810 */ /* 0x000fe20007ffe0ff */
[----:B------:R-:W-:-:S03]  /*2aa0*/  IMAD.HI.U32 R32, R33, R0, R32 ;  /* 0x0000000021207227 */ /* 0x000fc600078e0020 */
[----:B------:R-:W-:Y:S01]  /*2ab0*/  ISETP.GE.U32.AND P6, PT, R22, R16, PT ;  /* 0x000000101600720c */ /* 0x000fe20003fc6070 */
[----:B-1----:R-:W-:Y:S02]  /*2ac0*/  VIADD R26, R26, 0xffffffe ;  /* 0x0ffffffe1a1a7836 */ /* 0x002fe40000000000 */
[----:B------:R-:W-:Y:S01]  /*2ad0*/  @!P1 IMAD.IADD R20, R20, 0x1, -R14 ;  /* 0x0000000114149824 */ /* 0x000fe200078e0a0e */
[----:B0-----:R-:W-:Y:S01]  /*2ae0*/  IADD3 R0, PT, PT, RZ, -R31, RZ ;  /* 0x8000001fff007210 */ /* 0x001fe20007ffe0ff */
[----:B------:R-:W0:Y:S01]  /*2af0*/  F2I.FTZ.U32.TRUNC.NTZ R35, R26 ;  /* 0x0000001a00237305 */ /* 0x000e22000021f000 */
[----:B------:R-:W-:Y:S02]  /*2b00*/  HFMA2 R30, -RZ, RZ, 0, 0 ;  /* 0x00000000ff1e7431 */ /* 0x000fe400000001ff */
[----:B------:R-:W-:Y:S01]  /*2b10*/  @!P1 VIADD R27, R27, 0x1 ;  /* 0x000000011b1b9836 */ /* 0x000fe20000000000 */
[----:B------:R-:W-:Y:S01]  /*2b20*/  ISETP.GE.U32.AND P4, PT, R20, R14, PT ;  /* 0x0000000e1400720c */ /* 0x000fe20003f86070 */
[----:B------:R-:W-:Y:S01]  /*2b30*/  IMAD R0, R0, R18, RZ ;  /* 0x0000001200007224 */ /* 0x000fe200078e02ff */
[----:B------:R-:W-:-:S02]  /*2b40*/  IABS R14, R17 ;  /* 0x00000011000e7213 */ /* 0x000fc40000000000 */
[----:B------:R-:W-:Y:S01]  /*2b50*/  ISETP.NE.AND P1, PT, R7, RZ, PT ;  /* 0x000000ff0700720c */ /* 0x000fe20003f25270 */
[----:B------:R-:W-:Y:S01]  /*2b60*/  IMAD.HI.U32 R30, R31, R0, R30 ;  /* 0x000000001f1e7227 */ /* 0x000fe200078e001e */
[----:B------:R-:W-:Y:S02]  /*2b70*/  IABS R0, R3 ;  /* 0x0000000300007213 */ /* 0x000fe40000000000 */
[----:B------:R-:W-:Y:S01]  /*2b80*/  IABS R20, R9 ;  /* 0x0000000900147213 */ /* 0x000fe20000000000 */
[----:B------:R-:W-:Y:S02]  /*2b90*/  IMAD.MOV R14, RZ, RZ, -R14 ;  /* 0x000000ffff0e7224 */ /* 0x000fe400078e0a0e */
[----:B------:R-:W-:Y:S02]  /*2ba0*/  IMAD.HI.U32 R30, R30, R0, RZ ;  /* 0x000000001e1e7227 */ /* 0x000fe400078e00ff */
[----:B------:R-:W-:Y:S02]  /*2bb0*/  @P4 IADD3 R27, PT, PT, R27, 0x1, RZ ;  /* 0x000000011b1b4810 */ /* 0x000fe40007ffe0ff */
[----:B------:R-:W-:-:S02]  /*2bc0*/  @P6 VIADD R29, R29, 0x1 ;  /* 0x000000011d1d6836 */ /* 0x000fc40000000000 */
[----:B0-----:R-:W-:Y:S01]  /*2bd0*/  IMAD.MOV R16, RZ, RZ, -R35 ;  /* 0x000000ffff107224 */ /* 0x001fe200078e0a23 */
[----:B------:R-:W-:Y:S01]  /*2be0*/  @!P0 IADD3 R27, PT, PT, -R27, RZ, RZ ;  /* 0x000000ff1b1b8210 */ /* 0x000fe20007ffe1ff */
[----:B------:R-:W-:Y:S01]  /*2bf0*/  IMAD R0, R30, R14, R0 ;  /* 0x0000000e1e007224 */ /* 0x000fe200078e0200 */
[----:B------:R-:W-:Y:S01]  /*2c00*/  @!P1 LOP3.LUT R27, RZ, R7, RZ, 0x33, !PT ;  /* 0x00000007ff1b9212 */ /* 0x000fe200078e33ff */
[----:B------:R-:W-:Y:S01]  /*2c10*/  @!P2 IMAD.MOV R29, RZ, RZ, -R29 ;  /* 0x000000ffff1da224 */ /* 0x000fe200078e0a1d */
[----:B------:R-:W-:Y:S01]  /*2c20*/  @!P5 LOP3.LUT R29, RZ, R12, RZ, 0x33, !PT ;  /* 0x0000000cff1dd212 */ /* 0x000fe200078e33ff */
[----:B------:R-:W-:Y:S01]  /*2c30*/  IMAD R16, R16, R19, RZ ;  /* 0x0000001310107224 */ /* 0x000fe200078e02ff */
[----:B------:R-:W-:Y:S01]  /*2c40*/  ISETP.GT.U32.AND P4, PT, R18, R0, PT ;  /* 0x000000001200720c */ /* 0x000fe20003f84070 */
[----:B------:R-:W-:Y:S01]  /*2c50*/  IMAD.MOV R20, RZ, RZ, -R20 ;  /* 0x000000ffff147224 */ /* 0x000fe200078e0a14 */
[----:B------:R-:W-:Y:S01]  /*2c60*/  IABS R21, R29 ;  /* 0x0000001d00157213 */ /* 0x000fe20000000000 */
[----:B------:R-:W-:Y:S01]  /*2c70*/  IMAD.HI.U32 R34, R35, R16, R34 ;  /* 0x0000001023227227 */ /* 0x000fe200078e0022 */
[----:B------:R-:W-:-:S02]  /*2c80*/  IABS R14, R6 ;  /* 0x00000006000e7213 */ /* 0x000fc40000000000 */
[----:B------:R-:W-:Y:S01]  /*2c90*/  IABS R16, R27 ;  /* 0x0000001b00107213 */ /* 0x000fe20000000000 */
[----:B------:R-:W-:-:S04]  /*2ca0*/  IMAD.HI.U32 R32, R32, R21, RZ ;  /* 0x0000001520207227 */ /* 0x000fc800078e00ff */
[----:B------:R-:W-:Y:S02]  /*2cb0*/  IMAD.MOV R14, RZ, RZ, -R14 ;  /* 0x000000ffff0e7224 */ /* 0x000fe400078e0a0e */
[----:B------:R-:W-:Y:S01]  /*2cc0*/  IMAD.HI.U32 R34, R34, R16, RZ ;  /* 0x0000001022227227 */ /* 0x000fe200078e00ff */
[----:B------:R-:W-:-:S03]  /*2cd0*/  @!P4 IADD3 R0, PT, PT, R0, -R18, RZ ;  /* 0x800000120000c210 */ /* 0x000fc60007ffe0ff */
[----:B------:R-:W-:Y:S01]  /*2ce0*/  IMAD R20, R32, R20, R21 ;  /* 0x0000001420147224 */ /* 0x000fe200078e0215 */
[----:B------:R-:W-:Y:S01]  /*2cf0*/  ISETP.GE.U32.AND P2, PT, R0, R18, PT ;  /* 0x000000120000720c */ /* 0x000fe20003f46070 */
[----:B------:R-:W-:Y:S01]  /*2d00*/  IMAD R14, R34, R14, R16 ;  /* 0x0000000e220e7224 */ /* 0x000fe200078e0210 */
[----:B------:R-:W-:Y:S01]  /*2d10*/  LOP3.LUT R0, R3, R17, RZ, 0x3c, !PT ;  /* 0x0000001103007212 */ /* 0x000fe200078e3cff */
[----:B------:R-:W-:Y:S01]  /*2d20*/  @!P4 VIADD R30, R30, 0x1 ;  /* 0x000000011e1ec836 */ /* 0x000fe20000000000 */
[----:B------:R-:W-:Y:S02]  /*2d30*/  ISETP.GT.U32.AND P3, PT, R15, R20, PT ;  /* 0x000000140f00720c */ /* 0x000fe40003f64070 */
[----:B------:R-:W-:Y:S02]  /*2d40*/  ISETP.GT.U32.AND P1, PT, R19, R14, PT ;  /* 0x0000000e1300720c */ /* 0x000fe40003f24070 */
[----:B------:R-:W-:Y:S01]  /*2d50*/  ISETP.GE.AND P0, PT, R0, RZ, PT ;  /* 0x000000ff0000720c */ /* 0x000fe20003f06270 */
[----:B------:R-:W-:Y:S01]  /*2d60*/  IMAD.MOV R0, RZ, RZ, -R29 ;  /* 0x000000ffff007224 */ /* 0x000fe200078e0a1d */
[----:B------:R-:W-:-:S02]  /*2d70*/  ISETP.NE.AND P4, PT, R17, RZ, PT ;  /* 0x000000ff1100720c */ /* 0x000fc40003f85270 */
[----:B------:R-:W-:Y:S01]  /*2d80*/  LOP3.LUT R16, R29, R9, RZ, 0x3c, !PT ;  /* 0x000000091d107212 */ /* 0x000fe200078e3cff */
[----:B------:R-:W-:Y:S01]  /*2d90*/  IMAD R0, R12, R0, R28 ;  /* 0x000000000c007224 */ /* 0x000fe200078e021c */
[----:B------:R-:W-:Y:S02]  /*2da0*/  @P2 IADD3 R30, PT, PT, R30, 0x1, RZ ;  /* 0x000000011e1e2810 */ /* 0x000fe40007ffe0ff */
[----:B------:R-:W-:Y:S01]  /*2db0*/  LOP3.LUT R12, R27, R6, RZ, 0x3c, !PT ;  /* 0x000000061b0c7212 */ /* 0x000fe200078e3cff */
[----:B------:R-:W-:Y:S01]  /*2dc0*/  @!P3 IMAD.IADD R20, R20, 0x1, -R15 ;  /* 0x000000011414b824 */ /* 0x000fe200078e0a0f */
[----:B------:R-:W-:Y:S01]  /*2dd0*/  ISETP.GE.AND P2, PT, R16, RZ, PT ;  /* 0x000000ff1000720c */ /* 0x000fe20003f46270 */
[----:B------:R-:W-:Y:S02]  /*2de0*/  @!P1 IMAD.IADD R14, R14, 0x1, -R19 ;  /* 0x000000010e0e9824 */ /* 0x000fe400078e0a13 */
[----:B------:R-:W-:Y:S01]  /*2df0*/  @!P0 IADD3 R30, PT, PT, -R30, RZ, RZ ;  /* 0x000000ff1e1e8210 */ /* 0x000fe20007ffe1ff */
[----:B------:R-:W-:Y:S01]  /*2e00*/  @!P3 VIADD R32, R32, 0x1 ;  /* 0x000000012020b836 */ /* 0x000fe20000000000 */
[----:B------:R-:W-:Y:S01]  /*2e10*/  ISETP.GE.U32.AND P6, PT, R20, R15, PT ;  /* 0x0000000f1400720c */ /* 0x000fe20003fc6070 */
[----:B------:R-:W-:Y:S01]  /*2e20*/  @!P1 VIADD R34, R34, 0x1 ;  /* 0x0000000122229836 */ /* 0x000fe20000000000 */
[----:B------:R-:W-:-:S02]  /*2e30*/  ISETP.GE.U32.AND P5, PT, R14, R19, PT ;  /* 0x000000130e00720c */ /* 0x000fc40003fa6070 */
[----:B------:R-:W-:Y:S02]  /*2e40*/  @!P4 LOP3.LUT R30, RZ, R17, RZ, 0x33, !PT ;  /* 0x00000011ff1ec212 */ /* 0x000fe400078e33ff */
[----:B------:R-:W-:Y:S02]  /*2e50*/  ISETP.NE.AND P4, PT, R9, RZ, PT ;  /* 0x000000ff0900720c */ /* 0x000fe40003f85270 */
[----:B------:R-:W-:Y:S01]  /*2e60*/  ISETP.GE.AND P0, PT, R12, RZ, PT ;  /* 0x000000ff0c00720c */ /* 0x000fe20003f06270 */
[----:B------:R-:W-:Y:S01]  /*2e70*/  IMAD.WIDE R14, R30, UR11, RZ ;  /* 0x0000000b1e0e7c25 */ /* 0x000fe2000f8e02ff */
[----:B------:R-:W-:Y:S02]  /*2e80*/  ISETP.NE.AND P3, PT, R6, RZ, PT ;  /* 0x000000ff0600720c */ /* 0x000fe40003f65270 */
[----:B------:R-:W-:Y:S01]  /*2e90*/  IADD3 R30, PT, PT, -R30, RZ, RZ ;  /* 0x000000ff1e1e7210 */ /* 0x000fe20007ffe1ff */
[----:B------:R-:W-:Y:S01]  /*2ea0*/  @P6 VIADD R32, R32, 0x1 ;  /* 0x0000000120206836 */ /* 0x000fe20000000000 */
[----:B------:R-:W-:Y:S01]  /*2eb0*/  IADD3 R12, PT, PT, -R27, RZ, RZ ;  /* 0x000000ff1b0c7210 */ /* 0x000fe20007ffe1ff */
[----:B------:R-:W-:-:S02]  /*2ec0*/  @P5 VIADD R34, R34, 0x1 ;  /* 0x0000000122225836 */ /* 0x000fc40000000000 */
[----:B------:R-:W-:Y:S01]  /*2ed0*/  IMAD.WIDE.U32 R14, R2, UR15, R14 ;  /* 0x0000000f020e7c25 */ /* 0x000fe2000f8e000e */
[----:B------:R-:W-:-:S03]  /*2ee0*/  UIMAD UR15, UR10, UR15, URZ ;  /* 0x0000000f0a0f72a4 */ /* 0x000fc6000f8e02ff */
[----:B------:R-:W-:Y:S01]  /*2ef0*/  @!P2 IMAD.MOV R32, RZ, RZ, -R32 ;  /* 0x000000ffff20a224 */ /* 0x000fe200078e0a20 */
[----:B------:R-:W-:Y:S01]  /*2f00*/  @!P4 LOP3.LUT R32, RZ, R9, RZ, 0x33, !PT ;  /* 0x00000009ff20c212 */ /* 0x000fe200078e33ff */
[----:B------:R-:W-:Y:S01]  /*2f10*/  @!P0 IMAD.MOV R34, RZ, RZ, -R34 ;  /* 0x000000ffff228224 */ /* 0x000fe200078e0a22 */
[----:B------:R-:W-:Y:S01]  /*2f20*/  @!P3 LOP3.LUT R34, RZ, R6, RZ, 0x33, !PT ;  /* 0x00000006ff22b212 */ /* 0x000fe200078e33ff */
[----:B------:R-:W-:Y:S02]  /*2f30*/  IMAD R15, R2, UR5, R15 ;  /* 0x00000005020f7c24 */ /* 0x000fe4000f8e020f */
[----:B------:R-:W-:Y:S01]  /*2f40*/  IMAD R30, R17, R30, R3 ;  /* 0x0000001e111e7224 */ /* 0x000fe200078e0203 */
[----:B------:R-:W-:Y:S01]  /*2f50*/  IADD3 R3, PT, PT, -R32, RZ, RZ ;  /* 0x000000ff20037210 */ /* 0x000fe20007ffe1ff */
[----:B------:R-:W-:Y:S02]  /*2f60*/  IMAD.MOV R2, RZ, RZ, -R34 ;  /* 0x000000ffff027224 */ /* 0x000fe400078e0a22 */
[----:B------:R-:W-:-:S04]  /*2f70*/  IMAD.WIDE R30, R30, UR9, R14 ;  /* 0x000000091e1e7c25 */ /* 0x000fc8000f8e020e */
[----:B------:R-:W-:Y:S01]  /*2f80*/  IMAD.WIDE R14, R0, UR4, RZ ;  /* 0x00000004000e7c25 */ /* 0x000fe2000f8e02ff */
[----:B------:R-:W0:Y:S03]  /*2f90*/  LDCU.64 UR4, c[0x0][0x420] ;  /* 0x00008400ff0477ac */ /* 0x000e260008000a00 */
[----:B------:R-:W-:-:S04]  /*2fa0*/  IMAD.WIDE R32, R32, R8, RZ ;  /* 0x0000000820207225 */ /* 0x000fc800078e02ff */
[----:B------:R-:W-:Y:S01]  /*2fb0*/  IMAD R12, R7, R12, R13 ;  /* 0x0000000c070c7224 */ /* 0x000fe200078e020d */
[----:B------:R-:W-:Y:S01]  /*2fc0*/  IADD3 R0, P1, P0, R32, R30, R14 ;  /* 0x0000001e20007210 */ /* 0x000fe2000783e00e */
[----:B------:R-:W-:Y:S02]  /*2fd0*/  IMAD R3, R9, R3, R29 ;  /* 0x0000000309037224 */ /* 0x000fe400078e021d */
[----:B------:R-:W-:Y:S01]  /*2fe0*/  IMAD R2, R6, R2, R27 ;  /* 0x0000000206027224 */ /* 0x000fe200078e021b */
[----:B------:R-:W-:Y:S01]  /*2ff0*/  IADD3.X R14, PT, PT, R33, R31, R15, P1, P0 ;  /* 0x0000001f210e7210 */ /* 0x000fe20000fe040f */
[----:B------:R-:W-:-:S04]  /*3000*/  IMAD.WIDE R12, R12, UR15, RZ ;  /* 0x0000000f0c0c7c25 */ /* 0x000fc8000f8e02ff */
        /* <DEDUP_REMOVED lines=11> */
.L_x_444:
[----:B------:R-:W0:Y:S01]  /*30c0*/  LDC.64 R2, c[0x0][0x420] ;  /* 0x00010800ff027b82 */ /* 0x000e220000000a00 */
[----:B------:R-:W-:-:S05]  /*30d0*/  IADD3 R14, PT, PT, R14, UR6, RZ ;  /* 0x000000060e0e7c10 */ /* 0x000fca000fffe0ff */
[----:B0-----:R-:W-:-:S05]  /*30e0*/  IMAD.WIDE.U32 R2, R14, 0x4, R2 ;  /* 0x000000040e027825 */ /* 0x001fca00078e0002 */
[----:B------:R1:W-:Y:S02]  /*30f0*/  STG.E desc[UR12][R2.64], R24 ;  /* 0x0000001802007986 */ /* 0x0003e4000c10190c */
.L_x_443:
[----:B------:R-:W-:Y:S05]  /*3100*/  BSYNC.RECONVERGENT B1 ;  /* 0x0000000000017941 */ /* 0x000fea0003800200 */
.L_x_442:
        /* <DEDUP_REMOVED lines=13> */
[----:B-1----:R-:W-:-:S05]  /*31e0*/  LEA R0, R0, R3, 0x18 ;  /* 0x0000000300007211 */ /* 0x002fca00078ec0ff */
[----:B------:R-:W-:Y:S01]  /*31f0*/  IMAD R0, R2, 0x14, R0 ;  /* 0x0000001402007824 */ /* 0x000fe200078e0200 */
[----:B------:R-:W-:-:S04]  /*3200*/  LOP3.LUT R2, R11, 0x3fc, RZ, 0xc0, !PT ;  /* 0x000003fc0b027812 */ /* 0x000fc800078ec0ff */
[----:B------:R-:W-:-:S05]  /*3210*/  IADD3 R0, PT, PT, R0, R2, RZ ;  /* 0x0000000200007210 */ /* 0x000fca0007ffe0ff */
[----:B--2---:R1:W-:Y:S02]  /*3220*/  STS [R0], R4 ;  /* 0x0000000400007388 */ /* 0x0043e40000000800 */
.L_x_451:
[----:B------:R-:W-:Y:S05]  /*3230*/  BSYNC.RECONVERGENT B0 ;  /* 0x0000000000007941 */ /* 0x000fea0003800200 */
.L_x_450:
[----:B------:R-:W-:Y:S01]  /*3240*/  BAR.SYNC.DEFER_BLOCKING 0x0 ;  /* 0x0000000000007b1d */ /* 0x000fe20000010000 */
[----:B------:R-:W-:Y:S01]  /*3250*/  IMAD.SHL.U32 R24, R11, 0x8, RZ ;  /* 0x000000080b187824 */ /* 0x000fe200078e00ff */
[----:B------:R-:W-:Y:S01]  /*3260*/  LOP3.LUT R20, R20, 0x7c, RZ, 0xc0, !PT ;  /* 0x0000007c14147812 */ /* 0x000fe200078ec0ff */
[----:B------:R-:W-:Y:S01]  /*3270*/  UISETP.GE.AND UP0, UPT, UR8, 0x1, UPT ;  /* 0x000000010800788c */ /* 0x000fe2000bf06270 */
[----:B0-----:R-:W-:Y:S01]  /*3280*/  IMAD R9, R22, UR6, RZ ;  /* 0x0000000616097c24 */ /* 0x001fe2000f8e02ff */
[----:B------:R-:W-:Y:S01]  /*3290*/  SHF.R.U32.HI R11, RZ, 0x5, R11 ;  /* 0x00000005ff0b7819 */ /* 0x000fe2000001160b */
[----:B-1----:R-:W-:Y:S01]  /*32a0*/  IMAD.MOV.U32 R0, RZ, RZ, RZ ;  /* 0x000000ffff007224 */ /* 0x002fe200078e00ff */
[----:B------:R-:W-:Y:S02]  /*32b0*/  LOP3.LUT R24, R20, 0x1f00, R24, 0xf8, !PT ;  /* 0x00001f0014187812 */ /* 0x000fe400078ef818 */
[----:B------:R-:W-:Y:S02]  /*32c0*/  CS2R R2, SRZ ;  /* 0x0000000000027805 */ /* 0x000fe4000001ff00 */
        /* <DEDUP_REMOVED lines=36> */
.L_x_454:
[----:B------:R-:W2:Y:S01]  /*3510*/  @!P1 LDG.E.128 R12, desc[UR12][R24.64] ;  /* 0x0000000c180c9981 */ /* 0x000ea2000c1e1d00 */
[C---:B------:R-:W-:Y:S01]  /*3520*/  @!P1 IMAD.WIDE R26, R22.reuse, 0x4, R24 ;  /* 0x00000004161a9825 */ /* 0x040fe200078e0218 */
[----:B------:R-:W-:Y:S02]  /*3530*/  UIADD3 UR11, UPT, UPT, UR11, 0x4, URZ ;  /* 0x000000040b0b7890 */ /* 0x000fe4000fffe0ff */
[----:B------:R-:W2:Y:S02]  /*3540*/  LDS R9, [R10+-0x28] ;  /* 0xffffd8000a097984 */ /* 0x000ea40000000800 */
        /* <DEDUP_REMOVED lines=13> */
[C---:B0-----:R-:W-:Y:S04]  /*3620*/  @!P1 IMAD.WIDE R26, R22.reuse, 0x8, R24 ;  /* 0x00000008161a9825 */ /* 0x041fe800078e0218 */
        /* <DEDUP_REMOVED lines=35> */
.L_x_453:
        /* <DEDUP_REMOVED lines=11> */
.L_x_455:
        /* <DEDUP_REMOVED lines=17> */
.L_x_452:
        /* <DEDUP_REMOVED lines=12> */
[----:B------:R-:W-:Y:S01]  /*3ae0*/  F2FP.BF16.F32.PACK_AB R4, R3, R4 ;  /* 0x000000040304723e */ /* 0x000fe200000010ff */
[----:B--2---:R-:W2:Y:S01]  /*3af0*/  MUFU.RCP R18, R18 ;  /* 0x0000001200127308 */ /* 0x004ea20000001000 */
[----:B0-----:R-:W-:Y:S01]  /*3b00*/  IABS R11, R12 ;  /* 0x0000000c000b7213 */ /* 0x001fe20000000000 */
[----:B--2---:R-:W-:-:S06]  /*3b10*/  VIADD R18, R18, 0xffffffe ;  /* 0x0ffffffe12127836 */ /* 0x004fcc0000000000 */
[----:B------:R-:W0:Y:S02]  /*3b20*/  F2I.FTZ.U32.TRUNC.NTZ R19, R18 ;  /* 0x0000001200137305 */ /* 0x000e24000021f000 */
[----:B0-----:R-:W-:Y:S01]  /*3b30*/  IMAD.MOV R9, RZ, RZ, -R19 ;  /* 0x000000ffff097224 */ /* 0x001fe200078e0a13 */
[----:B------:R-:W-:-:S03]  /*3b40*/  MOV R18, RZ ;  /* 0x000000ff00127202 */ /* 0x000fc60000000f00 */
        /* <DEDUP_REMOVED lines=16> */
[----:B0-----:R-:W-:-:S04]  /*3c50*/  IMAD.MOV R10, RZ, RZ, -R19 ;  /* 0x000000ffff0a7224 */ /* 0x001fc800078e0a13 */
        /* <DEDUP_REMOVED lines=9> */
[----:B------:R-:W-:-:S04]  /*3cf0*/  ISETP.GE.AND P1, PT, R15, RZ, PT ;  /* 0x000000ff0f00720c */ /* 0x000fc80003f26270 */
[----:B------:R-:W-:-:S05]  /*3d00*/  IADD3 R10, PT, PT, -R17, RZ, RZ ;  /* 0x000000ff110a7210 */ /* 0x000fca0007ffe1ff */
[----:B------:R-:W-:-:S05]  /*3d10*/  IMAD R9, R11, R10, R9 ;  /* 0x0000000a0b097224 */ /* 0x000fca00078e0209 */
[----:B------:R-:W-:-:S13]  /*3d20*/  ISETP.GT.U32.AND P0, PT, R11, R9, PT ;  /* 0x000000090b00720c */ /* 0x000fda0003f04070 */
[----:B------:R-:W-:Y:S02]  /*3d30*/  @!P0 IMAD.IADD R9, R9, 0x1, -R11 ;  /* 0x0000000109098824 */ /* 0x000fe400078e0a0b */
[----:B------:R-:W-:Y:S01]  /*3d40*/  @!P0 VIADD R17, R17, 0x1 ;  /* 0x0000000111118836 */ /* 0x000fe20000000000 */
[----:B------:R-:W-:Y:S02]  /*3d50*/  ISETP.NE.AND P0, PT, R12, RZ, PT ;  /* 0x000000ff0c00720c */ /* 0x000fe40003f05270 */
[----:B------:R-:W-:Y:S02]  /*3d60*/  ISETP.GE.U32.AND P2, PT, R9, R11, PT ;  /* 0x0000000b0900720c */ /* 0x000fe40003f46070 */
[----:B------:R-:W-:-:S05]  /*3d70*/  SHF.R.S32.HI R9, RZ, 0x1f, R14 ;  /* 0x0000001fff097819 */ /* 0x000fca000001140e */
[----:B-1----:R-:W-:-:S04]  /*3d80*/  IMAD R9, R9, UR4, RZ ;  /* 0x0000000409097c24 */ /* 0x002fc8000f8e02ff */
[C---:B------:R-:W-:Y:S02]  /*3d90*/  IMAD R9, R14.reuse, UR5, R9 ;  /* 0x000000050e097c24 */ /* 0x040fe4000f8e0209 */
[----:B------:R-:W-:Y:S01]  /*3da0*/  @P2 IADD3 R17, PT, PT, R17, 0x1, RZ ;  /* 0x0000000111112810 */ /* 0x000fe20007ffe0ff */
[----:B------:R-:W-:Y:S01]  /*3db0*/  IMAD.WIDE.U32 R14, R14, UR4, RZ ;  /* 0x000000040e0e7c25 */ /* 0x000fe2000f8e00ff */
[----:B------:R-:W0:Y:S03]  /*3dc0*/  LDCU.64 UR4, c[0x0][0x3f0] ;  /* 0x00007e00ff0477ac */ /* 0x000e260008000a00 */
[----:B------:R-:W-:Y:S01]  /*3dd0*/  @!P1 IMAD.MOV R17, RZ, RZ, -R17 ;  /* 0x000000ffff119224 */ /* 0x000fe200078e0a11 */
[----:B------:R-:W-:Y:S02]  /*3de0*/  @!P0 LOP3.LUT R17, RZ, R12, RZ, 0x33, !PT ;  /* 0x0000000cff118212 */ /* 0x000fe400078e33ff */
[----:B------:R-:W-:-:S02]  /*3df0*/  IADD3 R15, PT, PT, R15, R9, RZ ;  /* 0x000000090f0f7210 */ /* 0x000fc40007ffe0ff */
[----:B------:R-:W-:Y:S01]  /*3e00*/  SHF.R.S32.HI R10, RZ, 0x1f, R17 ;  /* 0x0000001fff0a7819 */ /* 0x000fe20000011411 */
[C---:B------:R-:W-:Y:S02]  /*3e10*/  IMAD R12, R17.reuse, R12, R13 ;  /* 0x0000000c110c7224 */ /* 0x040fe400078e020d */
[----:B---3--:R-:W-:-:S04]  /*3e20*/  IMAD.WIDE.U32 R14, R17, UR8, R14 ;  /* 0x00000008110e7c25 */ /* 0x008fc8000f8e000e */
[----:B------:R-:W-:Y:S02]  /*3e30*/  IMAD R10, R10, UR8, RZ ;  /* 0x000000080a0a7c24 */ /* 0x000fe4000f8e02ff */
[----:B------:R-:W-:Y:S02]  /*3e40*/  IMAD.IADD R12, R16, 0x1, -R12 ;  /* 0x00000001100c7824 */ /* 0x000fe400078e0a0c */
[----:B------:R-:W-:-:S03]  /*3e50*/  IMAD R10, R17, UR9, R10 ;  /* 0x00000009110a7c24 */ /* 0x000fc6000f8e020a */
[----:B------:R-:W-:Y:S02]  /*3e60*/  SHF.R.S32.HI R9, RZ, 0x1f, R12 ;  /* 0x0000001fff097819 */ /* 0x000fe4000001140c */
[----:B------:R-:W-:Y:S01]  /*3e70*/  IADD3 R11, PT, PT, R15, R10, RZ ;  /* 0x0000000a0f0b7210 */ /* 0x000fe20007ffe0ff */
[----:B------:R-:W-:Y:S02]  /*3e80*/  IMAD.MOV.U32 R10, RZ, RZ, R14 ;  /* 0x000000ffff0a7224 */ /* 0x000fe400078e000e */
[----:B------:R-:W-:Y:S02]  /*3e90*/  IMAD R9, R9, UR6, RZ ;  /* 0x0000000609097c24 */ /* 0x000fe4000f8e02ff */
[----:B------:R-:W-:-:S04]  /*3ea0*/  IMAD.WIDE.U32 R10, R12, UR6, R10 ;  /* 0x000000060c0a7c25 */ /* 0x000fc8000f8e000a */
[----:B------:R-:W-:Y:S01]  /*3eb0*/  IMAD R9, R12, UR7, R9 ;  /* 0x000000070c097c24 */ /* 0x000fe2000f8e0209 */
[----:B------:R-:W-:-:S04]  /*3ec0*/  IADD3 R20, P0, PT, R20, R10, RZ ;  /* 0x0000000a14147210 */ /* 0x000fc80007f1e0ff */
[----:B------:R-:W-:Y:S02]  /*3ed0*/  IADD3.X R11, PT, PT, R11, R9, RZ, P0, !PT ;  /* 0x000000090b0b7210 */ /* 0x000fe400007fe4ff */
[C---:B0-----:R-:W-:Y:S02]  /*3ee0*/  LEA R10, P0, R20.reuse, UR4, 0x1 ;  /* 0x00000004140a7c11 */ /* 0x041fe4000f8008ff */
[----:B------:R-:W-:Y:S02]  /*3ef0*/  F2FP.BF16.F32.PACK_AB R9, R5, R6 ;  /* 0x000000060509723e */ /* 0x000fe400000010ff */
[----:B------:R-:W-:Y:S02]  /*3f00*/  LEA.HI.X R11, R20, UR5, R11, 0x1, P0 ;  /* 0x00000005140b7c11 */ /* 0x000fe400080f0c0b */
[----:B------:R-:W-:-:S03]  /*3f10*/  F2FP.BF16.F32.PACK_AB R5, R0, R2 ;  /* 0x000000020005723e */ /* 0x000fc600000010ff */
[----:B------:R-:W-:Y:S04]  /*3f20*/  STG.E.64 desc[UR12][R10.64], R8 ;  /* 0x000000080a007986 */ /* 0x000fe8000c101b0c */
[----:B------:R-:W-:Y:S01]  /*3f30*/  STG.E.64 desc[UR12][R10.64+0x100], R4 ;  /* 0x000100040a007986 */ /* 0x000fe2000c101b0c */
[----:B------:R-:W-:Y:S05]  /*3f40*/  EXIT ;  /* 0x000000000000794d */ /* 0x000fea0003800000 */
        .weak           $__internal_12_$__cuda_sm20_div_s64
        .type           $__internal_12_$__cuda_sm20_div_s64,@function
        .size           $__internal_12_$__cuda_sm20_div_s64,(.L_x_4044 - $__internal_12_$__cuda_sm20_div_s64)
$__internal_12_$__cuda_sm20_div_s64:
        /* <DEDUP_REMOVED lines=71> */
[-C--:B------:R-:W-:Y:S02]  /*43c0*/  IADD3.X R15, PT, PT, RZ, R14.reuse, RZ, P1, !PT ;  /* 0x0000000eff0f7210 */ /* 0x080fe40000ffe4ff */
[----:B------:R-:W-:Y:S02]  /*43d0*/  SEL R13, R13, R17, P0 ;  /* 0x000000110d0d7207 */ /* 0x000fe40000000000 */
[----:B------:R-:W-:Y:S02]  /*43e0*/  SEL R15, R15, R14, P0 ;  /* 0x0000000e0f0f7207 */ /* 0x000fe40000000000 */
[----:B------:R-:W-:Y:S02]  /*43f0*/  LOP3.LUT R16, R19, R21, RZ, 0x3c, !PT ;  /* 0x0000001513107212 */ /* 0x000fe400078e3cff */
[----:B------:R-:W-:-:S02]  /*4400*/  IADD3 R14, P1, PT, RZ, -R13, RZ ;  /* 0x8000000dff0e7210 */ /* 0x000fc40007f3e0ff */
[----:B------:R-:W-:Y:S02]  /*4410*/  ISETP.NE.U32.AND P0, PT, R20, RZ, PT ;  /* 0x000000ff1400720c */ /* 0x000fe40003f05070 */
[----:B------:R-:W-:Y:S01]  /*4420*/  ISETP.GE.AND P2, PT, R16, RZ, PT ;  /* 0x000000ff1000720c */ /* 0x000fe20003f46270 */
[----:B------:R-:W-:Y:S01]  /*4430*/  IMAD.X R16, RZ, RZ, ~R15, P1 ;  /* 0x000000ffff107224 */ /* 0x000fe200008e0e0f */
[----:B------:R-:W-:Y:S01]  /*4440*/  ISETP.NE.AND.EX P0, PT, R19, RZ, PT, P0 ;  /* 0x000000ff1300720c */ /* 0x000fe20003f05300 */
[----:B------:R-:W-:Y:S01]  /*4450*/  IMAD.MOV.U32 R19, RZ, RZ, 0x0 ;  /* 0x00000000ff137424 */ /* 0x000fe200078e00ff */
[----:B------:R-:W-:Y:S02]  /*4460*/  SEL R14, R14, R13, !P2 ;  /* 0x0000000d0e0e7207 */ /* 0x000fe40005000000 */
[----:B------:R-:W-:Y:S02]  /*4470*/  SEL R16, R16, R15, !P2 ;  /* 0x0000000f10107207 */ /* 0x000fe40005000000 */
[----:B------:R-:W-:-:S02]  /*4480*/  SEL R14, R14, 0xffffffff, P0 ;  /* 0xffffffff0e0e7807 */ /* 0x000fc40000000000 */
[----:B------:R-:W-:Y:S01]  /*4490*/  SEL R16, R16, 0xffffffff, P0 ;  /* 0xffffffff10107807 */ /* 0x000fe20000000000 */
[----:B------:R-:W-:Y:S06]  /*44a0*/  RET.REL.NODEC R18 `(_ZN5flash32flash_fwd_splitkv_combine_kernelI23Flash_fwd_kernel_traitsILi256ELi64ELi64ELi4ELb0ELb0EN7cutlass10bfloat16_tE19Flash_kernel_traitsILi256ELi64ELi64ELi4ES3_EELi4ELi2ELb1EEEvNS_16Flash_fwd_paramsE) ;  /* 0xffffffb812d47950 */ /* 0x000fec0003c3ffff */
.L_x_456:
        /* <DEDUP_REMOVED lines=13> */
.L_x_4044:


//--------------------- .text._ZN5flash32flash_fwd_splitkv_combine_kernelI23Flash_fwd_kernel_traitsILi256ELi64ELi64ELi4ELb0ELb0EN7cutlass10bfloat16_tE19Flash_kernel_traitsILi256ELi64ELi64ELi4ES3_EELi4ELi1ELb1EEEvNS_16Flash_fwd_paramsE --------------------------
	.section	.text._ZN5flash32flash_fwd_splitkv_combine_kernelI23Flash_fwd_kernel_traitsILi256ELi64ELi64ELi4ELb0ELb0EN7cutlass10bfloat16_tE19Flash_kernel_traitsILi256ELi64ELi64ELi4ES3_EELi4ELi1ELb1EEEvNS_16Flash_fwd_paramsE,"ax",@progbits
	.align	128
        .global         _ZN5flash32flash_fwd_splitkv_combine_kernelI23Flash_fwd_kernel_traitsILi256ELi64ELi64ELi4ELb0ELb0EN7cutlass10bfloat16_tE19Flash_kernel_traitsILi256ELi64ELi64ELi4ES3_EELi4ELi1ELb1EEEvNS_16Flash_fwd_paramsE
        .type           _ZN5flash32flash_fwd_splitkv_combine_kernelI23Flash_fwd_kernel_traitsILi256ELi64ELi64ELi4ELb0ELb0EN7cutlass10bfloat16_tE19Flash_kernel_traitsILi256ELi64ELi64ELi4ES3_EELi4ELi1ELb1EEEvNS_16Flash_fwd_paramsE,@function
        .size           _ZN5flash32flash_fwd_splitkv_combine_kernelI23Flash_fwd_kernel_traitsILi256ELi64ELi64ELi4ELb0ELb0EN7cutlass10bfloat16_tE19Flash_kernel_traitsILi256ELi64ELi64ELi4ES3_EELi4ELi1ELb1EEEvNS_16Flash_fwd_paramsE,(.L_x_4045 - _ZN5flash32flash_fwd_splitkv_combine_kernelI23Flash_fwd_kernel_traitsILi256ELi64ELi64ELi4ELb0ELb0EN7cutlass10bfloat16_tE19Flash_kernel_traitsILi256ELi64ELi64ELi4ES3_EELi4ELi1ELb1EEEvNS_16Flash_fwd_paramsE)
        .other          _ZN5flash32flash_fwd_splitkv_combine_kernelI23Flash_fwd_kernel_traitsILi256ELi64ELi64ELi4ELb0ELb0EN7cutlass10bfloat16_tE19Flash_kernel_traitsILi256ELi64ELi64ELi4ES3_EELi4ELi1ELb1EEEvNS_16Flash_fwd_paramsE,@"STO_CUDA_ENTRY STV_DEFAULT"
_ZN5flash32flash_fwd_splitkv_combine_kernelI23Flash_fwd_kernel_traitsILi256ELi64ELi64ELi4ELb0ELb0EN7cutlass10bfloat16_tE19Flash_kernel_traitsILi256ELi64ELi64ELi4ES3_EELi4ELi1ELb1EEEvNS_16Flash_fwd_paramsE:
.text._ZN5flash32flash_fwd_splitkv_combine_kernelI23Flash_fwd_kernel_traitsILi256ELi64ELi64ELi4ELb0ELb0EN7cutlass10bfloat16_tE19Flash_kernel_traitsILi256ELi64ELi64ELi4ES3_EELi4ELi1ELb1EEEvNS_16Flash_fwd_paramsE:
        /* <DEDUP_REMOVED lines=38> */
.L_x_457:
[----:B------:R-:W-:Y:S01]  /*0260*/  IMAD.U32 R22, RZ, RZ, UR14 ;  /* 0x0000000eff167e24 */ /* 0x000fe2000f8e00ff */
[----:B------:R-:W-:Y:S01]  /*0270*/  MOV R20, UR9 ;  /* 0x0000000900147c02 */ /* 0x000fe20008000f00 */
[----:B------:R-:W-:Y:S01]  /*0280*/  IMAD.U32 R21, RZ, RZ, UR15 ;  /* 0x0000000fff157e24 */ /* 0x000fe2000f8e00ff */
[----:B------:R-:W-:Y:S02]  /*0290*/  MOV R18, UR6 ;  /* 0x0000000600127c02 */ /* 0x000fe40008000f00 */
[----:B------:R-:W-:Y:S02]  /*02a0*/  MOV R16, 0x2c0 ;  /* 0x000002c000107802 */ /* 0x000fe40000000f00 */
[----:B------:R-:W-:Y:S05]  /*02b0*/  CALL.REL.NOINC `($__internal_13_$__cuda_sm20_div_s64) ;  /* 0x0000003c00087944 */ /* 0x000fea0003c00000 */
[----:B------:R-:W-:-:S07]  /*02c0*/  MOV R11, R15 ;  /* 0x0000000f000b7202 */ /* 0x000fce0000000f00 */
.L_x_458:
        /* <DEDUP_REMOVED lines=30> */
.L_x_460:
[----:B------:R-:W-:Y:S01]  /*04b0*/  IMAD.MOV.U32 R22, RZ, RZ, R10 ;  /* 0x000000ffff167224 */ /* 0x000fe200078e000a */
[----:B------:R-:W-:Y:S02]  /*04c0*/  MOV R21, R11 ;  /* 0x0000000b00157202 */ /* 0x000fe40000000f00 */
[----:B------:R-:W-:Y:S02]  /*04d0*/  MOV R16, 0x4f0 ;  /* 0x000004f000107802 */ /* 0x000fe40000000f00 */
[----:B------:R-:W-:Y:S05]  /*04e0*/  CALL.REL.NOINC `($__internal_13_$__cuda_sm20_div_s64) ;  /* 0x00000038007c7944 */ /* 0x000fea0003c00000 */
[----:B------:R-:W-:Y:S02]  /*04f0*/  MOV R24, R10 ;  /* 0x0000000a00187202 */ /* 0x000fe40000000f00 */
[----:B------:R-:W-:Y:S02]  /*0500*/  MOV R25, R15 ;  /* 0x0000000f00197202 */ /* 0x000fe40000000f00 */
.L_x_461:
[----:B------:R-:W-:Y:S05]  /*0510*/  BSYNC.RECONVERGENT B0 ;  /* 0x0000000000007941 */ /* 0x000fea0003800200 */
.L_x_459:
        /* <DEDUP_REMOVED lines=55> */
.L_x_463:
[----:B------:R-:W-:Y:S01]  /*0890*/  IMAD.MOV.U32 R22, RZ, RZ, R20 ;  /* 0x000000ffff167224 */ /* 0x000fe200078e0014 */
[----:B------:R-:W-:Y:S01]  /*08a0*/  MOV R20, R13 ;  /* 0x0000000d00147202 */ /* 0x000fe20000000f00 */
[----:B------:R-:W-:Y:S01]  /*08b0*/  IMAD.MOV.U32 R21, RZ, RZ, R18 ;  /* 0x000000ffff157224 */ /* 0x000fe200078e0012 */
[----:B------:R-:W-:Y:S02]  /*08c0*/  MOV R18, R27 ;  /* 0x0000001b00127202 */ /* 0x000fe40000000f00 */
[----:B------:R-:W-:Y:S02]  /*08d0*/  MOV R16, 0x8f0 ;  /* 0x000008f000107802 */ /* 0x000fe40000000f00 */
[----:B------:R-:W-:Y:S05]  /*08e0*/  CALL.REL.NOINC `($__internal_13_$__cuda_sm20_div_s64) ;  /* 0x00000034007c7944 */ /* 0x000fea0003c00000 */
[----:B------:R-:W-:Y:S02]  /*08f0*/  MOV R11, R15 ;  /* 0x0000000f000b7202 */ /* 0x000fe40000000f00 */
.L_x_464:
[----:B------:R-:W-:Y:S05]  /*0900*/  BSYNC.RECONVERGENT B0 ;  /* 0x0000000000007941 */ /* 0x000fea0003800200 */
.L_x_462:
        /* <DEDUP_REMOVED lines=116> */
.L_x_466:
[----:B------:R-:W-:Y:S01]  /*1050*/  IMAD.MOV.U32 R22, RZ, RZ, R10 ;  /* 0x000000ffff167224 */ /* 0x000fe200078e000a */
[----:B------:R-:W-:Y:S01]  /*1060*/  MOV R20, R8 ;  /* 0x0000000800147202 */ /* 0x000fe20000000f00 */
[----:B------:R-:W-:Y:S01]  /*1070*/  IMAD.MOV.U32 R21, RZ, RZ, R11 ;  /* 0x000000ffff157224 */ /* 0x000fe200078e000b */
[----:B------:R-:W-:Y:S02]  /*1080*/  MOV R18, R0 ;  /* 0x0000000000127202 */ /* 0x000fe40000000f00 */
[----:B------:R-:W-:Y:S02]  /*1090*/  MOV R16, 0x10b0 ;  /* 0x000010b000107802 */ /* 0x000fe40000000f00 */
[----:B------:R-:W-:Y:S05]  /*10a0*/  CALL.REL.NOINC `($__internal_13_$__cuda_sm20_div_s64) ;  /* 0x0000002c008c7944 */ /* 0x000fea0003c00000 */
[----:B------:R-:W-:Y:S02]  /*10b0*/  MOV R34, R10 ;  /* 0x0000000a00227202 */ /* 0x000fe40000000f00 */
[----:B------:R-:W-:Y:S02]  /*10c0*/  MOV R35, R15 ;  /* 0x0000000f00237202 */ /* 0x000fe40000000f00 */
.L_x_467:
[----:B------:R-:W-:Y:S05]  /*10d0*/  BSYNC.RECONVERGENT B0 ;  /* 0x0000000000007941 */ /* 0x000fea0003800200 */
.L_x_465:
        /* <DEDUP_REMOVED lines=58> */
.L_x_469:
[----:B------:R-:W-:Y:S01]  /*1480*/  IMAD.MOV.U32 R22, RZ, RZ, R24 ;  /* 0x000000ffff167224 */ /* 0x000fe200078e0018 */
[----:B------:R-:W-:Y:S01]  /*1490*/  MOV R21, R25 ;  /* 0x0000001900157202 */ /* 0x000fe20000000f00 */
[----:B------:R-:W-:Y:S01]  /*14a0*/  IMAD.MOV.U32 R20, RZ, RZ, R6 ;  /* 0x000000ffff147224 */ /* 0x000fe200078e0006 */
[----:B------:R-:W-:Y:S02]  /*14b0*/  MOV R16, 0x14d0 ;  /* 0x000014d000107802 */ /* 0x000fe40000000f00 */
[----:B------:R-:W-:Y:S05]  /*14c0*/  CALL.REL.NOINC `($__internal_13_$__cuda_sm20_div_s64) ;  /* 0x0000002800847944 */ /* 0x000fea0003c00000 */
[----:B------:R-:W-:Y:S02]  /*14d0*/  MOV R16, R10 ;  /* 0x0000000a00107202 */ /* 0x000fe40000000f00 */
[----:B------:R-:W-:Y:S02]  /*14e0*/  MOV R17, R15 ;  /* 0x0000000f00117202 */ /* 0x000fe40000000f00 */
.L_x_470:
[----:B------:R-:W-:Y:S05]  /*14f0*/  BSYNC.RECONVERGENT B0 ;  /* 0x0000000000007941 */ /* 0x000fea0003800200 */
.L_x_468:
[----:B------:R-:W0:Y:S01]  /*1500*/  LDCU UR5, c[0x0][0x434] ;  /* 0x00008680ff0577ac */ /* 0x000e220008000800 */
[----:B------:R-:W1:Y:S01]  /*1510*/  S2R R11, SR_TID.X ;  /* 0x00000000000b7919 */ /* 0x000e620000002100 */
[----:B------:R-:W-:Y:S01]  /*1520*/  IABS R19, R3 ;  /* 0x0000000300137213 */ /* 0x000fe20000000000 */
[----:B------:R-:W-:Y:S01]  /*1530*/  BSSY.RECONVERGENT B0, `(.L_x_471) ;  /* 0x0000044000007945 */ /* 0x000fe20003800200 */
[----:B------:R-:W2:Y:S01]  /*1540*/  LDCU UR16, c[0x0][0x534] ;  /* 0x0000a680ff1077ac */ /* 0x000ea20008000800 */
[----:B------:R-:W-:Y:S01]  /*1550*/  IMAD.MOV.U32 R21, RZ, RZ, -0x800000 ;  /* 0xff800000ff157424 */ /* 0x000fe200078e00ff */
[----:B------:R-:W-:Y:S01]  /*1560*/  MOV R25, 0xff800000 ;  /* 0xff80000000197802 */ /* 0x000fe20000000f00 */
[----:B------:R-:W3:Y:S01]  /*1570*/  LDCU UR7, c[0x0][0x430] ;  /* 0x00008600ff0777ac */ /* 0x000ee20008000800 */
[----:B------:R-:W-:Y:S01]  /*1580*/  USHF.R.S32.HI UR4, URZ, 0x1f, UR10 ;  /* 0x0000001fff047899 */ /* 0x000fe2000801140a */
[----:B------:R-:W4:Y:S01]  /*1590*/  LDCU.64 UR12, c[0x0][0x358] ;  /* 0x00006b00ff0c77ac */ /* 0x000f220008000a00 */
[----:B0-----:R-:W-:Y:S01]  /*15a0*/  IMAD.U32 R10, RZ, RZ, UR5 ;  /* 0x00000005ff0a7e24 */ /* 0x001fe2000f8e00ff */
[----:B------:R-:W-:Y:S01]  /*15b0*/  LOP3.LUT R3, R3, UR5, RZ, 0x3c, !PT ;  /* 0x0000000503037c12 */ /* 0x000fe2000f8e3cff */
[----:B------:R-:W-:Y:S01]  /*15c0*/  ULOP3.LUT UR4, UR4, 0x1, URZ, 0xfc, !UPT ;  /* 0x0000000104047892 */ /* 0x000fe2000f8efcff */
[----:B------:R-:W-:-:S02]  /*15d0*/  ISETP.NE.AND P0, PT, RZ, UR5, PT ;  /* 0x00000005ff007c0c */ /* 0x000fc4000bf05270 */
[----:B------:R-:W-:Y:S02]  /*15e0*/  IABS R10, R10 ;  /* 0x0000000a000a7213 */ /* 0x000fe40000000000 */
[----:B------:R-:W-:Y:S01]  /*15f0*/  ISETP.GE.AND P2, PT, R3, RZ, PT ;  /* 0x000000ff0300720c */ /* 0x000fe20003f46270 */
[----:B---3--:R-:W-:Y:S01]  /*1600*/  UIMAD UR7, UR5, UR7, URZ ;  /* 0x00000007050772a4 */ /* 0x008fe2000f8e02ff */
[----:B------:R-:W0:Y:S01]  /*1610*/  I2F.RP R5, R10 ;  /* 0x0000000a00057306 */ /* 0x000e220000209400 */
[C---:B-1----:R-:W-:Y:S02]  /*1620*/  ISETP.GT.U32.AND P1, PT, R11.reuse, 0x7, PT ;  /* 0x000000070b00780c */ /* 0x042fe40003f24070 */
[----:B------:R-:W-:Y:S02]  /*1630*/  SHF.R.U32.HI R18, RZ, 0x2, R11 ;  /* 0x00000002ff127819 */ /* 0x000fe4000001160b */
[----:B------:R-:W-:-:S03]  /*1640*/  LOP3.LUT R26, R11, 0x1, RZ, 0xc0, !PT ;  /* 0x000000010b1a7812 */ /* 0x000fc600078ec0ff */
[----:B0-----:R-:W0:Y:S06]  /*1650*/  MUFU.RCP R14, R5 ;  /* 0x00000005000e7308 */ /* 0x001e2c0000001000 */
[----:B------:R-:W-:Y:S02]  /*1660*/  @!P1 MOV R12, 0x400 ;  /* 0x00000400000c9802 */ /* 0x000fe40000000f00 */
[----:B------:R-:W-:Y:S01]  /*1670*/  @!P1 MOV R3, 0x400 ;  /* 0x0000040000039802 */ /* 0x000fe20000000f00 */
[----:B0-----:R-:W-:-:S04]  /*1680*/  VIADD R14, R14, 0xffffffe ;  /* 0x0ffffffe0e0e7836 */ /* 0x001fc80000000000 */
[----:B------:R-:W0:Y:S02]  /*1690*/  F2I.FTZ.U32.TRUNC.NTZ R15, R14 ;  /* 0x0000000e000f7305 */ /* 0x000e24000021f000 */
[----:B0-----:R-:W-:Y:S02]  /*16a0*/  IMAD.MOV R4, RZ, RZ, -R15 ;  /* 0x000000ffff047224 */ /* 0x001fe400078e0a0f */
[----:B------:R-:W-:Y:S02]  /*16b0*/  IMAD.MOV.U32 R14, RZ, RZ, RZ ;  /* 0x000000ffff0e7224 */ /* 0x000fe400078e00ff */
[----:B------:R-:W-:-:S04]  /*16c0*/  IMAD R4, R4, R10, RZ ;  /* 0x0000000a04047224 */ /* 0x000fc800078e02ff */
[----:B------:R-:W-:Y:S02]  /*16d0*/  IMAD.HI.U32 R4, R15, R4, R14 ;  /* 0x000000040f047227 */ /* 0x000fe400078e000e */
[----:B------:R-:W0:Y:S04]  /*16e0*/  @!P1 S2R R15, SR_CgaCtaId ;  /* 0x00000000000f9919 */ /* 0x000e280000008800 */
[----:B------:R-:W-:-:S05]  /*16f0*/  IMAD.HI.U32 R5, R4, R19, RZ ;  /* 0x0000001304057227 */ /* 0x000fca00078e00ff */
[----:B------:R-:W-:-:S05]  /*1700*/  IADD3 R4, PT, PT, -R5, RZ, RZ ;  /* 0x000000ff05047210 */ /* 0x000fca0007ffe1ff */
[C---:B------:R-:W-:Y:S02]  /*1710*/  IMAD R19, R10.reuse, R4, R19 ;  /* 0x000000040a137224 */ /* 0x040fe400078e0213 */
[----:B------:R-:W1:Y:S03]  /*1720*/  @!P1 S2R R4, SR_CgaCtaId ;  /* 0x0000000000049919 */ /* 0x000e660000008800 */
[----:B------:R-:W-:-:S13]  /*1730*/  ISETP.GT.U32.AND P3, PT, R10, R19, PT ;  /* 0x000000130a00720c */ /* 0x000fda0003f64070 */
[----:B------:R-:W-:Y:S01]  /*1740*/  @!P3 IMAD.IADD R19, R19, 0x1, -R10 ;  /* 0x000000011313b824 */ /* 0x000fe200078e0a0a */
[----:B0-----:R-:W-:Y:S01]  /*1750*/  @!P1 LEA R15, R15, R12, 0x18 ;  /* 0x0000000c0f0f9211 */ /* 0x001fe200078ec0ff */
[----:B------:R-:W-:-:S03]  /*1760*/  @!P3 VIADD R5, R5, 0x1 ;  /* 0x000000010505b836 */ /* 0x000fc60000000000 */
[----:B------:R-:W-:Y:S01]  /*1770*/  ISETP.GE.U32.AND P4, PT, R19, R10, PT ;  /* 0x0000000a1300720c */ /* 0x000fe20003f86070 */
[----:B------:R-:W-:Y:S01]  /*1780*/  @!P1 IMAD.SHL.U32 R10, R11, 0x4, RZ ;  /* 0x000000040b0a9824 */ /* 0x000fe200078e00ff */
[----:B------:R-:W0:Y:S01]  /*1790*/  LDC R19, c[0x0][0x3e0] ;  /* 0x0000f800ff137b82 */ /* 0x000e220000000800 */
[----:B------:R-:W-:-:S03]  /*17a0*/  @!P1 IMAD R15, R18, 0x14, R15 ;  /* 0x00000014120f9824 */ /* 0x000fc600078e020f */
[----:B------:R-:W-:Y:S02]  /*17b0*/  @!P1 LOP3.LUT R10, R10, 0xc, RZ, 0xc0, !PT ;  /* 0x0000000c0a0a9812 */ /* 0x000fe400078ec0ff */
[----:B-1----:R-:W-:-:S03]  /*17c0*/  @!P1 LEA R3, R4, R3, 0x18 ;  /* 0x0000000304039211 */ /* 0x002fc600078ec0ff */
[----:B------:R-:W-:Y:S02]  /*17d0*/  @!P1 IMAD.IADD R4, R15, 0x1, R10 ;  /* 0x000000010f049824 */ /* 0x000fe400078e020a */
[----:B------:R-:W-:Y:S02]  /*17e0*/  @P4 IADD3 R5, PT, PT, R5, 0x1, RZ ;  /* 0x0000000105054810 */ /* 0x000fe40007ffe0ff */
[----:B------:R-:W-:Y:S01]  /*17f0*/  SHF.R.U32.HI R10, RZ, 0x1, R11 ;  /* 0x00000001ff0a7819 */ /* 0x000fe2000001160b */
[----:B------:R-:W-:Y:S02]  /*1800*/  @!P1 IMAD R3, R26, 0x14, R3 ;  /* 0x000000141a039824 */ /* 0x000fe400078e0203 */
[----:B------:R-:W-:Y:S01]  /*1810*/  @!P2 IMAD.MOV R5, RZ, RZ, -R5 ;  /* 0x000000ffff05a224 */ /* 0x000fe200078e0a05 */
[----:B--2---:R-:W-:Y:S01]  /*1820*/  ISETP.GE.AND P2, PT, R18, UR16, PT ;  /* 0x0000001012007c0c */ /* 0x004fe2000bf46270 */
[----:B------:R-:W-:Y:S01]  /*1830*/  @!P1 IMAD R14, R10, 0x4, R3 ;  /* 0x000000040a0e9824 */ /* 0x000fe200078e0203 */
[----:B------:R-:W-:-:S05]  /*1840*/  @!P0 LOP3.LUT R5, RZ, UR5, RZ, 0x33, !PT ;  /* 0x00000005ff058c12 */ /* 0x000fca000f8e33ff */
        /* <DEDUP_REMOVED lines=17> */
[----:B------:R1:W5:Y:S04]  /*1960*/  LDG.E R21, desc[UR12][R22.64] ;  /* 0x0000000c16157981 */ /* 0x000368000c1e1900 */
.L_x_472:
[----:B------:R-:W-:Y:S05]  /*1970*/  BSYNC.RECONVERGENT B0 ;  /* 0x0000000000007941 */ /* 0x000fea0003800200 */
.L_x_471:
[----:B-----5:R-:W-:Y:S01]  /*1980*/  @!P1 STS [R4], R21 ;  /* 0x0000001504009388 */ /* 0x020fe20000000800 */
[-C--:B------:R-:W-:Y:S01]  /*1990*/  IABS R15, R12.reuse ;  /* 0x0000000c000f7213 */ /* 0x080fe20000000000 */
[----:B------:R-:W-:Y:S01]  /*19a0*/  BSSY.RECONVERGENT B1, `(.L_x_473) ;  /* 0x000016e000017945 */ /* 0x000fe20003800200 */
[----:B0-----:R-:W-:Y:S01]  /*19b0*/  IABS R3, R19 ;  /* 0x0000001300037213 */ /* 0x001fe20000000000 */
[----:B------:R-:W-:Y:S01]  /*19c0*/  BAR.SYNC.DEFER_BLOCKING 0x0 ;  /* 0x0000000000007b1d */ /* 0x000fe20000010000 */
[----:B------:R-:W-:Y:S01]  /*19d0*/  ISETP.NE.AND P5, PT, R12, RZ, PT ;  /* 0x000000ff0c00720c */ /* 0x000fe20003fa5270 */
[----:B-1----:R-:W-:Y:S01]  /*19e0*/  IMAD.IADD R22, R2, 0x1, R15 ;  /* 0x0000000102167824 */ /* 0x002fe200078e020f */
[----:B------:R-:W-:Y:S01]  /*19f0*/  IABS R2, R12 ;  /* 0x0000000c00027213 */ /* 0x000fe20000000000 */
[----:B------:R-:W-:Y:S02]  /*1a00*/  IMAD.MOV.U32 R24, RZ, RZ, 0x7f800000 ;  /* 0x7f800000ff187424 */ /* 0x000fe400078e00ff */
[----:B------:R-:W0:Y:S02]  /*1a10*/  I2F.RP R18, R15 ;  /* 0x0000000f00127306 */ /* 0x000e240000209400 */
[----:B------:R-:W-:-:S06]  /*1a20*/  IMAD.MOV R2, RZ, RZ, -R2 ;  /* 0x000000ffff027224 */ /* 0x000fcc00078e0a02 */
[----:B------:R-:W1:Y:S08]  /*1a30*/  I2F.RP R20, R3 ;  /* 0x0000000300147306 */ /* 0x000e700000209400 */
[----:B0-----:R-:W0:Y:S01]  /*1a40*/  MUFU.RCP R28, R18 ;  /* 0x00000012001c7308 */ /* 0x001e220000001000 */
[----:B------:R-:W2:Y:S07]  /*1a50*/  @!P1 LDS R25, [R14] ;  /* 0x000000000e199984 */ /* 0x000eae0000000800 */
[----:B-1----:R-:W1:Y:S01]  /*1a60*/  MUFU.RCP R30, R20 ;  /* 0x00000014001e7308 */ /* 0x002e620000001000 */
[----:B0-----:R-:W-:-:S07]  /*1a70*/  VIADD R28, R28, 0xffffffe ;  /* 0x0ffffffe1c1c7836 */ /* 0x001fce0000000000 */
[----:B------:R-:W0:Y:S01]  /*1a80*/  F2I.FTZ.U32.TRUNC.NTZ R29, R28 ;  /* 0x0000001c001d7305 */ /* 0x000e22000021f000 */
[----:B-1----:R-:W-:-:S07]  /*1a90*/  VIADD R30, R30, 0xffffffe ;  /* 0x0ffffffe1e1e7836 */ /* 0x002fce0000000000 */
[----:B------:R-:W1:Y:S01]  /*1aa0*/  F2I.FTZ.U32.TRUNC.NTZ R31, R30 ;  /* 0x0000001e001f7305 */ /* 0x000e62000021f000 */
[----:B0-----:R-:W-:Y:S02]  /*1ab0*/  IMAD.MOV R18, RZ, RZ, -R29 ;  /* 0x000000ffff127224 */ /* 0x001fe400078e0a1d */
[----:B------:R-:W-:Y:S02]  /*1ac0*/  HFMA2 R28, -RZ, RZ, 0, 0 ;  /* 0x00000000ff1c7431 */ /* 0x000fe400000001ff */
[----:B------:R-:W-:Y:S01]  /*1ad0*/  IMAD R18, R18, R15, RZ ;  /* 0x0000000f12127224 */ /* 0x000fe200078e02ff */
[----:B--2---:R-:W0:Y:S01]  /*1ae0*/  SHFL.BFLY PT, R4, R25, 0x1, 0x1f ;  /* 0x0c201f0019047f89 */ /* 0x004e2200000e0000 */
[----:B-1----:R-:W-:Y:S02]  /*1af0*/  IMAD.MOV R14, RZ, RZ, -R31 ;  /* 0x000000ffff0e7224 */ /* 0x002fe400078e0a1f */
[----:B------:R-:W-:Y:S02]  /*1b00*/  IMAD.MOV.U32 R30, RZ, RZ, RZ ;  /* 0x000000ffff1e7224 */ /* 0x000fe400078e00ff */
[----:B------:R-:W-:Y:S01]  /*1b10*/  IMAD R20, R14, R3, RZ ;  /* 0x000000030e147224 */ /* 0x000fe200078e02ff */
[----:B------:R-:W-:Y:S01]  /*1b20*/  IABS R14, R22 ;  /* 0x00000016000e7213 */ /* 0x000fe20000000000 */
[----:B------:R-:W-:-:S04]  /*1b30*/  IMAD.HI.U32 R29, R29, R18, R28 ;  /* 0x000000121d1d7227 */ /* 0x000fc800078e001c */
[----:B------:R-:W-:-:S04]  /*1b40*/  IMAD.HI.U32 R20, R31, R20, R30 ;  /* 0x000000141f147227 */ /* 0x000fc800078e001e */
[----:B------:R-:W-:-:S04]  /*1b50*/  IMAD.HI.U32 R29, R29, R14, RZ ;  /* 0x0000000e1d1d7227 */ /* 0x000fc800078e00ff */
[----:B------:R-:W-:Y:S01]  /*1b60*/  IMAD.HI.U32 R20, R20, R14, RZ ;  /* 0x0000000e14147227 */ /* 0x000fe200078e00ff */
[----:B0-----:R-:W-:-:S03]  /*1b70*/  FMNMX.FTZ R4, R4, R25, !PT ;  /* 0x0000001904047209 */ /* 0x001fc60007810000 */
[----:B------:R-:W-:Y:S02]  /*1b80*/  IMAD R2, R29, R2, R14 ;  /* 0x000000021d027224 */ /* 0x000fe400078e020e */
[----:B------:R-:W-:Y:S01]  /*1b90*/  IMAD.MOV R18, RZ, RZ, -R20 ;  /* 0x000000ffff127224 */ /* 0x000fe200078e0a14 */
[C---:B------:R-:W-:Y:S02]  /*1ba0*/  FSETP.NEU.FTZ.AND P0, PT, R4.reuse, -INF , PT ;  /* 0xff8000000400780b */ /* 0x040fe40003f1d000 */
[----:B------:R-:W-:Y:S01]  /*1bb0*/  ISETP.GT.U32.AND P1, PT, R15, R2, PT ;  /* 0x000000020f00720c */ /* 0x000fe20003f24070 */
[----:B------:R-:W-:Y:S01]  /*1bc0*/  IMAD R18, R3, R18, R14 ;  /* 0x0000001203127224 */ /* 0x000fe200078e020e */
[----:B------:R-:W-:-:S04]  /*1bd0*/  FSEL R4, R4, RZ, P0 ;  /* 0x000000ff04047208 */ /* 0x000fc80000000000 */
[----:B------:R-:W-:Y:S01]  /*1be0*/  ISETP.GT.U32.AND P0, PT, R3, R18, PT ;  /* 0x000000120300720c */ /* 0x000fe20003f04070 */
[----:B------:R-:W-:-:S04]  /*1bf0*/  FADD.FTZ R21, -R4, R25 ;  /* 0x0000001904157221 */ /* 0x000fc80000010100 */
[----:B------:R-:W-:Y:S02]  /*1c00*/  FMUL.FTZ R21, R21, 1.4426950216293334961 ;  /* 0x3fb8aa3b15157820 */ /* 0x000fe40000410000 */
[----:B------:R-:W-:Y:S01]  /*1c10*/  @!P1 IMAD.IADD R2, R2, 0x1, -R15 ;  /* 0x0000000102029824 */ /* 0x000fe200078e0a0f */
[----:B------:R-:W-:-:S03]  /*1c20*/  @!P1 IADD3 R29, PT, PT, R29, 0x1, RZ ;  /* 0x000000011d1d9810 */ /* 0x000fc60007ffe0ff */
[----:B------:R-:W0:Y:S01]  /*1c30*/  MUFU.EX2 R21, R21 ;  /* 0x0000001500157308 */ /* 0x000e220000000800 */
[-C--:B------:R-:W-:Y:S01]  /*1c40*/  ISETP.GE.U32.AND P2, PT, R2, R15.reuse, PT ;  /* 0x0000000f0200720c */ /* 0x080fe20003f46070 */
[----:B------:R-:W-:Y:S01]  /*1c50*/  @!P0 IMAD.IADD R18, R18, 0x1, -R3 ;  /* 0x0000000112128824 */ /* 0x000fe200078e0a03 */
[----:B------:R-:W-:Y:S01]  /*1c60*/  LOP3.LUT R2, R22, R15, RZ, 0x3c, !PT ;  /* 0x0000000f16027212 */ /* 0x000fe200078e3cff */
[----:B------:R-:W-:Y:S01]  /*1c70*/  @!P0 VIADD R20, R20, 0x1 ;  /* 0x0000000114148836 */ /* 0x000fe20000000000 */
[----:B------:R-:W-:Y:S02]  /*1c80*/  LOP3.LUT R22, R22, R19, RZ, 0x3c, !PT ;  /* 0x0000001316167212 */ /* 0x000fe400078e3cff */
[----:B------:R-:W-:Y:S02]  /*1c90*/  ISETP.GE.U32.AND P4, PT, R18, R3, PT ;  /* 0x000000031200720c */ /* 0x000fe40003f86070 */
[----:B------:R-:W-:Y:S02]  /*1ca0*/  ISETP.NE.AND P0, PT, R19, RZ, PT ;  /* 0x000000ff1300720c */ /* 0x000fe40003f05270 */
[----:B------:R-:W-:-:S02]  /*1cb0*/  ISETP.GE.AND P3, PT, R2, RZ, PT ;  /* 0x000000ff0200720c */ /* 0x000fc40003f66270 */
[----:B------:R-:W-:Y:S01]  /*1cc0*/  SHF.R.S32.HI R2, RZ, 0x1f, R12 ;  /* 0x0000001fff027819 */ /* 0x000fe2000001140c */
[----:B0-----:R-:W0:Y:S01]  /*1cd0*/  SHFL.BFLY PT, R14, R21, 0x1, 0x1f ;  /* 0x0c201f00150e7f89 */ /* 0x001e2200000e0000 */
[----:B------:R-:W-:Y:S01]  /*1ce0*/  @P2 VIADD R29, R29, 0x1 ;  /* 0x000000011d1d2836 */ /* 0x000fe20000000000 */
[----:B------:R-:W-:-:S04]  /*1cf0*/  ISETP.GE.AND P2, PT, R22, RZ, PT ;  /* 0x000000ff1600720c */ /* 0x000fc80003f46270 */
[----:B------:R-:W-:-:S04]  /*1d00*/  @P4 VIADD R20, R20, 0x1 ;  /* 0x0000000114144836 */ /* 0x000fc80000000000 */
[----:B------:R-:W-:Y:S02]  /*1d10*/  @!P3 IADD3 R29, PT, PT, -R29, RZ, RZ ;  /* 0x000000ff1d1db210 */ /* 0x000fe40007ffe1ff */
[----:B------:R-:W-:Y:S02]  /*1d20*/  ISETP.NE.AND P3, PT, R5, RZ, PT ;  /* 0x000000ff0500720c */ /* 0x000fe40003f65270 */
[----:B------:R-:W-:Y:S01]  /*1d30*/  @!P5 LOP3.LUT R29, RZ, R15, RZ, 0x33, !PT ;  /* 0x0000000fff1dd212 */ /* 0x000fe200078e33ff */
[----:B------:R-:W-:Y:S01]  /*1d40*/  @!P2 IMAD.MOV R20, RZ, RZ, -R20 ;  /* 0x000000ffff14a224 */ /* 0x000fe200078e0a14 */
[----:B------:R-:W-:Y:S02]  /*1d50*/  @!P0 LOP3.LUT R20, RZ, R19, RZ, 0x33, !PT ;  /* 0x00000013ff148212 */ /* 0x000fe400078e33ff */
[----:B------:R-:W-:Y:S02]  /*1d60*/  LOP3.LUT P0, RZ, R11, 0x3f9, RZ, 0xc0, !PT ;  /* 0x000003f90bff7812 */ /* 0x000fe4000780c0ff */
[----:B------:R-:W-:Y:S01]  /*1d70*/  SEL R3, RZ, 0x1, !P3 ;  /* 0x00000001ff037807 */ /* 0x000fe20005800000 */
[----:B------:R-:W-:Y:S01]  /*1d80*/  IMAD R20, R20, UR8, RZ ;  /* 0x0000000814147c24 */ /* 0x000fe2000f8e02ff */
[----:B------:R-:W-:Y:S01]  /*1d90*/  ISETP.LT.U32.AND P2, PT, R16, R29, PT ;  /* 0x0000001d1000720c */ /* 0x000fe20003f41070 */
[----:B0-----:R-:W-:Y:S01]  /*1da0*/  FADD.FTZ R14, R21, R14 ;  /* 0x0000000e150e7221 */ /* 0x001fe20000010000 */
[----:B------:R-:W-:-:S02]  /*1db0*/  SHF.R.S32.HI R5, RZ, 0x1f, R29 ;  /* 0x0000001fff057819 */ /* 0x000fc4000001141d */
[----:B------:R-:W-:Y:S02]  /*1dc0*/  LOP3.LUT R3, R2, R3, RZ, 0xfc, !PT ;  /* 0x0000000302037212 */ /* 0x000fe400078efcff */
[----:B------:R-:W-:Y:S02]  /*1dd0*/  FSETP.NE.FTZ.AND P1, PT, R14, RZ, PT ;  /* 0x000000ff0e00720b */ /* 0x000fe40003f35000 */
[----:B------:R-:W-:Y:S01]  /*1de0*/  ISETP.LT.AND.EX P2, PT, R17, R5, PT, P2 ;  /* 0x000000051100720c */ /* 0x000fe20003f41320 */
[----:B------:R-:W-:-:S03]  /*1df0*/  IMAD R3, R3, R20, RZ ;  /* 0x0000001403037224 */ /* 0x000fc600078e02ff */
[----:B------:R-:W-:-:S07]  /*1e00*/  SEL R5, R16, R29, P2 ;  /* 0x0000001d10057207 */ /* 0x000fce0001000000 */
[----:B------:R-:W0:Y:S02]  /*1e10*/  @P1 MUFU.LG2 R21, R14 ;  /* 0x0000000e00151308 */ /* 0x000e240000000c00 */
[----:B0-----:R-:W-:Y:S01]  /*1e20*/  @P1 FFMA.FTZ R24, R21, 0.69314718246459960938, R4 ;  /* 0x3f31721815181823 */ /* 0x001fe20000010004 */
[----:B------:R-:W-:Y:S01]  /*1e30*/  IMAD R4, R12, UR7, RZ ;  /* 0x000000070c047c24 */ /* 0x000fe2000f8e02ff */
        /* <DEDUP_REMOVED lines=52> */
.L_x_476:
[----:B------:R-:W-:Y:S01]  /*2180*/  LEA.HI R2, R11, UR11, RZ, 0x1f ;  /* 0x0000000b0b027c11 */ /* 0x000fe2000f8ff8ff */
[----:B------:R-:W-:Y:S01]  /*2190*/  IMAD.MOV.U32 R21, RZ, RZ, RZ ;  /* 0x000000ffff157224 */ /* 0x000fe200078e00ff */
[----:B------:R-:W-:Y:S02]  /*21a0*/  MOV R20, R30 ;  /* 0x0000001e00147202 */ /* 0x000fe40000000f00 */
[----:B------:R-:W-:Y:S01]  /*21b0*/  MOV R16, 0x21e0 ;  /* 0x000021e000107802 */ /* 0x000fe20000000f00 */
[----:B------:R-:W-:Y:S02]  /*21c0*/  IMAD.MOV.U32 R22, RZ, RZ, R2 ;  /* 0x000000ffff167224 */ /* 0x000fe400078e0002 */
[----:B------:R-:W-:Y:S05]  /*21d0*/  CALL.REL.NOINC `($__internal_13_$__cuda_sm20_div_s64) ;  /* 0x0000001c00407944 */ /* 0x000fea0003c00000 */
[----:B------:R-:W-:Y:S02]  /*21e0*/  IADD3 R17, PT, PT, -R10, RZ, RZ ;  /* 0x000000ff0a117210 */ /* 0x000fe40007ffe1ff */
[----:B------:R-:W-:-:S03]  /*21f0*/  MOV R31, R15 ;  /* 0x0000000f001f7202 */ /* 0x000fc60000000f00 */
[----:B------:R-:W-:Y:S01]  /*2200*/  IMAD R12, R30, R17, R2 ;  /* 0x000000111e0c7224 */ /* 0x000fe200078e0202 */
[----:B------:R-:W-:-:S07]  /*2210*/  MOV R30, R10 ;  /* 0x0000000a001e7202 */ /* 0x000fce0000000f00 */
.L_x_477:
        /* <DEDUP_REMOVED lines=59> */
.L_x_479:
[----:B------:R-:W-:Y:S01]  /*25d0*/  IMAD.MOV.U32 R22, RZ, RZ, R30 ;  /* 0x000000ffff167224 */ /* 0x000fe200078e001e */
[----:B------:R-:W-:Y:S01]  /*25e0*/  MOV R21, R31 ;  /* 0x0000001f00157202 */ /* 0x000fe20000000f00 */
[----:B------:R-:W-:Y:S01]  /*25f0*/  IMAD.MOV.U32 R20, RZ, RZ, R36 ;  /* 0x000000ffff147224 */ /* 0x000fe200078e0024 */
[----:B------:R-:W-:Y:S02]  /*2600*/  MOV R16, 0x2620 ;  /* 0x0000262000107802 */ /* 0x000fe40000000f00 */
[----:B------:R-:W-:Y:S05]  /*2610*/  CALL.REL.NOINC `($__internal_13_$__cuda_sm20_div_s64) ;  /* 0x0000001800307944 */ /* 0x000fea0003c00000 */
[----:B------:R-:W-:-:S05]  /*2620*/  IADD3 R15, PT, PT, -R10, RZ, RZ ;  /* 0x000000ff0a0f7210 */ /* 0x000fca0007ffe1ff */
[----:B------:R-:W-:Y:S02]  /*2630*/  IMAD R30, R15, R36, R30 ;  /* 0x000000240f1e7224 */ /* 0x000fe400078e021e */
.L_x_480:
[----:B------:R-:W-:Y:S05]  /*2640*/  BSYNC.RECONVERGENT B0 ;  /* 0x0000000000007941 */ /* 0x000fea0003800200 */
.L_x_478:
        /* <DEDUP_REMOVED lines=159> */
.L_x_475:
[----:B------:R-:W0:Y:S01]  /*3040*/  LDC.64 R2, c[0x0][0x420] ;  /* 0x00010800ff027b82 */ /* 0x000e220000000a00 */
[----:B------:R-:W-:-:S05]  /*3050*/  IADD3 R10, PT, PT, R10, UR11, RZ ;  /* 0x0000000b0a0a7c10 */ /* 0x000fca000fffe0ff */
[----:B0-----:R-:W-:-:S05]  /*3060*/  IMAD.WIDE.U32 R2, R10, 0x4, R2 ;  /* 0x000000040a027825 */ /* 0x001fca00078e0002 */
[----:B------:R1:W-:Y:S02]  /*3070*/  STG.E desc[UR12][R2.64], R24 ;  /* 0x0000001802007986 */ /* 0x0003e4000c10190c */
.L_x_474:
[----:B------:R-:W-:Y:S05]  /*3080*/  BSYNC.RECONVERGENT B1 ;  /* 0x0000000000017941 */ /* 0x000fea0003800200 */
.L_x_473:
        /* <DEDUP_REMOVED lines=19> */
.L_x_482:
[----:B------:R-:W-:Y:S05]  /*31c0*/  BSYNC.RECONVERGENT B0 ;  /* 0x0000000000007941 */ /* 0x000fea0003800200 */
.L_x_481:
        /* <DEDUP_REMOVED lines=45> */
.L_x_485:
        /* <DEDUP_REMOVED lines=53> */
.L_x_484:
        /* <DEDUP_REMOVED lines=11> */
.L_x_486:
        /* <DEDUP_REMOVED lines=17> */
.L_x_483:
        /* <DEDUP_REMOVED lines=83> */
        .weak           $__internal_13_$__cuda_sm20_div_s64
        .type           $__internal_13_$__cuda_sm20_div_s64,@function
        .size           $__internal_13_$__cuda_sm20_div_s64,(.L_x_4045 - $__internal_13_$__cuda_sm20_div_s64)
$__internal_13_$__cuda_sm20_div_s64:
        /* <DEDUP_REMOVED lines=85> */
[----:B------:R-:W-:Y:S06]  /*4430*/  RET.REL.NODEC R16 `(_ZN5flash32flash_fwd_splitkv_combine_kernelI23Flash_fwd_kernel_traitsILi256ELi64ELi64ELi4ELb0ELb0EN7cutlass10bfloat16_tE19Flash_kernel_traitsILi256ELi64ELi64ELi4ES3_EELi4ELi1ELb1EEEvNS_16Flash_fwd_paramsE) ;  /* 0xffffffb810f07950 */ /* 0x000fec0003c3ffff */
.L_x_487:
        /* <DEDUP_REMOVED lines=12> */
.L_x_4045:


//--------------------- .text._ZN5flash24flash_fwd_splitkv_kernelI23Flash_fwd_kernel_traitsILi256ELi64ELi64ELi4ELb0ELb0EN7cutlass10bfloat16_tE19Flash_kernel_traitsILi256ELi64ELi64ELi4ES3_EELb1ELb0ELb0ELb0ELb0ELb0ELb0ELb0EEEvNS_16Flash_fwd_paramsE --------------------------
	.section	.text._ZN5flash24flash_fwd_splitkv_kernelI23Flash_fwd_kernel_traitsILi256ELi64ELi64ELi4ELb0ELb0EN7cutlass10bfloat16_tE19Flash_kernel_traitsILi256ELi64ELi64ELi4ES3_EELb1ELb0ELb0ELb0ELb0ELb0ELb0ELb0EEEvNS_16Flash_fwd_paramsE,"ax",@progbits
	.align	128
        .global         _ZN5flash24flash_fwd_splitkv_kernelI23Flash_fwd_kernel_traitsILi256ELi64ELi64ELi4ELb0ELb0EN7cutlass10bfloat16_tE19Flash_kernel_traitsILi256ELi64ELi64ELi4ES3_EELb1ELb0ELb0ELb0ELb0ELb0ELb0ELb0EEEvNS_16Flash_fwd_paramsE
        .type           _ZN5flash24flash_fwd_splitkv_kernelI23Flash_fwd_kernel_traitsILi256ELi64ELi64ELi4ELb0ELb0EN7cutlass10bfloat16_tE19Flash_kernel_traitsILi256ELi64ELi64ELi4ES3_EELb1ELb0ELb0ELb0ELb0ELb0ELb0ELb0EEEvNS_16Flash_fwd_paramsE,@function
        .size           _ZN5flash24flash_fwd_splitkv_kernelI23Flash_fwd_kernel_traitsILi256ELi64ELi64ELi4ELb0ELb0EN7cutlass10bfloat16_tE19Flash_kernel_traitsILi256ELi64ELi64ELi4ES3_EELb1ELb0ELb0ELb0ELb0ELb0ELb0ELb0EEEvNS_16Flash_fwd_paramsE,(.L_x_4060 - _ZN5flash24flash_fwd_splitkv_kernelI23Flash_fwd_kernel_traitsILi256ELi64ELi64ELi4ELb0ELb0EN7cutlass10bfloat16_tE19Flash_kernel_traitsILi256ELi64ELi64ELi4ES3_EELb1ELb0ELb0ELb0ELb0ELb0ELb0ELb0EEEvNS_16Flash_fwd_paramsE)
        .other          _ZN5flash24flash_fwd_splitkv_kernelI23Flash_fwd_kernel_traitsILi256ELi64ELi64ELi4ELb0ELb0EN7cutlass10bfloat16_tE19Flash_kernel_traitsILi256ELi64ELi64ELi4ES3_EELb1ELb0ELb0ELb0ELb0ELb0ELb0ELb0EEEvNS_16Flash_fwd_paramsE,@"STO_CUDA_ENTRY STV_DEFAULT"
_ZN5flash24flash_fwd_splitkv_kernelI23Flash_fwd_kernel_traitsILi256ELi64ELi64ELi4ELb0ELb0EN7cutlass10bfloat16_tE19Flash_kernel_traitsILi256ELi64ELi64ELi4ES3_EELb1ELb0ELb0ELb0ELb0ELb0ELb0ELb0EEEvNS_16Flash_fwd_paramsE:
.text._ZN5flash24flash_fwd_splitkv_kernelI23Flash_fwd_kernel_traitsILi256ELi64ELi64ELi4ELb0ELb0EN7cutlass10bfloat16_tE19Flash_kernel_traitsILi256ELi64ELi64ELi4ES3_EELb1ELb0ELb0ELb0ELb0ELb0ELb0ELb0EEEvNS_16Flash_fwd_paramsE:
[----:B------:R-:W-:Y:S08]  /*0000*/  LDC R1, c[0x0][0x37c] ;  /* 0x0000df00ff017b82 */ /* 0x000ff00000000800 */
[----:B------:R-:W1:Y:S01]  /*0010*/  LDC.64 R2, c[0x0][0x460] ;  /* 0x00011800ff027b82 */ /* 0x000e620000000a00 */
[----:B------:R-:W2:Y:S01]  /*0020*/  S2R R8, SR_CTAID.Y ;  /* 0x0000000000087919 */ /* 0x000ea20000002600 */
[----:B------:R-:W3:Y:S01]  /*0030*/  LDCU.64 UR16, c[0x0][0x358] ;  /* 0x00006b00ff1077ac */ /* 0x000ee20008000a00 */
[----:B------:R-:W-:Y:S01]  /*0040*/  IMAD.MOV.U32 R232, RZ, RZ, -0x1 ;  /* 0xffffffffffe87424 */ /* 0x000fe200078e00ff */
[----:B------:R-:W4:Y:S04]  /*0050*/  LDCU.64 UR4, c[0x0][0x478] ;  /* 0x00008f00ff0477ac */ /* 0x000f280008000a00 */
[----:B------:R-:W2:Y:S01]  /*0060*/  LDC.64 R4, c[0x0][0x460] ;  /* 0x00011800ff047b82 */ /* 0x000ea20000000a00 */
[----:B------:R-:W3:Y:S07]  /*0070*/  LDCU.64 UR6, c[0x0][0x470] ;  /* 0x00008e00ff0677ac */ /* 0x000eee0008000a00 */
[----:B------:R-:W3:Y:S01]  /*0080*/  LDC.64 R10, c[0x0][0x468] ;  /* 0x00011a00ff0a7b82 */ /* 0x000ee20000000a00 */
[----:B-1----:R-:W-:-:S02]  /*0090*/  ISETP.NE.U32.AND P0, PT, R2, RZ, PT ;  /* 0x000000ff0200720c */ /* 0x002fc40003f05070 */
[----:B------:R-:W-:Y:S02]  /*00a0*/  ISETP.NE.U32.AND P4, PT, R2, RZ, PT ;  /* 0x000000ff0200720c */ /* 0x000fe40003f85070 */
[C---:B------:R-:W-:Y:S02]  /*00b0*/  ISETP.NE.AND.EX P0, PT, R3.reuse, RZ, PT, P0 ;  /* 0x000000ff0300720c */ /* 0x040fe40003f05300 */
[----:B------:R-:W-:Y:S02]  /*00c0*/  ISETP.NE.AND.EX P4, PT, R3, RZ, PT, P4 ;  /* 0x000000ff0300720c */ /* 0x000fe40003f85340 */
[----:B----4-:R-:W-:Y:S01]  /*00d0*/  ISETP.NE.U32.AND P2, PT, RZ, UR4, PT ;  /* 0x00000004ff007c0c */ /* 0x010fe2000bf45070 */
[----:B--2---:R-:W-:Y:S01]  /*00e0*/  IMAD.WIDE.U32 R14, R8, 0x4, R4 ;  /* 0x00000004080e7825 */ /* 0x004fe200078e0004 */
[----:B---3--:R-:W-:Y:S02]  /*00f0*/  ISETP.NE.U32.AND P3, PT, RZ, UR6, PT ;  /* 0x00000006ff007c0c */ /* 0x008fe4000bf65070 */
[----:B------:R-:W-:-:S02]  /*0100*/  ISETP.NE.AND.EX P2, PT, RZ, UR5, PT, P2 ;  /* 0x00000005ff007c0c */ /* 0x000fc4000bf45320 */
[----:B------:R-:W-:-:S03]  /*0110*/  ISETP.NE.AND.EX P3, PT, RZ, UR7, PT, P3 ;  /* 0x00000007ff007c0c */ /* 0x000fc6000bf65330 */
[----:B------:R-:W2:Y:S04]  /*0120*/  @P0 LDG.E R232, desc[UR16][R14.64] ;  /* 0x000000100ee80981 */ /* 0x000ea8000c1e1900 */
[----:B------:R1:W2:Y:S01]  /*0130*/  @P4 LDG.E R3, desc[UR16][R14.64+0x4] ;  /* 0x000004100e034981 */ /* 0x0002a2000c1e1900 */
[----:B------:R-:W-:Y:S01]  /*0140*/  IMAD.SHL.U32 R9, R8, 0x4, RZ ;  /* 0x0000000408097824 */ /* 0x000fe200078e00ff */
[----:B------:R-:W-:Y:S01]  /*0150*/  SHF.R.U32.HI R12, RZ, 0x1e, R8 ;  /* 0x0000001eff0c7819 */ /* 0x000fe20000011608 */
[----:B------:R-:W-:Y:S01]  /*0160*/  IMAD.MOV.U32 R4, RZ, RZ, RZ ;  /* 0x000000ffff047224 */ /* 0x000fe200078e00ff */
[----:B------:R-:W3:Y:S02]  /*0170*/  @!P4 LDC R2, c[0x0][0x434] ;  /* 0x00010d00ff02cb82 */ /* 0x000ee40000000800 */
[----:B------:R-:W-:-:S02]  /*0180*/  @P2 IADD3 R6, P0, PT, R9, UR4, RZ ;  /* 0x0000000409062c10 */ /* 0x000fc4000ff1e0ff */
[C---:B------:R-:W-:Y:S01]  /*0190*/  @P3 IADD3 R16, P1, PT, R9.reuse, UR6, RZ ;  /* 0x0000000609103c10 */ /* 0x040fe2000ff3e0ff */
[----:B------:R-:W4:Y:S01]  /*01a0*/  LDCU.U8 UR4, c[0x0][0x532] ;  /* 0x0000a640ff0477ac */ /* 0x000f220008000000 */
[C---:B------:R-:W-:Y:S02]  /*01b0*/  @P2 IADD3.X R7, PT, PT, R12.reuse, UR5, RZ, P0, !PT ;  /* 0x000000050c072c10 */ /* 0x040fe400087fe4ff */
[----:B------:R-:W-:Y:S01]  /*01c0*/  @P3 IADD3.X R17, PT, PT, R12, UR7, RZ, P1, !PT ;  /* 0x000000070c113c10 */ /* 0x000fe20008ffe4ff */
[----:B------:R-:W2:Y:S02]  /*01d0*/  @!P2 LDC R0, c[0x0][0x43c] ;  /* 0x00010f00ff00ab82 */ /* 0x000ea40000000800 */
[----:B------:R-:W5:Y:S04]  /*01e0*/  @P2 LDG.E R89, desc[UR16][R6.64] ;  /* 0x0000001006592981 */ /* 0x000f68000c1e1900 */
[----:B------:R4:W5:Y:S01]  /*01f0*/  @P3 LDG.E R4, desc[UR16][R16.64] ;  /* 0x0000001010043981 */ /* 0x000962000c1e1900 */
[----:B-1----:R-:W-:-:S05]  /*0200*/  IADD3 R14, P0, PT, R9, R10, RZ ;  /* 0x0000000a090e7210 */ /* 0x002fca0007f1e0ff */
[----:B------:R-:W-:Y:S01]  /*0210*/  IMAD.X R15, R12, 0x1, R11, P0 ;  /* 0x000000010c0f7824 */ /* 0x000fe200000e060b */
[----:B------:R-:W-:-:S04]  /*0220*/  ISETP.NE.U32.AND P0, PT, R10, RZ, PT ;  /* 0x000000ff0a00720c */ /* 0x000fc80003f05070 */
[----:B------:R-:W-:Y:S02]  /*0230*/  ISETP.NE.AND.EX P0, PT, R11, RZ, PT, P0 ;  /* 0x000000ff0b00720c */ /* 0x000fe40003f05300 */
[----:B----4-:R-:W-:Y:S01]  /*0240*/  ISETP.NE.AND P1, PT, RZ, UR4, PT ;  /* 0x00000004ff007c0c */ /* 0x010fe2000bf25270 */
[----:B------:R-:W1:Y:S01]  /*0250*/  @!P2 LDC.64 R6, c[0x0][0x488] ;  /* 0x00012200ff06ab82 */ /* 0x000e620000000a00 */
[----:B------:R-:W4:Y:S01]  /*0260*/  S2R R17, SR_CTAID.X ;  /* 0x0000000000117919 */ /* 0x000f220000002500 */
[----:B------:R-:W-:-:S04]  /*0270*/  ISETP.EQ.U32.AND P3, PT, R10, RZ, PT ;  /* 0x000000ff0a00720c */ /* 0x000fc80003f62070 */
[----:B------:R-:W-:-:S04]  /*0280*/  ISETP.EQ.OR.EX P3, PT, R11, RZ, !P1, P3 ;  /* 0x000000ff0b00720c */ /* 0x000fc80004f62730 */
[----:B------:R-:W1:Y:S01]  /*0290*/  @!P0 LDC R11, c[0x0][0x438] ;  /* 0x00010e00ff0b8b82 */ /* 0x000e620000000800 */
[----:B------:R-:W-:-:S08]  /*02a0*/  IMAD.MOV.U32 R5, RZ, RZ, -0x1 ;  /* 0xffffffffff057424 */ /* 0x000fd000078e00ff */
[----:B------:R1:W5:Y:S01]  /*02b0*/  @!P3 LDG.E R5, desc[UR16][R14.64] ;  /* 0x000000100e05b981 */ /* 0x000362000c1e1900 */
[----:B--2---:R-:W-:Y:S02]  /*02c0*/  @P4 IMAD.IADD R2, R3, 0x1, -R232 ;  /* 0x0000000103024824 */ /* 0x004fe400078e0ae8 */
[----:B----4-:R-:W-:-:S05]  /*02d0*/  IMAD.SHL.U32 R3, R17, 0x40, RZ ;  /* 0x0000004011037824 */ /* 0x010fca00078e00ff */
[----:B---3--:R-:W-:Y:S01]  /*02e0*/  ISETP.GT.AND P3, PT, R2, R3, PT ;  /* 0x000000030200720c */ /* 0x008fe20003f64270 */
[----:B-1----:R-:W-:-:S12]  /*02f0*/  @!P0 BRA `(.L_x_488) ;  /* 0x00000000000c8947 */ /* 0x002fd80003800000 */
[----:B------:R-:W2:Y:S02]  /*0300*/  @P1 LDG.E R10, desc[UR16][R14.64+0x4] ;  /* 0x000004100e0a1981 */ /* 0x000ea4000c1e1900 */
[----:B--2--5:R-:W-:-:S06]  /*0310*/  @P1 IADD3 R11, PT, PT, R10, -R5, RZ ;  /* 0x800000050a0b1210 */ /* 0x024fcc0007ffe0ff */
[----:B------:R1:W5:Y:S02]  /*0320*/  @!P1 LDG.E R11, desc[UR16][R14.64] ;  /* 0x000000100e0b9981 */ /* 0x000364000c1e1900 */
.L_x_488:
[----:B------:R-:W-:Y:S01]  /*0330*/  @!P2 ISETP.NE.U32.AND P0, PT, R6, RZ, PT ;  /* 0x000000ff0600a20c */ /* 0x000fe20003f05070 */
[----:B------:R-:W-:-:S12]  /*0340*/  @!P3 EXIT ;  /* 0x000000000000b94d */ /* 0x000fd80003800000 */
[----:B------:R-:W2:Y:S01]  /*0350*/  LDCU UR5, c[0x0][0x438] ;  /* 0x00008700ff0577ac */ /* 0x000ea20008000800 */
[----:B------:R-:W-:Y:S01]  /*0360*/  @!P2 ISETP.NE.AND.EX P0, PT, R7, RZ, PT, P0 ;  /* 0x000000ff0700a20c */ /* 0x000fe20003f05300 */
[----:B-----5:R-:W-:Y:S01]  /*0370*/  @P2 IMAD.IADD R89, R89, 0x1, -R4 ;  /* 0x0000000159592824 */ /* 0x020fe200078e0a04 */
[----:B------:R-:W3:Y:S01]  /*0380*/  S2R R13, SR_CTAID.Z ;  /* 0x00000000000d7919 */ /* 0x000ee20000002700 */
[----:B------:R-:W4:Y:S01]  /*0390*/  LDCU UR14, c[0x0][0x508] ;  /* 0x0000a100ff0e77ac */ /* 0x000f220008000800 */
[----:B------:R-:W-:Y:S01]  /*03a0*/  @!P2 SEL R0, R0, RZ, P0 ;  /* 0x000000ff0000a207 */ /* 0x000fe20000000000 */
[----:B------:R-:W-:Y:S01]  /*03b0*/  VIADD R7, R17, 0x1 ;  /* 0x0000000111077836 */ /* 0x000fe20000000000 */
[----:B------:R-:W1:Y:S01]  /*03c0*/  S2R R219, SR_TID.X ;  /* 0x0000000000db7919 */ /* 0x000e620000002100 */
[----:B------:R-:W-:Y:S01]  /*03d0*/  IMAD.MOV.U32 R10, RZ, RZ, R8 ;  /* 0x000000ffff0a7224 */ /* 0x000fe200078e0008 */
[----:B------:R-:W-:Y:S01]  /*03e0*/  @!P2 IADD3 R89, PT, PT, R0, R11, -R4 ;  /* 0x0000000b0059a210 */ /* 0x000fe20007ffe804 */
[----:B------:R-:W-:-:S04]  /*03f0*/  IMAD R0, R7, 0x40, -R2 ;  /* 0x0000004007007824 */ /* 0x000fc800078e0a02 */
[----:B------:R-:W-:Y:S01]  /*0400*/  VIADD R11, R89, 0x3f ;  /* 0x0000003f590b7836 */ /* 0x000fe20000000000 */
[----:B--2---:R-:W-:-:S04]  /*0410*/  UIADD3 UR5, UPT, UPT, UR5, 0x3f, URZ ;  /* 0x0000003f05057890 */ /* 0x004fc8000fffe0ff */
[----:B------:R-:W-:Y:S02]  /*0420*/  SHF.R.S32.HI R6, RZ, 0x1f, R11 ;  /* 0x0000001fff067819 */ /* 0x000fe4000001140b */
[----:B----4-:R-:W-:Y:S01]  /*0430*/  IADD3 R7, PT, PT, R11, UR14, R0 ;  /* 0x0000000e0b077c10 */ /* 0x010fe2000fffe000 */
[----:B------:R-:W-:Y:S01]  /*0440*/  USHF.R.S32.HI UR4, URZ, 0x1f, UR5 ;  /* 0x0000001fff047899 */ /* 0x000fe20008011405 */
[----:B------:R-:W-:Y:S02]  /*0450*/  LEA.HI R6, R6, R11, RZ, 0x6 ;  /* 0x0000000b06067211 */ /* 0x000fe400078f30ff */
[----:B------:R-:W-:Y:S01]  /*0460*/  SHF.R.S32.HI R0, RZ, 0x1f, R7 ;  /* 0x0000001fff007819 */ /* 0x000fe20000011407 */
[----:B------:R-:W-:Y:S01]  /*0470*/  ULEA.HI UR4, UR4, UR5, URZ, 0x6 ;  /* 0x0000000504047291 */ /* 0x000fe2000f8f30ff */
[----:B------:R-:W-:Y:S02]  /*0480*/  SHF.R.S32.HI R6, RZ, 0x6, R6 ;  /* 0x00000006ff067819 */ /* 0x000fe40000011406 */
[----:B------:R-:W-:Y:S01]  /*0490*/  LEA.HI R0, R0, R7, RZ, 0x6 ;  /* 0x0000000700007211 */ /* 0x000fe200078f30ff */
[----:B------:R-:W-:-:S03]  /*04a0*/  USHF.R.S32.HI UR4, URZ, 0x6, UR4 ;  /* 0x00000006ff047899 */ /* 0x000fc60008011404 */
[----:B------:R-:W-:-:S04]  /*04b0*/  SHF.R.S32.HI R7, RZ, 0x6, R0 ;  /* 0x00000006ff077819 */ /* 0x000fc80000011400 */
[----:B------:R-:W-:-:S04]  /*04c0*/  VIMNMX3 R0, R6, UR4, R7, PT ;  /* 0x0000000406007c0f */ /* 0x000fc8000b800107 */
[----:B------:R-:W-:-:S13]  /*04d0*/  ISETP.GT.AND P0, PT, R0, RZ, PT ;  /* 0x000000ff0000720c */ /* 0x000fda0003f04270 */
[----:B-1-3--:R-:W-:Y:S05]  /*04e0*/  @P0 BRA `(.L_x_489) ;  /* 0x0000000800300947 */ /* 0x00afea0003800000 */
[----:B------:R-:W-:Y:S01]  /*04f0*/  ISETP.NE.AND P0, PT, R232, -0x1, PT ;  /* 0xffffffffe800780c */ /* 0x000fe20003f05270 */
[----:B------:R-:W1:Y:S01]  /*0500*/  LDC.64 R4, c[0x0][0x408] ;  /* 0x00010200ff047b82 */ /* 0x000e620000000a00 */
[----:B------:R-:W-:Y:S01]  /*0510*/  IMAD.SHL.U32 R0, R219, 0x8, RZ ;  /* 0x00000008db007824 */ /* 0x000fe200078e00ff */
[----:B------:R-:W2:Y:S01]  /*0520*/  LDCU UR7, c[0x0][0x3e0] ;  /* 0x00007c00ff0777ac */ /* 0x000ea20008000800 */
[----:B------:R-:W-:Y:S01]  /*0530*/  IMAD.IADD R2, R2, 0x1, -R3 ;  /* 0x0000000102027824 */ /* 0x000fe200078e0a03 */
[----:B------:R-:W-:Y:S01]  /*0540*/  SHF.R.U32.HI R219, RZ, 0x3, R219 ;  /* 0x00000003ffdb7819 */ /* 0x000fe200000116db */
[----:B------:R-:W-:Y:S01]  /*0550*/  BSSY.RECONVERGENT B0, `(.L_x_490) ;  /* 0x000002c000007945 */ /* 0x000fe20003800200 */
[----:B------:R-:W3:Y:S02]  /*0560*/  LDCU.64 UR4, c[0x0][0x410] ;  /* 0x00008200ff0477ac */ /* 0x000ee40008000a00 */
[C---:B------:R-:W-:Y:S01]  /*0570*/  ISETP.GE.AND P1, PT, R219.reuse, R2, PT ;  /* 0x00000002db00720c */ /* 0x040fe20003f26270 */
[----:B------:R-:W4:Y:S01]  /*0580*/  LDCU UR6, c[0x0][0x434] ;  /* 0x00008680ff0677ac */ /* 0x000f220008000800 */
[----:B------:R-:W-:-:S02]  /*0590*/  IADD3 R11, PT, PT, R219, 0x20, RZ ;  /* 0x00000020db0b7810 */ /* 0x000fc40007ffe0ff */
[----:B------:R-:W5:Y:S02]  /*05a0*/  @!P0 LDC.64 R6, c[0x0][0x400] ;  /* 0x00010000ff068b82 */ /* 0x000f640000000a00 */
[----:B------:R-:W-:Y:S01]  /*05b0*/  ISETP.GE.AND P6, PT, R11, R2, PT ;  /* 0x000000020b00720c */ /* 0x000fe20003fc6270 */
[----:B-1----:R-:W-:-:S04]  /*05c0*/  @P0 IMAD.WIDE.U32 R16, R232, R4, RZ ;  /* 0x00000004e8100225 */ /* 0x002fc800078e00ff */
[----:B-----5:R-:W-:Y:S01]  /*05d0*/  @!P0 IMAD.WIDE.U32 R14, R8, R6, RZ ;  /* 0x00000006080e8225 */ /* 0x020fe200078e00ff */
[----:B------:R-:W-:Y:S02]  /*05e0*/  LOP3.LUT R6, R0, 0x38, RZ, 0xc0, !PT ;  /* 0x0000003800067812 */ /* 0x000fe400078ec0ff */
[----:B------:R-:W-:Y:S01]  /*05f0*/  @P0 MOV R14, R16 ;  /* 0x00000010000e0202 */ /* 0x000fe20000000f00 */
[----:B------:R-:W-:Y:S01]  /*0600*/  @!P0 IMAD R0, R8, R7, R15 ;  /* 0x0000000708008224 */ /* 0x000fe200078e020f */
[C---:B------:R-:W-:Y:S01]  /*0610*/  LOP3.LUT R16, R6.reuse, 0x40, RZ, 0xfc, !PT ;  /* 0x0000004006107812 */ /* 0x040fe200078efcff */
[----:B------:R-:W-:Y:S01]  /*0620*/  IMAD.MOV.U32 R7, RZ, RZ, RZ ;  /* 0x000000ffff077224 */ /* 0x000fe200078e00ff */
[----:B------:R-:W-:Y:S01]  /*0630*/  LOP3.LUT R12, R6, 0x80, RZ, 0xfc, !PT ;  /* 0x00000080060c7812 */ /* 0x000fe200078efcff */
[----:B------:R-:W-:Y:S02]  /*0640*/  @P0 IMAD R0, R232, R5, R17 ;  /* 0x00000005e8000224 */ /* 0x000fe400078e0211 */
[----:B------:R-:W-:-:S04]  /*0650*/  IMAD.WIDE.U32 R8, R3, R4, R6 ;  /* 0x0000000403087225 */ /* 0x000fc800078e0006 */
[----:B------:R-:W-:Y:S01]  /*0660*/  IMAD R9, R3, R5, R9 ;  /* 0x0000000503097224 */ /* 0x000fe200078e0209 */
[----:B------:R-:W-:-:S04]  /*0670*/  IADD3 R14, P0, PT, R14, R8, RZ ;  /* 0x000000080e0e7210 */ /* 0x000fc80007f1e0ff */
[----:B------:R-:W-:Y:S01]  /*0680*/  IADD3.X R15, PT, PT, R0, R9, RZ, P0, !PT ;  /* 0x00000009000f7210 */ /* 0x000fe200007fe4ff */
[----:B--2---:R-:W-:Y:S01]  /*0690*/  IMAD R0, R10, UR7, R13 ;  /* 0x000000070a007c24 */ /* 0x004fe2000f8e020d */
[----:B------:R-:W-:Y:S01]  /*06a0*/  LOP3.LUT R10, R6, 0xc0, RZ, 0xfc, !PT ;  /* 0x000000c0060a7812 */ /* 0x000fe200078efcff */
[----:B------:R-:W-:Y:S02]  /*06b0*/  VIADD R9, R219, 0x10 ;  /* 0x00000010db097836 */ /* 0x000fe40000000000 */
[----:B---3--:R-:W-:-:S03]  /*06c0*/  IMAD.WIDE.U32 R14, R13, UR4, R14 ;  /* 0x000000040d0e7c25 */ /* 0x008fc6000f8e000e */
[----:B------:R-:W-:Y:S01]  /*06d0*/  ISETP.GE.AND P0, PT, R9, R2, PT ;  /* 0x000000020900720c */ /* 0x000fe20003f06270 */
[----:B----4-:R-:W-:Y:S02]  /*06e0*/  IMAD R0, R0, UR6, R3 ;  /* 0x0000000600007c24 */ /* 0x010fe4000f8e0203 */
[----:B------:R-:W-:Y:S01]  /*06f0*/  IMAD R21, R13, UR5, R15 ;  /* 0x000000050d157c24 */ /* 0x000fe2000f8e020f */
[----:B------:R-:W-:Y:S01]  /*0700*/  IADD3 R13, PT, PT, R219, 0x30, RZ ;  /* 0x00000030db0d7810 */ /* 0x000fe20007ffe0ff */
[----:B------:R-:W-:Y:S08]  /*0710*/  @P1 BRA `(.L_x_491) ;  /* 0x00000000003c1947 */ /* 0x000ff00003800000 */
[----:B------:R-:W1:Y:S01]  /*0720*/  LDCU UR6, c[0x0][0x440] ;  /* 0x00008800ff0677ac */ /* 0x000e620008000800 */
[----:B------:R-:W-:Y:S01]  /*0730*/  IMAD.MOV.U32 R20, RZ, RZ, R14 ;  /* 0x000000ffff147224 */ /* 0x000fe200078e000e */
[----:B------:R-:W2:Y:S03]  /*0740*/  LDCU.64 UR4, c[0x0][0x3f0] ;  /* 0x00007e00ff0477ac */ /* 0x000ea60008000a00 */
[----:B------:R-:W-:-:S04]  /*0750*/  IMAD.WIDE.U32 R22, R219, R4, R20 ;  /* 0x00000004db167225 */ /* 0x000fc800078e0014 */
[----:B------:R-:W-:Y:S01]  /*0760*/  IMAD R3, R219, R5, R23 ;  /* 0x00000005db037224 */ /* 0x000fe200078e0217 */
[----:B-1----:R-:W-:Y:S02]  /*0770*/  ISETP.GE.AND P5, PT, R6, UR6, PT ;  /* 0x0000000606007c0c */ /* 0x002fe4000bfa6270 */
[----:B------:R-:W-:Y:S02]  /*0780*/  ISETP.GE.AND P4, PT, R16, UR6, PT ;  /* 0x0000000610007c0c */ /* 0x000fe4000bf86270 */
[----:B------:R-:W-:Y:S02]  /*0790*/  ISETP.GE.AND P3, PT, R12, UR6, PT ;  /* 0x000000060c007c0c */ /* 0x000fe4000bf66270 */
[----:B------:R-:W-:Y:S02]  /*07a0*/  ISETP.GE.AND P2, PT, R10, UR6, PT ;  /* 0x000000060a007c0c */ /* 0x000fe4000bf46270 */
[----:B--2---:R-:W-:-:S04]  /*07b0*/  LEA R18, P1, R22, UR4, 0x1 ;  /* 0x0000000416127c11 */ /* 0x004fc8000f8208ff */
[----:B------:R-:W-:-:S05]  /*07c0*/  LEA.HI.X R19, R22, UR5, R3, 0x1, P1 ;  /* 0x0000000516137c11 */ /* 0x000fca00088f0c03 */
[----:B------:R1:W-:Y:S04]  /*07d0*/  @!P5 STG.E.128 desc[UR16][R18.64], RZ ;  /* 0x000000ff1200d986 */ /* 0x0003e8000c101d10 */
[----:B------:R1:W-:Y:S04]  /*07e0*/  @!P4 STG.E.128 desc[UR16][R18.64+0x80], RZ ;  /* 0x000080ff1200c986 */ /* 0x0003e8000c101d10 */
[----:B------:R1:W-:Y:S04]  /*07f0*/  @!P3 STG.E.128 desc[UR16][R18.64+0x100], RZ ;  /* 0x000100ff1200b986 */ /* 0x0003e8000c101d10 */
[----:B------:R1:W-:Y:S02]  /*0800*/  @!P2 STG.E.128 desc[UR16][R18.64+0x180], RZ ;  /* 0x000180ff1200a986 */ /* 0x0003e4000c101d10 */
.L_x_491:
[----:B------:R-:W-:Y:S05]  /*0810*/  BSYNC.RECONVERGENT B0 ;  /* 0x0000000000007941 */ /* 0x000fea0003800200 */
.L_x_490:
[----:B------:R-:W-:Y:S01]  /*0820*/  BSSY.RECONVERGENT B0, `(.L_x_492) ;  /* 0x0000017000007945 */ /* 0x000fe20003800200 */
[----:B------:R-:W-:-:S03]  /*0830*/  ISETP.GE.AND P5, PT, R13, R2, PT ;  /* 0x000000020d00720c */ /* 0x000fc60003fa6270 */
[----:B------:R-:W-:Y:S10]  /*0840*/  @P0 BRA `(.L_x_493) ;  /* 0x0000000000500947 */ /* 0x000ff40003800000 */
[----:B------:R-:W2:Y:S01]  /*0850*/  LDCU UR6, c[0x0][0x440] ;  /* 0x00008800ff0677ac */ /* 0x000ea20008000800 */
[----:B------:R-:W-:Y:S01]  /*0860*/  IADD3 R3, P0, PT, R219, 0x10, RZ ;  /* 0x00000010db037810 */ /* 0x000fe20007f1e0ff */
[----:B-1----:R-:W-:Y:S01]  /*0870*/  IMAD.MOV.U32 R18, RZ, RZ, R14 ;  /* 0x000000ffff127224 */ /* 0x002fe200078e000e */
[----:B------:R-:W1:Y:S01]  /*0880*/  LDCU.64 UR4, c[0x0][0x3f0] ;  /* 0x00007e00ff0477ac */ /* 0x000e620008000a00 */
[----:B------:R-:W-:Y:S02]  /*0890*/  IMAD.MOV.U32 R19, RZ, RZ, R21 ;  /* 0x000000ffff137224 */ /* 0x000fe400078e0015 */
[----:B------:R-:W-:Y:S02]  /*08a0*/  IMAD.X R17, RZ, RZ, RZ, P0 ;  /* 0x000000ffff117224 */ /* 0x000fe400000e06ff */
[----:B------:R-:W-:-:S04]  /*08b0*/  IMAD.WIDE.U32 R18, R3, R4, R18 ;  /* 0x0000000403127225 */ /* 0x000fc800078e0012 */
[----:B------:R-:W-:-:S04]  /*08c0*/  IMAD R8, R17, R4, RZ ;  /* 0x0000000411087224 */ /* 0x000fc800078e02ff */
[----:B------:R-:W-:Y:S01]  /*08d0*/  IMAD R8, R3, R5, R8 ;  /* 0x0000000503087224 */ /* 0x000fe200078e0208 */
[----:B--2---:R-:W-:Y:S02]  /*08e0*/  ISETP.GE.AND P3, PT, R6, UR6, PT ;  /* 0x0000000606007c0c */ /* 0x004fe4000bf66270 */
[----:B------:R-:W-:Y:S01]  /*08f0*/  ISETP.GE.AND P2, PT, R16, UR6, PT ;  /* 0x0000000610007c0c */ /* 0x000fe2000bf46270 */
[----:B------:R-:W-:Y:S01]  /*0900*/  IMAD.IADD R8, R19, 0x1, R8 ;  /* 0x0000000113087824 */ /* 0x000fe200078e0208 */
[----:B------:R-:W-:Y:S02]  /*0910*/  ISETP.GE.AND P1, PT, R12, UR6, PT ;  /* 0x000000060c007c0c */ /* 0x000fe4000bf26270 */
[----:B------:R-:W-:Y:S02]  /*0920*/  ISETP.GE.AND P0, PT, R10, UR6, PT ;  /* 0x000000060a007c0c */ /* 0x000fe4000bf06270 */
[----:B-1----:R-:W-:-:S04]  /*0930*/  LEA R22, P4, R18, UR4, 0x1 ;  /* 0x0000000412167c11 */ /* 0x002fc8000f8808ff */
[----:B------:R-:W-:-:S05]  /*0940*/  LEA.HI.X R23, R18, UR5, R8, 0x1, P4 ;  /* 0x0000000512177c11 */ /* 0x000fca000a0f0c08 */
[----:B------:R2:W-:Y:S04]  /*0950*/  @!P3 STG.E.128 desc[UR16][R22.64], RZ ;  /* 0x000000ff1600b986 */ /* 0x0005e8000c101d10 */
[----:B------:R2:W-:Y:S04]  /*0960*/  @!P2 STG.E.128 desc[UR16][R22.64+0x80], RZ ;  /* 0x000080ff1600a986 */ /* 0x0005e8000c101d10 */
[----:B------:R2:W-:Y:S04]  /*0970*/  @!P1 STG.E.128 desc[UR16][R22.64+0x100], RZ ;  /* 0x000100ff16009986 */ /* 0x0005e8000c101d10 */
[----:B------:R2:W-:Y:S02]  /*0980*/  @!P0 STG.E.128 desc[UR16][R22.64+0x180], RZ ;  /* 0x000180ff16008986 */ /* 0x0005e4000c101d10 */
.L_x_493:
[----:B------:R-:W-:Y:S05]  /*0990*/  BSYNC.RECONVERGENT B0 ;  /* 0x0000000000007941 */ /* 0x000fea0003800200 */
.L_x_492:
[----:B------:R-:W-:Y:S04]  /*09a0*/  BSSY.RECONVERGENT B0, `(.L_x_494) ;  /* 0x0000016000007945 */ /* 0x000fe80003800200 */
[----:B------:R-:W-:Y:S05]  /*09b0*/  @P6 BRA `(.L_x_495) ;  /* 0x0000000000506947 */ /* 0x000fea0003800000 */
[----:B------:R-:W3:Y:S01]  /*09c0*/  LDCU UR6, c[0x0][0x440] ;  /* 0x00008800ff0677ac */ /* 0x000ee20008000800 */
[----:B------:R-:W-:Y:S01]  /*09d0*/  IADD3 R3, P0, PT, R219, 0x20, RZ ;  /* 0x00000020db037810 */ /* 0x000fe20007f1e0ff */
[----:B-1----:R-:W-:Y:S01]  /*09e0*/  IMAD.MOV.U32 R18, RZ, RZ, R14 ;  /* 0x000000ffff127224 */ /* 0x002fe200078e000e */
[----:B------:R-:W2:Y:S01]  /*09f0*/  LDCU.64 UR4, c[0x0][0x3f0] ;  /* 0x00007e00ff0477ac */ /* 0x000ea20008000a00 */
[----:B------:R-:W-:Y:S02]  /*0a00*/  IMAD.MOV.U32 R19, RZ, RZ, R21 ;  /* 0x000000ffff137224 */ /* 0x000fe400078e0015 */
[----:B------:R-:W-:Y:S02]  /*0a10*/  IMAD.X R17, RZ, RZ, RZ, P0 ;  /* 0x000000ffff117224 */ /* 0x000fe400000e06ff */
[----:B------:R-:W-:-:S04]  /*0a20*/  IMAD.WIDE.U32 R18, R3, R4, R18 ;  /* 0x0000000403127225 */ /* 0x000fc800078e0012 */
[----:B------:R-:W-:-:S04]  /*0a30*/  IMAD R8, R17, R4, RZ ;  /* 0x0000000411087224 */ /* 0x000fc800078e02ff */
[----:B------:R-:W-:Y:S01]  /*0a40*/  IMAD R8, R3, R5, R8 ;  /* 0x0000000503087224 */ /* 0x000fe200078e0208 */
[----:B---3--:R-:W-:Y:S02]  /*0a50*/  ISETP.GE.AND P3, PT, R6, UR6, PT ;  /* 0x0000000606007c0c */ /* 0x008fe4000bf66270 */
[----:B------:R-:W-:Y:S01]  /*0a60*/  ISETP.GE.AND P2, PT, R16, UR6, PT ;  /* 0x0000000610007c0c */ /* 0x000fe2000bf46270 */
[----:B------:R-:W-:Y:S01]  /*0a70*/  IMAD.IADD R3, R19, 0x1, R8 ;  /* 0x0000000113037824 */ /* 0x000fe200078e0208 */
        /* <DEDUP_REMOVED lines=8> */
.L_x_495:
[----:B------:R-:W-:Y:S05]  /*0b00*/  BSYNC.RECONVERGENT B0 ;  /* 0x0000000000007941 */ /* 0x000fea0003800200 */
.L_x_494:
[----:B------:R-:W-:Y:S04]  /*0b10*/  BSSY.RECONVERGENT B0, `(.L_x_496) ;  /* 0x0000015000007945 */ /* 0x000fe80003800200 */
[----:B------:R-:W-:Y:S05]  /*0b20*/  @P5 BRA `(.L_x_497) ;  /* 0x00000000004c5947 */ /* 0x000fea0003800000 */
[----:B------:R-:W4:Y:S01]  /*0b30*/  LDCU UR6, c[0x0][0x440] ;  /* 0x00008800ff0677ac */ /* 0x000f220008000800 */
[----:B------:R-:W-:Y:S01]  /*0b40*/  IADD3 R3, P0, PT, R219, 0x30, RZ ;  /* 0x00000030db037810 */ /* 0x000fe20007f1e0ff */
[----:B------:R-:W5:Y:S04]  /*0b50*/  LDCU.64 UR4, c[0x0][0x3f0] ;  /* 0x00007e00ff0477ac */ /* 0x000f680008000a00 */
[----:B------:R-:W-:-:S04]  /*0b60*/  IMAD.X R15, RZ, RZ, RZ, P0 ;  /* 0x000000ffff0f7224 */ /* 0x000fc800000e06ff */
[-C--:B------:R-:W-:Y:S02]  /*0b70*/  IMAD R8, R15, R4.reuse, RZ ;  /* 0x000000040f087224 */ /* 0x080fe400078e02ff */
[----:B------:R-:W-:Y:S02]  /*0b80*/  IMAD.MOV.U32 R15, RZ, RZ, R21 ;  /* 0x000000ffff0f7224 */ /* 0x000fe400078e0015 */
[----:B------:R-:W-:Y:S01]  /*0b90*/  IMAD.WIDE.U32 R14, R3, R4, R14 ;  /* 0x00000004030e7225 */ /* 0x000fe200078e000e */
[----:B----4-:R-:W-:-:S03]  /*0ba0*/  ISETP.GE.AND P2, PT, R16, UR6, PT ;  /* 0x0000000610007c0c */ /* 0x010fc6000bf46270 */
[----:B------:R-:W-:Y:S01]  /*0bb0*/  IMAD R3, R3, R5, R8 ;  /* 0x0000000503037224 */ /* 0x000fe200078e0208 */
[----:B------:R-:W-:Y:S02]  /*0bc0*/  ISETP.GE.AND P1, PT, R12, UR6, PT ;  /* 0x000000060c007c0c */ /* 0x000fe4000bf26270 */
[----:B------:R-:W-:Y:S01]  /*0bd0*/  ISETP.GE.AND P3, PT, R6, UR6, PT ;  /* 0x0000000606007c0c */ /* 0x000fe2000bf66270 */
[----:B------:R-:W-:Y:S01]  /*0be0*/  IMAD.IADD R3, R15, 0x1, R3 ;  /* 0x000000010f037824 */ /* 0x000fe200078e0203 */
[----:B------:R-:W-:Y:S02]  /*0bf0*/  ISETP.GE.AND P0, PT, R10, UR6, PT ;  /* 0x000000060a007c0c */ /* 0x000fe4000bf06270 */
[----:B-----5:R-:W-:-:S04]  /*0c00*/  LEA R4, P4, R14, UR4, 0x1 ;  /* 0x000000040e047c11 */ /* 0x020fc8000f8808ff */
[----:B------:R-:W-:-:S05]  /*0c10*/  LEA.HI.X R5, R14, UR5, R3, 0x1, P4 ;  /* 0x000000050e057c11 */ /* 0x000fca000a0f0c03 */
[----:B------:R4:W-:Y:S04]  /*0c20*/  @!P3 STG.E.128 desc[UR16][R4.64], RZ ;  /* 0x000000ff0400b986 */ /* 0x0009e8000c101d10 */
[----:B------:R4:W-:Y:S04]  /*0c30*/  @!P2 STG.E.128 desc[UR16][R4.64+0x80], RZ ;  /* 0x000080ff0400a986 */ /* 0x0009e8000c101d10 */
[----:B------:R4:W-:Y:S04]  /*0c40*/  @!P1 STG.E.128 desc[UR16][R4.64+0x100], RZ ;  /* 0x000100ff04009986 */ /* 0x0009e8000c101d10 */
[----:B------:R4:W-:Y:S02]  /*0c50*/  @!P0 STG.E.128 desc[UR16][R4.64+0x180], RZ ;  /* 0x000180ff04008986 */ /* 0x0009e4000c101d10 */
.L_x_497:
[----:B------:R-:W-:Y:S05]  /*0c60*/  BSYNC.RECONVERGENT B0 ;  /* 0x0000000000007941 */ /* 0x000fea0003800200 */
.L_x_496:
[----:B------:R-:W4:Y:S01]  /*0c70*/  LDCU.64 UR4, c[0x0][0x420] ;  /* 0x00008400ff0477ac */ /* 0x000f220008000a00 */
[----:B------:R-:W-:-:S04]  /*0c80*/  ISETP.NE.AND P4, PT, R6, RZ, PT ;  /* 0x000000ff0600720c */ /* 0x000fc80003f85270 */
[-C--:B------:R-:W-:Y:S02]  /*0c90*/  ISETP.GE.OR P3, PT, R219, R2.reuse, P4 ;  /* 0x00000002db00720c */ /* 0x080fe40002766670 */
[-C--:B------:R-:W-:Y:S02]  /*0ca0*/  ISETP.GE.OR P2, PT, R9, R2.reuse, P4 ;  /* 0x000000020900720c */ /* 0x080fe40002746670 */
[-C--:B------:R-:W-:Y:S02]  /*0cb0*/  ISETP.GE.OR P1, PT, R11, R2.reuse, P4 ;  /* 0x000000020b00720c */ /* 0x080fe40002726670 */
[C---:B------:R-:W-:Y:S02]  /*0cc0*/  IADD3 R219, P0, PT, R0.reuse, R219, RZ ;  /* 0x000000db00db7210 */ /* 0x040fe40007f1e0ff */
[----:B------:R-:W-:Y:S02]  /*0cd0*/  ISETP.GE.OR P4, PT, R13, R2, P4 ;  /* 0x000000020d00720c */ /* 0x000fe40002786670 */
[----:B------:R-:W-:-:S02]  /*0ce0*/  LEA.HI.X.SX32 R0, R0, RZ, 0x1, P0 ;  /* 0x000000ff00007211 */ /* 0x000fc400000f0eff */
[C---:B----4-:R-:W-:Y:S01]  /*0cf0*/  LEA R4, P0, R219.reuse, UR4, 0x2 ;  /* 0x00000004db047c11 */ /* 0x050fe2000f8010ff */
[----:B------:R-:W-:Y:S02]  /*0d00*/  @!P3 IMAD.MOV.U32 R9, RZ, RZ, 0x7f800000 ;  /* 0x7f800000ff09b424 */ /* 0x000fe400078e00ff */
[----:B------:R-:W-:Y:S01]  /*0d10*/  @!P2 IMAD.MOV.U32 R7, RZ, RZ, 0x7f800000 ;  /* 0x7f800000ff07a424 */ /* 0x000fe200078e00ff */
[----:B------:R-:W-:Y:S01]  /*0d20*/  LEA.HI.X R5, R219, UR5, R0, 0x2, P0 ;  /* 0x00000005db057c11 */ /* 0x000fe200080f1400 */
[----:B------:R-:W-:-:S04]  /*0d30*/  @!P1 IMAD.MOV.U32 R3, RZ, RZ, 0x7f800000 ;  /* 0x7f800000ff039424 */ /* 0x000fc800078e00ff */
[----:B------:R4:W-:Y:S04]  /*0d40*/  @!P3 STG.E desc[UR16][R4.64], R9 ;  /* 0x000000090400b986 */ /* 0x0009e8000c101910 */
[----:B------:R4:W-:Y:S04]  /*0d50*/  @!P2 STG.E desc[UR16][R4.64+0x40], R7 ;  /* 0x000040070400a986 */ /* 0x0009e8000c101910 */
[----:B------:R4:W-:Y:S01]  /*0d60*/  @!P1 STG.E desc[UR16][R4.64+0x80], R3 ;  /* 0x0000800304009986 */ /* 0x0009e2000c101910 */
[----:B------:R-:W-:Y:S05]  /*0d70*/  @P4 EXIT ;  /* 0x000000000000494d */ /* 0x000fea0003800000 */
[----:B----4-:R-:W-:-:S05]  /*0d80*/  MOV R3, 0x7f800000 ;  /* 0x7f80000000037802 */ /* 0x010fca0000000f00 */
[----:B------:R-:W-:Y:S01]  /*0d90*/  STG.E desc[UR16][R4.64+0xc0], R3 ;  /* 0x0000c00304007986 */ /* 0x000fe2000c101910 */
[----:B------:R-:W-:Y:S05]  /*0da0*/  EXIT ;  /* 0x000000000000794d */ /* 0x000fea0003800000 */
.L_x_489:
[----:B------:R-:W1:Y:S01]  /*0db0*/  LDCU.64 UR4, c[0x0][0x4d8] ;  /* 0x00009b00ff0477ac */ /* 0x000e620008000a00 */
[----:B------:R-:W2:Y:S01]  /*0dc0*/  LDCU.64 UR8, c[0x0][0x4e0] ;  /* 0x00009c00ff0877ac */ /* 0x000ea20008000a00 */
[----:B-1----:R-:W-:-:S04]  /*0dd0*/  UISETP.NE.U32.AND UP0, UPT, UR4, URZ, UPT ;  /* 0x000000ff0400728c */ /* 0x002fc8000bf05070 */
[----:B------:R-:W-:Y:S02]  /*0de0*/  UISETP.NE.AND.EX UP0, UPT, UR5, URZ, UPT, UP0 ;  /* 0x000000ff0500728c */ /* 0x000fe4000bf05300 */
[----:B--2---:R-:W-:-:S04]  /*0df0*/  UISETP.NE.U32.AND UP1, UPT, UR8, URZ, UPT ;  /* 0x000000ff0800728c */ /* 0x004fc8000bf25070 */
[----:B------:R-:W-:-:S03]  /*0e00*/  UISETP.NE.AND.EX UP1, UPT, UR9, URZ, UPT, UP1 ;  /* 0x000000ff0900728c */ /* 0x000fc6000bf25310 */
[----:B------:R-:W-:Y:S08]  /*0e10*/  BRA.U !UP0, `(.L_x_498) ;  /* 0x00000001080c7547 */ /* 0x000ff0000b800000 */
[----:B------:R-:W-:-:S04]  /*0e20*/  IADD3 R10, P0, PT, R9, UR4, RZ ;  /* 0x00000004090a7c10 */ /* 0x000fc8000ff1e0ff */
[----:B------:R-:W-:-:S05]  /*0e30*/  IADD3.X R11, PT, PT, R12, UR5, RZ, P0, !PT ;  /* 0x000000050c0b7c10 */ /* 0x000fca00087fe4ff */
[----:B------:R1:W5:Y:S04]  /*0e40*/  LDG.E R10, desc[UR16][R10.64] ;  /* 0x000000100a0a7981 */ /* 0x000368000c1e1900 */
.L_x_498:
[----:B------:R-:W-:Y:S05]  /*0e50*/  BRA.U !UP1, `(.L_x_499) ;  /* 0x0000000509887547 */ /* 0x000fea000b800000 */
[----:B-1----:R-:W1:Y:S01]  /*0e60*/  LDC R11, c[0x0][0x4f0] ;  /* 0x00013c00ff0b7b82 */ /* 0x002e620000000800 */
[----:B------:R-:W-:Y:S01]  /*0e70*/  LEA R4, R0, 0xffffffc0, 0x6 ;  /* 0xffffffc000047811 */ /* 0x000fe200078e30ff */
[----:B------:R-:W2:Y:S03]  /*0e80*/  LDCU.64 UR4, c[0x0][0x4e8] ;  /* 0x00009d00ff0477ac */ /* 0x000ea60008000a00 */
[----:B------:R-:W-:Y:S01]  /*0e90*/  IABS R5, R4 ;  /* 0x0000000400057213 */ /* 0x000fe20000000000 */
[----:B------:R-:W3:Y:S04]  /*0ea0*/  LDCU.64 UR6, c[0x0][0x3a0] ;  /* 0x00007400ff0677ac */ /* 0x000ee80008000a00 */
[----:B------:R-:W-:Y:S01]  /*0eb0*/  IMAD.MOV.U32 R9, RZ, RZ, R5 ;  /* 0x000000ffff097224 */ /* 0x000fe200078e0005 */
[----:B------:R-:W4:Y:S01]  /*0ec0*/  LDCU.64 UR12, c[0x0][0x3b8] ;  /* 0x00007700ff0c77ac */ /* 0x000f220008000a00 */
[----:B------:R-:W3:Y:S01]  /*0ed0*/  LDCU.64 UR10, c[0x0][0x3c0] ;  /* 0x00007800ff0a77ac */ /* 0x000ee20008000a00 */
[----:B-1----:R-:W-:-:S04]  /*0ee0*/  IABS R7, R11 ;  /* 0x0000000b00077213 */ /* 0x002fc80000000000 */
[----:B-----5:R-:W1:Y:S08]  /*0ef0*/  I2F.RP R10, R7 ;  /* 0x00000007000a7306 */ /* 0x020e700000209400 */
[----:B-1----:R-:W1:Y:S02]  /*0f00*/  MUFU.RCP R14, R10 ;  /* 0x0000000a000e7308 */ /* 0x002e640000001000 */
[----:B-1----:R-:W-:-:S06]  /*0f10*/  IADD3 R14, PT, PT, R14, 0xffffffe, RZ ;  /* 0x0ffffffe0e0e7810 */ /* 0x002fcc0007ffe0ff */
[----:B------:R-:W1:Y:S02]  /*0f20*/  F2I.FTZ.U32.TRUNC.NTZ R15, R14 ;  /* 0x0000000e000f7305 */ /* 0x000e64000021f000 */
[----:B-1----:R-:W-:Y:S01]  /*0f30*/  IMAD.MOV R6, RZ, RZ, -R15 ;  /* 0x000000ffff067224 */ /* 0x002fe200078e0a0f */
[----:B------:R-:W-:-:S03]  /*0f40*/  MOV R14, RZ ;  /* 0x000000ff000e7202 */ /* 0x000fc60000000f00 */
[----:B------:R-:W-:-:S04]  /*0f50*/  IMAD R6, R6, R7, RZ ;  /* 0x0000000706067224 */ /* 0x000fc800078e02ff */
[----:B------:R-:W-:-:S06]  /*0f60*/  IMAD.HI.U32 R6, R15, R6, R14 ;  /* 0x000000060f067227 */ /* 0x000fcc00078e000e */
[----:B------:R-:W-:-:S05]  /*0f70*/  IMAD.HI.U32 R5, R6, R9, RZ ;  /* 0x0000000906057227 */ /* 0x000fca00078e00ff */
[----:B------:R-:W-:-:S05]  /*0f80*/  IADD3 R6, PT, PT, -R5, RZ, RZ ;  /* 0x000000ff05067210 */ /* 0x000fca0007ffe1ff */
[----:B------:R-:W-:-:S05]  /*0f90*/  IMAD R6, R7, R6, R9 ;  /* 0x0000000607067224 */ /* 0x000fca00078e0209 */
[----:B------:R-:W-:-:S13]  /*0fa0*/  ISETP.GT.U32.AND P2, PT, R7, R6, PT ;  /* 0x000000060700720c */ /* 0x000fda0003f44070 */
[----:B------:R-:W-:Y:S01]  /*0fb0*/  @!P2 IMAD.IADD R6, R6, 0x1, -R7 ;  /* 0x000000010606a824 */ /* 0x000fe200078e0a07 */
[----:B------:R-:W-:Y:S02]  /*0fc0*/  @!P2 IADD3 R5, PT, PT, R5, 0x1, RZ ;  /* 0x000000010505a810 */ /* 0x000fe40007ffe0ff */
[----:B------:R-:W-:Y:S02]  /*0fd0*/  ISETP.NE.AND P2, PT, R11, RZ, PT ;  /* 0x000000ff0b00720c */ /* 0x000fe40003f45270 */
[----:B------:R-:W-:Y:S02]  /*0fe0*/  ISETP.GE.U32.AND P0, PT, R6, R7, PT ;  /* 0x000000070600720c */ /* 0x000fe40003f06070 */
[----:B------:R-:W-:-:S04]  /*0ff0*/  LOP3.LUT R6, R4, R11, RZ, 0x3c, !PT ;  /* 0x0000000b04067212 */ /* 0x000fc800078e3cff */
[----:B------:R-:W-:Y:S01]  /*1000*/  ISETP.GE.AND P1, PT, R6, RZ, PT ;  /* 0x000000ff0600720c */ /* 0x000fe20003f26270 */
[----:B--2---:R-:W-:-:S04]  /*1010*/  IMAD.WIDE.U32 R6, R8, UR4, RZ ;  /* 0x0000000408067c25 */ /* 0x004fc8000f8e00ff */
[----:B------:R-:W-:Y:S01]  /*1020*/  IMAD R237, R8, UR5, R7 ;  /* 0x0000000508ed7c24 */ /* 0x000fe2000f8e0207 */
[----:B------:R-:W1:Y:S01]  /*1030*/  LDCU.64 UR4, c[0x0][0x3a8] ;  /* 0x00007500ff0477ac */ /* 0x000e620008000a00 */
[----:B------:R-:W-:Y:S01]  /*1040*/  @P0 VIADD R5, R5, 0x1 ;  /* 0x0000000105050836 */ /* 0x000fe20000000000 */
[----:B------:R-:W-:-:S04]  /*1050*/  LEA R236, P0, R6, UR8, 0x2 ;  /* 0x0000000806ec7c11 */ /* 0x000fc8000f8010ff */
[----:B------:R-:W-:Y:S02]  /*1060*/  LEA.HI.X R237, R6, UR9, R237, 0x2, P0 ;  /* 0x0000000906ed7c11 */ /* 0x000fe400080f14ed */
[----:B------:R-:W-:Y:S01]  /*1070*/  @!P1 IADD3 R5, PT, PT, -R5, RZ, RZ ;  /* 0x000000ff05059210 */ /* 0x000fe20007ffe1ff */
[----:B------:R-:W2:Y:S01]  /*1080*/  LDC R6, c[0x0][0x3e8] ;  /* 0x0000fa00ff067b82 */ /* 0x000ea20000000800 */
[----:B------:R-:W-:-:S05]  /*1090*/  @!P2 LOP3.LUT R5, RZ, R11, RZ, 0x33, !PT ;  /* 0x0000000bff05a212 */ /* 0x000fca00078e33ff */
[----:B------:R-:W-:-:S05]  /*10a0*/  IMAD.WIDE R20, R5, 0x4, R236 ;  /* 0x0000000405147825 */ /* 0x000fca00078e02ec */
[----:B------:R-:W2:Y:S01]  /*10b0*/  LDG.E R10, desc[UR16][R20.64] ;  /* 0x00000010140a7981 */ /* 0x000ea2000c1e1900 */
[----:B------:R-:W-:Y:S02]  /*10c0*/  IADD3 R5, PT, PT, -R5, RZ, RZ ;  /* 0x000000ff05057210 */ /* 0x000fe40007ffe1ff */
[----:B----4-:R-:W-:Y:S02]  /*10d0*/  MOV R166, UR12 ;  /* 0x0000000c00a67c02 */ /* 0x010fe40008000f00 */
[----:B---3--:R-:W-:Y:S01]  /*10e0*/  MOV R176, UR10 ;  /* 0x0000000a00b07c02 */ /* 0x008fe20008000f00 */
[----:B------:R-:W-:Y:S01]  /*10f0*/  IMAD R4, R11, R5, R4 ;  /* 0x000000050b047224 */ /* 0x000fe200078e0204 */
[----:B------:R-:W-:Y:S02]  /*1100*/  MOV R167, UR13 ;  /* 0x0000000d00a77c02 */ /* 0x000fe40008000f00 */
[----:B------:R-:W-:Y:S02]  /*1110*/  MOV R177, UR11 ;  /* 0x0000000b00b17c02 */ /* 0x000fe40008000f00 */
[----:B------:R-:W-:-:S02]  /*1120*/  SHF.R.S32.HI R5, RZ, 0x1f, R4 ;  /* 0x0000001fff057819 */ /* 0x000fc40000011404 */
[----:B--2---:R-:W-:-:S04]  /*1130*/  IABS R9, R6 ;  /* 0x0000000600097213 */ /* 0x004fc80000000000 */
[----:B------:R-:W2:Y:S08]  /*1140*/  I2F.RP R18, R9 ;  /* 0x0000000900127306 */ /* 0x000eb00000209400 */
[----:B--2---:R-:W2:Y:S02]  /*1150*/  MUFU.RCP R16, R18 ;  /* 0x0000001200107308 */ /* 0x004ea40000001000 */
[----:B--2---:R-:W-:-:S06]  /*1160*/  VIADD R16, R16, 0xffffffe ;  /* 0x0ffffffe10107836 */ /* 0x004fcc0000000000 */
[----:B------:R-:W2:Y:S02]  /*1170*/  F2I.FTZ.U32.TRUNC.NTZ R15, R16 ;  /* 0x00000010000f7305 */ /* 0x000ea4000021f000 */
[----:B--2---:R-:W-:-:S05]  /*1180*/  IADD3 R7, PT, PT, RZ, -R15, RZ ;  /* 0x8000000fff077210 */ /* 0x004fca0007ffe0ff */
[----:B------:R-:W-:Y:S01]  /*1190*/  IMAD R12, R7, R9, RZ ;  /* 0x00000009070c7224 */ /* 0x000fe200078e02ff */
[----:B------:R-:W-:-:S03]  /*11a0*/  IABS R7, R13 ;  /* 0x0000000d00077213 */ /* 0x000fc60000000000 */
[----:B------:R-:W-:Y:S01]  /*11b0*/  IMAD.HI.U32 R15, R15, R12, R14 ;  /* 0x0000000c0f0f7227 */ /* 0x000fe200078e000e */
[----:B------:R-:W-:-:S05]  /*11c0*/  MOV R14, R7 ;  /* 0x00000007000e7202 */ /* 0x000fca0000000f00 */
[----:B------:R-:W-:-:S04]  /*11d0*/  IMAD.HI.U32 R7, R15, R14, RZ ;  /* 0x0000000e0f077227 */ /* 0x000fc800078e00ff */
[----:B------:R-:W-:-:S04]  /*11e0*/  IMAD.MOV R12, RZ, RZ, -R7 ;  /* 0x000000ffff0c7224 */ /* 0x000fc800078e0a07 */
[----:B------:R-:W-:-:S05]  /*11f0*/  IMAD R12, R9, R12, R14 ;  /* 0x0000000c090c7224 */ /* 0x000fca00078e020e */
[----:B------:R-:W-:-:S13]  /*1200*/  ISETP.GT.U32.AND P1, PT, R9, R12, PT ;  /* 0x0000000c0900720c */ /* 0x000fda0003f24070 */
[-C--:B------:R-:W-:Y:S02]  /*1210*/  @!P1 IADD3 R12, PT, PT, R12, -R9.reuse, RZ ;  /* 0x800000090c0c9210 */ /* 0x080fe40007ffe0ff */
[----:B------:R-:W-:Y:S02]  /*1220*/  @!P1 IADD3 R7, PT, PT, R7, 0x1, RZ ;  /* 0x0000000107079810 */ /* 0x000fe40007ffe0ff */
[----:B------:R-:W-:Y:S02]  /*1230*/  ISETP.GE.U32.AND P2, PT, R12, R9, PT ;  /* 0x000000090c00720c */ /* 0x000fe40003f46070 */
[----:B------:R-:W-:Y:S02]  /*1240*/  LOP3.LUT R12, R13, R6, RZ, 0x3c, !PT ;  /* 0x000000060d0c7212 */ /* 0x000fe400078e3cff */
[----:B------:R-:W-:Y:S02]  /*1250*/  ISETP.NE.AND P1, PT, R6, RZ, PT ;  /* 0x000000ff0600720c */ /* 0x000fe40003f25270 */
[----:B------:R-:W-:-:S07]  /*1260*/  ISETP.GE.AND P0, PT, R12, RZ, PT ;  /* 0x000000ff0c00720c */ /* 0x000fce0003f06270 */
[----:B------:R-:W-:-:S06]  /*1270*/  @P2 VIADD R7, R7, 0x1 ;  /* 0x0000000107072836 */ /* 0x000fcc0000000000 */
[----:B------:R-:W-:Y:S02]  /*1280*/  @!P0 IADD3 R7, PT, PT, -R7, RZ, RZ ;  /* 0x000000ff07078210 */ /* 0x000fe40007ffe1ff */
[----:B------:R-:W-:Y:S01]  /*1290*/  @!P1 LOP3.LUT R7, RZ, R6, RZ, 0x33, !PT ;  /* 0x00000006ff079212 */ /* 0x000fe200078e33ff */
[C---:B------:R-:W-:Y:S02]  /*12a0*/  IMAD R6, R5.reuse, R166, RZ ;  /* 0x000000a605067224 */ /* 0x040fe400078e02ff */
[----:B------:R-:W-:Y:S02]  /*12b0*/  IMAD R5, R5, R176, RZ ;  /* 0x000000b005057224 */ /* 0x000fe400078e02ff */
[C---:B------:R-:W-:Y:S02]  /*12c0*/  IMAD R6, R4.reuse, R167, R6 ;  /* 0x000000a704067224 */ /* 0x040fe400078e0206 */
[----:B------:R-:W-:Y:S01]  /*12d0*/  IMAD R5, R4, R177, R5 ;  /* 0x000000b104057224 */ /* 0x000fe200078e0205 */
[----:B------:R-:W-:Y:S01]  /*12e0*/  SHF.R.S32.HI R9, RZ, 0x1f, R10 ;  /* 0x0000001fff097819 */ /* 0x000fe2000001140a */
[----:B------:R-:W-:-:S04]  /*12f0*/  IMAD.WIDE.U32 R14, R10, UR6, RZ ;  /* 0x000000060a0e7c25 */ /* 0x000fc8000f8e00ff */
[C---:B------:R-:W-:Y:S02]  /*1300*/  IMAD R19, R9.reuse, UR6, RZ ;  /* 0x0000000609137c24 */ /* 0x040fe4000f8e02ff */
[----:B-1----:R-:W-:Y:S02]  /*1310*/  IMAD R9, R9, UR4, RZ ;  /* 0x0000000409097c24 */ /* 0x002fe4000f8e02ff */
[C---:B------:R-:W-:Y:S02]  /*1320*/  IMAD R19, R10.reuse, UR7, R19 ;  /* 0x000000070a137c24 */ /* 0x040fe4000f8e0213 */
[C---:B------:R-:W-:Y:S02]  /*1330*/  IMAD R9, R10.reuse, UR5, R9 ;  /* 0x000000050a097c24 */ /* 0x040fe4000f8e0209 */
[----:B------:R-:W-:Y:S01]  /*1340*/  IMAD.WIDE.U32 R10, R10, UR4, RZ ;  /* 0x000000040a0a7c25 */ /* 0x000fe2000f8e00ff */
[----:B------:R-:W1:Y:S03]  /*1350*/  LDCU.128 UR4, c[0x0][0x3d0] ;  /* 0x00007a00ff0477ac */ /* 0x000e660008000c00 */
[----:B------:R-:W-:-:S02]  /*1360*/  IMAD.IADD R15, R15, 0x1, R19 ;  /* 0x000000010f0f7824 */ /* 0x000fc400078e0213 */
[----:B------:R-:W-:Y:S02]  /*1370*/  IMAD.IADD R11, R11, 0x1, R9 ;  /* 0x000000010b0b7824 */ /* 0x000fe400078e0209 */
[----:B------:R-:W-:-:S04]  /*1380*/  IMAD.WIDE.U32 R14, R4, R166, R14 ;  /* 0x000000a6040e7225 */ /* 0x000fc800078e000e */
[----:B------:R-:W-:Y:S01]  /*1390*/  IMAD.WIDE.U32 R10, R4, R176, R10 ;  /* 0x000000b0040a7225 */ /* 0x000fe200078e000a */
[----:B------:R-:W-:-:S03]  /*13a0*/  SHF.R.S32.HI R4, RZ, 0x1f, R7 ;  /* 0x0000001fff047819 */ /* 0x000fc60000011407 */
[----:B------:R-:W-:Y:S01]  /*13b0*/  IMAD.IADD R15, R15, 0x1, R6 ;  /* 0x000000010f0f7824 */ /* 0x000fe200078e0206 */
[----:B------:R-:W-:Y:S01]  /*13c0*/  IADD3 R11, PT, PT, R11, R5, RZ ;  /* 0x000000050b0b7210 */ /* 0x000fe20007ffe0ff */
[C---:B-1----:R-:W-:Y:S02]  /*13d0*/  IMAD R6, R4.reuse, UR4, RZ ;  /* 0x0000000404067c24 */ /* 0x042fe4000f8e02ff */
[----:B------:R-:W-:Y:S02]  /*13e0*/  IMAD R4, R4, UR6, RZ ;  /* 0x0000000604047c24 */ /* 0x000fe4000f8e02ff */
[C---:B------:R-:W-:Y:S02]  /*13f0*/  IMAD R6, R7.reuse, UR5, R6 ;  /* 0x0000000507067c24 */ /* 0x040fe4000f8e0206 */
[----:B------:R-:W-:-:S04]  /*1400*/  IMAD.WIDE.U32 R14, R7, UR4, R14 ;  /* 0x00000004070e7c25 */ /* 0x000fc8000f8e000e */
[----:B------:R-:W-:Y:S01]  /*1410*/  IMAD R4, R7, UR7, R4 ;  /* 0x0000000707047c24 */ /* 0x000fe2000f8e0204 */
[----:B------:R-:W-:Y:S01]  /*1420*/  IADD3 R9, PT, PT, R15, R6, RZ ;  /* 0x000000060f097210 */ /* 0x000fe20007ffe0ff */
[----:B------:R-:W-:-:S04]  /*1430*/  IMAD.WIDE.U32 R18, R7, UR6, R10 ;  /* 0x0000000607127c25 */ /* 0x000fc8000f8e000a */
[----:B------:R-:W-:Y:S01]  /*1440*/  IMAD.MOV.U32 R10, RZ, RZ, R14 ;  /* 0x000000ffff0a7224 */ /* 0x000fe200078e000e */
[----:B------:R-:W-:Y:S02]  /*1450*/  IADD3 R11, PT, PT, R19, R4, RZ ;  /* 0x00000004130b7210 */ /* 0x000fe40007ffe0ff */
[----:B------:R-:W-:Y:S01]  /*1460*/  MOV R12, R18 ;  /* 0x00000012000c7202 */ /* 0x000fe20000000f00 */
[----:B------:R-:W-:Y:S06]  /*1470*/  BRA `(.L_x_500) ;  /* 0x00000004005c7947 */ /* 0x000fec0003800000 */
.L_x_499:
[----:B------:R-:W-:-:S13]  /*1480*/  ISETP.NE.AND P0, PT, R5, -0x1, PT ;  /* 0xffffffff0500780c */ /* 0x000fda0003f05270 */
[----:B------:R-:W-:Y:S05]  /*1490*/  @P0 BRA `(.L_x_501) ;  /* 0x0000000000380947 */ /* 0x000fea0003800000 */
[----:B------:R-:W2:Y:S01]  /*14a0*/  LDC.64 R166, c[0x0][0x3b8] ;  /* 0x0000ee00ffa67b82 */ /* 0x000ea20000000a00 */
[----:B------:R-:W3:Y:S01]  /*14b0*/  LDCU.64 UR4, c[0x0][0x3a0] ;  /* 0x00007400ff0477ac */ /* 0x000ee20008000a00 */
[----:B------:R-:W-:-:S05]  /*14c0*/  SHF.R.S32.HI R7, RZ, 0x1f, R4 ;  /* 0x0000001fff077819 */ /* 0x000fca0000011404 */
[-C--:B--2---:R-:W-:Y:S01]  /*14d0*/  IMAD R6, R7, R166.reuse, RZ ;  /* 0x000000a607067224 */ /* 0x084fe200078e02ff */
[----:B-----5:R-:W-:Y:S01]  /*14e0*/  SHF.R.S32.HI R7, RZ, 0x1f, R10 ;  /* 0x0000001fff077819 */ /* 0x020fe2000001140a */
[----:B------:R-:W-:-:S04]  /*14f0*/  IMAD.WIDE.U32 R14, R4, R166, RZ ;  /* 0x000000a6040e7225 */ /* 0x000fc800078e00ff */
[----:B------:R-:W-:Y:S02]  /*1500*/  IMAD R6, R4, R167, R6 ;  /* 0x000000a704067224 */ /* 0x000fe400078e0206 */
[----:B---3--:R-:W-:-:S03]  /*1510*/  IMAD R7, R7, UR4, RZ ;  /* 0x0000000407077c24 */ /* 0x008fc6000f8e02ff */
[----:B------:R-:W-:Y:S01]  /*1520*/  IADD3 R15, PT, PT, R15, R6, RZ ;  /* 0x000000060f0f7210 */ /* 0x000fe20007ffe0ff */
[C---:B------:R-:W-:Y:S02]  /*1530*/  IMAD R7, R10.reuse, UR5, R7 ;  /* 0x000000050a077c24 */ /* 0x040fe4000f8e0207 */
[----:B------:R-:W-:-:S05]  /*1540*/  IMAD.WIDE.U32 R14, R10, UR4, R14 ;  /* 0x000000040a0e7c25 */ /* 0x000fca000f8e000e */
[----:B-1----:R-:W-:Y:S02]  /*1550*/  IADD3 R11, PT, PT, R15, R7, RZ ;  /* 0x000000070f0b7210 */ /* 0x002fe40007ffe0ff */
[----:B------:R-:W-:Y:S01]  /*1560*/  MOV R12, R14 ;  /* 0x0000000e000c7202 */ /* 0x000fe20000000f00 */
[----:B------:R-:W-:Y:S05]  /*1570*/  BRA `(.L_x_502) ;  /* 0x0000000000187947 */ /* 0x000fea0003800000 */
.L_x_501:
[----:B------:R-:W1:Y:S01]  /*1580*/  LDC.64 R166, c[0x0][0x3b8] ;  /* 0x0000ee00ffa67b82 */ /* 0x000e620000000a00 */
[----:B------:R-:W-:-:S05]  /*1590*/  IADD3 R6, PT, PT, R4, R5, RZ ;  /* 0x0000000504067210 */ /* 0x000fca0007ffe0ff */
[C---:B-1----:R-:W-:Y:S02]  /*15a0*/  IMAD R11, R6.reuse, R167, RZ ;  /* 0x000000a7060b7224 */ /* 0x042fe400078e02ff */
[----:B------:R-:W-:-:S05]  /*15b0*/  IMAD.WIDE.U32 R6, R6, R166, RZ ;  /* 0x000000a606067225 */ /* 0x000fca00078e00ff */
[----:B------:R-:W-:Y:S02]  /*15c0*/  IADD3 R11, PT, PT, R7, R11, RZ ;  /* 0x0000000b070b7210 */ /* 0x000fe40007ffe0ff */
[----:B------:R-:W-:Y:S02]  /*15d0*/  MOV R12, R6 ;  /* 0x00000006000c7202 */ /* 0x000fe40000000f00 */
.L_x_502:
[----:B------:R-:W-:Y:S05]  /*15e0*/  @P0 BRA `(.L_x_503) ;  /* 0x0000000000340947 */ /* 0x000fea0003800000 */
[----:B------:R-:W1:Y:S01]  /*15f0*/  LDC.64 R176, c[0x0][0x3c0] ;  /* 0x0000f000ffb07b82 */ /* 0x000e620000000a00 */
[----:B------:R-:W2:Y:S01]  /*1600*/  LDCU.64 UR4, c[0x0][0x3a8] ;  /* 0x00007500ff0477ac */ /* 0x000ea20008000a00 */
[----:B------:R-:W-:-:S05]  /*1610*/  SHF.R.S32.HI R5, RZ, 0x1f, R4 ;  /* 0x0000001fff057819 */ /* 0x000fca0000011404 */
[-C--:B-1----:R-:W-:Y:S01]  /*1620*/  IMAD R6, R5, R176.reuse, RZ ;  /* 0x000000b005067224 */ /* 0x082fe200078e02ff */
[----:B-----5:R-:W-:Y:S01]  /*1630*/  SHF.R.S32.HI R5, RZ, 0x1f, R10 ;  /* 0x0000001fff057819 */ /* 0x020fe2000001140a */
[----:B------:R-:W-:-:S04]  /*1640*/  IMAD.WIDE.U32 R14, R4, R176, RZ ;  /* 0x000000b0040e7225 */ /* 0x000fc800078e00ff */
[----:B------:R-:W-:Y:S02]  /*1650*/  IMAD R6, R4, R177, R6 ;  /* 0x000000b104067224 */ /* 0x000fe400078e0206 */
[----:B--2---:R-:W-:-:S03]  /*1660*/  IMAD R5, R5, UR4, RZ ;  /* 0x0000000405057c24 */ /* 0x004fc6000f8e02ff */
[----:B------:R-:W-:Y:S01]  /*1670*/  IADD3 R15, PT, PT, R15, R6, RZ ;  /* 0x000000060f0f7210 */ /* 0x000fe20007ffe0ff */
[C---:B------:R-:W-:Y:S02]  /*1680*/  IMAD R5, R10.reuse, UR5, R5 ;  /* 0x000000050a057c24 */ /* 0x040fe4000f8e0205 */
[----:B------:R-:W-:-:S05]  /*1690*/  IMAD.WIDE.U32 R14, R10, UR4, R14 ;  /* 0x000000040a0e7c25 */ /* 0x000fca000f8e000e */
[----:B------:R-:W-:Y:S01]  /*16a0*/  IADD3 R15, PT, PT, R15, R5, RZ ;  /* 0x000000050f0f7210 */ /* 0x000fe20007ffe0ff */
[----:B------:R-:W-:Y:S06]  /*16b0*/  BRA `(.L_x_504) ;  /* 0x0000000000187947 */ /* 0x000fec0003800000 */
.L_x_503:
[----:B------:R-:W1:Y:S01]  /*16c0*/  LDC.64 R176, c[0x0][0x3c0] ;  /* 0x0000f000ffb07b82 */ /* 0x000e620000000a00 */
[----:B------:R-:W-:-:S05]  /*16d0*/  IADD3 R4, PT, PT, R4, R5, RZ ;  /* 0x0000000504047210 */ /* 0x000fca0007ffe0ff */
[C---:B-1----:R-:W-:Y:S02]  /*16e0*/  IMAD R15, R4.reuse, R177, RZ ;  /* 0x000000b1040f7224 */ /* 0x042fe400078e02ff */
[----:B------:R-:W-:-:S05]  /*16f0*/  IMAD.WIDE.U32 R4, R4, R176, RZ ;  /* 0x000000b004047225 */ /* 0x000fca00078e00ff */
[----:B------:R-:W-:Y:S02]  /*1700*/  IADD3 R15, PT, PT, R5, R15, RZ ;  /* 0x0000000f050f7210 */ /* 0x000fe40007ffe0ff */
[----:B------:R-:W-:-:S07]  /*1710*/  MOV R14, R4 ;  /* 0x00000004000e7202 */ /* 0x000fce0000000f00 */
.L_x_504:
[----:B-----5:R-:W1:Y:S01]  /*1720*/  LDC R10, c[0x0][0x3e8] ;  /* 0x0000fa00ff0a7b82 */ /* 0x020e620000000800 */
[----:B------:R-:W-:Y:S02]  /*1730*/  LEA R9, R0, 0xffffffc0, 0x6 ;  /* 0xffffffc000097811 */ /* 0x000fe400078e30ff */
[----:B------:R-:W-:-:S03]  /*1740*/  CS2R R236, SRZ ;  /* 0x0000000000ec7805 */ /* 0x000fc6000001ff00 */
[----:B------:R-:W-:-:S04]  /*1750*/  IMAD.WIDE.U32 R14, R9, R176, R14 ;  /* 0x000000b0090e7225 */ /* 0x000fc800078e000e */
[----:B------:R-:W-:Y:S01]  /*1760*/  IMAD R15, R9, R177, R15 ;  /* 0x000000b1090f7224 */ /* 0x000fe200078e020f */
[----:B-1----:R-:W-:-:S04]  /*1770*/  IABS R4, R10 ;  /* 0x0000000a00047213 */ /* 0x002fc80000000000 */
[----:B------:R-:W1:Y:S08]  /*1780*/  I2F.RP R7, R4 ;  /* 0x0000000400077306 */ /* 0x000e700000209400 */
[----:B-1----:R-:W1:Y:S02]  /*1790*/  MUFU.RCP R18, R7 ;  /* 0x0000000700127308 */ /* 0x002e640000001000 */
[----:B-1----:R-:W-:-:S06]  /*17a0*/  IADD3 R18, PT, PT, R18, 0xffffffe, RZ ;  /* 0x0ffffffe12127810 */ /* 0x002fcc0007ffe0ff */
[----:B------:R-:W1:Y:S02]  /*17b0*/  F2I.FTZ.U32.TRUNC.NTZ R19, R18 ;  /* 0x0000001200137305 */ /* 0x000e64000021f000 */
[----:B-1----:R-:W-:Y:S01]  /*17c0*/  IMAD.MOV R5, RZ, RZ, -R19 ;  /* 0x000000ffff057224 */ /* 0x002fe200078e0a13 */
[----:B------:R-:W-:-:S03]  /*17d0*/  MOV R18, RZ ;  /* 0x000000ff00127202 */ /* 0x000fc60000000f00 */
[----:B------:R-:W-:Y:S01]  /*17e0*/  IMAD R6, R5, R4, RZ ;  /* 0x0000000405067224 */ /* 0x000fe200078e02ff */
[----:B------:R-:W-:-:S03]  /*17f0*/  IABS R5, R13 ;  /* 0x0000000d00057213 */ /* 0x000fc60000000000 */
[----:B------:R-:W-:-:S04]  /*1800*/  IMAD.HI.U32 R19, R19, R6, R18 ;  /* 0x0000000613137227 */ /* 0x000fc800078e0012 */
[----:B------:R-:W-:-:S04]  /*1810*/  IMAD.MOV.U32 R6, RZ, RZ, R5 ;  /* 0x000000ffff067224 */ /* 0x000fc800078e0005 */
[----:B------:R-:W-:-:S05]  /*1820*/  IMAD.HI.U32 R16, R19, R6, RZ ;  /* 0x0000000613107227 */ /* 0x000fca00078e00ff */
[----:B------:R-:W-:-:S05]  /*1830*/  IADD3 R5, PT, PT, -R16, RZ, RZ ;  /* 0x000000ff10057210 */ /* 0x000fca0007ffe1ff */
[C---:B------:R-:W-:Y:S02]  /*1840*/  IMAD R5, R4.reuse, R5, R6 ;  /* 0x0000000504057224 */ /* 0x040fe400078e0206 */
[----:B------:R-:W1:Y:S03]  /*1850*/  LDC.64 R6, c[0x0][0x3d8] ;  /* 0x0000f600ff067b82 */ /* 0x000e660000000a00 */
[----:B------:R-:W-:-:S13]  /*1860*/  ISETP.GT.U32.AND P0, PT, R4, R5, PT ;  /* 0x000000050400720c */ /* 0x000fda0003f04070 */
[----:B------:R-:W-:Y:S01]  /*1870*/  @!P0 IMAD.IADD R5, R5, 0x1, -R4 ;  /* 0x0000000105058824 */ /* 0x000fe200078e0a04 */
[----:B------:R-:W-:Y:S02]  /*1880*/  @!P0 IADD3 R16, PT, PT, R16, 0x1, RZ ;  /* 0x0000000110108810 */ /* 0x000fe40007ffe0ff */
[----:B------:R-:W-:Y:S02]  /*1890*/  ISETP.NE.AND P0, PT, R10, RZ, PT ;  /* 0x000000ff0a00720c */ /* 0x000fe40003f05270 */
[----:B------:R-:W-:Y:S02]  /*18a0*/  ISETP.GE.U32.AND P2, PT, R5, R4, PT ;  /* 0x000000040500720c */ /* 0x000fe40003f46070 */
[----:B------:R-:W-:-:S04]  /*18b0*/  LOP3.LUT R4, R13, R10, RZ, 0x3c, !PT ;  /* 0x0000000a0d047212 */ /* 0x000fc800078e3cff */
[----:B------:R-:W-:Y:S02]  /*18c0*/  ISETP.GE.AND P1, PT, R4, RZ, PT ;  /* 0x000000ff0400720c */ /* 0x000fe40003f26270 */
[----:B------:R-:W2:Y:S05]  /*18d0*/  LDC.64 R4, c[0x0][0x3d0] ;  /* 0x0000f400ff047b82 */ /* 0x000eaa0000000a00 */
[----:B------:R-:W-:-:S06]  /*18e0*/  @P2 IADD3 R16, PT, PT, R16, 0x1, RZ ;  /* 0x0000000110102810 */ /* 0x000fcc0007ffe0ff */
[----:B------:R-:W-:Y:S01]  /*18f0*/  @!P1 IMAD.MOV R16, RZ, RZ, -R16 ;  /* 0x000000ffff109224 */ /* 0x000fe200078e0a10 */
[----:B------:R-:W-:Y:S02]  /*1900*/  @!P0 LOP3.LUT R16, RZ, R10, RZ, 0x33, !PT ;  /* 0x0000000aff108212 */ /* 0x000fe400078e33ff */
[----:B------:R-:W-:-:S03]  /*1910*/  MOV R10, R12 ;  /* 0x0000000c000a7202 */ /* 0x000fc60000000f00 */
[----:B-1----:R-:W-:-:S04]  /*1920*/  IMAD.WIDE.U32 R14, R16, R6, R14 ;  /* 0x00000006100e7225 */ /* 0x002fc800078e000e */
[C---:B------:R-:W-:Y:S01]  /*1930*/  IMAD.WIDE.U32 R18, R9.reuse, R166, R10 ;  /* 0x000000a609127225 */ /* 0x040fe200078e000a */
[----:B------:R-:W-:Y:S02]  /*1940*/  SHF.R.S32.HI R11, RZ, 0x1f, R16 ;  /* 0x0000001fff0b7819 */ /* 0x000fe40000011410 */
[----:B------:R-:W-:Y:S01]  /*1950*/  MOV R12, R14 ;  /* 0x0000000e000c7202 */ /* 0x000fe20000000f00 */
[----:B------:R-:W-:Y:S02]  /*1960*/  IMAD R19, R9, R167, R19 ;  /* 0x000000a709137224 */ /* 0x000fe400078e0213 */
[C---:B------:R-:W-:Y:S02]  /*1970*/  IMAD R9, R11.reuse, R6, RZ ;  /* 0x000000060b097224 */ /* 0x040fe400078e02ff */
[-C--:B--2---:R-:W-:Y:S02]  /*1980*/  IMAD R11, R11, R4.reuse, RZ ;  /* 0x000000040b0b7224 */ /* 0x084fe400078e02ff */
[----:B------:R-:W-:-:S04]  /*1990*/  IMAD.WIDE.U32 R18, R16, R4, R18 ;  /* 0x0000000410127225 */ /* 0x000fc800078e0012 */
[C---:B------:R-:W-:Y:S01]  /*19a0*/  IMAD R5, R16.reuse, R5, R11 ;  /* 0x0000000510057224 */ /* 0x040fe200078e020b */
[----:B------:R-:W-:Y:S01]  /*19b0*/  MOV R10, R18 ;  /* 0x00000012000a7202 */ /* 0x000fe20000000f00 */
[----:B------:R-:W-:-:S03]  /*19c0*/  IMAD R7, R16, R7, R9 ;  /* 0x0000000710077224 */ /* 0x000fc600078e0209 */
[----:B------:R-:W-:Y:S01]  /*19d0*/  IADD3 R9, PT, PT, R19, R5, RZ ;  /* 0x0000000513097210 */ /* 0x000fe20007ffe0ff */
[----:B------:R-:W-:-:S07]  /*19e0*/  IMAD.IADD R11, R15, 0x1, R7 ;  /* 0x000000010f0b7824 */ /* 0x000fce00078e0207 */
.L_x_500:
[----:B------:R-:W-:Y:S01]  /*19f0*/  ISETP.NE.AND P0, PT, R232, -0x1, PT ;  /* 0xffffffffe800780c */ /* 0x000fe20003f05270 */
[----:B------:R-:W-:Y:S01]  /*1a00*/  IMAD.SHL.U32 R245, R219, 0x8, RZ ;  /* 0x00000008dbf57824 */ /* 0x000fe200078e00ff */
[----:B------:R-:W1:Y:S01]  /*1a10*/  LDCU.64 UR4, c[0x0][0x3c8] ;  /* 0x00007900ff0477ac */ /* 0x000e620008000a00 */
[----:B------:R-:W2:Y:S01]  /*1a20*/  S2UR UR12, SR_CgaCtaId ;  /* 0x00000000000c79c3 */ /* 0x000ea20000008800 */
[----:B------:R-:W-:Y:S01]  /*1a30*/  IMAD.IADD R226, R2, 0x1, -R3 ;  /* 0x0000000102e27824 */ /* 0x000fe200078e0a03 */
[----:B------:R-:W-:Y:S01]  /*1a40*/  SHF.R.U32.HI R14, RZ, 0x3, R219 ;  /* 0x00000003ff0e7819 */ /* 0x000fe200000116db */
[----:B------:R-:W3:Y:S01]  /*1a50*/  LDCU.64 UR10, c[0x0][0x388] ;  /* 0x00007100ff0a77ac */ /* 0x000ee20008000a00 */
[----:B------:R-:W-:Y:S01]  /*1a60*/  LOP3.LUT R218, R245, 0x38, RZ, 0xc0, !PT ;  /* 0x00000038f5da7812 */ /* 0x000fe200078ec0ff */
[----:B------:R-:W-:Y:S01]  /*1a70*/  IMAD.SHL.U32 R86, R0, 0x40, RZ ;  /* 0x0000004000567824 */ /* 0x000fe200078e00ff */
[----:B------:R-:W-:Y:S01]  /*1a80*/  BSSY.RECONVERGENT B0, `(.L_x_505) ;  /* 0x000004e000007945 */ /* 0x000fe20003800200 */
[----:B------:R-:W4:Y:S01]  /*1a90*/  LDCU.64 UR6, c[0x0][0x390] ;  /* 0x00007200ff0677ac */ /* 0x000f220008000a00 */
[----:B------:R-:W-:Y:S01]  /*1aa0*/  IADD3 R22, P2, PT, R218, R10, RZ ;  /* 0x0000000ada167210 */ /* 0x000fe20007f5e0ff */
[----:B------:R-:W-:Y:S01]  /*1ab0*/  IMAD.MOV.U32 R15, RZ, RZ, RZ ;  /* 0x000000ffff0f7224 */ /* 0x000fe200078e00ff */
[----:B------:R-:W5:Y:S01]  /*1ac0*/  @P0 LDC.64 R4, c[0x0][0x3b0] ;  /* 0x0000ec00ff040b82 */ /* 0x000f620000000a00 */
[----:B------:R-:W-:-:S02]  /*1ad0*/  IADD3 R84, PT, PT, R86, -0x40, RZ ;  /* 0xffffffc056547810 */ /* 0x000fc40007ffe0ff */
[----:B------:R-:W-:Y:S01]  /*1ae0*/  IMAD.X R23, RZ, RZ, R9, P2 ;  /* 0x000000ffff177224 */ /* 0x000fe200010e0609 */
[----:B------:R-:W-:Y:S01]  /*1af0*/  ISETP.GE.AND P2, PT, R14, R226, PT ;  /* 0x000000e20e00720c */ /* 0x000fe20003f46270 */
[----:B------:R-:W-:Y:S01]  /*1b00*/  IMAD.WIDE.U32 R16, R17, 0x40, R14 ;  /* 0x0000004011107825 */ /* 0x000fe200078e000e */
[C---:B------:R-:W-:Y:S02]  /*1b10*/  LOP3.LUT R244, R218.reuse, 0x40, RZ, 0xfc, !PT ;  /* 0x00000040daf47812 */ /* 0x040fe400078efcff */
[----:B------:R-:W1:Y:S01]  /*1b20*/  @!P0 LDC.64 R6, c[0x0][0x398] ;  /* 0x0000e600ff068b82 */ /* 0x000e620000000a00 */
[C---:B------:R-:W-:Y:S02]  /*1b30*/  LOP3.LUT R242, R218.reuse, 0x80, RZ, 0xfc, !PT ;  /* 0x00000080daf27812 */ /* 0x040fe400078efcff */
[----:B------:R-:W-:Y:S01]  /*1b40*/  LOP3.LUT R240, R218, 0xc0, RZ, 0xfc, !PT ;  /* 0x000000c0daf07812 */ /* 0x000fe200078efcff */
[----:B-----5:R-:W-:Y:S01]  /*1b50*/  @P0 IMAD.WIDE.U32 R20, R232, R4, RZ ;  /* 0x00000004e8140225 */ /* 0x020fe200078e00ff */
[----:B------:R-:W-:-:S04]  /*1b60*/  LOP3.LUT R4, R245, 0x1f8, RZ, 0xc0, !PT ;  /* 0x000001f8f5047812 */ /* 0x000fc800078ec0ff */
[----:B------:R-:W-:Y:S01]  /*1b70*/  LOP3.LUT R4, R4, 0x38, R219, 0x78, !PT ;  /* 0x0000003804047812 */ /* 0x000fe200078e78db */
[----:B-1----:R-:W-:-:S03]  /*1b80*/  @!P0 IMAD.WIDE.U32 R18, R8, R6, RZ ;  /* 0x0000000608128225 */ /* 0x002fc600078e00ff */
[----:B------:R-:W-:Y:S01]  /*1b90*/  LOP3.LUT R245, R4, 0x1e00, R245, 0xf8, !PT ;  /* 0x00001e0004f57812 */ /* 0x000fe200078ef8f5 */
[----:B------:R-:W-:Y:S02]  /*1ba0*/  @P0 IMAD.MOV.U32 R18, RZ, RZ, R20 ;  /* 0x000000ffff120224 */ /* 0x000fe400078e0014 */
[----:B------:R-:W-:Y:S01]  /*1bb0*/  @!P0 IMAD R7, R8, R7, R19 ;  /* 0x0000000708078224 */ /* 0x000fe200078e0213 */
[----:B------:R-:W-:Y:S01]  /*1bc0*/  IADD3 R8, P1, PT, R218, R12, RZ ;  /* 0x0000000cda087210 */ /* 0x000fe20007f3e0ff */
[----:B------:R-:W-:Y:S01]  /*1bd0*/  @P0 IMAD R7, R232, R5, R21 ;  /* 0x00000005e8070224 */ /* 0x000fe200078e0215 */
[----:B------:R-:W-:Y:S01]  /*1be0*/  IADD3 R10, P0, PT, R218, R18, RZ ;  /* 0x00000012da0a7210 */ /* 0x000fe20007f1e0ff */
[----:B------:R-:W-:Y:S01]  /*1bf0*/  IMAD.WIDE.U32 R18, R14, R166, R22 ;  /* 0x000000a60e127225 */ /* 0x000fe200078e0016 */
[----:B------:R-:W-:-:S03]  /*1c00*/  IADD3.X R9, PT, PT, RZ, R11, RZ, P1, !PT ;  /* 0x0000000bff097210 */ /* 0x000fc60000ffe4ff */
[----:B------:R-:W-:Y:S01]  /*1c10*/  IMAD.X R11, RZ, RZ, R7, P0 ;  /* 0x000000ffff0b7224 */ /* 0x000fe200000e0607 */
[----:B---3--:R-:W-:Y:S01]  /*1c20*/  LEA R228, P1, R18, UR10, 0x1 ;  /* 0x0000000a12e47c11 */ /* 0x008fe2000f8208ff */
[----:B------:R-:W-:-:S04]  /*1c30*/  IMAD.WIDE.U32 R8, R14, R176, R8 ;  /* 0x000000b00e087225 */ /* 0x000fc800078e0008 */
[----:B------:R-:W-:Y:S01]  /*1c40*/  IMAD.WIDE.U32 R10, R13, UR4, R10 ;  /* 0x000000040d0a7c25 */ /* 0x000fe2000f8e000a */
[----:B----4-:R-:W-:-:S03]  /*1c50*/  LEA R230, P0, R8, UR6, 0x1 ;  /* 0x0000000608e67c11 */ /* 0x010fc6000f8008ff */
[----:B------:R-:W-:Y:S01]  /*1c60*/  IMAD R13, R13, UR5, R11 ;  /* 0x000000050d0d7c24 */ /* 0x000fe2000f8e020b */
[----:B------:R-:W-:Y:S01]  /*1c70*/  UMOV UR5, 0x400 ;  /* 0x0000040000057882 */ /* 0x000fe20000000000 */
[C---:B------:R-:W-:Y:S01]  /*1c80*/  IMAD R227, R14.reuse, R167, R19 ;  /* 0x000000a70ee37224 */ /* 0x040fe200078e0213 */
[----:B--2---:R-:W-:Y:S01]  /*1c90*/  ULEA UR5, UR12, UR5, 0x18 ;  /* 0x000000050c057291 */ /* 0x004fe2000f8ec0ff */
[C---:B------:R-:W-:Y:S01]  /*1ca0*/  IMAD R231, R14.reuse, R177, R9 ;  /* 0x000000b10ee77224 */ /* 0x040fe200078e0209 */
[C---:B------:R-:W-:Y:S01]  /*1cb0*/  IADD3 R9, PT, PT, R14.reuse, 0x10, RZ ;  /* 0x000000100e097810 */ /* 0x040fe20007ffe0ff */
[----:B------:R-:W-:Y:S01]  /*1cc0*/  VIADD R7, R14, 0x20 ;  /* 0x000000200e077836 */ /* 0x000fe20000000000 */
[----:B------:R-:W-:Y:S01]  /*1cd0*/  LEA.HI.X R227, R18, UR11, R227, 0x1, P1 ;  /* 0x0000000b12e37c11 */ /* 0x000fe200088f0ce3 */
[----:B------:R-:W-:Y:S01]  /*1ce0*/  IMAD.IADD R6, R89, 0x1, -R84 ;  /* 0x0000000159067824 */ /* 0x000fe200078e0a54 */
[----:B------:R-:W-:Y:S02]  /*1cf0*/  LEA.HI.X R231, R8, UR7, R231, 0x1, P0 ;  /* 0x0000000708e77c11 */ /* 0x000fe400080f0ce7 */
[----:B------:R-:W-:-:S02]  /*1d00*/  ISETP.GE.AND P0, PT, R9, R226, PT ;  /* 0x000000e20900720c */ /* 0x000fc40003f06270 */
[----:B------:R-:W-:Y:S02]  /*1d10*/  ISETP.GE.AND P1, PT, R7, R226, PT ;  /* 0x000000e20700720c */ /* 0x000fe40003f26270 */
[----:B------:R-:W-:Y:S01]  /*1d20*/  LEA R245, R245, UR5, 0x1 ;  /* 0x00000005f5f57c11 */ /* 0x000fe2000f8e08ff */
[----:B------:R-:W-:Y:S10]  /*1d30*/  @P2 BRA `(.L_x_506) ;  /* 0x0000000000882947 */ /* 0x000ff40003800000 */
[----:B------:R-:W1:Y:S01]  /*1d40*/  LDCU.64 UR6, c[0x0][0x3b0] ;  /* 0x00007600ff0677ac */ /* 0x000e620008000a00 */
[----:B------:R-:W-:Y:S01]  /*1d50*/  IMAD.MOV.U32 R12, RZ, RZ, R10 ;  /* 0x000000ffff0c7224 */ /* 0x000fe200078e000a */
[----:B------:R-:W2:Y:S01]  /*1d60*/  LDCU UR4, c[0x0][0x440] ;  /* 0x00008800ff0477ac */ /* 0x000ea20008000800 */
[----:B------:R-:W3:Y:S01]  /*1d70*/  LDCU.64 UR10, c[0x0][0x380] ;  /* 0x00007000ff0a77ac */ /* 0x000ee20008000a00 */
[----:B-1----:R-:W-:Y:S02]  /*1d80*/  IMAD R5, R17, UR6, RZ ;  /* 0x0000000611057c24 */ /* 0x002fe4000f8e02ff */
[----:B------:R-:W-:Y:S01]  /*1d90*/  IMAD.WIDE.U32 R18, R16, UR6, R12 ;  /* 0x0000000610127c25 */ /* 0x000fe2000f8e000c */
[----:B--2---:R-:W-:-:S03]  /*1da0*/  ISETP.GE.AND P5, PT, R218, UR4, PT ;  /* 0x00000004da007c0c */ /* 0x004fc6000bfa6270 */
[----:B------:R-:W-:Y:S01]  /*1db0*/  IMAD R4, R16, UR7, R5 ;  /* 0x0000000710047c24 */ /* 0x000fe2000f8e0205 */
[----:B------:R-:W-:Y:S02]  /*1dc0*/  ISETP.GE.AND P4, PT, R244, UR4, PT ;  /* 0x00000004f4007c0c */ /* 0x000fe4000bf86270 */
[----:B---3--:R-:W-:Y:S01]  /*1dd0*/  LEA R20, P6, R18, UR10, 0x1 ;  /* 0x0000000a12147c11 */ /* 0x008fe2000f8c08ff */
[----:B------:R-:W-:Y:S01]  /*1de0*/  IMAD.IADD R4, R19, 0x1, R4 ;  /* 0x0000000113047824 */ /* 0x000fe200078e0204 */
[----:B------:R-:W-:Y:S02]  /*1df0*/  ISETP.GE.AND P3, PT, R242, UR4, PT ;  /* 0x00000004f2007c0c */ /* 0x000fe4000bf66270 */
[----:B------:R-:W-:Y:S02]  /*1e00*/  ISETP.GE.AND P2, PT, R240, UR4, PT ;  /* 0x00000004f0007c0c */ /* 0x000fe4000bf46270 */
[----:B------:R-:W-:-:S05]  /*1e10*/  LEA.HI.X R21, R18, UR11, R4, 0x1, P6 ;  /* 0x0000000b12157c11 */ /* 0x000fca000b0f0c04 */
[----:B------:R-:W-:Y:S01]  /*1e20*/  @!PT LDS RZ, [RZ] ;  /* 0x00000000fffff984 */ /* 0x000fe20000000800 */
[----:B------:R-:W-:Y:S01]  /*1e30*/  @!PT LDS RZ, [RZ] ;  /* 0x00000000fffff984 */ /* 0x000fe20000000800 */
[----:B------:R-:W-:Y:S01]  /*1e40*/  @!PT LDS RZ, [RZ] ;  /* 0x00000000fffff984 */ /* 0x000fe20000000800 */
[----:B------:R1:W-:Y:S04]  /*1e50*/  @!P5 LDGSTS.E.BYPASS.LTC128B.128 [R245], desc[UR16][R20.64] ;  /* 0x0000000014f5dfae */ /* 0x0003e8000b981a10 */
[----:B------:R1:W-:Y:S04]  /*1e60*/  @P5 STS.128 [R245], RZ ;  /* 0x000000fff5005388 */ /* 0x0003e80000000c00 */
[----:B------:R-:W-:Y:S01]  /*1e70*/  @!PT LDS RZ, [RZ] ;  /* 0x00000000fffff984 */ /* 0x000fe20000000800 */
[----:B------:R-:W-:Y:S01]  /*1e80*/  @!PT LDS RZ, [RZ] ;  /* 0x00000000fffff984 */ /* 0x000fe20000000800 */
[----:B------:R-:W-:Y:S01]  /*1e90*/  @!PT LDS RZ, [RZ] ;  /* 0x00000000fffff984 */ /* 0x000fe20000000800 */
[----:B------:R1:W-:Y:S04]  /*1ea0*/  @!P4 LDGSTS.E.BYPASS.LTC128B.128 [R245+0x2000], desc[UR16][R20.64+0x80] ;  /* 0x0200008014f5cfae */ /* 0x0003e8000b981a10 */
[----:B------:R1:W-:Y:S04]  /*1eb0*/  @P4 STS.128 [R245+0x2000], RZ ;  /* 0x002000fff5004388 */ /* 0x0003e80000000c00 */
        /* <DEDUP_REMOVED lines=9> */
[----:B------:R1:W-:Y:S02]  /*1f50*/  @P2 STS.128 [R245+0x6000], RZ ;  /* 0x006000fff5002388 */ /* 0x0003e40000000c00 */
.L_x_506:
[----:B------:R-:W-:Y:S05]  /*1f60*/  BSYNC.RECONVERGENT B0 ;  /* 0x0000000000007941 */ /* 0x000fea0003800200 */
.L_x_505:
[----:B------:R-:W-:Y:S01]  /*1f70*/  BSSY.RECONVERGENT B0, `(.L_x_507) ;  /* 0x0000029000007945 */ /* 0x000fe20003800200 */
[C---:B------:R-:W-:Y:S02]  /*1f80*/  ISETP.GE.AND P6, PT, R14.reuse, R6, PT ;  /* 0x000000060e00720c */ /* 0x040fe40003fc6270 */
[----:B------:R-:W-:Y:S01]  /*1f90*/  IADD3 R5, PT, PT, R14, 0x30, RZ ;  /* 0x000000300e057810 */ /* 0x000fe20007ffe0ff */
[----:B------:R-:W-:Y:S10]  /*1fa0*/  @P0 BRA `(.L_x_508) ;  /* 0x0000000000940947 */ /* 0x000ff40003800000 */
[----:B------:R-:W2:Y:S01]  /*1fb0*/  LDCU.64 UR10, c[0x0][0x3b0] ;  /* 0x00007600ff0a77ac */ /* 0x000ea20008000a00 */
[----:B------:R-:W-:Y:S01]  /*1fc0*/  IADD3 R15, P0, PT, R16, 0x10, RZ ;  /* 0x00000010100f7810 */ /* 0x000fe20007f1e0ff */
[----:B------:R-:W-:Y:S01]  /*1fd0*/  IMAD.MOV.U32 R18, RZ, RZ, R10 ;  /* 0x000000ffff127224 */ /* 0x000fe200078e000a */
[----:B------:R-:W3:Y:S01]  /*1fe0*/  LDCU UR4, c[0x0][0x440] ;  /* 0x00008800ff0477ac */ /* 0x000ee20008000800 */
[----:B------:R-:W-:Y:S02]  /*1ff0*/  IMAD.MOV.U32 R19, RZ, RZ, R13 ;  /* 0x000000ffff137224 */ /* 0x000fe400078e000d */
[----:B------:R-:W-:Y:S01]  /*2000*/  IMAD.X R4, RZ, RZ, R17, P0 ;  /* 0x000000ffff047224 */ /* 0x000fe200000e0611 */
[----:B------:R-:W4:Y:S03]  /*2010*/  LDCU.64 UR6, c[0x0][0x380] ;  /* 0x00007000ff0677ac */ /* 0x000f260008000a00 */
[----:B--2---:R-:W-:-:S02]  /*2020*/  IMAD R4, R4, UR10, RZ ;  /* 0x0000000a04047c24 */ /* 0x004fc4000f8e02ff */
[----:B------:R-:W-:Y:S01]  /*2030*/  IMAD.WIDE.U32 R18, R15, UR10, R18 ;  /* 0x0000000a0f127c25 */ /* 0x000fe2000f8e0012 */
[----:B---3--:R-:W-:-:S03]  /*2040*/  ISETP.GE.AND P4, PT, R218, UR4, PT ;  /* 0x00000004da007c0c */ /* 0x008fc6000bf86270 */
[----:B------:R-:W-:Y:S01]  /*2050*/  IMAD R4, R15, UR11, R4 ;  /* 0x0000000b0f047c24 */ /* 0x000fe2000f8e0204 */
[----:B------:R-:W-:Y:S02]  /*2060*/  ISETP.GE.AND P3, PT, R244, UR4, PT ;  /* 0x00000004f4007c0c */ /* 0x000fe4000bf66270 */
[----:B----4-:R-:W-:Y:S01]  /*2070*/  LEA R14, P5, R18, UR6, 0x1 ;  /* 0x00000006120e7c11 */ /* 0x010fe2000f8a08ff */
[----:B------:R-:W-:Y:S01]  /*2080*/  IMAD.IADD R4, R19, 0x1, R4 ;  /* 0x0000000113047824 */ /* 0x000fe200078e0204 */
[----:B------:R-:W-:Y:S02]  /*2090*/  ISETP.GE.AND P2, PT, R242, UR4, PT ;  /* 0x00000004f2007c0c */ /* 0x000fe4000bf46270 */
[----:B------:R-:W-:Y:S02]  /*20a0*/  ISETP.GE.AND P0, PT, R240, UR4, PT ;  /* 0x00000004f0007c0c */ /* 0x000fe4000bf06270 */
[----:B------:R-:W-:-:S05]  /*20b0*/  LEA.HI.X R15, R18, UR7, R4, 0x1, P5 ;  /* 0x00000007120f7c11 */ /* 0x000fca000a8f0c04 */
        /* <DEDUP_REMOVED lines=20> */
.L_x_508:
[----:B------:R-:W-:Y:S05]  /*2200*/  BSYNC.RECONVERGENT B0 ;  /* 0x0000000000007941 */ /* 0x000fea0003800200 */
.L_x_507:
[----:B------:R-:W-:Y:S01]  /*2210*/  BSSY.RECONVERGENT B0, `(.L_x_509) ;  /* 0x0000028000007945 */ /* 0x000fe20003800200 */
[----:B------:R-:W-:-:S03]  /*2220*/  ISETP.GE.AND P0, PT, R5, R226, PT ;  /* 0x000000e20500720c */ /* 0x000fc60003f06270 */
[----:B------:R-:W-:Y:S10]  /*2230*/  @P1 BRA `(.L_x_510) ;  /* 0x0000000000941947 */ /* 0x000ff40003800000 */
[----:B------:R-:W3:Y:S01]  /*2240*/  LDCU.64 UR10, c[0x0][0x3b0] ;  /* 0x00007600ff0a77ac */ /* 0x000ee20008000a00 */
[----:B--2---:R-:W-:Y:S01]  /*2250*/  IADD3 R15, P1, PT, R16, 0x20, RZ ;  /* 0x00000020100f7810 */ /* 0x004fe20007f3e0ff */
[----:B------:R-:W-:Y:S01]  /*2260*/  IMAD.MOV.U32 R18, RZ, RZ, R10 ;  /* 0x000000ffff127224 */ /* 0x000fe200078e000a */
[----:B------:R-:W2:Y:S01]  /*2270*/  LDCU UR4, c[0x0][0x440] ;  /* 0x00008800ff0477ac */ /* 0x000ea20008000800 */
[----:B------:R-:W-:Y:S02]  /*2280*/  IMAD.MOV.U32 R19, RZ, RZ, R13 ;  /* 0x000000ffff137224 */ /* 0x000fe400078e000d */
[----:B------:R-:W-:Y:S01]  /*2290*/  IMAD.X R4, RZ, RZ, R17, P1 ;  /* 0x000000ffff047224 */ /* 0x000fe200008e0611 */
[----:B------:R-:W4:Y:S03]  /*22a0*/  LDCU.64 UR6, c[0x0][0x380] ;  /* 0x00007000ff0677ac */ /* 0x000f260008000a00 */
[----:B---3--:R-:W-:-:S02]  /*22b0*/  IMAD R4, R4, UR10, RZ ;  /* 0x0000000a04047c24 */ /* 0x008fc4000f8e02ff */
[----:B------:R-:W-:Y:S01]  /*22c0*/  IMAD.WIDE.U32 R18, R15, UR10, R18 ;  /* 0x0000000a0f127c25 */ /* 0x000fe2000f8e0012 */
[----:B--2---:R-:W-:-:S03]  /*22d0*/  ISETP.GE.AND P4, PT, R218, UR4, PT ;  /* 0x00000004da007c0c */ /* 0x004fc6000bf86270 */
        /* <DEDUP_REMOVED lines=27> */
.L_x_510:
[----:B------:R-:W-:Y:S05]  /*2490*/  BSYNC.RECONVERGENT B0 ;  /* 0x0000000000007941 */ /* 0x000fea0003800200 */
.L_x_509:
[----:B------:R-:W-:Y:S01]  /*24a0*/  BSSY.RECONVERGENT B0, `(.L_x_511) ;  /* 0x000002a000007945 */ /* 0x000fe20003800200 */
[-C--:B------:R-:W-:Y:S01]  /*24b0*/  ISETP.GE.AND P5, PT, R9, R6.reuse, PT ;  /* 0x000000060900720c */ /* 0x080fe20003fa6270 */
[C---:B------:R-:W-:Y:S01]  /*24c0*/  IMAD.SHL.U32 R87, R166.reuse, 0x10, RZ ;  /* 0x00000010a6577824 */ /* 0x040fe200078e00ff */
[----:B------:R-:W-:Y:S02]  /*24d0*/  ISETP.GE.AND P4, PT, R7, R6, PT ;  /* 0x000000060700720c */ /* 0x000fe40003f86270 */
[----:B------:R-:W-:Y:S01]  /*24e0*/  SHF.L.U64.HI R88, R166, 0x4, R167 ;  /* 0x00000004a6587819 */ /* 0x000fe200000102a7 */
[----:B------:R-:W-:Y:S05]  /*24f0*/  @P0 BRA `(.L_x_512) ;  /* 0x0000000000900947 */ /* 0x000fea0003800000 */
[----:B------:R-:W4:Y:S01]  /*2500*/  LDCU.64 UR10, c[0x0][0x3b0] ;  /* 0x00007600ff0a77ac */ /* 0x000f220008000a00 */
[----:B------:R-:W-:Y:S01]  /*2510*/  IADD3 R11, P0, PT, R16, 0x30, RZ ;  /* 0x00000030100b7810 */ /* 0x000fe20007f1e0ff */
[----:B------:R-:W-:Y:S01]  /*2520*/  IMAD.MOV.U32 R12, RZ, RZ, R10 ;  /* 0x000000ffff0c7224 */ /* 0x000fe200078e000a */
[----:B------:R-:W5:Y:S03]  /*2530*/  LDCU UR4, c[0x0][0x440] ;  /* 0x00008800ff0477ac */ /* 0x000f660008000800 */
[----:B------:R-:W-:Y:S01]  /*2540*/  IMAD.X R4, RZ, RZ, R17, P0 ;  /* 0x000000ffff047224 */ /* 0x000fe200000e0611 */
[----:B------:R-:W1:Y:S03]  /*2550*/  LDCU.64 UR6, c[0x0][0x380] ;  /* 0x00007000ff0677ac */ /* 0x000e660008000a00 */
[----:B----4-:R-:W-:-:S02]  /*2560*/  IMAD R4, R4, UR10, RZ ;  /* 0x0000000a04047c24 */ /* 0x010fc4000f8e02ff */
[----:B------:R-:W-:Y:S01]  /*2570*/  IMAD.WIDE.U32 R12, R11, UR10, R12 ;  /* 0x0000000a0b0c7c25 */ /* 0x000fe2000f8e000c */
[----:B-----5:R-:W-:-:S03]  /*2580*/  ISETP.GE.AND P3, PT, R218, UR4, PT ;  /* 0x00000004da007c0c */ /* 0x020fc6000bf66270 */
[----:B------:R-:W-:Y:S01]  /*2590*/  IMAD R11, R11, UR11, R4 ;  /* 0x0000000b0b0b7c24 */ /* 0x000fe2000f8e0204 */
[----:B------:R-:W-:Y:S02]  /*25a0*/  ISETP.GE.AND P2, PT, R244, UR4, PT ;  /* 0x00000004f4007c0c */ /* 0x000fe4000bf46270 */
[----:B-1----:R-:W-:Y:S01]  /*25b0*/  LEA R10, P0, R12, UR6, 0x1 ;  /* 0x000000060c0a7c11 */ /* 0x002fe2000f8008ff */
[----:B------:R-:W-:Y:S01]  /*25c0*/  IMAD.IADD R11, R13, 0x1, R11 ;  /* 0x000000010d0b7824 */ /* 0x000fe200078e020b */
[----:B------:R-:W-:-:S04]  /*25d0*/  ISETP.GE.AND P1, PT, R242, UR4, PT ;  /* 0x00000004f2007c0c */ /* 0x000fc8000bf26270 */
[----:B------:R-:W-:Y:S02]  /*25e0*/  LEA.HI.X R11, R12, UR7, R11, 0x1, P0 ;  /* 0x000000070c0b7c11 */ /* 0x000fe400080f0c0b */
[----:B------:R-:W-:-:S03]  /*25f0*/  ISETP.GE.AND P0, PT, R240, UR4, PT ;  /* 0x00000004f0007c0c */ /* 0x000fc6000bf06270 */
        /* <DEDUP_REMOVED lines=20> */
.L_x_512:
[----:B------:R-:W-:Y:S05]  /*2740*/  BSYNC.RECONVERGENT B0 ;  /* 0x0000000000007941 */ /* 0x000fea0003800200 */
.L_x_511:
[----:B------:R-:W-:Y:S04]  /*2750*/  BSSY.RECONVERGENT B0, `(.L_x_513) ;  /* 0x0000021000007945 */ /* 0x000fe80003800200 */
[----:B------:R-:W-:Y:S05]  /*2760*/  @P6 BRA `(.L_x_514) ;  /* 0x00000000007c6947 */ /* 0x000fea0003800000 */
[----:B------:R-:W5:Y:S02]  /*2770*/  LDCU UR4, c[0x0][0x440] ;  /* 0x00008800ff0477ac */ /* 0x000f640008000800 */
[----:B-----5:R-:W-:Y:S02]  /*2780*/  ISETP.GE.AND P3, PT, R218, UR4, PT ;  /* 0x00000004da007c0c */ /* 0x020fe4000bf66270 */
[----:B------:R-:W-:Y:S02]  /*2790*/  ISETP.GE.AND P2, PT, R244, UR4, PT ;  /* 0x00000004f4007c0c */ /* 0x000fe4000bf46270 */
[----:B------:R-:W-:Y:S02]  /*27a0*/  ISETP.GE.AND P1, PT, R242, UR4, PT ;  /* 0x00000004f2007c0c */ /* 0x000fe4000bf26270 */
[----:B------:R-:W-:-:S07]  /*27b0*/  ISETP.GE.AND P0, PT, R240, UR4, PT ;  /* 0x00000004f0007c0c */ /* 0x000fce000bf06270 */
[--C-:B------:R-:W-:Y:S02]  /*27c0*/  @!P3 IMAD.MOV.U32 R229, RZ, RZ, R227.reuse ;  /* 0x000000ffffe5b224 */ /* 0x100fe400078e00e3 */
[----:B------:R-:W-:Y:S02]  /*27d0*/  @!P2 IMAD.MOV.U32 R12, RZ, RZ, R228 ;  /* 0x000000ffff0ca224 */ /* 0x000fe400078e00e4 */
[--C-:B------:R-:W-:Y:S01]  /*27e0*/  @!P2 IMAD.MOV.U32 R13, RZ, RZ, R227.reuse ;  /* 0x000000ffff0da224 */ /* 0x100fe200078e00e3 */
[----:B----4-:R-:W-:Y:S01]  /*27f0*/  @!P1 MOV R10, R228 ;  /* 0x000000e4000a9202 */ /* 0x010fe20000000f00 */
[----:B------:R-:W-:Y:S01]  /*2800*/  @!P1 IMAD.MOV.U32 R11, RZ, RZ, R227 ;  /* 0x000000ffff0b9224 */ /* 0x000fe200078e00e3 */
        /* <DEDUP_REMOVED lines=14> */
[----:B------:R1:W-:Y:S01]  /*28f0*/  @P1 STS.128 [R245+0xc000], RZ ;  /* 0x00c000fff5001388 */ /* 0x0003e20000000c00 */
[----:B----4-:R-:W-:-:S05]  /*2900*/  @!P0 MOV R229, R227 ;  /* 0x000000e300e58202 */ /* 0x010fca0000000f00 */
[----:B------:R-:W-:Y:S01]  /*2910*/  @!PT LDS RZ, [RZ] ;  /* 0x00000000fffff984 */ /* 0x000fe20000000800 */
[----:B------:R-:W-:Y:S01]  /*2920*/  @!PT LDS RZ, [RZ] ;  /* 0x00000000fffff984 */ /* 0x000fe20000000800 */
[----:B------:R-:W-:Y:S01]  /*2930*/  @!PT LDS RZ, [RZ] ;  /* 0x00000000fffff984 */ /* 0x000fe20000000800 */
[----:B------:R1:W-:Y:S04]  /*2940*/  @!P0 LDGSTS.E.BYPASS.LTC128B.128 [R245+0xe000], desc[UR16][R228.64+0x180] ;  /* 0x0e000180e4f58fae */ /* 0x0003e8000b981a10 */
[----:B------:R1:W-:Y:S02]  /*2950*/  @P0 STS.128 [R245+0xe000], RZ ;  /* 0x00e000fff5000388 */ /* 0x0003e40000000c00 */
.L_x_514:
[----:B------:R-:W-:Y:S05]  /*2960*/  BSYNC.RECONVERGENT B0 ;  /* 0x0000000000007941 */ /* 0x000fea0003800200 */
.L_x_513:
[----:B------:R-:W-:Y:S04]  /*2970*/  BSSY.RECONVERGENT B0, `(.L_x_515) ;  /* 0x000001d000007945 */ /* 0x000fe80003800200 */
[----:B------:R-:W-:Y:S05]  /*2980*/  @P5 BRA `(.L_x_516) ;  /* 0x00000000006c5947 */ /* 0x000fea0003800000 */
[----:B------:R-:W5:Y:S01]  /*2990*/  LDCU UR4, c[0x0][0x440] ;  /* 0x00008800ff0477ac */ /* 0x000f620008000800 */
[----:B-1--4-:R-:W-:-:S04]  /*29a0*/  LEA R10, P5, R87, R228, 0x1 ;  /* 0x000000e4570a7211 */ /* 0x012fc800078a08ff */
[----:B------:R-:W-:Y:S02]  /*29b0*/  LEA.HI.X R11, R87, R227, R88, 0x1, P5 ;  /* 0x000000e3570b7211 */ /* 0x000fe400028f0c58 */
[----:B-----5:R-:W-:Y:S02]  /*29c0*/  ISETP.GE.AND P3, PT, R218, UR4, PT ;  /* 0x00000004da007c0c */ /* 0x020fe4000bf66270 */
[----:B------:R-:W-:Y:S02]  /*29d0*/  ISETP.GE.AND P2, PT, R244, UR4, PT ;  /* 0x00000004f4007c0c */ /* 0x000fe4000bf46270 */
[----:B------:R-:W-:Y:S02]  /*29e0*/  ISETP.GE.AND P1, PT, R242, UR4, PT ;  /* 0x00000004f2007c0c */ /* 0x000fe4000bf26270 */
[----:B------:R-:W-:-:S07]  /*29f0*/  ISETP.GE.AND P0, PT, R240, UR4, PT ;  /* 0x00000004f0007c0c */ /* 0x000fce000bf06270 */
        /* <DEDUP_REMOVED lines=20> */
.L_x_516:
[----:B------:R-:W-:Y:S05]  /*2b40*/  BSYNC.RECONVERGENT B0 ;  /* 0x0000000000007941 */ /* 0x000fea0003800200 */
.L_x_515:
[----:B------:R-:W-:Y:S01]  /*2b50*/  BSSY.RECONVERGENT B0, `(.L_x_517) ;  /* 0x000001e000007945 */ /* 0x000fe20003800200 */
[----:B------:R-:W-:-:S03]  /*2b60*/  ISETP.GE.AND P0, PT, R5, R6, PT ;  /* 0x000000060500720c */ /* 0x000fc60003f06270 */
[----:B------:R-:W-:Y:S10]  /*2b70*/  @P4 BRA `(.L_x_518) ;  /* 0x00000000006c4947 */ /* 0x000ff40003800000 */
        /* <DEDUP_REMOVED lines=27> */
.L_x_518:
[----:B------:R-:W-:Y:S05]  /*2d30*/  BSYNC.RECONVERGENT B0 ;  /* 0x0000000000007941 */ /* 0x000fea0003800200 */
.L_x_517:
[----:B------:R-:W-:Y:S04]  /*2d40*/  BSSY.RECONVERGENT B0, `(.L_x_519) ;  /* 0x000001f000007945 */ /* 0x000fe80003800200 */
[----:B------:R-:W-:Y:S05]  /*2d50*/  @P0 BRA `(.L_x_520) ;  /* 0x0000000000740947 */ /* 0x000fea0003800000 */
[----:B------:R-:W5:Y:S01]  /*2d60*/  LDCU UR4, c[0x0][0x440] ;  /* 0x00008800ff0477ac */ /* 0x000f620008000800 */
[----:B-1----:R-:W-:Y:S02]  /*2d70*/  IMAD.MOV.U32 R229, RZ, RZ, R227 ;  /* 0x000000ffffe57224 */ /* 0x002fe400078e00e3 */
[----:B------:R-:W-:Y:S02]  /*2d80*/  IMAD R4, R167, 0x60, RZ ;  /* 0x00000060a7047824 */ /* 0x000fe400078e02ff */
[----:B----4-:R-:W-:-:S04]  /*2d90*/  IMAD.WIDE.U32 R10, R166, 0x60, R228 ;  /* 0x00000060a60a7825 */ /* 0x010fc800078e00e4 */
[----:B------:R-:W-:Y:S01]  /*2da0*/  IMAD.IADD R11, R11, 0x1, R4 ;  /* 0x000000010b0b7824 */ /* 0x000fe200078e0204 */
        /* <DEDUP_REMOVED lines=24> */
.L_x_520:
[----:B------:R-:W-:Y:S05]  /*2f30*/  BSYNC.RECONVERGENT B0 ;  /* 0x0000000000007941 */ /* 0x000fea0003800200 */
.L_x_519:
[----:B------:R-:W0:Y:S01]  /*2f40*/  LDGDEPBAR ;  /* 0x00000000000079af */ /* 0x000e220000000000 */
[--C-:B------:R-:W-:Y:S01]  /*2f50*/  SHF.R.U32.HI R221, RZ, 0x1, R219.reuse ;  /* 0x00000001ffdd7819 */ /* 0x100fe200000116db */
[C---:B------:R-:W-:Y:S01]  /*2f60*/  IMAD.SHL.U32 R217, R219.reuse, 0x20, RZ ;  /* 0x00000020dbd97824 */ /* 0x040fe200078e00ff */
[----:B------:R-:W-:Y:S01]  /*2f70*/  SHF.R.U32.HI R4, RZ, 0x2, R219 ;  /* 0x00000002ff047819 */ /* 0x000fe200000116db */
[----:B------:R-:W-:Y:S01]  /*2f80*/  IMAD.SHL.U32 R180, R219, 0x40, RZ ;  /* 0x00000040dbb47824 */ /* 0x000fe200078e00ff */
[----:B------:R-:W-:Y:S01]  /*2f90*/  LOP3.LUT R8, R221, 0x1f0, RZ, 0xc0, !PT ;  /* 0x000001f0dd087812 */ /* 0x000fe200078ec0ff */
[----:B------:R-:W-:Y:S01]  /*2fa0*/  BSSY.RECONVERGENT B0, `(.L_x_521) ;  /* 0x000002f000007945 */ /* 0x000fe20003800200 */
[----:B------:R-:W-:Y:S02]  /*2fb0*/  LOP3.LUT R4, R4, 0x7, RZ, 0xc0, !PT ;  /* 0x0000000704047812 */ /* 0x000fe400078ec0ff */
[----:B-1--4-:R-:W-:Y:S02]  /*2fc0*/  IADD3 R11, PT, PT, R8, 0x1, R3 ;  /* 0x00000001080b7810 */ /* 0x012fe40007ffe003 */
[----:B------:R-:W-:-:S02]  /*2fd0*/  LOP3.LUT R217, R217, 0x7c00, RZ, 0xc0, !PT ;  /* 0x00007c00d9d97812 */ /* 0x000fc400078ec0ff */
[----:B------:R-:W-:Y:S02]  /*2fe0*/  LOP3.LUT R3, R221, 0x8, RZ, 0xc0, !PT ;  /* 0x00000008dd037812 */ /* 0x000fe400078ec0ff */
[----:B------:R-:W-:Y:S02]  /*2ff0*/  LOP3.LUT R178, R218, 0x1c0, R180, 0xf8, !PT ;  /* 0x000001c0dab27812 */ /* 0x000fe400078ef8b4 */
[----:B------:R-:W-:Y:S02]  /*3000*/  IADD3 R2, PT, PT, -R2, R11, R4 ;  /* 0x0000000b02027210 */ /* 0x000fe40007ffe104 */
[----:B------:R-:W-:Y:S02]  /*3010*/  LOP3.LUT R4, R217, 0x200, R180, 0xf8, !PT ;  /* 0x00000200d9047812 */ /* 0x000fe400078ef8b4 */
[----:B------:R-:W-:Y:S02]  /*3020*/  LOP3.LUT R3, R178, R3, RZ, 0x3c, !PT ;  /* 0x00000003b2037212 */ /* 0x000fe400078e3cff */
[----:B------:R-:W-:Y:S01]  /*3030*/  IADD3 R2, PT, PT, R2, UR14, R89 ;  /* 0x0000000e02027c10 */ /* 0x000fe2000fffe059 */
[----:B------:R-:W-:-:S04]  /*3040*/  DEPBAR.LE SB0, 0x0 ;  /* 0x000080000000791a */ /* 0x000fc80000000000 */
[----:B------:R-:W-:Y:S06]  /*3050*/  BAR.SYNC.DEFER_BLOCKING 0x0 ;  /* 0x0000000000007b1d */ /* 0x000fec0000010000 */
[----:B------:R-:W-:Y:S05]  /*3060*/  @P6 BRA `(.L_x_522) ;  /* 0x0000000000786947 */ /* 0x000fea0003800000 */
[----:B------:R-:W1:Y:S02]  /*3070*/  LDCU UR4, c[0x0][0x440] ;  /* 0x00008800ff0477ac */ /* 0x000e640008000800 */
[----:B-1----:R-:W-:Y:S02]  /*3080*/  ISETP.GE.AND P2, PT, R244, UR4, PT ;  /* 0x00000004f4007c0c */ /* 0x002fe4000bf46270 */
[----:B------:R-:W-:Y:S02]  /*3090*/  ISETP.GE.AND P1, PT, R242, UR4, PT ;  /* 0x00000004f2007c0c */ /* 0x000fe4000bf26270 */
[----:B------:R-:W-:Y:S02]  /*30a0*/  ISETP.GE.AND P3, PT, R218, UR4, PT ;  /* 0x00000004da007c0c */ /* 0x000fe4000bf66270 */
[----:B------:R-:W-:-:S07]  /*30b0*/  ISETP.GE.AND P0, PT, R240, UR4, PT ;  /* 0x00000004f0007c0c */ /* 0x000fce000bf06270 */
[--C-:B------:R-:W-:Y:S02]  /*30c0*/  @!P2 IMAD.MOV.U32 R12, RZ, RZ, R230.reuse ;  /* 0x000000ffff0ca224 */ /* 0x100fe400078e00e6 */
[--C-:B------:R-:W-:Y:S02]  /*30d0*/  @!P2 IMAD.MOV.U32 R13, RZ, RZ, R231.reuse ;  /* 0x000000ffff0da224 */ /* 0x100fe400078e00e7 */
[----:B------:R-:W-:Y:S01]  /*30e0*/  @!P1 IMAD.MOV.U32 R10, RZ, RZ, R230 ;  /* 0x000000ffff0a9224 */ /* 0x000fe200078e00e6 */
[----:B------:R-:W-:Y:S01]  /*30f0*/  @!PT LDS RZ, [RZ] ;  /* 0x00000000fffff984 */ /* 0x000fe20000000800 */
[----:B------:R-:W-:Y:S01]  /*3100*/  @!PT LDS RZ, [RZ] ;  /* 0x00000000fffff984 */ /* 0x000fe20000000800 */
[----:B------:R-:W-:Y:S01]  /*3110*/  @!PT LDS RZ, [RZ] ;  /* 0x00000000fffff984 */ /* 0x000fe20000000800 */
[----:B------:R1:W-:Y:S01]  /*3120*/  @!P3 LDGSTS.E.BYPASS.LTC128B.128 [R245+0x10000], desc[UR16][R230.64] ;  /* 0x10000000e6f5bfae */ /* 0x0003e2000b981a10 */
[----:B------:R-:W-:-:S03]  /*3130*/  @!P1 IMAD.MOV.U32 R11, RZ, RZ, R231 ;  /* 0x000000ffff0b9224 */ /* 0x000fc600078e00e7 */
        /* <DEDUP_REMOVED lines=16> */
[----:B------:R-:W-:Y:S05]  /*3240*/  BRA `(.L_x_523) ;  /* 0x0000000000107947 */ /* 0x000fea0003800000 */
.L_x_522:
[----:B------:R4:W-:Y:S04]  /*3250*/  STS.128 [R245+0x10000], RZ ;  /* 0x010000fff5007388 */ /* 0x0009e80000000c00 */
[----:B------:R4:W-:Y:S04]  /*3260*/  STS.128 [R245+0x12000], RZ ;  /* 0x012000fff5007388 */ /* 0x0009e80000000c00 */
[----:B------:R4:W-:Y:S04]  /*3270*/  STS.128 [R245+0x14000], RZ ;  /* 0x014000fff5007388 */ /* 0x0009e80000000c00 */
[----:B------:R4:W-:Y:S02]  /*3280*/  STS.128 [R245+0x16000], RZ ;  /* 0x016000fff5007388 */ /* 0x0009e40000000c00 */
.L_x_523:
[----:B------:R-:W-:Y:S05]  /*3290*/  BSYNC.RECONVERGENT B0 ;  /* 0x0000000000007941 */ /* 0x000fea0003800200 */
.L_x_521:
[-C--:B------:R-:W-:Y:S01]  /*32a0*/  ISETP.GE.AND P0, PT, R9, R6.reuse, PT ;  /* 0x000000060900720c */ /* 0x080fe20003f06270 */
[----:B------:R-:W-:Y:S01]  /*32b0*/  IMAD.IADD R4, R3, 0x1, R4 ;  /* 0x0000000103047824 */ /* 0x000fe200078e0204 */
[----:B------:R-:W-:Y:S01]  /*32c0*/  LOP3.LUT R9, R219, 0x8, RZ, 0xc0, !PT ;  /* 0x00000008db097812 */ /* 0x000fe200078ec0ff */
[----:B------:R-:W-:Y:S01]  /*32d0*/  BSSY.RECONVERGENT B0, `(.L_x_524) ;  /* 0x0000029000007945 */ /* 0x000fe20003800200 */
[----:B------:R-:W-:Y:S02]  /*32e0*/  LOP3.LUT R224, R180, 0x400, RZ, 0xc0, !PT ;  /* 0x00000400b4e07812 */ /* 0x000fe400078ec0ff */
[----:B------:R-:W-:Y:S02]  /*32f0*/  LOP3.LUT R9, R178, R9, RZ, 0x3c, !PT ;  /* 0x00000009b2097212 */ /* 0x000fe400078e3cff */
[-C--:B------:R-:W-:Y:S02]  /*3300*/  ISETP.GE.AND P6, PT, R7, R6.reuse, PT ;  /* 0x000000060700720c */ /* 0x080fe40003fc6270 */
[----:B------:R-:W-:Y:S01]  /*3310*/  ISETP.GE.AND P5, PT, R5, R6, PT ;  /* 0x000000060500720c */ /* 0x000fe20003fa6270 */
[----:B------:R-:W-:Y:S01]  /*3320*/  IMAD R224, R9, 0x2, R224 ;  /* 0x0000000209e07824 */ /* 0x000fe200078e02e0 */
[----:B------:R-:W-:Y:S01]  /*3330*/  LEA R96, R4, UR5, 0x1 ;  /* 0x0000000504607c11 */ /* 0x000fe2000f8e08ff */
[----:B------:R1:W-:Y:S04]  /*3340*/  @P0 STS.128 [R245+0x10800], RZ ;  /* 0x010800fff5000388 */ /* 0x0003e80000000c00 */
[----:B------:R1:W-:Y:S04]  /*3350*/  @P0 STS.128 [R245+0x12800], RZ ;  /* 0x012800fff5000388 */ /* 0x0003e80000000c00 */
[----:B------:R1:W-:Y:S04]  /*3360*/  @P0 STS.128 [R245+0x14800], RZ ;  /* 0x014800fff5000388 */ /* 0x0003e80000000c00 */
[----:B------:R1:W-:Y:S01]  /*3370*/  @P0 STS.128 [R245+0x16800], RZ ;  /* 0x016800fff5000388 */ /* 0x0003e20000000c00 */
[----:B------:R-:W-:Y:S05]  /*3380*/  @P0 BRA `(.L_x_525) ;  /* 0x0000000000740947 */ /* 0x000fea0003800000 */
[----:B------:R-:W5:Y:S01]  /*3390*/  LDCU UR4, c[0x0][0x440] ;  /* 0x00008800ff0477ac */ /* 0x000f620008000800 */
[C---:B------:R-:W-:Y:S01]  /*33a0*/  IMAD.SHL.U32 R5, R176.reuse, 0x10, RZ ;  /* 0x00000010b0057824 */ /* 0x040fe200078e00ff */
[----:B------:R-:W-:-:S04]  /*33b0*/  SHF.L.U64.HI R4, R176, 0x4, R177 ;  /* 0x00000004b0047819 */ /* 0x000fc800000102b1 */
[----:B------:R-:W-:-:S04]  /*33c0*/  LEA R6, P4, R5, R230, 0x1 ;  /* 0x000000e605067211 */ /* 0x000fc800078808ff */
        /* <DEDUP_REMOVED lines=25> */
.L_x_525:
[----:B------:R-:W-:Y:S05]  /*3560*/  BSYNC.RECONVERGENT B0 ;  /* 0x0000000000007941 */ /* 0x000fea0003800200 */
.L_x_524:
[----:B------:R1:W-:Y:S01]  /*3570*/  @P6 STS.128 [R245+0x11000], RZ ;  /* 0x011000fff5006388 */ /* 0x0003e20000000c00 */
[----:B------:R-:W-:Y:S03]  /*3580*/  BSSY.RECONVERGENT B0, `(.L_x_526) ;  /* 0x0000020000007945 */ /* 0x000fe60003800200 */
[----:B------:R1:W-:Y:S04]  /*3590*/  @P6 STS.128 [R245+0x13000], RZ ;  /* 0x013000fff5006388 */ /* 0x0003e80000000c00 */
[----:B------:R1:W-:Y:S04]  /*35a0*/  @P6 STS.128 [R245+0x15000], RZ ;  /* 0x015000fff5006388 */ /* 0x0003e80000000c00 */
[----:B------:R1:W-:Y:S01]  /*35b0*/  @P6 STS.128 [R245+0x17000], RZ ;  /* 0x017000fff5006388 */ /* 0x0003e20000000c00 */
[----:B------:R-:W-:Y:S05]  /*35c0*/  @P6 BRA `(.L_x_527) ;  /* 0x00000000006c6947 */ /* 0x000fea0003800000 */
[----:B------:R-:W5:Y:S01]  /*35d0*/  LDCU UR4, c[0x0][0x440] ;  /* 0x00008800ff0477ac */ /* 0x000f620008000800 */
        /* <DEDUP_REMOVED lines=26> */
.L_x_527:
[----:B------:R-:W-:Y:S05]  /*3780*/  BSYNC.RECONVERGENT B0 ;  /* 0x0000000000007941 */ /* 0x000fea0003800200 */
.L_x_526:
[----:B------:R1:W-:Y:S01]  /*3790*/  @P5 STS.128 [R245+0x11800], RZ ;  /* 0x011800fff5005388 */ /* 0x0003e20000000c00 */
[----:B------:R-:W-:Y:S03]  /*37a0*/  BSSY.RECONVERGENT B0, `(.L_x_528) ;  /* 0x0000021000007945 */ /* 0x000fe60003800200 */
[----:B------:R1:W-:Y:S04]  /*37b0*/  @P5 STS.128 [R245+0x13800], RZ ;  /* 0x013800fff5005388 */ /* 0x0003e80000000c00 */
[----:B------:R1:W-:Y:S04]  /*37c0*/  @P5 STS.128 [R245+0x15800], RZ ;  /* 0x015800fff5005388 */ /* 0x0003e80000000c00 */
[----:B------:R1:W-:Y:S01]  /*37d0*/  @P5 STS.128 [R245+0x17800], RZ ;  /* 0x017800fff5005388 */ /* 0x0003e20000000c00 */
[----:B------:R-:W-:Y:S05]  /*37e0*/  @P5 BRA `(.L_x_529) ;  /* 0x0000000000705947 */ /* 0x000fea0003800000 */
[----:B------:R-:W5:Y:S01]  /*37f0*/  LDCU UR4, c[0x0][0x440] ;  /* 0x00008800ff0477ac */ /* 0x000f620008000800 */
[----:B-1----:R-:W-:Y:S02]  /*3800*/  IMAD R4, R177, 0x60, RZ ;  /* 0x00000060b1047824 */ /* 0x002fe400078e02ff */
[----:B------:R-:W-:-:S04]  /*3810*/  IMAD.WIDE.U32 R6, R176, 0x60, R230 ;  /* 0x00000060b0067825 */ /* 0x000fc800078e00e6 */
        /* <DEDUP_REMOVED lines=25> */
.L_x_529:
[----:B------:R-:W-:Y:S05]  /*39b0*/  BSYNC.RECONVERGENT B0 ;  /* 0x0000000000007941 */ /* 0x000fea0003800200 */
.L_x_528:
[----:B------:R-:W-:Y:S01]  /*39c0*/  LDSM.16.M88.4 R36, [R96] ;  /* 0x000000006024783b */ /* 0x000fe20000000200 */
[----:B------:R-:W-:Y:S01]  /*39d0*/  IMAD.MOV.U32 R85, RZ, RZ, 0x20 ;  /* 0x00000020ff557424 */ /* 0x000fe200078e00ff */
[C---:B------:R-:W-:Y:S01]  /*39e0*/  LOP3.LUT P1, RZ, R219.reuse, 0x2, RZ, 0xc0, !PT ;  /* 0x00000002dbff7812 */ /* 0x040fe2000782c0ff */
[----:B------:R-:W-:Y:S01]  /*39f0*/  VIADD R92, R224, UR5 ;  /* 0x00000005e05c7c36 */ /* 0x000fe20008000000 */
[----:B------:R-:W2:Y:S01]  /*3a00*/  LDSM.16.M88.4 R60, [R224+UR5+0x8000] ;  /* 0x00800005e03c783b */ /* 0x000ea20008000200 */
[----:B------:R-:W-:Y:S02]  /*3a10*/  LOP3.LUT P0, RZ, R219, 0x4, RZ, 0xc0, !PT ;  /* 0x00000004dbff7812 */ /* 0x000fe4000780c0ff */
[----:B------:R-:W-:Y:S01]  /*3a20*/  SEL R85, R85, 0xffffffe0, !P1 ;  /* 0xffffffe055557807 */ /* 0x000fe20004800000 */
[----:B------:R-:W5:Y:S01]  /*3a30*/  LDSM.16.M88.4 R52, [R224+UR5+0x8800] ;  /* 0x00880005e034783b */ /* 0x000f620008000200 */
[----:B------:R-:W-:Y:S02]  /*3a40*/  MOV R185, 0x40 ;  /* 0x0000004000b97802 */ /* 0x000fe40000000f00 */
[----:B------:R-:W-:Y:S01]  /*3a50*/  ISETP.NE.AND P6, PT, R0, 0x1, PT ;  /* 0x000000010000780c */ /* 0x000fe20003fc5270 */
[--C-:B------:R-:W-:Y:S01]  /*3a60*/  IMAD.IADD R95, R96, 0x1, R85.reuse ;  /* 0x00000001605f7824 */ /* 0x100fe200078e0255 */
[----:B------:R-:W4:Y:S01]  /*3a70*/  LDSM.16.M88.4 R44, [R224+UR5+0x9000] ;  /* 0x00900005e02c783b */ /* 0x000f220008000200 */
[----:B------:R-:W-:Y:S01]  /*3a80*/  IMAD.IADD R91, R92, 0x1, R85 ;  /* 0x000000015c5b7824 */ /* 0x000fe200078e0255 */
[----:B------:R-:W-:-:S02]  /*3a90*/  SEL R185, R185, 0xffffffc0, !P0 ;  /* 0xffffffc0b9b97807 */ /* 0x000fc40004000000 */
[----:B------:R-:W4:Y:S01]  /*3aa0*/  LDSM.16.M88.4 R28, [R224+UR5+0x9800] ;  /* 0x00980005e01c783b */ /* 0x000f220008000200 */
[----:B------:R-:W-:Y:S02]  /*3ab0*/  VIMNMX R165, PT, PT, R2, R89, PT ;  /* 0x0000005902a57248 */ /* 0x000fe40003fe0100 */
[--C-:B------:R-:W-:Y:S01]  /*3ac0*/  IMAD.IADD R94, R96, 0x1, R185.reuse ;  /* 0x00000001605e7824 */ /* 0x100fe200078e02b9 */
[----:B------:R-:W-:Y:S01]  /*3ad0*/  LDSM.16.M88.4 R64, [R95] ;  /* 0x000000005f40783b */ /* 0x000fe20000000200 */
[----:B------:R-:W-:Y:S01]  /*3ae0*/  IMAD.IADD R92, R92, 0x1, R185 ;  /* 0x000000015c5c7824 */ /* 0x000fe200078e02b9 */
[----:B------:R-:W-:Y:S02]  /*3af0*/  VIADDMNMX R2, R2, 0x8, R89, PT ;  /* 0x0000000802027846 */ /* 0x000fe40003800159 */
[----:B------:R-:W4:Y:S01]  /*3b00*/  LDSM.16.M88.4 R16, [R91+0x8000] ;  /* 0x008000005b10783b */ /* 0x000f220000000200 */
[C---:B------:R-:W-:Y:S01]  /*3b10*/  IADD3 R93, PT, PT, R85.reuse, R94, RZ ;  /* 0x0000005e555d7210 */ /* 0x040fe20007ffe0ff */
[----:B------:R-:W-:-:S02]  /*3b20*/  IMAD.IADD R90, R85, 0x1, R92 ;  /* 0x00000001555a7824 */ /* 0x000fc400078e025c */
[----:B-1----:R-:W1:Y:S04]  /*3b30*/  LDSM.16.M88.4 R4, [R91+0x8800] ;  /* 0x008800005b04783b */ /* 0x002e680000000200 */
[----:B------:R-:W-:Y:S04]  /*3b40*/  LDSM.16.M88.4 R20, [R94] ;  /* 0x000000005e14783b */ /* 0x000fe80000000200 */
[----:B------:R-:W1:Y:S04]  /*3b50*/  LDSM.16.M88.4 R24, [R92+0x8000] ;  /* 0x008000005c18783b */ /* 0x000e680000000200 */
[----:B------:R-:W1:Y:S01]  /*3b60*/  LDSM.16.M88.4 R8, [R92+0x8800] ;  /* 0x008800005c08783b */ /* 0x000e620000000200 */
[C---:B--23--:R-:W-:Y:S03]  /*3b70*/  HMMA.16816.F32.BF16 R12, R36.reuse, R60, RZ ;  /* 0x0000003c240c723c */ /* 0x04cfe600000418ff */
[----:B------:R-:W2:Y:S04]  /*3b80*/  LDSM.16.M88.4 R76, [R91+0x9000] ;  /* 0x009000005b4c783b */ /* 0x000ea80000000200 */
[----:B------:R-:W3:Y:S01]  /*3b90*/  LDSM.16.M88.4 R72, [R91+0x9800] ;  /* 0x009800005b48783b */ /* 0x000ee20000000200 */
[C---:B-----5:R-:W-:Y:S03]  /*3ba0*/  HMMA.16816.F32.BF16 R56, R36.reuse, R52, RZ ;  /* 0x000000342438723c */ /* 0x060fe600000418ff */
[----:B------:R-:W5:Y:S04]  /*3bb0*/  LDSM.16.M88.4 R32, [R92+0x9000] ;  /* 0x009000005c20783b */ /* 0x000f680000000200 */
[----:B------:R-:W-:Y:S01]  /*3bc0*/  LDSM.16.M88.4 R68, [R93] ;  /* 0x000000005d44783b */ /* 0x000fe20000000200 */
[C---:B------:R-:W-:Y:S03]  /*3bd0*/  HMMA.16816.F32.BF16 R60, R36.reuse, R62, RZ ;  /* 0x0000003e243c723c */ /* 0x040fe600000418ff */
[----:B------:R-:W-:Y:S04]  /*3be0*/  LDSM.16.M88.4 R80, [R92+0xc000] ;  /* 0x00c000005c50783b */ /* 0x000fe80000000200 */
[----:B------:R-:W0:Y:S01]  /*3bf0*/  LDGDEPBAR ;  /* 0x00000000000079af */ /* 0x000e220000000000 */
[C---:B------:R-:W-:Y:S08]  /*3c00*/  HMMA.16816.F32.BF16 R52, R36.reuse, R54, RZ ;  /* 0x000000362434723c */ /* 0x040ff000000418ff */
[C---:B----4-:R-:W-:Y:S08]  /*3c10*/  HMMA.16816.F32.BF16 R48, R36.reuse, R44, RZ ;  /* 0x0000002c2430723c */ /* 0x050ff000000418ff */
[C---:B------:R-:W-:Y:S08]  /*3c20*/  HMMA.16816.F32.BF16 R44, R36.reuse, R46, RZ ;  /* 0x0000002e242c723c */ /* 0x040ff000000418ff */
[C---:B------:R-:W-:Y:S08]  /*3c30*/  HMMA.16816.F32.BF16 R40, R36.reuse, R28, RZ ;  /* 0x0000001c2428723c */ /* 0x040ff000000418ff */
[----:B------:R-:W-:Y:S01]  /*3c40*/  HMMA.16816.F32.BF16 R36, R36, R30, RZ ;  /* 0x0000001e2424723c */ /* 0x000fe200000418ff */
[----:B------:R-:W4:Y:S07]  /*3c50*/  LDSM.16.M88.4 R28, [R92+0x9800] ;  /* 0x009800005c1c783b */ /* 0x000f2e0000000200 */
[C---:B------:R-:W-:Y:S08]  /*3c60*/  HMMA.16816.F32.BF16 R12, R64.reuse, R16, R12 ;  /* 0x00000010400c723c */ /* 0x040ff0000004180c */
[C---:B------:R-:W-:Y:S01]  /*3c70*/  HMMA.16816.F32.BF16 R60, R64.reuse, R18, R60 ;  /* 0x00000012403c723c */ /* 0x040fe2000004183c */
[----:B------:R-:W-:Y:S07]  /*3c80*/  LDSM.16.M88.4 R16, [R90+0x8800] ;  /* 0x008800005a10783b */ /* 0x000fee0000000200 */
[C---:B-1----:R-:W-:Y:S08]  /*3c90*/  HMMA.16816.F32.BF16 R56, R64.reuse, R4, R56 ;  /* 0x000000044038723c */ /* 0x042ff00000041838 */
[----:B------:R-:W-:Y:S01]  /*3ca0*/  HMMA.16816.F32.BF16 R52, R64, R6, R52 ;  /* 0x000000064034723c */ /* 0x000fe20000041834 */
[----:B------:R-:W1:Y:S07]  /*3cb0*/  LDSM.16.M88.4 R4, [R90+0x8000] ;  /* 0x008000005a04783b */ /* 0x000e6e0000000200 */
[C---:B------:R-:W-:Y:S08]  /*3cc0*/  HMMA.16816.F32.BF16 R12, R20.reuse, R24, R12 ;  /* 0x00000018140c723c */ /* 0x040ff0000004180c */
[C---:B------:R-:W-:Y:S01]  /*3cd0*/  HMMA.16816.F32.BF16 R60, R20.reuse, R26, R60 ;  /* 0x0000001a143c723c */ /* 0x040fe2000004183c */
[----:B------:R-:W-:Y:S07]  /*3ce0*/  LDSM.16.M88.4 R24, [R96+0x2000] ;  /* 0x002000006018783b */ /* 0x000fee0000000200 */
[C---:B------:R-:W-:Y:S08]  /*3cf0*/  HMMA.16816.F32.BF16 R56, R20.reuse, R8, R56 ;  /* 0x000000081438723c */ /* 0x040ff00000041838 */
[----:B------:R-:W-:Y:S01]  /*3d00*/  HMMA.16816.F32.BF16 R52, R20, R10, R52 ;  /* 0x0000000a1434723c */ /* 0x000fe20000041834 */
[----:B------:R-:W1:Y:S07]  /*3d10*/  LDSM.16.M88.4 R8, [R224+UR5+0xa000] ;  /* 0x00a00005e008783b */ /* 0x000e6e0008000200 */
[C---:B--2---:R-:W-:Y:S08]  /*3d20*/  HMMA.16816.F32.BF16 R48, R64.reuse, R76, R48 ;  /* 0x0000004c4030723c */ /* 0x044ff00000041830 */
[C---:B------:R-:W-:Y:S01]  /*3d30*/  HMMA.16816.F32.BF16 R44, R64.reuse, R78, R44 ;  /* 0x0000004e402c723c */ /* 0x040fe2000004182c */
[----:B------:R-:W2:Y:S07]  /*3d40*/  LDSM.16.M88.4 R76, [R90+0x9000] ;  /* 0x009000005a4c783b */ /* 0x000eae0000000200 */
[C---:B---3--:R-:W-:Y:S08]  /*3d50*/  HMMA.16816.F32.BF16 R40, R64.reuse, R72, R40 ;  /* 0x000000484028723c */ /* 0x048ff00000041828 */
[----:B------:R-:W-:Y:S01]  /*3d60*/  HMMA.16816.F32.BF16 R36, R64, R74, R36 ;  /* 0x0000004a4024723c */ /* 0x000fe20000041824 */
[----:B------:R-:W3:Y:S04]  /*3d70*/  LDSM.16.M88.4 R72, [R90+0x9800] ;  /* 0x009800005a48783b */ /* 0x000ee80000000200 */
[----:B------:R-:W3:Y:S03]  /*3d80*/  LDSM.16.M88.4 R64, [R224+UR5+0xa800] ;  /* 0x00a80005e040783b */ /* 0x000ee60008000200 */
[C---:B-----5:R-:W-:Y:S08]  /*3d90*/  HMMA.16816.F32.BF16 R48, R20.reuse, R32, R48 ;  /* 0x000000201430723c */ /* 0x060ff00000041830 */
[C---:B------:R-:W-:Y:S01]  /*3da0*/  HMMA.16816.F32.BF16 R44, R20.reuse, R34, R44 ;  /* 0x00000022142c723c */ /* 0x040fe2000004182c */
[----:B------:R-:W5:Y:S07]  /*3db0*/  LDSM.16.M88.4 R32, [R224+UR5+0xb000] ;  /* 0x00b00005e020783b */ /* 0x000f6e0008000200 */
[C---:B----4-:R-:W-:Y:S08]  /*3dc0*/  HMMA.16816.F32.BF16 R40, R20.reuse, R28, R40 ;  /* 0x0000001c1428723c */ /* 0x050ff00000041828 */
[----:B------:R-:W-:Y:S01]  /*3dd0*/  HMMA.16816.F32.BF16 R36, R20, R30, R36 ;  /* 0x0000001e1424723c */ /* 0x000fe20000041824 */
[----:B------:R-:W4:Y:S04]  /*3de0*/  LDSM.16.M88.4 R28, [R224+UR5+0xb800] ;  /* 0x00b80005e01c783b */ /* 0x000f280008000200 */
[----:B------:R-:W-:Y:S03]  /*3df0*/  LDSM.16.M88.4 R20, [R91+0xa000] ;  /* 0x00a000005b14783b */ /* 0x000fe60000000200 */
[C---:B-1----:R-:W-:Y:S08]  /*3e00*/  HMMA.16816.F32.BF16 R12, R68.reuse, R4, R12 ;  /* 0x00000004440c723c */ /* 0x042ff0000004180c */
[C---:B------:R-:W-:Y:S01]  /*3e10*/  HMMA.16816.F32.BF16 R60, R68.reuse, R6, R60 ;  /* 0x00000006443c723c */ /* 0x040fe2000004183c */
[----:B------:R-:W1:Y:S07]  /*3e20*/  LDSM.16.M88.4 R4, [R95+0x2000] ;  /* 0x002000005f04783b */ /* 0x000e6e0000000200 */
[C---:B------:R-:W-:Y:S08]  /*3e30*/  HMMA.16816.F32.BF16 R56, R68.reuse, R16, R56 ;  /* 0x000000104438723c */ /* 0x040ff00000041838 */
[----:B------:R-:W-:Y:S01]  /*3e40*/  HMMA.16816.F32.BF16 R52, R68, R18, R52 ;  /* 0x000000124434723c */ /* 0x000fe20000041834 */
[----:B------:R-:W1:Y:S07]  /*3e50*/  LDSM.16.M88.4 R16, [R91+0xa800] ;  /* 0x00a800005b10783b */ /* 0x000e6e0000000200 */
[C---:B------:R-:W-:Y:S08]  /*3e60*/  HMMA.16816.F32.BF16 R12, R24.reuse, R8, R12 ;  /* 0x00000008180c723c */ /* 0x040ff0000004180c */
[----:B------:R-:W-:Y:S01]  /*3e70*/  HMMA.16816.F32.BF16 R60, R24, R10, R60 ;  /* 0x0000000a183c723c */ /* 0x000fe2000004183c */
[----:B------:R-:W1:Y:S07]  /*3e80*/  LDSM.16.M88.4 R8, [R91+0xb000] ;  /* 0x00b000005b08783b */ /* 0x000e6e0000000200 */
[C---:B--2---:R-:W-:Y:S08]  /*3e90*/  HMMA.16816.F32.BF16 R48, R68.reuse, R76, R48 ;  /* 0x0000004c4430723c */ /* 0x044ff00000041830 */
[C---:B------:R-:W-:Y:S01]  /*3ea0*/  HMMA.16816.F32.BF16 R44, R68.reuse, R78, R44 ;  /* 0x0000004e442c723c */ /* 0x040fe2000004182c */
[----:B------:R-:W-:Y:S07]  /*3eb0*/  LDSM.16.M88.4 R76, [R94+0x4000] ;  /* 0x004000005e4c783b */ /* 0x000fee0000000200 */
[C---:B---3--:R-:W-:Y:S08]  /*3ec0*/  HMMA.16816.F32.BF16 R40, R68.reuse, R72, R40 ;  /* 0x000000484428723c */ /* 0x048ff00000041828 */
[----:B------:R-:W-:Y:S01]  /*3ed0*/  HMMA.16816.F32.BF16 R36, R68, R74, R36 ;  /* 0x0000004a4424723c */ /* 0x000fe20000041824 */
[----:B------:R-:W2:Y:S04]  /*3ee0*/  LDSM.16.M88.4 R68, [R91+0xb800] ;  /* 0x00b800005b44783b */ /* 0x000ea80000000200 */
[----:B------:R-:W-:Y:S03]  /*3ef0*/  LDSM.16.M88.4 R72, [R90+0xb000] ;  /* 0x00b000005a48783b */ /* 0x000fe60000000200 */
[C---:B------:R-:W-:Y:S08]  /*3f00*/  HMMA.16816.F32.BF16 R56, R24.reuse, R64, R56 ;  /* 0x000000401838723c */ /* 0x040ff00000041838 */
[C---:B------:R-:W-:Y:S01]  /*3f10*/  HMMA.16816.F32.BF16 R52, R24.reuse, R66, R52 ;  /* 0x000000421834723c */ /* 0x040fe20000041834 */
[----:B------:R-:W-:Y:S07]  /*3f20*/  LDSM.16.M88.4 R64, [R92+0xa000] ;  /* 0x00a000005c40783b */ /* 0x000fee0000000200 */
[C---:B-----5:R-:W-:Y:S08]  /*3f30*/  HMMA.16816.F32.BF16 R48, R24.reuse, R32, R48 ;  /* 0x000000201830723c */ /* 0x060ff00000041830 */
[C---:B------:R-:W-:Y:S01]  /*3f40*/  HMMA.16816.F32.BF16 R44, R24.reuse, R34, R44 ;  /* 0x00000022182c723c */ /* 0x040fe2000004182c */
[----:B------:R-:W-:Y:S07]  /*3f50*/  LDSM.16.M88.4 R32, [R92+0xa800] ;  /* 0x00a800005c20783b */ /* 0x000fee0000000200 */
[C---:B----4-:R-:W-:Y:S08]  /*3f60*/  HMMA.16816.F32.BF16 R40, R24.reuse, R28, R40 ;  /* 0x0000001c1828723c */ /* 0x050ff00000041828 */
[----:B------:R-:W-:Y:S01]  /*3f70*/  HMMA.16816.F32.BF16 R36, R24, R30, R36 ;  /* 0x0000001e1824723c */ /* 0x000fe20000041824 */
[----:B------:R-:W-:Y:S04]  /*3f80*/  LDSM.16.M88.4 R28, [R92+0xb000] ;  /* 0x00b000005c1c783b */ /* 0x000fe80000000200 */
[----:B------:R-:W-:Y:S03]  /*3f90*/  LDSM.16.M88.4 R24, [R92+0xb800] ;  /* 0x00b800005c18783b */ /* 0x000fe60000000200 */
[C---:B-1----:R-:W-:Y:S08]  /*3fa0*/  HMMA.16816.F32.BF16 R12, R4.reuse, R20, R12 ;  /* 0x00000014040c723c */ /* 0x042ff0000004180c */
[C---:B------:R-:W-:Y:S01]  /*3fb0*/  HMMA.16816.F32.BF16 R60, R4.reuse, R22, R60 ;  /* 0x00000016043c723c */ /* 0x040fe2000004183c */
[----:B------:R-:W1:Y:S07]  /*3fc0*/  LDSM.16.M88.4 R20, [R94+0x2000] ;  /* 0x002000005e14783b */ /* 0x000e6e0000000200 */
[C---:B------:R-:W-:Y:S08]  /*3fd0*/  HMMA.16816.F32.BF16 R56, R4.reuse, R16, R56 ;  /* 0x000000100438723c */ /* 0x040ff00000041838 */
[C---:B------:R-:W-:Y:S01]  /*3fe0*/  HMMA.16816.F32.BF16 R52, R4.reuse, R18, R52 ;  /* 0x000000120434723c */ /* 0x040fe20000041834 */
[----:B------:R-:W-:Y:S07]  /*3ff0*/  LDSM.16.M88.4 R16, [R93+0x2000] ;  /* 0x002000005d10783b */ /* 0x000fee0000000200 */
[C---:B------:R-:W-:Y:S08]  /*4000*/  HMMA.16816.F32.BF16 R48, R4.reuse, R8, R48 ;  /* 0x000000080430723c */ /* 0x040ff00000041830 */
[C---:B------:R-:W-:Y:S01]  /*4010*/  HMMA.16816.F32.BF16 R44, R4.reuse, R10, R44 ;  /* 0x0000000a042c723c */ /* 0x040fe2000004182c */
[----:B------:R-:W3:Y:S07]  /*4020*/  LDSM.16.M88.4 R8, [R90+0xa000] ;  /* 0x00a000005a08783b */ /* 0x000eee0000000200 */
[C---:B--2---:R-:W-:Y:S08]  /*4030*/  HMMA.16816.F32.BF16 R40, R4.reuse, R68, R40 ;  /* 0x000000440428723c */ /* 0x044ff00000041828 */
[----:B------:R-:W-:Y:S01]  /*4040*/  HMMA.16816.F32.BF16 R36, R4, R70, R36 ;  /* 0x000000460424723c */ /* 0x000fe20000041824 */
[----:B------:R-:W2:Y:S04]  /*4050*/  LDSM.16.M88.4 R4, [R90+0xa800] ;  /* 0x00a800005a04783b */ /* 0x000ea80000000200 */
[----:B------:R-:W-:Y:S03]  /*4060*/  LDSM.16.M88.4 R68, [R224+UR5+0xc000] ;  /* 0x00c00005e044783b */ /* 0x000fe60008000200 */
[C---:B-1----:R-:W-:Y:S08]  /*4070*/  HMMA.16816.F32.BF16 R12, R20.reuse, R64, R12 ;  /* 0x00000040140c723c */ /* 0x042ff0000004180c */
[C---:B------:R-:W-:Y:S01]  /*4080*/  HMMA.16816.F32.BF16 R60, R20.reuse, R66, R60 ;  /* 0x00000042143c723c */ /* 0x040fe2000004183c */
[----:B------:R-:W-:Y:S07]  /*4090*/  LDSM.16.M88.4 R64, [R224+UR5+0xc800] ;  /* 0x00c80005e040783b */ /* 0x000fee0008000200 */
[C---:B------:R-:W-:Y:S08]  /*40a0*/  HMMA.16816.F32.BF16 R56, R20.reuse, R32, R56 ;  /* 0x000000201438723c */ /* 0x040ff00000041838 */
[C---:B------:R-:W-:Y:S01]  /*40b0*/  HMMA.16816.F32.BF16 R52, R20.reuse, R34, R52 ;  /* 0x000000221434723c */ /* 0x040fe20000041834 */
[----:B------:R-:W-:Y:S07]  /*40c0*/  LDSM.16.M88.4 R32, [R224+UR5+0xd000] ;  /* 0x00d00005e020783b */ /* 0x000fee0008000200 */
[C---:B------:R-:W-:Y:S08]  /*40d0*/  HMMA.16816.F32.BF16 R48, R20.reuse, R28, R48 ;  /* 0x0000001c1430723c */ /* 0x040ff00000041830 */
[C---:B------:R-:W-:Y:S01]  /*40e0*/  HMMA.16816.F32.BF16 R44, R20.reuse, R30, R44 ;  /* 0x0000001e142c723c */ /* 0x040fe2000004182c */
[----:B------:R-:W-:Y:S07]  /*40f0*/  LDSM.16.M88.4 R28, [R224+UR5+0xd800] ;  /* 0x00d80005e01c783b */ /* 0x000fee0008000200 */
[C---:B------:R-:W-:Y:S08]  /*4100*/  HMMA.16816.F32.BF16 R40, R20.reuse, R24, R40 ;  /* 0x000000181428723c */ /* 0x040ff00000041828 */
[----:B------:R-:W-:Y:S01]  /*4110*/  HMMA.16816.F32.BF16 R36, R20, R26, R36 ;  /* 0x0000001a1424723c */ /* 0x000fe20000041824 */
[----:B------:R-:W1:Y:S04]  /*4120*/  LDSM.16.M88.4 R20, [R90+0xb800] ;  /* 0x00b800005a14783b */ /* 0x000e680000000200 */
[----:B------:R-:W-:Y:S03]  /*4130*/  LDSM.16.M88.4 R24, [R91+0xc000] ;  /* 0x00c000005b18783b */ /* 0x000fe60000000200 */
[C---:B---3--:R-:W-:Y:S08]  /*4140*/  HMMA.16816.F32.BF16 R12, R16.reuse, R8, R12 ;  /* 0x00000008100c723c */ /* 0x048ff0000004180c */
[C---:B------:R-:W-:Y:S01]  /*4150*/  HMMA.16816.F32.BF16 R60, R16.reuse, R10, R60 ;  /* 0x0000000a103c723c */ /* 0x040fe2000004183c */
[----:B------:R-:W3:Y:S07]  /*4160*/  LDSM.16.M88.4 R8, [R96+0x4000] ;  /* 0x004000006008783b */ /* 0x000eee0000000200 */
[C---:B--2---:R-:W-:Y:S08]  /*4170*/  HMMA.16816.F32.BF16 R56, R16.reuse, R4, R56 ;  /* 0x000000041038723c */ /* 0x044ff00000041838 */
[C---:B------:R-:W-:Y:S01]  /*4180*/  HMMA.16816.F32.BF16 R52, R16.reuse, R6, R52 ;  /* 0x000000061034723c */ /* 0x040fe20000041834 */
[----:B------:R-:W2:Y:S07]  /*4190*/  LDSM.16.M88.4 R4, [R95+0x4000] ;  /* 0x004000005f04783b */ /* 0x000eae0000000200 */
[C---:B------:R-:W-:Y:S08]  /*41a0*/  HMMA.16816.F32.BF16 R48, R16.reuse, R72, R48 ;  /* 0x000000481030723c */ /* 0x040ff00000041830 */
[C---:B------:R-:W-:Y:S01]  /*41b0*/  HMMA.16816.F32.BF16 R44, R16.reuse, R74, R44 ;  /* 0x0000004a102c723c */ /* 0x040fe2000004182c */
[----:B------:R-:W-:Y:S07]  /*41c0*/  LDSM.16.M88.4 R72, [R92+0xc800] ;  /* 0x00c800005c48783b */ /* 0x000fee0000000200 */
[C---:B-1----:R-:W-:Y:S08]  /*41d0*/  HMMA.16816.F32.BF16 R40, R16.reuse, R20, R40 ;  /* 0x000000141028723c */ /* 0x042ff00000041828 */
[----:B------:R-:W-:Y:S01]  /*41e0*/  HMMA.16816.F32.BF16 R36, R16, R22, R36 ;  /* 0x000000161024723c */ /* 0x000fe20000041824 */
[----:B------:R-:W1:Y:S04]  /*41f0*/  LDSM.16.M88.4 R20, [R91+0xc800] ;  /* 0x00c800005b14783b */ /* 0x000e680000000200 */
[----:B------:R-:W4:Y:S03]  /*4200*/  LDSM.16.M88.4 R16, [R91+0xd000] ;  /* 0x00d000005b10783b */ /* 0x000f260000000200 */
[C---:B---3--:R-:W-:Y:S08]  /*4210*/  HMMA.16816.F32.BF16 R12, R8.reuse, R68, R12 ;  /* 0x00000044080c723c */ /* 0x048ff0000004180c */
[C---:B------:R-:W-:Y:S01]  /*4220*/  HMMA.16816.F32.BF16 R60, R8.reuse, R70, R60 ;  /* 0x00000046083c723c */ /* 0x040fe2000004183c */
[----:B------:R-:W-:Y:S07]  /*4230*/  LDSM.16.M88.4 R68, [R92+0xd000] ;  /* 0x00d000005c44783b */ /* 0x000fee0000000200 */
[C---:B------:R-:W-:Y:S08]  /*4240*/  HMMA.16816.F32.BF16 R56, R8.reuse, R64, R56 ;  /* 0x000000400838723c */ /* 0x040ff00000041838 */
[C---:B------:R-:W-:Y:S01]  /*4250*/  HMMA.16816.F32.BF16 R52, R8.reuse, R66, R52 ;  /* 0x000000420834723c */ /* 0x040fe20000041834 */
[----:B------:R-:W-:Y:S07]  /*4260*/  LDSM.16.M88.4 R64, [R92+0xd800] ;  /* 0x00d800005c40783b */ /* 0x000fee0000000200 */
[C---:B------:R-:W-:Y:S08]  /*4270*/  HMMA.16816.F32.BF16 R48, R8.reuse, R32, R48 ;  /* 0x000000200830723c */ /* 0x040ff00000041830 */
[C---:B------:R-:W-:Y:S01]  /*4280*/  HMMA.16816.F32.BF16 R44, R8.reuse, R34, R44 ;  /* 0x00000022082c723c */ /* 0x040fe2000004182c */
[----:B------:R-:W-:Y:S07]  /*4290*/  LDSM.16.M88.4 R32, [R93+0x4000] ;  /* 0x004000005d20783b */ /* 0x000fee0000000200 */
[C---:B------:R-:W-:Y:S08]  /*42a0*/  HMMA.16816.F32.BF16 R40, R8.reuse, R28, R40 ;  /* 0x0000001c0828723c */ /* 0x040ff00000041828 */
[----:B------:R-:W-:Y:S01]  /*42b0*/  HMMA.16816.F32.BF16 R36, R8, R30, R36 ;  /* 0x0000001e0824723c */ /* 0x000fe20000041824 */
[----:B------:R-:W3:Y:S04]  /*42c0*/  LDSM.16.M88.4 R8, [R91+0xd800] ;  /* 0x00d800005b08783b */ /* 0x000ee80000000200 */
[----:B------:R-:W5:Y:S03]  /*42d0*/  LDSM.16.M88.4 R28, [R90+0xc000] ;  /* 0x00c000005a1c783b */ /* 0x000f660000000200 */
[C---:B--2---:R-:W-:Y:S08]  /*42e0*/  HMMA.16816.F32.BF16 R12, R4.reuse, R24, R12 ;  /* 0x00000018040c723c */ /* 0x044ff0000004180c */
[C---:B------:R-:W-:Y:S01]  /*42f0*/  HMMA.16816.F32.BF16 R60, R4.reuse, R26, R60 ;  /* 0x0000001a043c723c */ /* 0x040fe2000004183c */
[----:B------:R-:W2:Y:S07]  /*4300*/  LDSM.16.M88.4 R24, [R90+0xc800] ;  /* 0x00c800005a18783b */ /* 0x000eae0000000200 */
[C---:B-1----:R-:W-:Y:S08]  /*4310*/  HMMA.16816.F32.BF16 R56, R4.reuse, R20, R56 ;  /* 0x000000140438723c */ /* 0x042ff00000041838 */
[C---:B------:R-:W-:Y:S01]  /*4320*/  HMMA.16816.F32.BF16 R52, R4.reuse, R22, R52 ;  /* 0x000000160434723c */ /* 0x040fe20000041834 */
[----:B------:R-:W1:Y:S07]  /*4330*/  LDSM.16.M88.4 R20, [R90+0xd000] ;  /* 0x00d000005a14783b */ /* 0x000e6e0000000200 */
[C---:B----4-:R-:W-:Y:S08]  /*4340*/  HMMA.16816.F32.BF16 R48, R4.reuse, R16, R48 ;  /* 0x000000100430723c */ /* 0x050ff00000041830 */
[C---:B------:R-:W-:Y:S01]  /*4350*/  HMMA.16816.F32.BF16 R44, R4.reuse, R18, R44 ;  /* 0x00000012042c723c */ /* 0x040fe2000004182c */
[----:B------:R-:W4:Y:S07]  /*4360*/  LDSM.16.M88.4 R16, [R90+0xd800] ;  /* 0x00d800005a10783b */ /* 0x000f2e0000000200 */
[C---:B---3--:R-:W-:Y:S08]  /*4370*/  HMMA.16816.F32.BF16 R40, R4.reuse, R8, R40 ;  /* 0x000000080428723c */ /* 0x048ff00000041828 */
[----:B------:R-:W-:Y:S01]  /*4380*/  HMMA.16816.F32.BF16 R36, R4, R10, R36 ;  /* 0x0000000a0424723c */ /* 0x000fe20000041824 */
[----:B------:R-:W-:Y:S04]  /*4390*/  LDSM.16.M88.4 R8, [R96+0x6000] ;  /* 0x006000006008783b */ /* 0x000fe80000000200 */
[----:B------:R-:W3:Y:S03]  /*43a0*/  LDSM.16.M88.4 R4, [R224+UR5+0xe000] ;  /* 0x00e00005e004783b */ /* 0x000ee60008000200 */
[C---:B------:R-:W-:Y:S08]  /*43b0*/  HMMA.16816.F32.BF16 R12, R76.reuse, R80, R12 ;  /* 0x000000504c0c723c */ /* 0x040ff0000004180c */
[C---:B------:R-:W-:Y:S01]  /*43c0*/  HMMA.16816.F32.BF16 R60, R76.reuse, R82, R60 ;  /* 0x000000524c3c723c */ /* 0x040fe2000004183c */
[----:B------:R-:W-:Y:S07]  /*43d0*/  LDSM.16.M88.4 R80, [R90+0xf800] ;  /* 0x00f800005a50783b */ /* 0x000fee0000000200 */
[C---:B------:R-:W-:Y:S08]  /*43e0*/  HMMA.16816.F32.BF16 R56, R76.reuse, R72, R56 ;  /* 0x000000484c38723c */ /* 0x040ff00000041838 */
[C---:B------:R-:W-:Y:S01]  /*43f0*/  HMMA.16816.F32.BF16 R52, R76.reuse, R74, R52 ;  /* 0x0000004a4c34723c */ /* 0x040fe20000041834 */
[----:B------:R-:W-:Y:S07]  /*4400*/  LDSM.16.M88.4 R72, [R94+0x6000] ;  /* 0x006000005e48783b */ /* 0x000fee0000000200 */
[C---:B------:R-:W-:Y:S08]  /*4410*/  HMMA.16816.F32.BF16 R48, R76.reuse, R68, R48 ;  /* 0x000000444c30723c */ /* 0x040ff00000041830 */
[C---:B------:R-:W-:Y:S01]  /*4420*/  HMMA.16816.F32.BF16 R44, R76.reuse, R70, R44 ;  /* 0x000000464c2c723c */ /* 0x040fe2000004182c */
[----:B------:R-:W-:Y:S07]  /*4430*/  LDSM.16.M88.4 R68, [R224+UR5+0xf800] ;  /* 0x00f80005e044783b */ /* 0x000fee0008000200 */
[C---:B------:R-:W-:Y:S08]  /*4440*/  HMMA.16816.F32.BF16 R40, R76.reuse, R64, R40 ;  /* 0x000000404c28723c */ /* 0x040ff00000041828 */
[----:B------:R-:W-:Y:S01]  /*4450*/  HMMA.16816.F32.BF16 R76, R76, R66, R36 ;  /* 0x000000424c4c723c */ /* 0x000fe20000041824 */
[----:B------:R-:W3:Y:S04]  /*4460*/  LDSM.16.M88.4 R64, [R224+UR5+0xe800] ;  /* 0x00e80005e040783b */ /* 0x000ee80008000200 */
[----:B------:R-:W3:Y:S03]  /*4470*/  LDSM.16.M88.4 R36, [R224+UR5+0xf000] ;  /* 0x00f00005e024783b */ /* 0x000ee60008000200 */
[C---:B-----5:R-:W-:Y:S08]  /*4480*/  HMMA.16816.F32.BF16 R12, R32.reuse, R28, R12 ;  /* 0x0000001c200c723c */ /* 0x060ff0000004180c */
[C---:B------:R-:W-:Y:S01]  /*4490*/  HMMA.16816.F32.BF16 R60, R32.reuse, R30, R60 ;  /* 0x0000001e203c723c */ /* 0x040fe2000004183c */
[----:B------:R-:W-:Y:S07]  /*44a0*/  LDSM.16.M88.4 R28, [R91+0xf000] ;  /* 0x00f000005b1c783b */ /* 0x000fee0000000200 */
[C---:B--2---:R-:W-:Y:S08]  /*44b0*/  HMMA.16816.F32.BF16 R56, R32.reuse, R24, R56 ;  /* 0x000000182038723c */ /* 0x044ff00000041838 */
[C---:B------:R-:W-:Y:S01]  /*44c0*/  HMMA.16816.F32.BF16 R52, R32.reuse, R26, R52 ;  /* 0x0000001a2034723c */ /* 0x040fe20000041834 */
[----:B------:R-:W-:Y:S07]  /*44d0*/  LDSM.16.M88.4 R24, [R95+0x6000] ;  /* 0x006000005f18783b */ /* 0x000fee0000000200 */
[C---:B-1----:R-:W-:Y:S08]  /*44e0*/  HMMA.16816.F32.BF16 R48, R32.reuse, R20, R48 ;  /* 0x000000142030723c */ /* 0x042ff00000041830 */
[C---:B------:R-:W-:Y:S01]  /*44f0*/  HMMA.16816.F32.BF16 R44, R32.reuse, R22, R44 ;  /* 0x00000016202c723c */ /* 0x040fe2000004182c */
[----:B------:R-:W1:Y:S07]  /*4500*/  LDSM.16.M88.4 R20, [R91+0xe000] ;  /* 0x00e000005b14783b */ /* 0x000e6e0000000200 */
[C---:B----4-:R-:W-:Y:S08]  /*4510*/  HMMA.16816.F32.BF16 R40, R32.reuse, R16, R40 ;  /* 0x000000102028723c */ /* 0x050ff00000041828 */
[----:B------:R-:W-:Y:S01]  /*4520*/  HMMA.16816.F32.BF16 R76, R32, R18, R76 ;  /* 0x00000012204c723c */ /* 0x000fe2000004184c */
[----:B------:R-:W2:Y:S04]  /*4530*/  LDSM.16.M88.4 R16, [R91+0xe800] ;  /* 0x00e800005b10783b */ /* 0x000ea80000000200 */
[----:B------:R-:W-:Y:S03]  /*4540*/  LDSM.16.M88.4 R32, [R92+0xf000] ;  /* 0x00f000005c20783b */ /* 0x000fe60000000200 */
[C---:B---3--:R-:W-:Y:S08]  /*4550*/  HMMA.16816.F32.BF16 R12, R8.reuse, R4, R12 ;  /* 0x00000004080c723c */ /* 0x048ff0000004180c */
[C---:B------:R-:W-:Y:S01]  /*4560*/  HMMA.16816.F32.BF16 R60, R8.reuse, R6, R60 ;  /* 0x00000006083c723c */ /* 0x040fe2000004183c */
[----:B------:R-:W3:Y:S07]  /*4570*/  LDSM.16.M88.4 R4, [R91+0xf800] ;  /* 0x00f800005b04783b */ /* 0x000eee0000000200 */
[C---:B------:R-:W-:Y:S08]  /*4580*/  HMMA.16816.F32.BF16 R56, R8.reuse, R64, R56 ;  /* 0x000000400838723c */ /* 0x040ff00000041838 */
[C---:B------:R-:W-:Y:S01]  /*4590*/  HMMA.16816.F32.BF16 R52, R8.reuse, R66, R52 ;  /* 0x000000420834723c */ /* 0x040fe20000041834 */
[----:B------:R-:W4:Y:S07]  /*45a0*/  LDSM.16.M88.4 R64, [R92+0xe000] ;  /* 0x00e000005c40783b */ /* 0x000f2e0000000200 */
[C---:B------:R-:W-:Y:S08]  /*45b0*/  HMMA.16816.F32.BF16 R48, R8.reuse, R36, R48 ;  /* 0x000000240830723c */ /* 0x040ff00000041830 */
[C---:B------:R-:W-:Y:S01]  /*45c0*/  HMMA.16816.F32.BF16 R44, R8.reuse, R38, R44 ;  /* 0x00000026082c723c */ /* 0x040fe2000004182c */
[----:B------:R-:W5:Y:S07]  /*45d0*/  LDSM.16.M88.4 R36, [R92+0xe800] ;  /* 0x00e800005c24783b */ /* 0x000f6e0000000200 */
[C---:B------:R-:W-:Y:S08]  /*45e0*/  HMMA.16816.F32.BF16 R40, R8.reuse, R68, R40 ;  /* 0x000000440828723c */ /* 0x040ff00000041828 */
[----:B------:R-:W-:Y:S01]  /*45f0*/  HMMA.16816.F32.BF16 R76, R8, R70, R76 ;  /* 0x00000046084c723c */ /* 0x000fe2000004184c */
[----:B------:R-:W5:Y:S04]  /*4600*/  LDSM.16.M88.4 R8, [R92+0xf800] ;  /* 0x00f800005c08783b */ /* 0x000f680000000200 */
[----:B------:R-:W-:Y:S03]  /*4610*/  LDSM.16.M88.4 R68, [R93+0x6000] ;  /* 0x006000005d44783b */ /* 0x000fe60000000200 */
[C---:B-1----:R-:W-:Y:S08]  /*4620*/  HMMA.16816.F32.BF16 R12, R24.reuse, R20, R12 ;  /* 0x00000014180c723c */ /* 0x042ff0000004180c */
[C---:B------:R-:W-:Y:S01]  /*4630*/  HMMA.16816.F32.BF16 R60, R24.reuse, R22, R60 ;  /* 0x00000016183c723c */ /* 0x040fe2000004183c */
[----:B------:R-:W-:Y:S07]  /*4640*/  LDSM.16.M88.4 R20, [R90+0xe800] ;  /* 0x00e800005a14783b */ /* 0x000fee0000000200 */
[C---:B--2---:R-:W-:Y:S08]  /*4650*/  HMMA.16816.F32.BF16 R56, R24.reuse, R16, R56 ;  /* 0x000000101838723c */ /* 0x044ff00000041838 */
[C---:B------:R-:W-:Y:S01]  /*4660*/  HMMA.16816.F32.BF16 R52, R24.reuse, R18, R52 ;  /* 0x000000121834723c */ /* 0x040fe20000041834 */
[----:B------:R-:W-:Y:S07]  /*4670*/  LDSM.16.M88.4 R16, [R90+0xf000] ;  /* 0x00f000005a10783b */ /* 0x000fee0000000200 */
[C---:B------:R-:W-:Y:S08]  /*4680*/  HMMA.16816.F32.BF16 R48, R24.reuse, R28, R48 ;  /* 0x0000001c1830723c */ /* 0x040ff00000041830 */
[----:B------:R-:W-:Y:S01]  /*4690*/  HMMA.16816.F32.BF16 R44, R24, R30, R44 ;  /* 0x0000001e182c723c */ /* 0x000fe2000004182c */
[----:B------:R-:W1:Y:S01]  /*46a0*/  LDSM.16.M88.4 R28, [R90+0xe000] ;  /* 0x00e000005a1c783b */ /* 0x000e620000000200 */
[----:B------:R-:W-:-:S06]  /*46b0*/  DEPBAR.LE SB0, 0x0 ;  /* 0x000080000000791a */ /* 0x000fcc0000000000 */
[C---:B---3--:R-:W-:Y:S08]  /*46c0*/  HMMA.16816.F32.BF16 R40, R24.reuse, R4, R40 ;  /* 0x000000041828723c */ /* 0x048ff00000041828 */
[----:B------:R-:W-:Y:S08]  /*46d0*/  HMMA.16816.F32.BF16 R76, R24, R6, R76 ;  /* 0x00000006184c723c */ /* 0x000ff0000004184c */
[C---:B----4-:R-:W-:Y:S08]  /*46e0*/  HMMA.16816.F32.BF16 R12, R72.reuse, R64, R12 ;  /* 0x00000040480c723c */ /* 0x050ff0000004180c */
[C---:B------:R-:W-:Y:S08]  /*46f0*/  HMMA.16816.F32.BF16 R60, R72.reuse, R66, R60 ;  /* 0x00000042483c723c */ /* 0x040ff0000004183c */
[C---:B-----5:R-:W-:Y:S08]  /*4700*/  HMMA.16816.F32.BF16 R56, R72.reuse, R36, R56 ;  /* 0x000000244838723c */ /* 0x060ff00000041838 */
[C---:B------:R-:W-:Y:S08]  /*4710*/  HMMA.16816.F32.BF16 R52, R72.reuse, R38, R52 ;  /* 0x000000264834723c */ /* 0x040ff00000041834 */
[C---:B------:R-:W-:Y:S08]  /*4720*/  HMMA.16816.F32.BF16 R48, R72.reuse, R32, R48 ;  /* 0x000000204830723c */ /* 0x040ff00000041830 */
[C---:B------:R-:W-:Y:S08]  /*4730*/  HMMA.16816.F32.BF16 R44, R72.reuse, R34, R44 ;  /* 0x00000022482c723c */ /* 0x040ff0000004182c */
[C---:B------:R-:W-:Y:S08]  /*4740*/  HMMA.16816.F32.BF16 R40, R72.reuse, R8, R40 ;  /* 0x000000084828723c */ /* 0x040ff00000041828 */
[----:B------:R-:W-:Y:S08]  /*4750*/  HMMA.16816.F32.BF16 R76, R72, R10, R76 ;  /* 0x0000000a484c723c */ /* 0x000ff0000004184c */
[C---:B-1----:R-:W-:Y:S08]  /*4760*/  HMMA.16816.F32.BF16 R12, R68.reuse, R28, R12 ;  /* 0x0000001c440c723c */ /* 0x042ff0000004180c */
[C---:B------:R-:W-:Y:S08]  /*4770*/  HMMA.16816.F32.BF16 R60, R68.reuse, R30, R60 ;  /* 0x0000001e443c723c */ /* 0x040ff0000004183c */
[C---:B------:R-:W-:Y:S08]  /*4780*/  HMMA.16816.F32.BF16 R56, R68.reuse, R20, R56 ;  /* 0x000000144438723c */ /* 0x040ff00000041838 */
[C---:B------:R-:W-:Y:S08]  /*4790*/  HMMA.16816.F32.BF16 R52, R68.reuse, R22, R52 ;  /* 0x000000164434723c */ /* 0x040ff00000041834 */
[C---:B------:R-:W-:Y:S08]  /*47a0*/  HMMA.16816.F32.BF16 R48, R68.reuse, R16, R48 ;  /* 0x000000104430723c */ /* 0x040ff00000041830 */
[C---:B------:R-:W-:Y:S08]  /*47b0*/  HMMA.16816.F32.BF16 R44, R68.reuse, R18, R44 ;  /* 0x00000012442c723c */ /* 0x040ff0000004182c */
[C---:B------:R-:W-:Y:S08]  /*47c0*/  HMMA.16816.F32.BF16 R40, R68.reuse, R80, R40 ;  /* 0x000000504428723c */ /* 0x040ff00000041828 */
[----:B------:R-:W-:Y:S01]  /*47d0*/  HMMA.16816.F32.BF16 R76, R68, R82, R76 ;  /* 0x00000052444c723c */ /* 0x000fe2000004184c */
[----:B------:R-:W-:Y:S06]  /*47e0*/  BAR.SYNC.DEFER_BLOCKING 0x0 ;  /* 0x0000000000007b1d */ /* 0x000fec0000010000 */
[----:B------:R-:W-:-:S13]  /*47f0*/  @!P6 BRA `(.L_x_530) ;  /* 0x0000000800a0e947 */ /* 0x000fda0003800000 */
[----:B------:R-:W-:-:S04]  /*4800*/  UISETP.NE.U32.AND UP0, UPT, UR8, URZ, UPT ;  /* 0x000000ff0800728c */ /* 0x000fc8000bf05070 */
[----:B------:R-:W-:-:S09]  /*4810*/  UISETP.NE.AND.EX UP0, UPT, UR9, URZ, UPT, UP0 ;  /* 0x000000ff0900728c */ /* 0x000fd2000bf05300 */
[----:B------:R-:W-:Y:S05]  /*4820*/  BRA.U UP0, `(.L_x_531) ;  /* 0x0000000100207547 */ /* 0x000fea000b800000 */
[----:B------:R-:W-:Y:S01]  /*4830*/  UMOV UR4, URZ ;  /* 0x000000ff00047c82 */ /* 0x000fe20008000000 */
[----:B------:R-:W-:Y:S01]  /*4840*/  IMAD.SHL.U32 R4, R166, 0x40, RZ ;  /* 0x00000040a6047824 */ /* 0x000fe200078e00ff */
[----:B------:R-:W-:-:S05]  /*4850*/  IADD3 R5, P2, PT, RZ, -UR4, RZ ;  /* 0x80000004ff057c10 */ /* 0x000fca000ff5e0ff */
[----:B------:R-:W-:-:S05]  /*4860*/  IMAD.X R4, RZ, RZ, ~R4, P2 ;  /* 0x000000ffff047224 */ /* 0x000fca00010e0e04 */
[----:B------:R-:W-:-:S04]  /*4870*/  SHF.R.S64 R5, R5, 0x1f, R4 ;  /* 0x0000001f05057819 */ /* 0x000fc80000001004 */
[----:B------:R-:W-:-:S04]  /*4880*/  IADD3 R228, P2, PT, R5, R228, RZ ;  /* 0x000000e405e47210 */ /* 0x000fc80007f5e0ff */
[----:B------:R-:W-:Y:S01]  /*4890*/  LEA.HI.X.SX32 R227, R4, R227, 0x1, P2 ;  /* 0x000000e304e37211 */ /* 0x000fe200010f0eff */
[----:B------:R-:W-:Y:S08]  /*48a0*/  BRA `(.L_x_532) ;  /* 0x0000000000ec7947 */ /* 0x000ff00003800000 */
.L_x_531:
[----:B------:R-:W1:Y:S01]  /*48b0*/  LDC R5, c[0x0][0x4f0] ;  /* 0x00013c00ff057b82 */ /* 0x000e620000000800 */
[----:B------:R-:W-:Y:S01]  /*48c0*/  IADD3 R16, PT, PT, R86, -0x80, RZ ;  /* 0xffffff8056107810 */ /* 0x000fe20007ffe0ff */
[----:B------:R-:W2:Y:S01]  /*48d0*/  LDCU.64 UR6, c[0x0][0x3a0] ;  /* 0x00007400ff0677ac */ /* 0x000ea20008000a00 */
[----:B------:R-:W-:Y:S02]  /*48e0*/  IABS R8, R84 ;  /* 0x0000005400087213 */ /* 0x000fe40000000000 */
[----:B------:R-:W-:Y:S02]  /*48f0*/  IABS R6, R16 ;  /* 0x0000001000067213 */ /* 0x000fe40000000000 */
[-C--:B-1----:R-:W-:Y:S02]  /*4900*/  IABS R4, R5.reuse ;  /* 0x0000000500047213 */ /* 0x082fe40000000000 */
[-C--:B------:R-:W-:Y:S02]  /*4910*/  LOP3.LUT R16, R16, R5.reuse, RZ, 0x3c, !PT ;  /* 0x0000000510107212 */ /* 0x080fe400078e3cff */
[----:B------:R-:W1:Y:S01]  /*4920*/  I2F.RP R7, R4 ;  /* 0x0000000400077306 */ /* 0x000e620000209400 */
[----:B------:R-:W-:-:S07]  /*4930*/  LOP3.LUT R84, R84, R5, RZ, 0x3c, !PT ;  /* 0x0000000554547212 */ /* 0x000fce00078e3cff */
[----:B-1----:R-:W1:Y:S02]  /*4940*/  MUFU.RCP R18, R7 ;  /* 0x0000000700127308 */ /* 0x002e640000001000 */
[----:B-1----:R-:W-:-:S06]  /*4950*/  VIADD R18, R18, 0xffffffe ;  /* 0x0ffffffe12127836 */ /* 0x002fcc0000000000 */
[----:B------:R-:W1:Y:S02]  /*4960*/  F2I.FTZ.U32.TRUNC.NTZ R19, R18 ;  /* 0x0000001200137305 */ /* 0x000e64000021f000 */
[----:B-1----:R-:W-:Y:S02]  /*4970*/  IMAD.MOV R11, RZ, RZ, -R19 ;  /* 0x000000ffff0b7224 */ /* 0x002fe400078e0a13 */
[----:B------:R-:W-:Y:S02]  /*4980*/  IMAD.MOV.U32 R18, RZ, RZ, RZ ;  /* 0x000000ffff127224 */ /* 0x000fe400078e00ff */
[----:B------:R-:W-:-:S04]  /*4990*/  IMAD R11, R11, R4, RZ ;  /* 0x000000040b0b7224 */ /* 0x000fc800078e02ff */
[----:B------:R-:W-:-:S06]  /*49a0*/  IMAD.HI.U32 R11, R19, R11, R18 ;  /* 0x0000000b130b7227 */ /* 0x000fcc00078e0012 */
[----:B------:R-:W-:-:S04]  /*49b0*/  IMAD.HI.U32 R10, R11, R6, RZ ;  /* 0x000000060b0a7227 */ /* 0x000fc800078e00ff */
[----:B------:R-:W-:-:S04]  /*49c0*/  IMAD.HI.U32 R11, R11, R8, RZ ;  /* 0x000000080b0b7227 */ /* 0x000fc800078e00ff */
[----:B------:R-:W-:Y:S01]  /*49d0*/  IMAD.MOV R7, RZ, RZ, -R10 ;  /* 0x000000ffff077224 */ /* 0x000fe200078e0a0a */
[----:B------:R-:W-:-:S03]  /*49e0*/  IADD3 R9, PT, PT, -R11, RZ, RZ ;  /* 0x000000ff0b097210 */ /* 0x000fc60007ffe1ff */
[C---:B------:R-:W-:Y:S02]  /*49f0*/  IMAD R7, R4.reuse, R7, R6 ;  /* 0x0000000704077224 */ /* 0x040fe400078e0206 */
[----:B------:R-:W-:-:S03]  /*4a00*/  IMAD R9, R4, R9, R8 ;  /* 0x0000000904097224 */ /* 0x000fc600078e0208 */
[C---:B------:R-:W-:Y:S02]  /*4a10*/  ISETP.GT.U32.AND P3, PT, R4.reuse, R7, PT ;  /* 0x000000070400720c */ /* 0x040fe40003f64070 */
[----:B------:R-:W-:-:S11]  /*4a20*/  ISETP.GT.U32.AND P2, PT, R4, R9, PT ;  /* 0x000000090400720c */ /* 0x000fd60003f44070 */
[----:B------:R-:W-:Y:S01]  /*4a30*/  @!P3 IMAD.IADD R7, R7, 0x1, -R4 ;  /* 0x000000010707b824 */ /* 0x000fe200078e0a04 */
[----:B------:R-:W-:Y:S01]  /*4a40*/  @!P3 IADD3 R10, PT, PT, R10, 0x1, RZ ;  /* 0x000000010a0ab810 */ /* 0x000fe20007ffe0ff */
[----:B------:R-:W-:Y:S01]  /*4a50*/  @!P2 VIADD R11, R11, 0x1 ;  /* 0x000000010b0ba836 */ /* 0x000fe20000000000 */
[-C--:B------:R-:W-:Y:S02]  /*4a60*/  @!P2 IADD3 R9, PT, PT, R9, -R4.reuse, RZ ;  /* 0x800000040909a210 */ /* 0x080fe40007ffe0ff */
[-C--:B------:R-:W-:Y:S02]  /*4a70*/  ISETP.GE.U32.AND P4, PT, R7, R4.reuse, PT ;  /* 0x000000040700720c */ /* 0x080fe40003f86070 */
[----:B------:R-:W-:Y:S02]  /*4a80*/  ISETP.GE.U32.AND P5, PT, R9, R4, PT ;  /* 0x000000040900720c */ /* 0x000fe40003fa6070 */
[----:B------:R-:W-:Y:S02]  /*4a90*/  ISETP.GE.AND P2, PT, R16, RZ, PT ;  /* 0x000000ff1000720c */ /* 0x000fe40003f46270 */
[----:B------:R-:W-:-:S02]  /*4aa0*/  ISETP.GE.AND P3, PT, R84, RZ, PT ;  /* 0x000000ff5400720c */ /* 0x000fc40003f66270 */
[----:B------:R-:W-:-:S05]  /*4ab0*/  LOP3.LUT R7, RZ, R5, RZ, 0x33, !PT ;  /* 0x00000005ff077212 */ /* 0x000fca00078e33ff */
[----:B------:R-:W-:Y:S01]  /*4ac0*/  @P4 VIADD R10, R10, 0x1 ;  /* 0x000000010a0a4836 */ /* 0x000fe20000000000 */
[----:B------:R-:W-:Y:S02]  /*4ad0*/  ISETP.NE.AND P4, PT, R5, RZ, PT ;  /* 0x000000ff0500720c */ /* 0x000fe40003f85270 */
[----:B------:R-:W-:Y:S01]  /*4ae0*/  @P5 IADD3 R11, PT, PT, R11, 0x1, RZ ;  /* 0x000000010b0b5810 */ /* 0x000fe20007ffe0ff */
[----:B------:R-:W-:-:S03]  /*4af0*/  @!P2 IMAD.MOV R10, RZ, RZ, -R10 ;  /* 0x000000ffff0aa224 */ /* 0x000fc600078e0a0a */
[----:B------:R-:W-:Y:S02]  /*4b00*/  @!P3 IADD3 R11, PT, PT, -R11, RZ, RZ ;  /* 0x000000ff0b0bb210 */ /* 0x000fe40007ffe1ff */
[C---:B------:R-:W-:Y:S02]  /*4b10*/  SEL R6, R7.reuse, R10, !P4 ;  /* 0x0000000a07067207 */ /* 0x040fe40006000000 */
[----:B------:R-:W-:-:S03]  /*4b20*/  SEL R7, R7, R11, !P4 ;  /* 0x0000000b07077207 */ /* 0x000fc60006000000 */
[----:B------:R-:W-:-:S04]  /*4b30*/  IMAD.WIDE R16, R6, 0x4, R236 ;  /* 0x0000000406107825 */ /* 0x000fc800078e02ec */
[C---:B------:R-:W-:Y:S01]  /*4b40*/  IMAD.WIDE R10, R7.reuse, 0x4, R236 ;  /* 0x00000004070a7825 */ /* 0x040fe200078e02ec */
[----:B------:R-:W3:Y:S04]  /*4b50*/  LDG.E R9, desc[UR16][R16.64] ;  /* 0x0000001010097981 */ /* 0x000ee8000c1e1900 */
[----:B------:R-:W3:Y:S01]  /*4b60*/  LDG.E R4, desc[UR16][R10.64] ;  /* 0x000000100a047981 */ /* 0x000ee2000c1e1900 */
[----:B------:R-:W-:-:S04]  /*4b70*/  IMAD.IADD R6, R7, 0x1, -R6 ;  /* 0x0000000107067824 */ /* 0x000fc800078e0a06 */
[----:B------:R-:W-:-:S05]  /*4b80*/  IMAD R5, R6, R5, -0x40 ;  /* 0xffffffc006057424 */ /* 0x000fca00078e0205 */
[----:B------:R-:W-:-:S05]  /*4b90*/  SHF.R.S32.HI R7, RZ, 0x1f, R5 ;  /* 0x0000001fff077819 */ /* 0x000fca0000011405 */
[----:B------:R-:W-:-:S04]  /*4ba0*/  IMAD R6, R7, R166, RZ ;  /* 0x000000a607067224 */ /* 0x000fc800078e02ff */
[----:B------:R-:W-:Y:S01]  /*4bb0*/  IMAD R6, R5, R167, R6 ;  /* 0x000000a705067224 */ /* 0x000fe200078e0206 */
[----:B---3--:R-:W-:Y:S01]  /*4bc0*/  IADD3 R4, PT, PT, R9, -R4, RZ ;  /* 0x8000000409047210 */ /* 0x008fe20007ffe0ff */
[----:B------:R-:W-:-:S03]  /*4bd0*/  IMAD.WIDE.U32 R8, R5, R166, RZ ;  /* 0x000000a605087225 */ /* 0x000fc600078e00ff */
[----:B------:R-:W-:Y:S01]  /*4be0*/  SHF.R.S32.HI R5, RZ, 0x1f, R4 ;  /* 0x0000001fff057819 */ /* 0x000fe20000011404 */
[----:B------:R-:W-:-:S04]  /*4bf0*/  IMAD.IADD R9, R9, 0x1, R6 ;  /* 0x0000000109097824 */ /* 0x000fc800078e0206 */
[----:B--2---:R-:W-:Y:S02]  /*4c00*/  IMAD R5, R5, UR6, RZ ;  /* 0x0000000605057c24 */ /* 0x004fe4000f8e02ff */
[----:B------:R-:W-:-:S04]  /*4c10*/  IMAD.WIDE.U32 R8, R4, UR6, R8 ;  /* 0x0000000604087c25 */ /* 0x000fc8000f8e0008 */
[----:B------:R-:W-:Y:S01]  /*4c20*/  IMAD R5, R4, UR7, R5 ;  /* 0x0000000704057c24 */ /* 0x000fe2000f8e0205 */
[----:B------:R-:W-:-:S04]  /*4c30*/  LEA R228, P2, R8, R228, 0x1 ;  /* 0x000000e408e47211 */ /* 0x000fc800078408ff */
[----:B------:R-:W-:-:S04]  /*4c40*/  IADD3 R5, PT, PT, R9, R5, RZ ;  /* 0x0000000509057210 */ /* 0x000fc80007ffe0ff */
[----:B------:R-:W-:-:S07]  /*4c50*/  LEA.HI.X R227, R8, R227, R5, 0x1, P2 ;  /* 0x000000e308e37211 */ /* 0x000fce00010f0c05 */
.L_x_532:
[----:B------:R-:W1:Y:S01]  /*4c60*/  LDCU UR4, c[0x0][0x440] ;  /* 0x00008800ff0477ac */ /* 0x000e620008000800 */
[C---:B------:R-:W-:Y:S01]  /*4c70*/  IMAD.SHL.U32 R4, R166.reuse, 0x20, RZ ;  /* 0x00000020a6047824 */ /* 0x040fe200078e00ff */
[C---:B------:R-:W-:Y:S02]  /*4c80*/  LEA R6, P2, R87.reuse, R228, 0x1 ;  /* 0x000000e457067211 */ /* 0x040fe400078408ff */
[----:B------:R-:W-:Y:S02]  /*4c90*/  SHF.L.U64.HI R5, R166, 0x5, R167 ;  /* 0x00000005a6057819 */ /* 0x000fe400000102a7 */
[----:B------:R-:W-:Y:S02]  /*4ca0*/  LEA.HI.X R7, R87, R227, R88, 0x1, P2 ;  /* 0x000000e357077211 */ /* 0x000fe400010f0c58 */
[----:B------:R-:W-:-:S04]  /*4cb0*/  IADD3 R8, P3, PT, R4, R6, RZ ;  /* 0x0000000604087210 */ /* 0x000fc80007f7e0ff */
[----:B------:R-:W-:Y:S01]  /*4cc0*/  IADD3 R4, P2, PT, R4, R8, RZ ;  /* 0x0000000804047210 */ /* 0x000fe20007f5e0ff */
[----:B------:R-:W-:-:S04]  /*4cd0*/  IMAD.X R9, R5, 0x1, R7, P3 ;  /* 0x0000000105097824 */ /* 0x000fc800018e0607 */
[----:B------:R-:W-:Y:S01]  /*4ce0*/  IMAD.X R5, R5, 0x1, R9, P2 ;  /* 0x0000000105057824 */ /* 0x000fe200010e0609 */
[----:B-1----:R-:W-:Y:S02]  /*4cf0*/  ISETP.GE.AND P5, PT, R218, UR4, PT ;  /* 0x00000004da007c0c */ /* 0x002fe4000bfa6270 */
[----:B------:R-:W-:Y:S02]  /*4d00*/  ISETP.GE.AND P4, PT, R244, UR4, PT ;  /* 0x00000004f4007c0c */ /* 0x000fe4000bf86270 */
[----:B------:R-:W-:Y:S02]  /*4d10*/  ISETP.GE.AND P3, PT, R242, UR4, PT ;  /* 0x00000004f2007c0c */ /* 0x000fe4000bf66270 */
[----:B------:R-:W-:-:S07]  /*4d20*/  ISETP.GE.AND P2, PT, R240, UR4, PT ;  /* 0x00000004f0007c0c */ /* 0x000fce000bf46270 */
[----:B------:R-:W-:-:S05]  /*4d30*/  @!P5 IMAD.MOV.U32 R229, RZ, RZ, R227 ;  /* 0x000000ffffe5d224 */ /* 0x000fca00078e00e3 */
[----:B------:R-:W-:Y:S01]  /*4d40*/  @!PT LDS RZ, [RZ] ;  /* 0x00000000fffff984 */ /* 0x000fe20000000800 */
[----:B------:R-:W-:Y:S01]  /*4d50*/  @!PT LDS RZ, [RZ] ;  /* 0x00000000fffff984 */ /* 0x000fe20000000800 */
[----:B------:R-:W-:Y:S01]  /*4d60*/  @!PT LDS RZ, [RZ] ;  /* 0x00000000fffff984 */ /* 0x000fe20000000800 */
[----:B------:R1:W-:Y:S04]  /*4d70*/  @!P5 LDGSTS.E.BYPASS.LTC128B.128 [R245+0x8000], desc[UR16][R228.64] ;  /* 0x08000000e4f5dfae */ /* 0x0003e8000b981a10 */
[----:B------:R2:W-:Y:S01]  /*4d80*/  @P5 STS.128 [R245+0x8000], RZ ;  /* 0x008000fff5005388 */ /* 0x0005e20000000c00 */
[----:B-1----:R-:W-:-:S05]  /*4d90*/  @!P4 IMAD.MOV.U32 R229, RZ, RZ, R227 ;  /* 0x000000ffffe5c224 */ /* 0x002fca00078e00e3 */
        /* <DEDUP_REMOVED lines=77> */
[----:B------:R-:W0:Y:S02]  /*5270*/  LDGDEPBAR ;  /* 0x00000000000079af */ /* 0x000e240000000000 */
.L_x_530:
[----:B--2---:R-:W-:Y:S01]  /*5280*/  IMAD.SHL.U32 R5, R219, 0x2, RZ ;  /* 0x00000002db057824 */ /* 0x004fe200078e00ff */
[----:B------:R-:W1:Y:S01]  /*5290*/  LDCU UR4, c[0x0][0x45c] ;  /* 0x00008b80ff0477ac */ /* 0x000e620008000800 */
[----:B------:R-:W-:Y:S01]  /*52a0*/  LOP3.LUT R220, R3, 0x200, R180, 0xf8, !PT ;  /* 0x0000020003dc7812 */ /* 0x000fe200078ef8b4 */
[----:B------:R-:W-:Y:S02]  /*52b0*/  IMAD.MOV.U32 R238, RZ, RZ, -0x1 ;  /* 0xffffffffffee7424 */ /* 0x000fe400078e00ff */
[----:B------:R-:W-:Y:S02]  /*52c0*/  LOP3.LUT R86, R86, 0x6, R5, 0xf8, !PT ;  /* 0x0000000656567812 */ /* 0x000fe400078ef805 */
[----:B------:R-:W-:-:S03]  /*52d0*/  LEA R220, R220, UR5, 0x1 ;  /* 0x00000005dcdc7c11 */ /* 0x000fc6000f8e08ff */
[C---:B------:R-:W-:Y:S02]  /*52e0*/  VIADD R4, R86.reuse, 0xffffffc0 ;  /* 0xffffffc056047836 */ /* 0x040fe40000000000 */
[C---:B------:R-:W-:Y:S01]  /*52f0*/  VIADD R5, R86.reuse, 0xffffffc1 ;  /* 0xffffffc156057836 */ /* 0x040fe20000000000 */
[----:B------:R-:W-:Y:S01]  /*5300*/  LDSM.16.MT88.4 R36, [R220+0x10000] ;  /* 0x01000000dc24783b */ /* 0x000fe20000004200 */
[----:B------:R-:W-:Y:S01]  /*5310*/  VIADD R6, R86, 0xffffffd0 ;  /* 0xffffffd056067836 */ /* 0x000fe20000000000 */
[-C--:B------:R-:W-:Y:S01]  /*5320*/  ISETP.GE.AND P2, PT, R4, R165.reuse, PT ;  /* 0x000000a50400720c */ /* 0x080fe20003f46270 */
[----:B------:R-:W-:Y:S01]  /*5330*/  VIADD R9, R86, 0xffffffd1 ;  /* 0xffffffd156097836 */ /* 0x000fe20000000000 */
[-C--:B------:R-:W-:Y:S01]  /*5340*/  ISETP.GE.AND P4, PT, R4, R2.reuse, PT ;  /* 0x000000020400720c */ /* 0x080fe20003f86270 */
[C---:B------:R-:W-:Y:S01]  /*5350*/  VIADD R4, R86.reuse, 0xffffffc8 ;  /* 0xffffffc856047836 */ /* 0x040fe20000000000 */
[CC--:B------:R-:W-:Y:S01]  /*5360*/  ISETP.GE.AND P5, PT, R5.reuse, R165.reuse, PT ;  /* 0x000000a50500720c */ /* 0x0c0fe20003fa6270 */
[C---:B------:R-:W-:Y:S01]  /*5370*/  VIADD R8, R86.reuse, 0xffffffd8 ;  /* 0xffffffd856087836 */ /* 0x040fe20000000000 */
[-C--:B------:R-:W-:Y:S01]  /*5380*/  ISETP.GE.AND P3, PT, R5, R2.reuse, PT ;  /* 0x000000020500720c */ /* 0x080fe20003f66270 */
[----:B------:R-:W-:Y:S01]  /*5390*/  VIADD R5, R86, 0xffffffc9 ;  /* 0xffffffc956057836 */ /* 0x000fe20000000000 */
[----:B------:R-:W-:Y:S01]  /*53a0*/  FSEL R7, R12, -INF , !P2 ;  /* 0xff8000000c077808 */ /* 0x000fe20005000000 */
[----:B------:R-:W-:Y:S01]  /*53b0*/  VIADD R19, R86, 0xffffffe1 ;  /* 0xffffffe156137836 */ /* 0x000fe20000000000 */
[----:B------:R-:W-:Y:S01]  /*53c0*/  FSEL R14, R14, -INF , !P4 ;  /* 0xff8000000e0e7808 */ /* 0x000fe20006000000 */
[----:B------:R-:W-:Y:S01]  /*53d0*/  VIADD R12, R86, 0xffffffe8 ;  /* 0xffffffe8560c7836 */ /* 0x000fe20000000000 */
[CC--:B------:R-:W-:Y:S01]  /*53e0*/  ISETP.GE.AND P2, PT, R4.reuse, R165.reuse, PT ;  /* 0x000000a50400720c */ /* 0x0c0fe20003f46270 */
[--C-:B------:R-:W-:Y:S01]  /*53f0*/  IMAD.IADD R198, R85, 0x1, R220.reuse ;  /* 0x0000000155c67824 */ /* 0x100fe200078e02dc */
[-C--:B------:R-:W-:Y:S01]  /*5400*/  ISETP.GE.AND P4, PT, R4, R2.reuse, PT ;  /* 0x000000020400720c */ /* 0x080fe20003f86270 */
[----:B------:R-:W-:Y:S01]  /*5410*/  IMAD.IADD R208, R185, 0x1, R220 ;  /* 0x00000001b9d07824 */ /* 0x000fe200078e02dc */
[----:B------:R-:W-:Y:S01]  /*5420*/  FSEL R17, R13, -INF , !P5 ;  /* 0xff8000000d117808 */ /* 0x000fe20006800000 */
[----:B------:R-:W-:Y:S01]  /*5430*/  LDSM.16.MT88.4 R68, [R220+0x12000] ;  /* 0x01200000dc44783b */ /* 0x000fe20000004200 */
[----:B------:R-:W-:Y:S01]  /*5440*/  FSEL R4, R15, -INF , !P3 ;  /* 0xff8000000f047808 */ /* 0x000fe20005800000 */
[----:B------:R-:W-:Y:S01]  /*5450*/  IMAD.IADD R197, R85, 0x1, R208 ;  /* 0x0000000155c57824 */ /* 0x000fe200078e02d0 */
[C---:B------:R-:W-:Y:S01]  /*5460*/  ISETP.GE.AND P5, PT, R5.reuse, R165, PT ;  /* 0x000000a50500720c */ /* 0x040fe20003fa6270 */
[----:B------:R-:W-:Y:S01]  /*5470*/  LDSM.16.MT88.4 R108, [R198+0x14000] ;  /* 0x01400000c66c783b */ /* 0x000fe20000004200 */
[----:B------:R-:W-:-:S02]  /*5480*/  ISETP.GE.AND P3, PT, R5, R2, PT ;  /* 0x000000020500720c */ /* 0x000fc40003f66270 */
[----:B------:R-:W-:Y:S01]  /*5490*/  FSEL R5, R60, -INF , !P2 ;  /* 0xff8000003c057808 */ /* 0x000fe20005000000 */
[----:B------:R-:W-:Y:S01]  /*54a0*/  LDSM.16.MT88.4 R140, [R198+0x16000] ;  /* 0x01600000c68c783b */ /* 0x000fe20000004200 */
[----:B------:R-:W-:Y:S02]  /*54b0*/  FSEL R62, R62, -INF , !P4 ;  /* 0xff8000003e3e7808 */ /* 0x000fe40006000000 */
[C---:B------:R-:W-:Y:S01]  /*54c0*/  ISETP.GE.AND P2, PT, R6.reuse, R165, PT ;  /* 0x000000a50600720c */ /* 0x040fe20003f46270 */
[----:B------:R-:W-:Y:S01]  /*54d0*/  LDSM.16.MT88.4 R92, [R197+0x12000] ;  /* 0x01200000c55c783b */ /* 0x000fe20000004200 */
[----:B------:R-:W-:Y:S02]  /*54e0*/  ISETP.GE.AND P4, PT, R6, R2, PT ;  /* 0x000000020600720c */ /* 0x000fe40003f86270 */
[----:B------:R-:W-:Y:S01]  /*54f0*/  FSEL R61, R61, -INF , !P5 ;  /* 0xff8000003d3d7808 */ /* 0x000fe20006800000 */
[----:B------:R-:W-:Y:S01]  /*5500*/  LDSM.16.MT88.4 R100, [R220+0x14000] ;  /* 0x01400000dc64783b */ /* 0x000fe20000004200 */
[----:B------:R-:W-:-:S02]  /*5510*/  FSEL R6, R63, -INF , !P3 ;  /* 0xff8000003f067808 */ /* 0x000fc40005800000 */
[CC--:B------:R-:W-:Y:S01]  /*5520*/  ISETP.GE.AND P5, PT, R9.reuse, R165.reuse, PT ;  /* 0x000000a50900720c */ /* 0x0c0fe20003fa6270 */
[----:B------:R-:W-:Y:S01]  /*5530*/  LDSM.16.MT88.4 R116, [R208+0x14000] ;  /* 0x01400000d074783b */ /* 0x000fe20000004200 */
[-C--:B------:R-:W-:Y:S01]  /*5540*/  ISETP.GE.AND P3, PT, R9, R2.reuse, PT ;  /* 0x000000020900720c */ /* 0x080fe20003f66270 */
[----:B------:R-:W-:Y:S01]  /*5550*/  VIADD R9, R86, 0xffffffd9 ;  /* 0xffffffd956097836 */ /* 0x000fe20000000000 */
[----:B------:R-:W-:Y:S01]  /*5560*/  FSEL R13, R56, -INF , !P2 ;  /* 0xff800000380d7808 */ /* 0x000fe20005000000 */
[----:B------:R-:W-:Y:S01]  /*5570*/  LDSM.16.MT88.4 R124, [R197+0x14000] ;  /* 0x01400000c57c783b */ /* 0x000fe20000004200 */
[----:B------:R-:W-:Y:S02]  /*5580*/  FSEL R10, R58, -INF , !P4 ;  /* 0xff8000003a0a7808 */ /* 0x000fe40006000000 */
[C---:B------:R-:W-:Y:S01]  /*5590*/  ISETP.GE.AND P2, PT, R8.reuse, R165, PT ;  /* 0x000000a50800720c */ /* 0x040fe20003f46270 */
[----:B------:R-:W-:Y:S01]  /*55a0*/  LDSM.16.MT88.4 R132, [R220+0x16000] ;  /* 0x01600000dc84783b */ /* 0x000fe20000004200 */
[----:B------:R-:W-:Y:S01]  /*55b0*/  ISETP.GE.AND P4, PT, R8, R2, PT ;  /* 0x000000020800720c */ /* 0x000fe20003f86270 */
[----:B------:R-:W-:Y:S01]  /*55c0*/  VIADD R8, R86, 0xffffffe0 ;  /* 0xffffffe056087836 */ /* 0x000fe20000000000 */
[----:B------:R-:W-:Y:S01]  /*55d0*/  FSEL R15, R57, -INF , !P5 ;  /* 0xff800000390f7808 */ /* 0x000fe20006800000 */
[----:B------:R-:W-:Y:S01]  /*55e0*/  LDSM.16.MT88.4 R148, [R208+0x16000] ;  /* 0x01600000d094783b */ /* 0x000fe20000004200 */
[----:B------:R-:W-:-:S02]  /*55f0*/  FSEL R16, R59, -INF , !P3 ;  /* 0xff8000003b107808 */ /* 0x000fc40005800000 */
[CC--:B------:R-:W-:Y:S01]  /*5600*/  ISETP.GE.AND P5, PT, R9.reuse, R165.reuse, PT ;  /* 0x000000a50900720c */ /* 0x0c0fe20003fa6270 */
[----:B------:R-:W-:Y:S01]  /*5610*/  LDSM.16.MT88.4 R28, [R198+0x10800] ;  /* 0x01080000c61c783b */ /* 0x000fe20000004200 */
[-C--:B------:R-:W-:Y:S02]  /*5620*/  ISETP.GE.AND P3, PT, R9, R2.reuse, PT ;  /* 0x000000020900720c */ /* 0x080fe40003f66270 */
[----:B------:R-:W-:Y:S01]  /*5630*/  FSEL R11, R52, -INF , !P2 ;  /* 0xff800000340b7808 */ /* 0x000fe20005000000 */
[----:B------:R-:W-:Y:S01]  /*5640*/  LDSM.16.MT88.4 R24, [R198+0x12800] ;  /* 0x01280000c618783b */ /* 0x000fe20000004200 */
[----:B------:R-:W-:Y:S02]  /*5650*/  FSEL R18, R54, -INF , !P4 ;  /* 0xff80000036127808 */ /* 0x000fe40006000000 */
        /* <DEDUP_REMOVED lines=13> */
[CC--:B------:R-:W-:Y:S02]  /*5730*/  ISETP.GE.AND P2, PT, R12.reuse, R165.reuse, PT ;  /* 0x000000a50c00720c */ /* 0x0c0fe40003f46270 */
[-C--:B------:R-:W-:Y:S01]  /*5740*/  ISETP.GE.AND P4, PT, R12, R2.reuse, PT ;  /* 0x000000020c00720c */ /* 0x080fe20003f86270 */
[C---:B------:R-:W-:Y:S01]  /*5750*/  VIADD R12, R86.reuse, 0xfffffff0 ;  /* 0xfffffff0560c7836 */ /* 0x040fe20000000000 */
[----:B------:R-:W-:Y:S02]  /*5760*/  FSEL R215, R49, -INF , !P5 ;  /* 0xff80000031d77808 */ /* 0x000fe40006800000 */
[----:B------:R-:W-:Y:S02]  /*5770*/  FSEL R212, R51, -INF , !P3 ;  /* 0xff80000033d47808 */ /* 0x000fe40005800000 */
[C---:B------:R-:W-:Y:S02]  /*5780*/  ISETP.GE.AND P5, PT, R19.reuse, R165, PT ;  /* 0x000000a51300720c */ /* 0x040fe40003fa6270 */
[----:B------:R-:W-:Y:S01]  /*5790*/  ISETP.GE.AND P3, PT, R19, R2, PT ;  /* 0x000000021300720c */ /* 0x000fe20003f66270 */
[----:B------:R-:W-:Y:S01]  /*57a0*/  VIADD R19, R86, 0xfffffff1 ;  /* 0xfffffff156137836 */ /* 0x000fe20000000000 */
[----:B------:R-:W-:-:S02]  /*57b0*/  FSEL R207, R44, -INF , !P2 ;  /* 0xff8000002ccf7808 */ /* 0x000fc40005000000 */
[----:B------:R-:W-:Y:S02]  /*57c0*/  FSEL R216, R46, -INF , !P4 ;  /* 0xff8000002ed87808 */ /* 0x000fe40006000000 */
[C---:B------:R-:W-:Y:S02]  /*57d0*/  ISETP.GE.AND P2, PT, R12.reuse, R165, PT ;  /* 0x000000a50c00720c */ /* 0x040fe40003f46270 */
[----:B------:R-:W-:Y:S02]  /*57e0*/  ISETP.GE.AND P4, PT, R12, R2, PT ;  /* 0x000000020c00720c */ /* 0x000fe40003f86270 */
[----:B------:R-:W-:Y:S02]  /*57f0*/  FMNMX3.FTZ R12, R7, R17, R5, !PT ;  /* 0x00000011070c7276 */ /* 0x000fe40007810005 */
[----:B------:R-:W-:Y:S02]  /*5800*/  FSEL R209, R45, -INF , !P5 ;  /* 0xff8000002dd17808 */ /* 0x000fe40006800000 */
[----:B------:R-:W-:-:S02]  /*5810*/  FSEL R214, R47, -INF , !P3 ;  /* 0xff8000002fd67808 */ /* 0x000fc40005800000 */
[----:B------:R-:W-:Y:S01]  /*5820*/  FMNMX3.FTZ R20, R12, R61, R13, !PT ;  /* 0x0000003d0c147276 */ /* 0x000fe2000781000d */
[C---:B------:R-:W-:Y:S01]  /*5830*/  VIADD R12, R86.reuse, 0xfffffff8 ;  /* 0xfffffff8560c7836 */ /* 0x040fe20000000000 */
[C---:B------:R-:W-:Y:S01]  /*5840*/  ISETP.GE.AND P5, PT, R19.reuse, R165, PT ;  /* 0x000000a51300720c */ /* 0x040fe20003fa6270 */
[----:B------:R-:W-:Y:S01]  /*5850*/  VIADD R86, R86, 0xfffffff9 ;  /* 0xfffffff956567836 */ /* 0x000fe20000000000 */
[----:B------:R-:W-:Y:S01]  /*5860*/  ISETP.GE.AND P3, PT, R19, R2, PT ;  /* 0x000000021300720c */ /* 0x000fe20003f66270 */
[----:B------:R-:W-:Y:S01]  /*5870*/  LDSM.16.MT88.4 R44, [R198+0x10000] ;  /* 0x01000000c62c783b */ /* 0x000fe20000004200 */
[----:B------:R-:W-:Y:S02]  /*5880*/  FMNMX3.FTZ R19, R14, R4, R62, !PT ;  /* 0x000000040e137276 */ /* 0x000fe4000781003e */
[----:B------:R-:W-:Y:S02]  /*5890*/  FMNMX3.FTZ R20, R20, R15, R11, !PT ;  /* 0x0000000f14147276 */ /* 0x000fe4000781000b */
[----:B------:R-:W-:-:S02]  /*58a0*/  FMNMX3.FTZ R19, R19, R6, R10, !PT ;  /* 0x0000000613137276 */ /* 0x000fc4000781000a */
[----:B------:R-:W-:Y:S02]  /*58b0*/  FMNMX3.FTZ R20, R20, R9, R223, !PT ;  /* 0x0000000914147276 */ /* 0x000fe400078100df */
[----:B------:R-:W-:Y:S02]  /*58c0*/  FMNMX3.FTZ R19, R19, R16, R18, !PT ;  /* 0x0000001013137276 */ /* 0x000fe40007810012 */
[----:B------:R-:W-:Y:S02]  /*58d0*/  FSEL R213, R40, -INF , !P2 ;  /* 0xff80000028d57808 */ /* 0x000fe40005000000 */
[----:B------:R-:W-:Y:S02]  /*58e0*/  ISETP.GE.AND P2, PT, R12, R165, PT ;  /* 0x000000a50c00720c */ /* 0x000fe40003f46270 */
[----:B------:R-:W-:Y:S02]  /*58f0*/  FMNMX3.FTZ R20, R20, R215, R207, !PT ;  /* 0x000000d714147276 */ /* 0x000fe400078100cf */
[----:B------:R-:W-:-:S02]  /*5900*/  FMNMX3.FTZ R19, R19, R8, R222, !PT ;  /* 0x0000000813137276 */ /* 0x000fc400078100de */
[----:B------:R-:W-:Y:S02]  /*5910*/  FSEL R211, R41, -INF , !P5 ;  /* 0xff80000029d37808 */ /* 0x000fe40006800000 */
[----:B------:R-:W-:Y:S02]  /*5920*/  ISETP.GE.AND P5, PT, R86, R165, PT ;  /* 0x000000a55600720c */ /* 0x000fe40003fa6270 */
[----:B------:R-:W-:Y:S02]  /*5930*/  FSEL R205, R76, -INF , !P2 ;  /* 0xff8000004ccd7808 */ /* 0x000fe40005000000 */
[----:B------:R-:W-:Y:S02]  /*5940*/  FMNMX3.FTZ R20, R20, R209, R213, !PT ;  /* 0x000000d114147276 */ /* 0x000fe400078100d5 */
[----:B------:R-:W-:Y:S02]  /*5950*/  ISETP.GE.AND P2, PT, R12, R2, PT ;  /* 0x000000020c00720c */ /* 0x000fe40003f46270 */
[----:B------:R-:W-:-:S02]  /*5960*/  FSEL R204, R42, -INF , !P4 ;  /* 0xff8000002acc7808 */ /* 0x000fc40006000000 */
[----:B------:R-:W-:Y:S02]  /*5970*/  FMNMX3.FTZ R19, R19, R212, R216, !PT ;  /* 0x000000d413137276 */ /* 0x000fe400078100d8 */
[----:B------:R-:W-:Y:S02]  /*5980*/  FSEL R203, R77, -INF , !P5 ;  /* 0xff8000004dcb7808 */ /* 0x000fe40006800000 */
[----:B------:R-:W-:Y:S02]  /*5990*/  FMNMX3.FTZ R20, R20, R211, R205, !PT ;  /* 0x000000d314147276 */ /* 0x000fe400078100cd */
[----:B------:R-:W-:Y:S02]  /*59a0*/  ISETP.GE.AND P4, PT, R86, R2, PT ;  /* 0x000000025600720c */ /* 0x000fe40003f86270 */
[----:B------:R-:W-:Y:S01]  /*59b0*/  FSEL R202, R43, -INF , !P3 ;  /* 0xff8000002bca7808 */ /* 0x000fe20005800000 */
[----:B------:R-:W-:Y:S01]  /*59c0*/  LDSM.16.MT88.4 R84, [R208+0x12000] ;  /* 0x01200000d054783b */ /* 0x000fe20000004200 */
[----:B------:R-:W-:-:S02]  /*59d0*/  FSEL R200, R78, -INF , !P2 ;  /* 0xff8000004ec87808 */ /* 0x000fc40005000000 */
[----:B------:R-:W-:Y:S02]  /*59e0*/  FMNMX3.FTZ R19, R19, R214, R204, !PT ;  /* 0x000000d613137276 */ /* 0x000fe400078100cc */
[----:B------:R-:W-:Y:S02]  /*59f0*/  FMNMX.FTZ R20, R203, R20, !PT ;  /* 0x00000014cb147209 */ /* 0x000fe40007810000 */
[----:B------:R-:W-:Y:S02]  /*5a00*/  FSEL R199, R79, -INF , !P4 ;  /* 0xff8000004fc77808 */ /* 0x000fe40006000000 */
[----:B------:R-:W-:Y:S01]  /*5a10*/  FMNMX3.FTZ R22, R19, R202, R200, !PT ;  /* 0x000000ca13167276 */ /* 0x000fe200078100c8 */
[----:B------:R-:W2:Y:S03]  /*5a20*/  SHFL.BFLY PT, R21, R20, 0x2, 0x1f ;  /* 0x0c401f0014157f89 */ /* 0x000ea600000e0000 */
[----:B------:R-:W-:Y:S01]  /*5a30*/  FMNMX.FTZ R22, R199, R22, !PT ;  /* 0x00000016c7167209 */ /* 0x000fe20007810000 */
[----:B------:R-:W-:Y:S04]  /*5a40*/  LDSM.16.MT88.4 R76, [R198+0x12000] ;  /* 0x01200000c64c783b */ /* 0x000fe80000004200 */
[----:B------:R-:W3:Y:S01]  /*5a50*/  SHFL.BFLY PT, R19, R22, 0x2, 0x1f ;  /* 0x0c401f0016137f89 */ /* 0x000ee200000e0000 */
[----:B--2---:R-:W-:-:S05]  /*5a60*/  FMNMX.FTZ R21, R20, R21, !PT ;  /* 0x0000001514157209 */ /* 0x004fca0007810000 */
[----:B------:R-:W2:Y:S01]  /*5a70*/  SHFL.BFLY PT, R164, R21, 0x1, 0x1f ;  /* 0x0c201f0015a47f89 */ /* 0x000ea200000e0000 */
[----:B---3--:R-:W-:-:S05]  /*5a80*/  FMNMX.FTZ R19, R22, R19, !PT ;  /* 0x0000001316137209 */ /* 0x008fca0007810000 */
[----:B------:R-:W3:Y:S01]  /*5a90*/  SHFL.BFLY PT, R12, R19, 0x1, 0x1f ;  /* 0x0c201f00130c7f89 */ /* 0x000ee200000e0000 */
[----:B--2---:R-:W-:-:S03]  /*5aa0*/  FMNMX.FTZ R164, R21, R164, !PT ;  /* 0x000000a415a47209 */ /* 0x004fc60007810000 */
[----:B------:R-:W-:Y:S01]  /*5ab0*/  LDSM.16.MT88.4 R20, [R198+0x16800] ;  /* 0x01680000c614783b */ /* 0x000fe20000004200 */
[C---:B------:R-:W-:Y:S01]  /*5ac0*/  FSETP.NEU.FTZ.AND P2, PT, R164.reuse, -INF , PT ;  /* 0xff800000a400780b */ /* 0x040fe20003f5d000 */
[----:B-1----:R-:W-:Y:S01]  /*5ad0*/  FMUL.FTZ R206, R164, UR4 ;  /* 0x00000004a4ce7c20 */ /* 0x002fe20008410000 */
[----:B---3--:R-:W-:-:S04]  /*5ae0*/  FMNMX.FTZ R3, R19, R12, !PT ;  /* 0x0000000c13037209 */ /* 0x008fc80007810000 */
[----:B------:R-:W-:Y:S02]  /*5af0*/  FSEL R206, R206, RZ, P2 ;  /* 0x000000ffcece7208 */ /* 0x000fe40001000000 */
[C---:B------:R-:W-:Y:S01]  /*5b00*/  FSETP.NEU.FTZ.AND P2, PT, R3.reuse, -INF , PT ;  /* 0xff8000000300780b */ /* 0x040fe20003f5d000 */
[----:B------:R-:W-:Y:S02]  /*5b10*/  FMUL.FTZ R201, R3, UR4 ;  /* 0x0000000403c97c20 */ /* 0x000fe40008410000 */
[--C-:B------:R-:W-:Y:S01]  /*5b20*/  FFMA.FTZ R191, R61, UR4, -R206.reuse ;  /* 0x000000043dbf7c23 */ /* 0x100fe200080108ce */
[--C-:B------:R-:W-:Y:S01]  /*5b30*/  FFMA.FTZ R196, R7, UR4, -R206.reuse ;  /* 0x0000000407c47c23 */ /* 0x100fe200080108ce */
[--C-:B------:R-:W-:Y:S01]  /*5b40*/  FFMA.FTZ R192, R5, UR4, -R206.reuse ;  /* 0x0000000405c07c23 */ /* 0x100fe200080108ce */
[----:B------:R-:W-:Y:S01]  /*5b50*/  FSEL R201, R201, RZ, P2 ;  /* 0x000000ffc9c97208 */ /* 0x000fe20001000000 */
[--C-:B------:R-:W-:Y:S01]  /*5b60*/  FFMA.FTZ R195, R17, UR4, -R206.reuse ;  /* 0x0000000411c37c23 */ /* 0x100fe200080108ce */
[--C-:B------:R-:W-:Y:S01]  /*5b70*/  FFMA.FTZ R188, R13, UR4, -R206.reuse ;  /* 0x000000040dbc7c23 */ /* 0x100fe200080108ce */
[----:B------:R-:W-:Y:S01]  /*5b80*/  MUFU.EX2 R191, R191 ;  /* 0x000000bf00bf7308 */ /* 0x000fe20000000800 */
[--C-:B------:R-:W-:Y:S01]  /*5b90*/  FFMA.FTZ R187, R15, UR4, -R206.reuse ;  /* 0x000000040fbb7c23 */ /* 0x100fe200080108ce */
[--C-:B------:R-:W-:Y:S01]  /*5ba0*/  FFMA.FTZ R190, R62, UR4, -R201.reuse ;  /* 0x000000043ebe7c23 */ /* 0x100fe200080108c9 */
[--C-:B------:R-:W-:Y:S01]  /*5bb0*/  FFMA.FTZ R193, R4, UR4, -R201.reuse ;  /* 0x0000000404c17c23 */ /* 0x100fe200080108c9 */
[--C-:B------:R-:W-:Y:S01]  /*5bc0*/  FFMA.FTZ R189, R6, UR4, -R201.reuse ;  /* 0x0000000406bd7c23 */ /* 0x100fe200080108c9 */
[----:B------:R-:W1:Y:S01]  /*5bd0*/  LDSM.16.MT88.4 R60, [R197+0x10000] ;  /* 0x01000000c53c783b */ /* 0x000e620000004200 */
[--C-:B------:R-:W-:Y:S01]  /*5be0*/  FFMA.FTZ R194, R14, UR4, -R201.reuse ;  /* 0x000000040ec27c23 */ /* 0x100fe200080108c9 */
[----:B------:R-:W-:Y:S01]  /*5bf0*/  MUFU.EX2 R196, R196 ;  /* 0x000000c400c47308 */ /* 0x000fe20000000800 */
[--C-:B------:R-:W-:Y:S01]  /*5c00*/  FFMA.FTZ R184, R11, UR4, -R206.reuse ;  /* 0x000000040bb87c23 */ /* 0x100fe200080108ce */
[----:B------:R-:W2:Y:S01]  /*5c10*/  LDSM.16.MT88.4 R4, [R197+0x16000] ;  /* 0x01600000c504783b */ /* 0x000ea20000004200 */
[--C-:B------:R-:W-:Y:S01]  /*5c20*/  FFMA.FTZ R181, R9, UR4, -R206.reuse ;  /* 0x0000000409b57c23 */ /* 0x100fe200080108ce */
[----:B------:R-:W3:Y:S01]  /*5c30*/  MUFU.EX2 R195, R195 ;  /* 0x000000c300c37308 */ /* 0x000ee20000000800 */
[--C-:B------:R-:W-:Y:S01]  /*5c40*/  FFMA.FTZ R186, R10, UR4, -R201.reuse ;  /* 0x000000040aba7c23 */ /* 0x100fe200080108c9 */
[----:B------:R-:W4:Y:S01]  /*5c50*/  LDSM.16.MT88.4 R12, [R198+0x14800] ;  /* 0x01480000c60c783b */ /* 0x000f220000004200 */
[--C-:B------:R-:W-:Y:S01]  /*5c60*/  FFMA.FTZ R179, R8, UR4, -R201.reuse ;  /* 0x0000000408b37c23 */ /* 0x100fe200080108c9 */
[----:B------:R-:W5:Y:S01]  /*5c70*/  MUFU.EX2 R192, R192 ;  /* 0x000000c000c07308 */ /* 0x000f620000000800 */
[--C-:B------:R-:W-:Y:S01]  /*5c80*/  FFMA.FTZ R183, R16, UR4, -R201.reuse ;  /* 0x0000000410b77c23 */ /* 0x100fe200080108c9 */
[----:B------:R-:W4:Y:S01]  /*5c90*/  LDSM.16.MT88.4 R8, [R220+0x10800] ;  /* 0x01080000dc08783b */ /* 0x000f220000004200 */
[--C-:B------:R-:W-:Y:S01]  /*5ca0*/  FFMA.FTZ R182, R18, UR4, -R201.reuse ;  /* 0x0000000412b67c23 */ /* 0x100fe200080108c9 */
[----:B------:R-:W-:Y:S01]  /*5cb0*/  MUFU.EX2 R194, R194 ;  /* 0x000000c200c27308 */ /* 0x000fe20000000800 */
[--C-:B------:R-:W-:Y:S01]  /*5cc0*/  FFMA.FTZ R215, R215, UR4, -R206.reuse ;  /* 0x00000004d7d77c23 */ /* 0x100fe200080108ce */
[----:B------:R-:W4:Y:S01]  /*5cd0*/  LDSM.16.MT88.4 R16, [R208+0x10800] ;  /* 0x01080000d010783b */ /* 0x000f220000004200 */
[--C-:B------:R-:W-:Y:S01]  /*5ce0*/  FFMA.FTZ R210, R207, UR4, -R206.reuse ;  /* 0x00000004cfd27c23 */ /* 0x100fe200080108ce */
[----:B------:R-:W1:Y:S01]  /*5cf0*/  MUFU.EX2 R193, R193 ;  /* 0x000000c100c17308 */ /* 0x000e620000000800 */
[--C-:B------:R-:W-:Y:S01]  /*5d00*/  FFMA.FTZ R209, R209, UR4, -R206.reuse ;  /* 0x00000004d1d17c23 */ /* 0x100fe200080108ce */
[----:B---3--:R-:W-:Y:S01]  /*5d10*/  F2FP.BF16.F32.PACK_AB R152, R195, R196 ;  /* 0x000000c4c398723e */ /* 0x008fe200000010ff */
[--C-:B------:R-:W-:Y:S01]  /*5d20*/  FFMA.FTZ R214, R214, UR4, -R201.reuse ;  /* 0x00000004d6d67c23 */ /* 0x100fe200080108c9 */
[----:B------:R-:W-:Y:S01]  /*5d30*/  MUFU.EX2 R190, R190 ;  /* 0x000000be00be7308 */ /* 0x000fe20000000800 */
[--C-:B------:R-:W-:Y:S01]  /*5d40*/  FFMA.FTZ R222, R222, UR4, -R201.reuse ;  /* 0x00000004dede7c23 */ /* 0x100fe200080108c9 */
[----:B-----5:R-:W-:Y:S01]  /*5d50*/  F2FP.BF16.F32.PACK_AB R154, R191, R192 ;  /* 0x000000c0bf9a723e */ /* 0x020fe200000010ff */
[--C-:B------:R-:W-:Y:S01]  /*5d60*/  FFMA.FTZ R200, R200, UR4, -R201.reuse ;  /* 0x00000004c8c87c23 */ /* 0x100fe200080108c9 */
[----:B------:R-:W3:Y:S01]  /*5d70*/  MUFU.EX2 R189, R189 ;  /* 0x000000bd00bd7308 */ /* 0x000ee20000000800 */
[----:B------:R-:W-:Y:S01]  /*5d80*/  FFMA.FTZ R241, R199, UR4, -R201 ;  /* 0x00000004c7f17c23 */ /* 0x000fe200080108c9 */
[----:B------:R-:W-:Y:S01]  /*5d90*/  FFMA.FTZ R213, R213, UR4, -R206 ;  /* 0x00000004d5d57c23 */ /* 0x000fe200080108ce */
[----:B------:R-:W-:Y:S01]  /*5da0*/  IMAD.IADD R199, R185, 0x1, R220 ;  /* 0x00000001b9c77824 */ /* 0x000fe200078e02dc */
[----:B------:R-:W-:Y:S01]  /*5db0*/  MUFU.EX2 R188, R188 ;  /* 0x000000bc00bc7308 */ /* 0x000fe20000000800 */
[----:B------:R-:W-:Y:S01]  /*5dc0*/  FADD.FTZ R195, R196, R195 ;  /* 0x000000c3c4c37221 */ /* 0x000fe20000010000 */
[----:B-1----:R-:W-:Y:S01]  /*5dd0*/  F2FP.BF16.F32.PACK_AB R153, R193, R194 ;  /* 0x000000c2c199723e */ /* 0x002fe200000010ff */
[----:B------:R-:W-:Y:S01]  /*5de0*/  FADD.FTZ R193, R194, R193 ;  /* 0x000000c1c2c17221 */ /* 0x000fe20000010000 */
[----:B------:R-:W1:Y:S01]  /*5df0*/  MUFU.EX2 R187, R187 ;  /* 0x000000bb00bb7308 */ /* 0x000e620000000800 */
[----:B------:R-:W-:-:S03]  /*5e00*/  FADD.FTZ R192, R192, R195 ;  /* 0x000000c3c0c07221 */ /* 0x000fc60000010000 */
[----:B------:R-:W-:Y:S01]  /*5e10*/  MUFU.EX2 R184, R184 ;  /* 0x000000b800b87308 */ /* 0x000fe20000000800 */
[----:B------:R-:W-:Y:S01]  /*5e20*/  FADD.FTZ R191, R191, R192 ;  /* 0x000000c0bfbf7221 */ /* 0x000fe20000010000 */
[C---:B---3--:R-:W-:Y:S01]  /*5e30*/  F2FP.BF16.F32.PACK_AB R155, R189.reuse, R190 ;  /* 0x000000bebd9b723e */ /* 0x048fe200000010ff */
[----:B------:R-:W-:Y:S01]  /*5e40*/  FADD.FTZ R190, R190, R193 ;  /* 0x000000c1bebe7221 */ /* 0x000fe20000010000 */
[----:B------:R-:W-:Y:S03]  /*5e50*/  MUFU.EX2 R181, R181 ;  /* 0x000000b500b57308 */ /* 0x000fe60000000800 */
[----:B------:R-:W-:Y:S01]  /*5e60*/  FADD.FTZ R189, R189, R190 ;  /* 0x000000bebdbd7221 */ /* 0x000fe20000010000 */
[----:B------:R-:W-:Y:S01]  /*5e70*/  MUFU.EX2 R186, R186 ;  /* 0x000000ba00ba7308 */ /* 0x000fe20000000800 */
[C---:B------:R-:W-:Y:S03]  /*5e80*/  HMMA.16816.F32.BF16 R104, R152.reuse, R108, RZ ;  /* 0x0000006c9868723c */ /* 0x040fe600000418ff */
[----:B------:R-:W3:Y:S04]  /*5e90*/  MUFU.EX2 R183, R183 ;  /* 0x000000b700b77308 */ /* 0x000ee80000000800 */
[----:B------:R-:W-:Y:S01]  /*5ea0*/  MUFU.EX2 R182, R182 ;  /* 0x000000b600b67308 */ /* 0x000fe20000000800 */
[C---:B------:R-:W-:Y:S03]  /*5eb0*/  HMMA.16816.F32.BF16 R108, R152.reuse, R110, RZ ;  /* 0x0000006e986c723c */ /* 0x040fe600000418ff */
[----:B------:R-:W5:Y:S04]  /*5ec0*/  MUFU.EX2 R179, R179 ;  /* 0x000000b300b37308 */ /* 0x000f680000000800 */
[----:B------:R2:W-:Y:S01]  /*5ed0*/  MUFU.EX2 R207, R215 ;  /* 0x000000d700cf7308 */ /* 0x0005e20000000800 */
[C---:B------:R-:W-:Y:S03]  /*5ee0*/  HMMA.16816.F32.BF16 R160, R152.reuse, R36, RZ ;  /* 0x0000002498a0723c */ /* 0x040fe600000418ff */
[----:B------:R-:W-:Y:S04]  /*5ef0*/  MUFU.EX2 R210, R210 ;  /* 0x000000d200d27308 */ /* 0x000fe80000000800 */
[----:B------:R-:W-:Y:S01]  /*5f00*/  MUFU.EX2 R209, R209 ;  /* 0x000000d100d17308 */ /* 0x000fe20000000800 */
[----:B------:R-:W-:Y:S03]  /*5f10*/  HMMA.16816.F32.BF16 R36, R152, R38, RZ ;  /* 0x000000269824723c */ /* 0x000fe600000418ff */
[----:B------:R-:W-:Y:S01]  /*5f20*/  MUFU.EX2 R214, R214 ;  /* 0x000000d600d67308 */ /* 0x000fe20000000800 */
[----:B--2---:R-:W-:Y:S01]  /*5f30*/  FFMA.FTZ R215, R216, UR4, -R201 ;  /* 0x00000004d8d77c23 */ /* 0x004fe200080108c9 */
[----:B------:R-:W-:-:S02]  /*5f40*/  IMAD.IADD R216, R185, 0x1, R220 ;  /* 0x00000001b9d87824 */ /* 0x000fc400078e02dc */
[----:B------:R-:W-:Y:S01]  /*5f50*/  MUFU.EX2 R200, R200 ;  /* 0x000000c800c87308 */ /* 0x000fe20000000800 */
[C---:B------:R-:W-:Y:S03]  /*5f60*/  HMMA.16816.F32.BF16 R40, R152.reuse, R44, RZ ;  /* 0x0000002c9828723c */ /* 0x040fe600000418ff */
[----:B------:R-:W-:Y:S04]  /*5f70*/  MUFU.EX2 R215, R215 ;  /* 0x000000d700d77308 */ /* 0x000fe80000000800 */
[----:B------:R-:W-:Y:S01]  /*5f80*/  MUFU.EX2 R241, R241 ;  /* 0x000000f100f17308 */ /* 0x000fe20000000800 */
[C---:B------:R-:W-:Y:S08]  /*5f90*/  HMMA.16816.F32.BF16 R72, R152.reuse, R76, RZ ;  /* 0x0000004c9848723c */ /* 0x040ff000000418ff */
        /* <DEDUP_REMOVED lines=24> */
[----:B------:R-:W-:Y:S01]  /*6120*/  HMMA.16816.F32.BF16 R156, R152, R4, RZ ;  /* 0x00000004989c723c */ /* 0x000fe200000418ff */
[----:B-1----:R-:W-:Y:S01]  /*6130*/  F2FP.BF16.F32.PACK_AB R4, R187, R188 ;  /* 0x000000bcbb04723e */ /* 0x002fe200000010ff */
[----:B------:R-:W-:Y:S01]  /*6140*/  FADD.FTZ R188, R188, R191 ;  /* 0x000000bfbcbc7221 */ /* 0x000fe20000010000 */
[----:B---3--:R-:W-:Y:S01]  /*6150*/  F2FP.BF16.F32.PACK_AB R5, R183, R186 ;  /* 0x000000bab705723e */ /* 0x008fe200000010ff */
[----:B------:R-:W-:-:S02]  /*6160*/  FADD.FTZ R186, R186, R189 ;  /* 0x000000bdbaba7221 */ /* 0x000fc40000010000 */
[----:B------:R-:W-:Y:S02]  /*6170*/  FADD.FTZ R187, R187, R188 ;  /* 0x000000bcbbbb7221 */ /* 0x000fe40000010000 */
[----:B------:R-:W-:Y:S01]  /*6180*/  HMMA.16816.F32.BF16 R152, R152, R6, RZ ;  /* 0x000000069898723c */ /* 0x000fe200000418ff */
[----:B------:R-:W-:Y:S01]  /*6190*/  F2FP.BF16.F32.PACK_AB R6, R181, R184 ;  /* 0x000000b8b506723e */ /* 0x000fe200000010ff */
[----:B------:R-:W-:Y:S01]  /*61a0*/  FADD.FTZ R183, R183, R186 ;  /* 0x000000bab7b77221 */ /* 0x000fe20000010000 */
[----:B-----5:R-:W-:Y:S01]  /*61b0*/  F2FP.BF16.F32.PACK_AB R7, R179, R182 ;  /* 0x000000b6b307723e */ /* 0x020fe200000010ff */
[----:B------:R-:W-:Y:S02]  /*61c0*/  FADD.FTZ R184, R184, R187 ;  /* 0x000000bbb8b87221 */ /* 0x000fe40000010000 */
[----:B------:R-:W-:Y:S02]  /*61d0*/  FADD.FTZ R182, R182, R183 ;  /* 0x000000b7b6b67221 */ /* 0x000fe40000010000 */
[----:B------:R-:W-:-:S02]  /*61e0*/  FADD.FTZ R181, R181, R184 ;  /* 0x000000b8b5b57221 */ /* 0x000fc40000010000 */
[----:B----4-:R-:W-:Y:S01]  /*61f0*/  HMMA.16816.F32.BF16 R104, R4, R12, R104 ;  /* 0x0000000c0468723c */ /* 0x010fe20000041868 */
[----:B------:R-:W-:-:S07]  /*6200*/  FADD.FTZ R179, R179, R182 ;  /* 0x000000b6b3b37221 */ /* 0x000fce0000010000 */
[C---:B------:R-:W-:Y:S01]  /*6210*/  HMMA.16816.F32.BF16 R108, R4.reuse, R14, R108 ;  /* 0x0000000e046c723c */ /* 0x040fe2000004186c */
[----:B------:R-:W1:Y:S07]  /*6220*/  LDSM.16.MT88.4 R12, [R197+0x12800] ;  /* 0x01280000c50c783b */ /* 0x000e6e0000004200 */
[C---:B------:R-:W-:Y:S08]  /*6230*/  HMMA.16816.F32.BF16 R160, R4.reuse, R8, R160 ;  /* 0x0000000804a0723c */ /* 0x040ff000000418a0 */
[C---:B------:R-:W-:Y:S01]  /*6240*/  HMMA.16816.F32.BF16 R36, R4.reuse, R10, R36 ;  /* 0x0000000a0424723c */ /* 0x040fe20000041824 */
[----:B------:R-:W2:Y:S07]  /*6250*/  LDSM.16.MT88.4 R8, [R220+0x16800] ;  /* 0x01680000dc08783b */ /* 0x000eae0000004200 */
[C---:B------:R-:W-:Y:S08]  /*6260*/  HMMA.16816.F32.BF16 R48, R4.reuse, R16, R48 ;  /* 0x000000100430723c */ /* 0x040ff00000041830 */
[C---:B------:R-:W-:Y:S01]  /*6270*/  HMMA.16816.F32.BF16 R52, R4.reuse, R18, R52 ;  /* 0x000000120434723c */ /* 0x040fe20000041834 */
[----:B------:R-:W3:Y:S07]  /*6280*/  LDSM.16.MT88.4 R16, [R208+0x16800] ;  /* 0x01680000d010783b */ /* 0x000eee0000004200 */
[C---:B------:R-:W-:Y:S08]  /*6290*/  HMMA.16816.F32.BF16 R40, R4.reuse, R28, R40 ;  /* 0x0000001c0428723c */ /* 0x040ff00000041828 */
[C---:B------:R-:W-:Y:S01]  /*62a0*/  HMMA.16816.F32.BF16 R44, R4.reuse, R30, R44 ;  /* 0x0000001e042c723c */ /* 0x040fe2000004182c */
[----:B------:R-:W4:Y:S07]  /*62b0*/  LDSM.16.MT88.4 R28, [R220+0x14800] ;  /* 0x01480000dc1c783b */ /* 0x000f2e0000004200 */
[C---:B------:R-:W-:Y:S08]  /*62c0*/  HMMA.16816.F32.BF16 R72, R4.reuse, R24, R72 ;  /* 0x000000180448723c */ /* 0x040ff00000041848 */
[C---:B------:R-:W-:Y:S01]  /*62d0*/  HMMA.16816.F32.BF16 R76, R4.reuse, R26, R76 ;  /* 0x0000001a044c723c */ /* 0x040fe2000004184c */
[----:B------:R5:W4:Y:S07]  /*62e0*/  LDSM.16.MT88.4 R24, [R208+0x14800] ;  /* 0x01480000d018783b */ /* 0x000b2e0000004200 */
[C---:B------:R-:W-:Y:S08]  /*62f0*/  HMMA.16816.F32.BF16 R136, R4.reuse, R20, R136 ;  /* 0x000000140488723c */ /* 0x040ff00000041888 */
[C---:B------:R-:W-:Y:S01]  /*6300*/  HMMA.16816.F32.BF16 R140, R4.reuse, R22, R140 ;  /* 0x00000016048c723c */ /* 0x040fe2000004188c */
[----:B------:R-:W4:Y:S07]  /*6310*/  LDSM.16.MT88.4 R20, [R197+0x14800] ;  /* 0x01480000c514783b */ /* 0x000f2e0000004200 */
[----:B-1----:R-:W-:Y:S01]  /*6320*/  HMMA.16816.F32.BF16 R88, R4, R12, R88 ;  /* 0x0000000c0458723c */ /* 0x002fe20000041858 */
[----:B-----5:R-:W-:Y:S01]  /*6330*/  FFMA.FTZ R208, R223, UR4, -R206 ;  /* 0x00000004dfd07c23 */ /* 0x020fe200080108ce */
[----:B------:R-:W-:-:S02]  /*6340*/  FFMA.FTZ R223, R212, UR4, -R201 ;  /* 0x00000004d4df7c23 */ /* 0x000fc400080108c9 */
[----:B------:R-:W-:Y:S04]  /*6350*/  MUFU.EX2 R212, R222 ;  /* 0x000000de00d47308 */ /* 0x000fe80000000800 */
[C---:B------:R-:W-:Y:S01]  /*6360*/  HMMA.16816.F32.BF16 R92, R4.reuse, R14, R92 ;  /* 0x0000000e045c723c */ /* 0x040fe2000004185c */
[----:B------:R-:W1:Y:S01]  /*6370*/  LDSM.16.MT88.4 R12, [R197+0x16800] ;  /* 0x01680000c50c783b */ /* 0x000e620000004200 */
[----:B------:R-:W5:Y:S04]  /*6380*/  MUFU.EX2 R208, R208 ;  /* 0x000000d000d07308 */ /* 0x000f680000000800 */
[----:B------:R-:W5:Y:S02]  /*6390*/  MUFU.EX2 R223, R223 ;  /* 0x000000df00df7308 */ /* 0x000f640000000800 */
[C---:B--2---:R-:W-:Y:S08]  /*63a0*/  HMMA.16816.F32.BF16 R128, R4.reuse, R8, R128 ;  /* 0x000000080480723c */ /* 0x044ff00000041880 */
[C---:B------:R-:W-:Y:S01]  /*63b0*/  HMMA.16816.F32.BF16 R132, R4.reuse, R10, R132 ;  /* 0x0000000a0484723c */ /* 0x040fe20000041884 */
[----:B------:R-:W2:Y:S07]  /*63c0*/  LDSM.16.MT88.4 R8, [R198+0x13000] ;  /* 0x01300000c608783b */ /* 0x000eae0000004200 */
[C---:B---3--:R-:W-:Y:S08]  /*63d0*/  HMMA.16816.F32.BF16 R144, R4.reuse, R16, R144 ;  /* 0x000000100490723c */ /* 0x048ff00000041890 */
[C---:B------:R-:W-:Y:S01]  /*63e0*/  HMMA.16816.F32.BF16 R148, R4.reuse, R18, R148 ;  /* 0x000000120494723c */ /* 0x040fe20000041894 */
[----:B------:R-:W3:Y:S07]  /*63f0*/  LDSM.16.MT88.4 R16, [R198+0x15000] ;  /* 0x01500000c610783b */ /* 0x000eee0000004200 */
[C---:B------:R-:W-:Y:S08]  /*6400*/  HMMA.16816.F32.BF16 R56, R4.reuse, R172, R56 ;  /* 0x000000ac0438723c */ /* 0x040ff00000041838 */
[C---:B------:R-:W-:Y:S01]  /*6410*/  HMMA.16816.F32.BF16 R60, R4.reuse, R174, R60 ;  /* 0x000000ae043c723c */ /* 0x040fe2000004183c */
[----:B------:R-:W-:Y:S07]  /*6420*/  LDSM.16.MT88.4 R172, [R216+0x15000] ;  /* 0x01500000d8ac783b */ /* 0x000fee0000004200 */
[C---:B------:R-:W-:Y:S08]  /*6430*/  HMMA.16816.F32.BF16 R64, R4.reuse, R168, R64 ;  /* 0x000000a80440723c */ /* 0x040ff00000041840 */
[C---:B------:R-:W-:Y:S01]  /*6440*/  HMMA.16816.F32.BF16 R68, R4.reuse, R170, R68 ;  /* 0x000000aa0444723c */ /* 0x040fe20000041844 */
[----:B------:R-:W-:Y:S07]  /*6450*/  LDSM.16.MT88.4 R168, [R216+0x17000] ;  /* 0x01700000d8a8783b */ /* 0x000fee0000004200 */
[C---:B------:R-:W-:Y:S08]  /*6460*/  HMMA.16816.F32.BF16 R80, R4.reuse, R32, R80 ;  /* 0x000000200450723c */ /* 0x040ff00000041850 */
[C---:B------:R-:W-:Y:S01]  /*6470*/  HMMA.16816.F32.BF16 R84, R4.reuse, R34, R84 ;  /* 0x000000220454723c */ /* 0x040fe20000041854 */
[----:B------:R-:W-:Y:S07]  /*6480*/  LDSM.16.MT88.4 R32, [R220+0x11000] ;  /* 0x01100000dc20783b */ /* 0x000fee0000004200 */
[C---:B----4-:R-:W-:Y:S08]  /*6490*/  HMMA.16816.F32.BF16 R96, R4.reuse, R28, R96 ;  /* 0x0000001c0460723c */ /* 0x050ff00000041860 */
[C---:B------:R-:W-:Y:S01]  /*64a0*/  HMMA.16816.F32.BF16 R100, R4.reuse, R30, R100 ;  /* 0x0000001e0464723c */ /* 0x040fe20000041864 */
[----:B------:R-:W-:Y:S07]  /*64b0*/  LDSM.16.MT88.4 R28, [R220+0x13000] ;  /* 0x01300000dc1c783b */ /* 0x000fee0000004200 */
[C---:B------:R-:W-:Y:S08]  /*64c0*/  HMMA.16816.F32.BF16 R112, R4.reuse, R24, R112 ;  /* 0x000000180470723c */ /* 0x040ff00000041870 */
[C---:B------:R-:W-:Y:S01]  /*64d0*/  HMMA.16816.F32.BF16 R116, R4.reuse, R26, R116 ;  /* 0x0000001a0474723c */ /* 0x040fe20000041874 */
[----:B------:R-:W-:Y:S07]  /*64e0*/  LDSM.16.MT88.4 R24, [R198+0x11000] ;  /* 0x01100000c618783b */ /* 0x000fee0000004200 */
[C---:B------:R-:W-:Y:S08]  /*64f0*/  HMMA.16816.F32.BF16 R120, R4.reuse, R20, R120 ;  /* 0x000000140478723c */ /* 0x040ff00000041878 */
[C---:B------:R-:W-:Y:S01]  /*6500*/  HMMA.16816.F32.BF16 R124, R4.reuse, R22, R124 ;  /* 0x00000016047c723c */ /* 0x040fe2000004187c */
[----:B------:R-:W4:Y:S07]  /*6510*/  LDSM.16.MT88.4 R20, [R198+0x17000] ;  /* 0x01700000c614783b */ /* 0x000f2e0000004200 */
[C---:B-1----:R-:W-:Y:S08]  /*6520*/  HMMA.16816.F32.BF16 R156, R4.reuse, R12, R156 ;  /* 0x0000000c049c723c */ /* 0x042ff0000004189c */
[----:B------:R-:W-:Y:S01]  /*6530*/  HMMA.16816.F32.BF16 R152, R4, R14, R152 ;  /* 0x0000000e0498723c */ /* 0x000fe20000041898 */
[----:B-----5:R-:W-:Y:S01]  /*6540*/  F2FP.BF16.F32.PACK_AB R4, R207, R208 ;  /* 0x000000d0cf04723e */ /* 0x020fe200000010ff */
[----:B------:R-:W-:Y:S01]  /*6550*/  LDSM.16.MT88.4 R12, [R216+0x11000] ;  /* 0x01100000d80c783b */ /* 0x000fe20000004200 */
[----:B------:R-:W-:Y:S01]  /*6560*/  F2FP.BF16.F32.PACK_AB R5, R223, R212 ;  /* 0x000000d4df05723e */ /* 0x000fe200000010ff */
[----:B------:R-:W-:Y:S01]  /*6570*/  FADD.FTZ R208, R208, R181 ;  /* 0x000000b5d0d07221 */ /* 0x000fe20000010000 */
[----:B------:R-:W-:-:S02]  /*6580*/  F2FP.BF16.F32.PACK_AB R6, R209, R210 ;  /* 0x000000d2d106723e */ /* 0x000fc400000010ff */
[----:B------:R-:W-:Y:S01]  /*6590*/  F2FP.BF16.F32.PACK_AB R7, R214, R215 ;  /* 0x000000d7d607723e */ /* 0x000fe200000010ff */
[----:B------:R-:W-:-:S04]  /*65a0*/  FADD.FTZ R207, R207, R208 ;  /* 0x000000d0cfcf7221 */ /* 0x000fc80000010000 */
[----:B------:R-:W-:Y:S02]  /*65b0*/  FADD.FTZ R210, R210, R207 ;  /* 0x000000cfd2d27221 */ /* 0x000fe40000010000 */
[C---:B--2---:R-:W-:Y:S08]  /*65c0*/  HMMA.16816.F32.BF16 R72, R4.reuse, R8, R72 ;  /* 0x000000080448723c */ /* 0x044ff00000041848 */
[C---:B------:R-:W-:Y:S01]  /*65d0*/  HMMA.16816.F32.BF16 R76, R4.reuse, R10, R76 ;  /* 0x0000000a044c723c */ /* 0x040fe2000004184c */
[----:B------:R1:W2:Y:S07]  /*65e0*/  LDSM.16.MT88.4 R8, [R216+0x13000] ;  /* 0x01300000d808783b */ /* 0x0002ae0000004200 */
[C---:B---3--:R-:W-:Y:S08]  /*65f0*/  HMMA.16816.F32.BF16 R104, R4.reuse, R16, R104 ;  /* 0x000000100468723c */ /* 0x048ff00000041868 */
[C---:B------:R-:W-:Y:S01]  /*6600*/  HMMA.16816.F32.BF16 R108, R4.reuse, R18, R108 ;  /* 0x00000012046c723c */ /* 0x040fe2000004186c */
[----:B------:R-:W3:Y:S07]  /*6610*/  LDSM.16.MT88.4 R16, [R197+0x11000] ;  /* 0x01100000c510783b */ /* 0x000eee0000004200 */
[----:B----4-:R-:W-:Y:S01]  /*6620*/  HMMA.16816.F32.BF16 R136, R4, R20, R136 ;  /* 0x000000140488723c */ /* 0x010fe20000041888 */
[----:B-1----:R-:W-:-:S02]  /*6630*/  FFMA.FTZ R216, R211, UR4, -R206 ;  /* 0x00000004d3d87c23 */ /* 0x002fc400080108ce */
[----:B------:R-:W-:Y:S04]  /*6640*/  MUFU.EX2 R211, R213 ;  /* 0x000000d500d37308 */ /* 0x000fe80000000800 */
[----:B------:R-:W1:Y:S01]  /*6650*/  MUFU.EX2 R216, R216 ;  /* 0x000000d800d87308 */ /* 0x000e620000000800 */
[C---:B------:R-:W-:Y:S01]  /*6660*/  HMMA.16816.F32.BF16 R140, R4.reuse, R22, R140 ;  /* 0x00000016048c723c */ /* 0x040fe2000004188c */
[----:B------:R-:W-:Y:S07]  /*6670*/  LDSM.16.MT88.4 R20, [R220+0x15000] ;  /* 0x01500000dc14783b */ /* 0x000fee0000004200 */
[C---:B------:R-:W-:Y:S08]  /*6680*/  HMMA.16816.F32.BF16 R40, R4.reuse, R24, R40 ;  /* 0x000000180428723c */ /* 0x040ff00000041828 */
[C---:B--2---:R-:W-:Y:S08]  /*6690*/  HMMA.16816.F32.BF16 R80, R4.reuse, R8, R80 ;  /* 0x000000080450723c */ /* 0x044ff00000041850 */
[C---:B------:R-:W-:Y:S01]  /*66a0*/  HMMA.16816.F32.BF16 R84, R4.reuse, R10, R84 ;  /* 0x0000000a0454723c */ /* 0x040fe20000041854 */
[----:B------:R-:W2:Y:S07]  /*66b0*/  LDSM.16.MT88.4 R8, [R220+0x17000] ;  /* 0x01700000dc08783b */ /* 0x000eae0000004200 */
[C---:B------:R-:W-:Y:S01]  /*66c0*/  HMMA.16816.F32.BF16 R44, R4.reuse, R26, R44 ;  /* 0x0000001a042c723c */ /* 0x040fe2000004182c */
[----:B------:R-:W4:Y:S07]  /*66d0*/  LDSM.16.MT88.4 R24, [R197+0x13000] ;  /* 0x01300000c518783b */ /* 0x000f2e0000004200 */
[C---:B------:R-:W-:Y:S08]  /*66e0*/  HMMA.16816.F32.BF16 R48, R4.reuse, R12, R48 ;  /* 0x0000000c0430723c */ /* 0x040ff00000041830 */
[C---:B------:R-:W-:Y:S01]  /*66f0*/  HMMA.16816.F32.BF16 R52, R4.reuse, R14, R52 ;  /* 0x0000000e0434723c */ /* 0x040fe20000041834 */
[----:B------:R-:W5:Y:S07]  /*6700*/  LDSM.16.MT88.4 R12, [R197+0x15000] ;  /* 0x01500000c50c783b */ /* 0x000f6e0000004200 */
[C---:B---3--:R-:W-:Y:S08]  /*6710*/  HMMA.16816.F32.BF16 R56, R4.reuse, R16, R56 ;  /* 0x000000100438723c */ /* 0x048ff00000041838 */
[C---:B------:R-:W-:Y:S01]  /*6720*/  HMMA.16816.F32.BF16 R60, R4.reuse, R18, R60 ;  /* 0x00000012043c723c */ /* 0x040fe2000004183c */
[----:B------:R-:W3:Y:S07]  /*6730*/  LDSM.16.MT88.4 R16, [R197+0x17000] ;  /* 0x01700000c510783b */ /* 0x000eee0000004200 */
[C---:B--2---:R-:W-:Y:S08]  /*6740*/  HMMA.16816.F32.BF16 R128, R4.reuse, R8, R128 ;  /* 0x000000080480723c */ /* 0x044ff00000041880 */
[C---:B------:R-:W-:Y:S01]  /*6750*/  HMMA.16816.F32.BF16 R132, R4.reuse, R10, R132 ;  /* 0x0000000a0484723c */ /* 0x040fe20000041884 */
[----:B------:R-:W2:Y:S07]  /*6760*/  LDSM.16.MT88.4 R8, [R198+0x13800] ;  /* 0x01380000c608783b */ /* 0x000eae0000004200 */
[----:B------:R-:W-:Y:S01]  /*6770*/  HMMA.16816.F32.BF16 R96, R4, R20, R96 ;  /* 0x000000140460723c */ /* 0x000fe20000041860 */
[--C-:B------:R-:W-:Y:S01]  /*6780*/  FFMA.FTZ R20, R205, UR4, -R206.reuse ;  /* 0x00000004cd147c23 */ /* 0x100fe200080108ce */
[----:B------:R-:W-:Y:S01]  /*6790*/  FFMA.FTZ R205, R202, UR4, -R201 ;  /* 0x00000004cacd7c23 */ /* 0x000fe200080108c9 */
[----:B------:R-:W-:-:S02]  /*67a0*/  FFMA.FTZ R206, R203, UR4, -R206 ;  /* 0x00000004cbce7c23 */ /* 0x000fc400080108ce */
[----:B------:R-:W-:Y:S03]  /*67b0*/  MUFU.EX2 R203, R20 ;  /* 0x0000001400cb7308 */ /* 0x000fe60000000800 */
[C---:B----4-:R-:W-:Y:S01]  /*67c0*/  HMMA.16816.F32.BF16 R88, R4.reuse, R24, R88 ;  /* 0x000000180458723c */ /* 0x050fe20000041858 */
[----:B------:R-:W-:Y:S01]  /*67d0*/  FFMA.FTZ R24, R204, UR4, -R201 ;  /* 0x00000004cc187c23 */ /* 0x000fe200080108c9 */
[----:B------:R-:W-:Y:S04]  /*67e0*/  MUFU.EX2 R205, R205 ;  /* 0x000000cd00cd7308 */ /* 0x000fe80000000800 */
[----:B------:R-:W-:Y:S02]  /*67f0*/  MUFU.EX2 R204, R206 ;  /* 0x000000ce00cc7308 */ /* 0x000fe40000000800 */
[C---:B-----5:R-:W-:Y:S02]  /*6800*/  HMMA.16816.F32.BF16 R120, R4.reuse, R12, R120 ;  /* 0x0000000c0478723c */ /* 0x060fe40000041878 */
[----:B------:R4:W5:Y:S06]  /*6810*/  MUFU.EX2 R202, R24 ;  /* 0x0000001800ca7308 */ /* 0x00096c0000000800 */
        /* <DEDUP_REMOVED lines=17> */
[C---:B------:R-:W-:Y:S01]  /*6930*/  HMMA.16816.F32.BF16 R92, R4.reuse, R26, R92 ;  /* 0x0000001a045c723c */ /* 0x040fe2000004185c */
[----:B----4-:R-:W-:Y:S07]  /*6940*/  LDSM.16.MT88.4 R24, [R220+0x13800] ;  /* 0x01380000dc18783b */ /* 0x010fee0000004200 */
[----:B------:R-:W-:Y:S01]  /*6950*/  HMMA.16816.F32.BF16 R100, R4, R22, R100 ;  /* 0x000000160464723c */ /* 0x000fe20000041864 */
[----:B-1----:R-:W-:Y:S01]  /*6960*/  F2FP.BF16.F32.PACK_AB R4, R216, R211 ;  /* 0x000000d3d804723e */ /* 0x002fe200000010ff */
[----:B------:R-:W1:Y:S01]  /*6970*/  LDSM.16.MT88.4 R20, [R198+0x15800] ;  /* 0x01580000c614783b */ /* 0x000e620000004200 */
[----:B-----5:R-:W-:-:S02]  /*6980*/  F2FP.BF16.F32.PACK_AB R5, R205, R202 ;  /* 0x000000cacd05723e */ /* 0x020fc400000010ff */
[----:B------:R-:W-:Y:S02]  /*6990*/  F2FP.BF16.F32.PACK_AB R6, R204, R203 ;  /* 0x000000cbcc06723e */ /* 0x000fe400000010ff */
[----:B------:R-:W-:-:S07]  /*69a0*/  F2FP.BF16.F32.PACK_AB R7, R241, R200 ;  /* 0x000000c8f107723e */ /* 0x000fce00000010ff */
[C---:B--2---:R-:W-:Y:S08]  /*69b0*/  HMMA.16816.F32.BF16 R72, R4.reuse, R8, R72 ;  /* 0x000000080448723c */ /* 0x044ff00000041848 */
[C---:B------:R-:W-:Y:S01]  /*69c0*/  HMMA.16816.F32.BF16 R76, R4.reuse, R10, R76 ;  /* 0x0000000a044c723c */ /* 0x040fe2000004184c */
[----:B------:R-:W2:Y:S07]  /*69d0*/  LDSM.16.MT88.4 R8, [R220+0x11800] ;  /* 0x01180000dc08783b */ /* 0x000eae0000004200 */
[C---:B------:R-:W-:Y:S08]  /*69e0*/  HMMA.16816.F32.BF16 R40, R4.reuse, R12, R40 ;  /* 0x0000000c0428723c */ /* 0x040ff00000041828 */
[C---:B------:R-:W-:Y:S01]  /*69f0*/  HMMA.16816.F32.BF16 R44, R4.reuse, R14, R44 ;  /* 0x0000000e042c723c */ /* 0x040fe2000004182c */
[----:B------:R-:W4:Y:S07]  /*6a00*/  LDSM.16.MT88.4 R12, [R199+0x11800] ;  /* 0x01180000c70c783b */ /* 0x000f2e0000004200 */
[C---:B---3--:R-:W-:Y:S08]  /*6a10*/  HMMA.16816.F32.BF16 R136, R4.reuse, R16, R136 ;  /* 0x000000100488723c */ /* 0x048ff00000041888 */
[C---:B------:R-:W-:Y:S01]  /*6a20*/  HMMA.16816.F32.BF16 R140, R4.reuse, R18, R140 ;  /* 0x00000012048c723c */ /* 0x040fe2000004188c */
[----:B------:R-:W3:Y:S07]  /*6a30*/  LDSM.16.MT88.4 R16, [R220+0x15800] ;  /* 0x01580000dc10783b */ /* 0x000eee0000004200 */
[C---:B-1----:R-:W-:Y:S08]  /*6a40*/  HMMA.16816.F32.BF16 R104, R4.reuse, R20, R104 ;  /* 0x000000140468723c */ /* 0x042ff00000041868 */
[C---:B--2---:R-:W-:Y:S08]  /*6a50*/  HMMA.16816.F32.BF16 R160, R4.reuse, R8, R160 ;  /* 0x0000000804a0723c */ /* 0x044ff000000418a0 */
[C---:B------:R-:W-:Y:S01]  /*6a60*/  HMMA.16816.F32.BF16 R36, R4.reuse, R10, R36 ;  /* 0x0000000a0424723c */ /* 0x040fe20000041824 */
[----:B------:R-:W1:Y:S07]  /*6a70*/  LDSM.16.MT88.4 R8, [R220+0x17800] ;  /* 0x01780000dc08783b */ /* 0x000e6e0000004200 */
[C---:B------:R-:W-:Y:S01]  /*6a80*/  HMMA.16816.F32.BF16 R108, R4.reuse, R22, R108 ;  /* 0x00000016046c723c */ /* 0x040fe2000004186c */
[----:B------:R-:W2:Y:S07]  /*6a90*/  LDSM.16.MT88.4 R20, [R197+0x13800] ;  /* 0x01380000c514783b */ /* 0x000eae0000004200 */
[C---:B----4-:R-:W-:Y:S08]  /*6aa0*/  HMMA.16816.F32.BF16 R48, R4.reuse, R12, R48 ;  /* 0x0000000c0430723c */ /* 0x050ff00000041830 */
[C---:B------:R-:W-:Y:S01]  /*6ab0*/  HMMA.16816.F32.BF16 R52, R4.reuse, R14, R52 ;  /* 0x0000000e0434723c */ /* 0x040fe20000041834 */
[----:B------:R-:W4:Y:S07]  /*6ac0*/  LDSM.16.MT88.4 R12, [R197+0x15800] ;  /* 0x01580000c50c783b */ /* 0x000f2e0000004200 */
[C---:B---3--:R-:W-:Y:S08]  /*6ad0*/  HMMA.16816.F32.BF16 R96, R4.reuse, R16, R96 ;  /* 0x000000100460723c */ /* 0x048ff00000041860 */
[C---:B------:R-:W-:Y:S01]  /*6ae0*/  HMMA.16816.F32.BF16 R100, R4.reuse, R18, R100 ;  /* 0x000000120464723c */ /* 0x040fe20000041864 */
[----:B------:R-:W3:Y:S07]  /*6af0*/  LDSM.16.MT88.4 R16, [R197+0x17800] ;  /* 0x01780000c510783b */ /* 0x000eee0000004200 */
[----:B-1----:R-:W-:Y:S01]  /*6b00*/  HMMA.16816.F32.BF16 R128, R4, R8, R128 ;  /* 0x000000080480723c */ /* 0x002fe20000041880 */
[----:B------:R-:W-:-:S04]  /*6b10*/  FADD.FTZ R8, R212, R179 ;  /* 0x000000b3d4087221 */ /* 0x000fc80000010000 */
[----:B------:R-:W-:-:S03]  /*6b20*/  FADD.FTZ R8, R223, R8 ;  /* 0x00000008df087221 */ /* 0x000fc60000010000 */
[----:B------:R-:W-:Y:S01]  /*6b30*/  HMMA.16816.F32.BF16 R80, R4, R172, R80 ;  /* 0x000000ac0450723c */ /* 0x000fe20000041850 */
[----:B------:R-:W-:Y:S01]  /*6b40*/  FADD.FTZ R9, R215, R8 ;  /* 0x00000008d7097221 */ /* 0x000fe20000010000 */
[----:B------:R-:W-:-:S03]  /*6b50*/  FADD.FTZ R8, R209, R210 ;  /* 0x000000d2d1087221 */ /* 0x000fc60000010000 */
[----:B------:R-:W-:Y:S01]  /*6b60*/  FADD.FTZ R9, R214, R9 ;  /* 0x00000009d6097221 */ /* 0x000fe20000010000 */
[----:B------:R-:W-:Y:S02]  /*6b70*/  FADD.FTZ R211, R211, R8 ;  /* 0x00000008d3d37221 */ /* 0x000fe40000010000 */
        /* <DEDUP_REMOVED lines=8> */
[----:B------:R-:W-:-:S03]  /*6c00*/  FADD.FTZ R241, R241, R200 ;  /* 0x000000c8f1f17221 */ /* 0x000fc60000010000 */
[C---:B------:R-:W-:Y:S08]  /*6c10*/  HMMA.16816.F32.BF16 R116, R4.reuse, R170, R116 ;  /* 0x000000aa0474723c */ /* 0x040ff00000041874 */
[C---:B------:R-:W-:Y:S08]  /*6c20*/  HMMA.16816.F32.BF16 R144, R4.reuse, R32, R144 ;  /* 0x000000200490723c */ /* 0x040ff00000041890 */
[C---:B------:R-:W-:Y:S08]  /*6c30*/  HMMA.16816.F32.BF16 R148, R4.reuse, R34, R148 ;  /* 0x000000220494723c */ /* 0x040ff00000041894 */
[C---:B------:R-:W-:Y:S08]  /*6c40*/  HMMA.16816.F32.BF16 R56, R4.reuse, R28, R56 ;  /* 0x0000001c0438723c */ /* 0x040ff00000041838 */
[C---:B------:R-:W-:Y:S08]  /*6c50*/  HMMA.16816.F32.BF16 R60, R4.reuse, R30, R60 ;  /* 0x0000001e043c723c */ /* 0x040ff0000004183c */
[C---:B------:R-:W-:Y:S08]  /*6c60*/  HMMA.16816.F32.BF16 R64, R4.reuse, R24, R64 ;  /* 0x000000180440723c */ /* 0x040ff00000041840 */
[C---:B------:R-:W-:Y:S08]  /*6c70*/  HMMA.16816.F32.BF16 R68, R4.reuse, R26, R68 ;  /* 0x0000001a0444723c */ /* 0x040ff00000041844 */
[C---:B--2---:R-:W-:Y:S08]  /*6c80*/  HMMA.16816.F32.BF16 R88, R4.reuse, R20, R88 ;  /* 0x000000140458723c */ /* 0x044ff00000041858 */
[C---:B------:R-:W-:Y:S08]  /*6c90*/  HMMA.16816.F32.BF16 R92, R4.reuse, R22, R92 ;  /* 0x00000016045c723c */ /* 0x040ff0000004185c */
[C---:B----4-:R-:W-:Y:S08]  /*6ca0*/  HMMA.16816.F32.BF16 R120, R4.reuse, R12, R120 ;  /* 0x0000000c0478723c */ /* 0x050ff00000041878 */
[C---:B------:R-:W-:Y:S08]  /*6cb0*/  HMMA.16816.F32.BF16 R124, R4.reuse, R14, R124 ;  /* 0x0000000e047c723c */ /* 0x040ff0000004187c */
[C---:B------:R-:W-:Y:S08]  /*6cc0*/  HMMA.16816.F32.BF16 R132, R4.reuse, R10, R132 ;  /* 0x0000000a0484723c */ /* 0x040ff00000041884 */
[C---:B---3--:R-:W-:Y:S08]  /*6cd0*/  HMMA.16816.F32.BF16 R156, R4.reuse, R16, R156 ;  /* 0x00000010049c723c */ /* 0x048ff0000004189c */
[----:B------:R-:W-:Y:S01]  /*6ce0*/  HMMA.16816.F32.BF16 R152, R4, R18, R152 ;  /* 0x000000120498723c */ /* 0x000fe20000041898 */
[----:B------:R-:W-:-:S04]  /*6cf0*/  NOP ;  /* 0x0000000000007918 */ /* 0x000fc80000000000 */
[----:B------:R-:W-:-:S15]  /*6d00*/  @!P6 BRA `(.L_x_533) ;  /* 0x000000440094e947 */ /* 0x000fde0003800000 */
[----:B------:R-:W-:-:S04]  /*6d10*/  DEPBAR.LE SB0, 0x0 ;  /* 0x000080000000791a */ /* 0x000fc80000000000 */
[----:B------:R-:W-:Y:S01]  /*6d20*/  SHF.L.U32 R212, R0, 0x6, RZ ;  /* 0x0000000600d47819 */ /* 0x000fe200000006ff */
[----:B------:R-:W-:Y:S06]  /*6d30*/  BAR.SYNC.DEFER_BLOCKING 0x0 ;  /* 0x0000000000007b1d */ /* 0x000fec0000010000 */
[----:B------:R-:W-:Y:S05]  /*6d40*/  BRA.U !UP1, `(.L_x_534) ;  /* 0x0000000109f47547 */ /* 0x000fea000b800000 */
[----:B------:R-:W1:Y:S01]  /*6d50*/  LDC R7, c[0x0][0x4f0] ;  /* 0x00013c00ff077b82 */ /* 0x000e620000000800 */
[C---:B------:R-:W-:Y:S01]  /*6d60*/  IADD3 R6, PT, PT, R212.reuse, -0x80, RZ ;  /* 0xffffff80d4067810 */ /* 0x040fe20007ffe0ff */
[----:B------:R-:W-:Y:S01]  /*6d70*/  VIADD R4, R212, 0xffffffc0 ;  /* 0xffffffc0d4047836 */ /* 0x000fe20000000000 */
[----:B------:R-:W2:Y:S02]  /*6d80*/  LDCU.64 UR6, c[0x0][0x3a8] ;  /* 0x00007500ff0677ac */ /* 0x000ea40008000a00 */
[----:B------:R-:W-:Y:S02]  /*6d90*/  IABS R9, R6 ;  /* 0x0000000600097213 */ /* 0x000fe40000000000 */
[----:B------:R-:W-:Y:S02]  /*6da0*/  IABS R11, R4 ;  /* 0x00000004000b7213 */ /* 0x000fe40000000000 */
[-C--:B-1----:R-:W-:Y:S02]  /*6db0*/  IABS R5, R7.reuse ;  /* 0x0000000700057213 */ /* 0x082fe40000000000 */
[----:B------:R-:W-:-:S02]  /*6dc0*/  LOP3.LUT R6, R6, R7, RZ, 0x3c, !PT ;  /* 0x0000000706067212 */ /* 0x000fc400078e3cff */
[----:B------:R-:W1:Y:S01]  /*6dd0*/  I2F.RP R10, R5 ;  /* 0x00000005000a7306 */ /* 0x000e620000209400 */
[----:B------:R-:W-:-:S04]  /*6de0*/  LOP3.LUT R4, R4, R7, RZ, 0x3c, !PT ;  /* 0x0000000704047212 */ /* 0x000fc800078e3cff */
[----:B------:R-:W-:-:S03]  /*6df0*/  ISETP.GE.AND P4, PT, R4, RZ, PT ;  /* 0x000000ff0400720c */ /* 0x000fc60003f86270 */
[----:B-1----:R-:W1:Y:S02]  /*6e00*/  MUFU.RCP R12, R10 ;  /* 0x0000000a000c7308 */ /* 0x002e640000001000 */
[----:B-1----:R-:W-:-:S06]  /*6e10*/  VIADD R12, R12, 0xffffffe ;  /* 0x0ffffffe0c0c7836 */ /* 0x002fcc0000000000 */
[----:B------:R-:W1:Y:S02]  /*6e20*/  F2I.FTZ.U32.TRUNC.NTZ R13, R12 ;  /* 0x0000000c000d7305 */ /* 0x000e64000021f000 */
[----:B-1----:R-:W-:Y:S01]  /*6e30*/  IMAD.MOV R8, RZ, RZ, -R13 ;  /* 0x000000ffff087224 */ /* 0x002fe200078e0a0d */
[----:B------:R-:W-:-:S03]  /*6e40*/  MOV R12, RZ ;  /* 0x000000ff000c7202 */ /* 0x000fc60000000f00 */
        /* <DEDUP_REMOVED lines=17> */
[----:B------:R-:W-:-:S02]  /*6f60*/  ISETP.NE.AND P3, PT, R7, RZ, PT ;  /* 0x000000ff0700720c */ /* 0x000fc40003f65270 */
[----:B------:R-:W-:-:S05]  /*6f70*/  LOP3.LUT R5, RZ, R7, RZ, 0x33, !PT ;  /* 0x00000007ff057212 */ /* 0x000fca00078e33ff */
[----:B------:R-:W-:Y:S02]  /*6f80*/  @P5 VIADD R12, R12, 0x1 ;  /* 0x000000010c0c5836 */ /* 0x000fe40000000000 */
[----:B------:R-:W-:Y:S02]  /*6f90*/  @P6 IADD3 R13, PT, PT, R13, 0x1, RZ ;  /* 0x000000010d0d6810 */ /* 0x000fe40007ffe0ff */
[----:B------:R-:W-:Y:S02]  /*6fa0*/  @!P2 IMAD.MOV R12, RZ, RZ, -R12 ;  /* 0x000000ffff0ca224 */ /* 0x000fe400078e0a0c */
[----:B------:R-:W-:-:S03]  /*6fb0*/  @!P4 IADD3 R13, PT, PT, -R13, RZ, RZ ;  /* 0x000000ff0d0dc210 */ /* 0x000fc60007ffe1ff */
        /* <DEDUP_REMOVED lines=20> */
[----:B------:R-:W-:Y:S01]  /*7100*/  LEA.HI.X R231, R8, R231, R5, 0x1, P2 ;  /* 0x000000e708e77211 */ /* 0x000fe200010f0c05 */
[----:B------:R-:W-:Y:S06]  /*7110*/  BRA `(.L_x_535) ;  /* 0x00000000001c7947 */ /* 0x000fec0003800000 */
.L_x_534:
[----:B------:R-:W-:Y:S01]  /*7120*/  UMOV UR4, URZ ;  /* 0x000000ff00047c82 */ /* 0x000fe20008000000 */
[----:B------:R-:W-:Y:S01]  /*7130*/  IMAD.SHL.U32 R4, R176, 0x40, RZ ;  /* 0x00000040b0047824 */ /* 0x000fe200078e00ff */
[----:B------:R-:W-:-:S05]  /*7140*/  IADD3 R5, P2, PT, RZ, -UR4, RZ ;  /* 0x80000004ff057c10 */ /* 0x000fca000ff5e0ff */
[----:B------:R-:W-:-:S05]  /*7150*/  IMAD.X R4, RZ, RZ, ~R4, P2 ;  /* 0x000000ffff047224 */ /* 0x000fca00010e0e04 */
[----:B------:R-:W-:-:S04]  /*7160*/  SHF.R.S64 R5, R5, 0x1f, R4 ;  /* 0x0000001f05057819 */ /* 0x000fc80000001004 */
[----:B------:R-:W-:-:S04]  /*7170*/  IADD3 R230, P2, PT, R5, R230, RZ ;  /* 0x000000e605e67210 */ /* 0x000fc80007f5e0ff */
[----:B------:R-:W-:-:S09]  /*7180*/  LEA.HI.X.SX32 R231, R4, R231, 0x1, P2 ;  /* 0x000000e704e77211 */ /* 0x000fd200010f0eff */
.L_x_535:
[----:B------:R-:W1:Y:S01]  /*7190*/  LDCU UR4, c[0x0][0x440] ;  /* 0x00008800ff0477ac */ /* 0x000e620008000800 */
[----:B------:R-:W-:Y:S01]  /*71a0*/  IMAD.SHL.U32 R217, R219, 0x20, RZ ;  /* 0x00000020dbd97824 */ /* 0x000fe200078e00ff */
[----:B------:R-:W-:Y:S01]  /*71b0*/  SHF.R.U32.HI R221, RZ, 0x1, R219 ;  /* 0x00000001ffdd7819 */ /* 0x000fe200000116db */
[C---:B------:R-:W-:Y:S01]  /*71c0*/  IMAD.SHL.U32 R9, R176.reuse, 0x20, RZ ;  /* 0x00000020b0097824 */ /* 0x040fe200078e00ff */
[----:B------:R-:W-:Y:S01]  /*71d0*/  LEA R4, P2, R176, R230, 0x5 ;  /* 0x000000e6b0047211 */ /* 0x000fe200078428ff */
[----:B------:R-:W-:Y:S01]  /*71e0*/  IMAD.MOV.U32 R214, RZ, RZ, 0x20 ;  /* 0x00000020ffd67424 */ /* 0x000fe200078e00ff */
[----:B------:R-:W-:Y:S01]  /*71f0*/  LOP3.LUT R217, R217, 0x7c00, RZ, 0xc0, !PT ;  /* 0x00007c00d9d97812 */ /* 0x000fe200078ec0ff */
[----:B------:R-:W-:Y:S01]  /*7200*/  VIADD R213, R224, UR5 ;  /* 0x00000005e0d57c36 */ /* 0x000fe20008000000 */
[----:B------:R-:W-:Y:S02]  /*7210*/  LOP3.LUT R5, R221, 0x8, RZ, 0xc0, !PT ;  /* 0x00000008dd057812 */ /* 0x000fe400078ec0ff */
[----:B------:R-:W-:-:S02]  /*7220*/  LOP3.LUT R180, R217, 0x200, R180, 0xf8, !PT ;  /* 0x00000200d9b47812 */ /* 0x000fc400078ef8b4 */
[----:B------:R-:W-:Y:S02]  /*7230*/  SHF.L.U64.HI R7, R176, 0x5, R177 ;  /* 0x00000005b0077819 */ /* 0x000fe400000102b1 */
[----:B------:R-:W-:Y:S02]  /*7240*/  LOP3.LUT R180, R180, R178, R5, 0xf6, !PT ;  /* 0x000000b2b4b47212 */ /* 0x000fe400078ef605 */
[----:B------:R-:W-:Y:S02]  /*7250*/  LEA.HI.X R5, R176, R231, R177, 0x5, P2 ;  /* 0x000000e7b0057211 */ /* 0x000fe400010f2cb1 */
[----:B-1----:R-:W-:Y:S02]  /*7260*/  ISETP.GE.AND P6, PT, R218, UR4, PT ;  /* 0x00000004da007c0c */ /* 0x002fe4000bfc6270 */
[----:B------:R-:W-:Y:S02]  /*7270*/  ISETP.GE.AND P5, PT, R244, UR4, PT ;  /* 0x00000004f4007c0c */ /* 0x000fe4000bfa6270 */
[----:B------:R-:W-:-:S02]  /*7280*/  ISETP.GE.AND P4, PT, R242, UR4, PT ;  /* 0x00000004f2007c0c */ /* 0x000fc4000bf86270 */
[----:B------:R-:W-:Y:S02]  /*7290*/  ISETP.GE.AND P3, PT, R240, UR4, PT ;  /* 0x00000004f0007c0c */ /* 0x000fe4000bf66270 */
[----:B------:R-:W-:Y:S02]  /*72a0*/  IADD3 R10, P2, PT, R9, R4, RZ ;  /* 0x00000004090a7210 */ /* 0x000fe40007f5e0ff */
[----:B------:R-:W-:Y:S02]  /*72b0*/  LEA R225, R180, UR5, 0x1 ;  /* 0x00000005b4e17c11 */ /* 0x000fe4000f8e08ff */
[----:B------:R-:W-:Y:S01]  /*72c0*/  SEL R214, R214, 0xffffffe0, !P1 ;  /* 0xffffffe0d6d67807 */ /* 0x000fe20004800000 */
[----:B------:R-:W-:Y:S01]  /*72d0*/  @!PT LDS RZ, [RZ] ;  /* 0x00000000fffff984 */ /* 0x000fe20000000800 */
[----:B------:R-:W-:Y:S01]  /*72e0*/  @!PT LDS RZ, [RZ] ;  /* 0x00000000fffff984 */ /* 0x000fe20000000800 */
[----:B------:R-:W-:Y:S01]  /*72f0*/  @!PT LDS RZ, [RZ] ;  /* 0x00000000fffff984 */ /* 0x000fe20000000800 */
[----:B------:R-:W-:Y:S01]  /*7300*/  @!P6 LDGSTS.E.BYPASS.LTC128B.128 [R245+0x10000], desc[UR16][R230.64] ;  /* 0x10000000e6f5efae */ /* 0x000fe2000b981a10 */
[----:B------:R-:W-:Y:S01]  /*7310*/  IMAD.X R11, R7, 0x1, R5, P2 ;  /* 0x00000001070b7824 */ /* 0x000fe200010e0605 */
[----:B------:R-:W-:Y:S01]  /*7320*/  IADD3 R6, P2, PT, R9, R10, RZ ;  /* 0x0000000a09067210 */ /* 0x000fe20007f5e0ff */
[--C-:B------:R-:W-:Y:S01]  /*7330*/  IMAD.IADD R216, R185, 0x1, R225.reuse ;  /* 0x00000001b9d87824 */ /* 0x100fe200078e02e1 */
[----:B------:R-:W-:Y:S01]  /*7340*/  @P6 STS.128 [R245+0x10000], RZ ;  /* 0x010000fff5006388 */ /* 0x000fe20000000c00 */
[----:B------:R-:W-:-:S02]  /*7350*/  IMAD.IADD R222, R214, 0x1, R225 ;  /* 0x00000001d6de7824 */ /* 0x000fc400078e02e1 */
[----:B------:R-:W-:Y:S01]  /*7360*/  IMAD.X R7, R7, 0x1, R11, P2 ;  /* 0x0000000107077824 */ /* 0x000fe200010e060b */
[----:B------:R-:W-:Y:S01]  /*7370*/  @!PT LDS RZ, [RZ] ;  /* 0x00000000fffff984 */ /* 0x000fe20000000800 */
[----:B------:R-:W-:Y:S01]  /*7380*/  @!PT LDS RZ, [RZ] ;  /* 0x00000000fffff984 */ /* 0x000fe20000000800 */
[----:B------:R-:W-:Y:S01]  /*7390*/  @!PT LDS RZ, [RZ] ;  /* 0x00000000fffff984 */ /* 0x000fe20000000800 */
[----:B------:R-:W-:Y:S01]  /*73a0*/  @!P5 LDGSTS.E.BYPASS.LTC128B.128 [R245+0x12000], desc[UR16][R230.64+0x80] ;  /* 0x12000080e6f5dfae */ /* 0x000fe2000b981a10 */
[C---:B------:R-:W-:Y:S02]  /*73b0*/  IMAD.IADD R215, R213.reuse, 0x1, R214 ;  /* 0x00000001d5d77824 */ /* 0x040fe400078e02d6 */
[----:B------:R-:W-:Y:S01]  /*73c0*/  IMAD.IADD R213, R213, 0x1, R185 ;  /* 0x00000001d5d57824 */ /* 0x000fe200078e02b9 */
[----:B------:R-:W-:Y:S01]  /*73d0*/  @P5 STS.128 [R245+0x12000], RZ ;  /* 0x012000fff5005388 */ /* 0x000fe20000000c00 */
[C---:B------:R-:W-:Y:S02]  /*73e0*/  IMAD.IADD R223, R214.reuse, 0x1, R216 ;  /* 0x00000001d6df7824 */ /* 0x040fe400078e02d8 */
[----:B------:R-:W-:Y:S01]  /*73f0*/  IMAD.IADD R214, R214, 0x1, R213 ;  /* 0x00000001d6d67824 */ /* 0x000fe200078e02d5 */
[----:B------:R-:W-:Y:S01]  /*7400*/  @!PT LDS RZ, [RZ] ;  /* 0x00000000fffff984 */ /* 0x000fe20000000800 */
[----:B------:R-:W-:Y:S01]  /*7410*/  @!PT LDS RZ, [RZ] ;  /* 0x00000000fffff984 */ /* 0x000fe20000000800 */
[----:B------:R-:W-:Y:S01]  /*7420*/  @!PT LDS RZ, [RZ] ;  /* 0x00000000fffff984 */ /* 0x000fe20000000800 */
[----:B------:R-:W-:Y:S04]  /*7430*/  @!P4 LDGSTS.E.BYPASS.LTC128B.128 [R245+0x14000], desc[UR16][R230.64+0x100] ;  /* 0x14000100e6f5cfae */ /* 0x000fe8000b981a10 */
[----:B------:R-:W-:Y:S04]  /*7440*/  @P4 STS.128 [R245+0x14000], RZ ;  /* 0x014000fff5004388 */ /* 0x000fe80000000c00 */
        /* <DEDUP_REMOVED lines=63> */
[----:B------:R1:W-:Y:S04]  /*7840*/  @!P3 LDGSTS.E.BYPASS.LTC128B.128 [R245+0x17800], desc[UR16][R6.64+0x180] ;  /* 0x1780018006f5bfae */ /* 0x0003e8000b981a10 */
[----:B------:R-:W-:Y:S04]  /*7850*/  @P3 STS.128 [R245+0x17800], RZ ;  /* 0x017800fff5003388 */ /* 0x000fe80000000c00 */
[----:B------:R-:W-:Y:S04]  /*7860*/  LDSM.16.M88.4 R196, [R225] ;  /* 0x00000000e1c4783b */ /* 0x000fe80000000200 */
[----:B------:R-:W2:Y:S04]  /*7870*/  LDSM.16.M88.4 R176, [R224+UR5+0x8000] ;  /* 0x00800005e0b0783b */ /* 0x000ea80008000200 */
[----:B------:R-:W3:Y:S04]  /*7880*/  LDSM.16.M88.4 R168, [R224+UR5+0x8800] ;  /* 0x00880005e0a8783b */ /* 0x000ee80008000200 */
[----:B------:R-:W4:Y:S04]  /*7890*/  LDSM.16.M88.4 R28, [R224+UR5+0x9000] ;  /* 0x00900005e01c783b */ /* 0x000f280008000200 */
[----:B------:R-:W5:Y:S04]  /*78a0*/  LDSM.16.M88.4 R192, [R224+UR5+0x9800] ;  /* 0x00980005e0c0783b */ /* 0x000f680008000200 */
[----:B------:R-:W-:Y:S04]  /*78b0*/  LDSM.16.M88.4 R20, [R222] ;  /* 0x00000000de14783b */ /* 0x000fe80000000200 */
[----:B-1----:R-:W1:Y:S04]  /*78c0*/  LDSM.16.M88.4 R4, [R215+0x8000] ;  /* 0x00800000d704783b */ /* 0x002e680000000200 */
[----:B------:R-:W1:Y:S04]  /*78d0*/  LDSM.16.M88.4 R180, [R215+0x8800] ;  /* 0x00880000d7b4783b */ /* 0x000e680000000200 */
[----:B------:R-:W1:Y:S04]  /*78e0*/  LDSM.16.M88.4 R188, [R215+0x9000] ;  /* 0x00900000d7bc783b */ /* 0x000e680000000200 */
[----:B------:R-:W1:Y:S04]  /*78f0*/  LDSM.16.M88.4 R184, [R215+0x9800] ;  /* 0x00980000d7b8783b */ /* 0x000e680000000200 */
[----:B------:R-:W-:Y:S01]  /*7900*/  LDSM.16.M88.4 R8, [R216] ;  /* 0x00000000d808783b */ /* 0x000fe20000000200 */
[C---:B--2---:R-:W-:Y:S03]  /*7910*/  HMMA.16816.F32.BF16 R12, R196.reuse, R176, RZ ;  /* 0x000000b0c40c723c */ /* 0x044fe600000418ff */
[----:B------:R-:W2:Y:S04]  /*7920*/  LDSM.16.M88.4 R16, [R213+0x8000] ;  /* 0x00800000d510783b */ /* 0x000ea80000000200 */
[----:B------:R-:W-:Y:S01]  /*7930*/  LDSM.16.M88.4 R204, [R213+0x9800] ;  /* 0x00980000d5cc783b */ /* 0x000fe20000000200 */
[C---:B---3--:R-:W-:Y:S03]  /*7940*/  HMMA.16816.F32.BF16 R172, R196.reuse, R168, RZ ;  /* 0x000000a8c4ac723c */ /* 0x048fe600000418ff */
[----:B------:R-:W-:Y:S04]  /*7950*/  LDSM.16.M88.4 R200, [R224+UR5+0xa000] ;  /* 0x00a00005e0c8783b */ /* 0x000fe80008000200 */
[----:B------:R-:W-:Y:S01]  /*7960*/  LDSM.16.M88.4 R208, [R224+UR5+0xf800] ;  /* 0x00f80005e0d0783b */ /* 0x000fe20008000200 */
[C---:B------:R-:W-:Y:S03]  /*7970*/  HMMA.16816.F32.BF16 R176, R196.reuse, R178, RZ ;  /* 0x000000b2c4b0723c */ /* 0x040fe600000418ff */
[----:B------:R-:W0:Y:S05]  /*7980*/  LDGDEPBAR ;  /* 0x00000000000079af */ /* 0x000e2a0000000000 */
[C---:B------:R-:W-:Y:S08]  /*7990*/  HMMA.16816.F32.BF16 R168, R196.reuse, R170, RZ ;  /* 0x000000aac4a8723c */ /* 0x040ff000000418ff */
[C---:B----4-:R-:W-:Y:S08]  /*79a0*/  HMMA.16816.F32.BF16 R32, R196.reuse, R28, RZ ;  /* 0x0000001cc420723c */ /* 0x050ff000000418ff */
[C---:B------:R-:W-:Y:S08]  /*79b0*/  HMMA.16816.F32.BF16 R28, R196.reuse, R30, RZ ;  /* 0x0000001ec41c723c */ /* 0x040ff000000418ff */
[C---:B-----5:R-:W-:Y:S08]  /*79c0*/  HMMA.16816.F32.BF16 R24, R196.reuse, R192, RZ ;  /* 0x000000c0c418723c */ /* 0x060ff000000418ff */
[----:B------:R-:W-:Y:S01]  /*79d0*/  HMMA.16816.F32.BF16 R196, R196, R194, RZ ;  /* 0x000000c2c4c4723c */ /* 0x000fe200000418ff */
[----:B------:R-:W-:Y:S07]  /*79e0*/  LDSM.16.M88.4 R192, [R214+0x8000] ;  /* 0x00800000d6c0783b */ /* 0x000fee0000000200 */
[C---:B-1----:R-:W-:Y:S08]  /*79f0*/  HMMA.16816.F32.BF16 R12, R20.reuse, R4, R12 ;  /* 0x00000004140c723c */ /* 0x042ff0000004180c */
[C---:B------:R-:W-:Y:S01]  /*7a00*/  HMMA.16816.F32.BF16 R176, R20.reuse, R6, R176 ;  /* 0x0000000614b0723c */ /* 0x040fe200000418b0 */
[----:B------:R-:W1:Y:S07]  /*7a10*/  LDSM.16.M88.4 R4, [R213+0x8800] ;  /* 0x00880000d504783b */ /* 0x000e6e0000000200 */
[C---:B------:R-:W-:Y:S08]  /*7a20*/  HMMA.16816.F32.BF16 R172, R20.reuse, R180, R172 ;  /* 0x000000b414ac723c */ /* 0x040ff000000418ac */
[C---:B------:R-:W-:Y:S01]  /*7a30*/  HMMA.16816.F32.BF16 R168, R20.reuse, R182, R168 ;  /* 0x000000b614a8723c */ /* 0x040fe200000418a8 */
[----:B------:R-:W3:Y:S07]  /*7a40*/  LDSM.16.M88.4 R180, [R213+0x9000] ;  /* 0x00900000d5b4783b */ /* 0x000eee0000000200 */
[C---:B------:R-:W-:Y:S08]  /*7a50*/  HMMA.16816.F32.BF16 R32, R20.reuse, R188, R32 ;  /* 0x000000bc1420723c */ /* 0x040ff00000041820 */
[C---:B------:R-:W-:Y:S01]  /*7a60*/  HMMA.16816.F32.BF16 R28, R20.reuse, R190, R28 ;  /* 0x000000be141c723c */ /* 0x040fe2000004181c */
[----:B------:R-:W-:Y:S07]  /*7a70*/  LDSM.16.M88.4 R188, [R214+0x8800] ;  /* 0x00880000d6bc783b */ /* 0x000fee0000000200 */
[C---:B------:R-:W-:Y:S08]  /*7a80*/  HMMA.16816.F32.BF16 R24, R20.reuse, R184, R24 ;  /* 0x000000b81418723c */ /* 0x040ff00000041818 */
[----:B------:R-:W-:Y:S01]  /*7a90*/  HMMA.16816.F32.BF16 R196, R20, R186, R196 ;  /* 0x000000ba14c4723c */ /* 0x000fe200000418c4 */
[----:B------:R-:W-:Y:S04]  /*7aa0*/  LDSM.16.M88.4 R184, [R214+0x9000] ;  /* 0x00900000d6b8783b */ /* 0x000fe80000000200 */
[----:B------:R-:W-:Y:S03]  /*7ab0*/  LDSM.16.M88.4 R20, [R214+0x9800] ;  /* 0x00980000d614783b */ /* 0x000fe60000000200 */
[C---:B--2---:R-:W-:Y:S08]  /*7ac0*/  HMMA.16816.F32.BF16 R12, R8.reuse, R16, R12 ;  /* 0x00000010080c723c */ /* 0x044ff0000004180c */
[C---:B------:R-:W-:Y:S01]  /*7ad0*/  HMMA.16816.F32.BF16 R176, R8.reuse, R18, R176 ;  /* 0x0000001208b0723c */ /* 0x040fe200000418b0 */
[----:B------:R-:W2:Y:S07]  /*7ae0*/  LDSM.16.M88.4 R16, [R223] ;  /* 0x00000000df10783b */ /* 0x000eae0000000200 */
[C---:B-1----:R-:W-:Y:S08]  /*7af0*/  HMMA.16816.F32.BF16 R172, R8.reuse, R4, R172 ;  /* 0x0000000408ac723c */ /* 0x042ff000000418ac */
[C---:B------:R-:W-:Y:S01]  /*7b00*/  HMMA.16816.F32.BF16 R168, R8.reuse, R6, R168 ;  /* 0x0000000608a8723c */ /* 0x040fe200000418a8 */
[----:B------:R-:W1:Y:S07]  /*7b10*/  LDSM.16.M88.4 R4, [R225+0x2000] ;  /* 0x00200000e104783b */ /* 0x000e6e0000000200 */
[C---:B---3--:R-:W-:Y:S08]  /*7b20*/  HMMA.16816.F32.BF16 R32, R8.reuse, R180, R32 ;  /* 0x000000b40820723c */ /* 0x048ff00000041820 */
[C---:B------:R-:W-:Y:S01]  /*7b30*/  HMMA.16816.F32.BF16 R28, R8.reuse, R182, R28 ;  /* 0x000000b6081c723c */ /* 0x040fe2000004181c */
[----:B------:R-:W3:Y:S07]  /*7b40*/  LDSM.16.M88.4 R180, [R224+UR5+0xa800] ;  /* 0x00a80005e0b4783b */ /* 0x000eee0008000200 */
[C---:B------:R-:W-:Y:S08]  /*7b50*/  HMMA.16816.F32.BF16 R24, R8.reuse, R204, R24 ;  /* 0x000000cc0818723c */ /* 0x040ff00000041818 */
[----:B------:R-:W-:Y:S01]  /*7b60*/  HMMA.16816.F32.BF16 R196, R8, R206, R196 ;  /* 0x000000ce08c4723c */ /* 0x000fe200000418c4 */
[----:B------:R-:W4:Y:S04]  /*7b70*/  LDSM.16.M88.4 R8, [R224+UR5+0xb000] ;  /* 0x00b00005e008783b */ /* 0x000f280008000200 */
[----:B------:R-:W5:Y:S03]  /*7b80*/  LDSM.16.M88.4 R204, [R224+UR5+0xb800] ;  /* 0x00b80005e0cc783b */ /* 0x000f660008000200 */
[C---:B--2---:R-:W-:Y:S08]  /*7b90*/  HMMA.16816.F32.BF16 R12, R16.reuse, R192, R12 ;  /* 0x000000c0100c723c */ /* 0x044ff0000004180c */
        /* <DEDUP_REMOVED lines=10> */
[----:B------:R-:W2:Y:S04]  /*7c40*/  LDSM.16.M88.4 R20, [R222+0x2000] ;  /* 0x00200000de14783b */ /* 0x000ea80000000200 */
[----:B------:R-:W2:Y:S03]  /*7c50*/  LDSM.16.M88.4 R16, [R215+0xb000] ;  /* 0x00b00000d710783b */ /* 0x000ea60000000200 */
[C---:B-1----:R-:W-:Y:S08]  /*7c60*/  HMMA.16816.F32.BF16 R12, R4.reuse, R200, R12 ;  /* 0x000000c8040c723c */ /* 0x042ff0000004180c */
[C---:B------:R-:W-:Y:S01]  /*7c70*/  HMMA.16816.F32.BF16 R176, R4.reuse, R202, R176 ;  /* 0x000000ca04b0723c */ /* 0x040fe200000418b0 */
[----:B------:R-:W-:Y:S07]  /*7c80*/  LDSM.16.M88.4 R200, [R216+0x2000] ;  /* 0x00200000d8c8783b */ /* 0x000fee0000000200 */
[C---:B---3--:R-:W-:Y:S08]  /*7c90*/  HMMA.16816.F32.BF16 R172, R4.reuse, R180, R172 ;  /* 0x000000b404ac723c */ /* 0x048ff000000418ac */
[C---:B------:R-:W-:Y:S01]  /*7ca0*/  HMMA.16816.F32.BF16 R168, R4.reuse, R182, R168 ;  /* 0x000000b604a8723c */ /* 0x040fe200000418a8 */
[----:B------:R-:W-:Y:S07]  /*7cb0*/  LDSM.16.M88.4 R180, [R213+0xa000] ;  /* 0x00a00000d5b4783b */ /* 0x000fee0000000200 */
[C---:B----4-:R-:W-:Y:S08]  /*7cc0*/  HMMA.16816.F32.BF16 R32, R4.reuse, R8, R32 ;  /* 0x000000080420723c */ /* 0x050ff00000041820 */
[C---:B------:R-:W-:Y:S01]  /*7cd0*/  HMMA.16816.F32.BF16 R28, R4.reuse, R10, R28 ;  /* 0x0000000a041c723c */ /* 0x040fe2000004181c */
[----:B------:R-:W1:Y:S07]  /*7ce0*/  LDSM.16.M88.4 R8, [R213+0xa800] ;  /* 0x00a80000d508783b */ /* 0x000e6e0000000200 */
[C---:B-----5:R-:W-:Y:S08]  /*7cf0*/  HMMA.16816.F32.BF16 R24, R4.reuse, R204, R24 ;  /* 0x000000cc0418723c */ /* 0x060ff00000041818 */
[----:B------:R-:W-:Y:S01]  /*7d00*/  HMMA.16816.F32.BF16 R196, R4, R206, R196 ;  /* 0x000000ce04c4723c */ /* 0x000fe200000418c4 */
[----:B------:R-:W3:Y:S04]  /*7d10*/  LDSM.16.M88.4 R4, [R213+0xb000] ;  /* 0x00b00000d504783b */ /* 0x000ee80000000200 */
[----:B------:R-:W-:Y:S03]  /*7d20*/  LDSM.16.M88.4 R204, [R213+0xb800] ;  /* 0x00b80000d5cc783b */ /* 0x000fe60000000200 */
[C---:B--2---:R-:W-:Y:S08]  /*7d30*/  HMMA.16816.F32.BF16 R172, R20.reuse, R184, R172 ;  /* 0x000000b814ac723c */ /* 0x044ff000000418ac */
[C---:B------:R-:W-:Y:S01]  /*7d40*/  HMMA.16816.F32.BF16 R168, R20.reuse, R186, R168 ;  /* 0x000000ba14a8723c */ /* 0x040fe200000418a8 */
[----:B------:R-:W-:Y:S07]  /*7d50*/  LDSM.16.M88.4 R184, [R223+0x2000] ;  /* 0x00200000dfb8783b */ /* 0x000fee0000000200 */
[C---:B------:R-:W-:Y:S08]  /*7d60*/  HMMA.16816.F32.BF16 R32, R20.reuse, R16, R32 ;  /* 0x000000101420723c */ /* 0x040ff00000041820 */
[C---:B------:R-:W-:Y:S01]  /*7d70*/  HMMA.16816.F32.BF16 R28, R20.reuse, R18, R28 ;  /* 0x00000012141c723c */ /* 0x040fe2000004181c */
[----:B------:R-:W2:Y:S07]  /*7d80*/  LDSM.16.M88.4 R16, [R214+0xa800] ;  /* 0x00a80000d610783b */ /* 0x000eae0000000200 */
[C---:B------:R-:W-:Y:S08]  /*7d90*/  HMMA.16816.F32.BF16 R12, R20.reuse, R192, R12 ;  /* 0x000000c0140c723c */ /* 0x040ff0000004180c */
[C---:B------:R-:W-:Y:S01]  /*7da0*/  HMMA.16816.F32.BF16 R176, R20.reuse, R194, R176 ;  /* 0x000000c214b0723c */ /* 0x040fe200000418b0 */
[----:B------:R-:W4:Y:S07]  /*7db0*/  LDSM.16.M88.4 R192, [R214+0xa000] ;  /* 0x00a00000d6c0783b */ /* 0x000f2e0000000200 */
[C---:B------:R-:W-:Y:S08]  /*7dc0*/  HMMA.16816.F32.BF16 R24, R20.reuse, R188, R24 ;  /* 0x000000bc1418723c */ /* 0x040ff00000041818 */
[----:B------:R-:W-:Y:S01]  /*7dd0*/  HMMA.16816.F32.BF16 R196, R20, R190, R196 ;  /* 0x000000be14c4723c */ /* 0x000fe200000418c4 */
[----:B------:R-:W5:Y:S04]  /*7de0*/  LDSM.16.M88.4 R20, [R214+0xb000] ;  /* 0x00b00000d614783b */ /* 0x000f680000000200 */
[----:B------:R-:W5:Y:S03]  /*7df0*/  LDSM.16.M88.4 R188, [R214+0xb800] ;  /* 0x00b80000d6bc783b */ /* 0x000f660000000200 */
[C---:B-1----:R-:W-:Y:S08]  /*7e00*/  HMMA.16816.F32.BF16 R172, R200.reuse, R8, R172 ;  /* 0x00000008c8ac723c */ /* 0x042ff000000418ac */
[C---:B------:R-:W-:Y:S01]  /*7e10*/  HMMA.16816.F32.BF16 R168, R200.reuse, R10, R168 ;  /* 0x0000000ac8a8723c */ /* 0x040fe200000418a8 */
[----:B------:R-:W-:Y:S07]  /*7e20*/  LDSM.16.M88.4 R8, [R225+0x4000] ;  /* 0x00400000e108783b */ /* 0x000fee0000000200 */
[C---:B------:R-:W-:Y:S08]  /*7e30*/  HMMA.16816.F32.BF16 R12, R200.reuse, R180, R12 ;  /* 0x000000b4c80c723c */ /* 0x040ff0000004180c */
[C---:B------:R-:W-:Y:S01]  /*7e40*/  HMMA.16816.F32.BF16 R176, R200.reuse, R182, R176 ;  /* 0x000000b6c8b0723c */ /* 0x040fe200000418b0 */
[----:B------:R-:W1:Y:S07]  /*7e50*/  LDSM.16.M88.4 R180, [R224+UR5+0xc000] ;  /* 0x00c00005e0b4783b */ /* 0x000e6e0008000200 */
[C---:B---3--:R-:W-:Y:S08]  /*7e60*/  HMMA.16816.F32.BF16 R32, R200.reuse, R4, R32 ;  /* 0x00000004c820723c */ /* 0x048ff00000041820 */
[----:B------:R-:W-:Y:S01]  /*7e70*/  HMMA.16816.F32.BF16 R28, R200, R6, R28 ;  /* 0x00000006c81c723c */ /* 0x000fe2000004181c */
[----:B------:R-:W3:Y:S07]  /*7e80*/  LDSM.16.M88.4 R4, [R224+UR5+0xc800] ;  /* 0x00c80005e004783b */ /* 0x000eee0008000200 */
[C---:B--2---:R-:W-:Y:S08]  /*7e90*/  HMMA.16816.F32.BF16 R172, R184.reuse, R16, R172 ;  /* 0x00000010b8ac723c */ /* 0x044ff000000418ac */
[----:B------:R-:W-:Y:S01]  /*7ea0*/  HMMA.16816.F32.BF16 R168, R184, R18, R168 ;  /* 0x00000012b8a8723c */ /* 0x000fe200000418a8 */
[----:B------:R-:W2:Y:S07]  /*7eb0*/  LDSM.16.M88.4 R16, [R224+UR5+0xd800] ;  /* 0x00d80005e010783b */ /* 0x000eae0008000200 */
[C---:B------:R-:W-:Y:S08]  /*7ec0*/  HMMA.16816.F32.BF16 R24, R200.reuse, R204, R24 ;  /* 0x000000ccc818723c */ /* 0x040ff00000041818 */
[----:B------:R-:W-:Y:S01]  /*7ed0*/  HMMA.16816.F32.BF16 R196, R200, R206, R196 ;  /* 0x000000cec8c4723c */ /* 0x000fe200000418c4 */
[----:B------:R-:W2:Y:S04]  /*7ee0*/  LDSM.16.M88.4 R204, [R224+UR5+0xd000] ;  /* 0x00d00005e0cc783b */ /* 0x000ea80008000200 */
[----:B------:R-:W-:Y:S03]  /*7ef0*/  LDSM.16.M88.4 R200, [R215+0xc000] ;  /* 0x00c00000d7c8783b */ /* 0x000fe60000000200 */
[C---:B----4-:R-:W-:Y:S08]  /*7f00*/  HMMA.16816.F32.BF16 R12, R184.reuse, R192, R12 ;  /* 0x000000c0b80c723c */ /* 0x050ff0000004180c */
[C---:B------:R-:W-:Y:S01]  /*7f10*/  HMMA.16816.F32.BF16 R176, R184.reuse, R194, R176 ;  /* 0x000000c2b8b0723c */ /* 0x040fe200000418b0 */
[----:B------:R-:W-:Y:S07]  /*7f20*/  LDSM.16.M88.4 R192, [R215+0xc800] ;  /* 0x00c80000d7c0783b */ /* 0x000fee0000000200 */
[C---:B-----5:R-:W-:Y:S08]  /*7f30*/  HMMA.16816.F32.BF16 R32, R184.reuse, R20, R32 ;  /* 0x00000014b820723c */ /* 0x060ff00000041820 */
        /* <DEDUP_REMOVED lines=9> */
[C---:B---3--:R-:W-:Y:S08]  /*7fd0*/  HMMA.16816.F32.BF16 R172, R8.reuse, R4, R172 ;  /* 0x0000000408ac723c */ /* 0x048ff000000418ac */
[C---:B------:R-:W-:Y:S01]  /*7fe0*/  HMMA.16816.F32.BF16 R168, R8.reuse, R6, R168 ;  /* 0x0000000608a8723c */ /* 0x040fe200000418a8 */
[----:B------:R-:W1:Y:S07]  /*7ff0*/  LDSM.16.M88.4 R4, [R216+0x4000] ;  /* 0x00400000d804783b */ /* 0x000e6e0000000200 */
[C---:B--2---:R-:W-:Y:S08]  /*8000*/  HMMA.16816.F32.BF16 R24, R8.reuse, R16, R24 ;  /* 0x000000100818723c */ /* 0x044ff00000041818 */
[C---:B------:R-:W-:Y:S01]  /*8010*/  HMMA.16816.F32.BF16 R196, R8.reuse, R18, R196 ;  /* 0x0000001208c4723c */ /* 0x040fe200000418c4 */
[----:B------:R-:W2:Y:S07]  /*8020*/  LDSM.16.M88.4 R16, [R213+0xc800] ;  /* 0x00c80000d510783b */ /* 0x000eae0000000200 */
[C---:B------:R-:W-:Y:S08]  /*8030*/  HMMA.16816.F32.BF16 R32, R8.reuse, R204, R32 ;  /* 0x000000cc0820723c */ /* 0x040ff00000041820 */
[----:B------:R-:W-:Y:S01]  /*8040*/  HMMA.16816.F32.BF16 R28, R8, R206, R28 ;  /* 0x000000ce081c723c */ /* 0x000fe2000004181c */
[----:B------:R-:W3:Y:S04]  /*8050*/  LDSM.16.M88.4 R8, [R213+0xd000] ;  /* 0x00d00000d508783b */ /* 0x000ee80000000200 */
[----:B------:R-:W3:Y:S03]  /*8060*/  LDSM.16.M88.4 R204, [R213+0xd800] ;  /* 0x00d80000d5cc783b */ /* 0x000ee60000000200 */
[C---:B----4-:R-:W-:Y:S08]  /*8070*/  HMMA.16816.F32.BF16 R12, R20.reuse, R200, R12 ;  /* 0x000000c8140c723c */ /* 0x050ff0000004180c */
[C---:B------:R-:W-:Y:S01]  /*8080*/  HMMA.16816.F32.BF16 R176, R20.reuse, R202, R176 ;  /* 0x000000ca14b0723c */ /* 0x040fe200000418b0 */
[----:B------:R-:W-:Y:S07]  /*8090*/  LDSM.16.M88.4 R200, [R225+0x6000] ;  /* 0x00600000e1c8783b */ /* 0x000fee0000000200 */
[C---:B------:R-:W-:Y:S08]  /*80a0*/  HMMA.16816.F32.BF16 R172, R20.reuse, R192, R172 ;  /* 0x000000c014ac723c */ /* 0x040ff000000418ac */
[C---:B------:R-:W-:Y:S01]  /*80b0*/  HMMA.16816.F32.BF16 R168, R20.reuse, R194, R168 ;  /* 0x000000c214a8723c */ /* 0x040fe200000418a8 */
[----:B------:R-:W-:Y:S07]  /*80c0*/  LDSM.16.M88.4 R192, [R214+0xc000] ;  /* 0x00c00000d6c0783b */ /* 0x000fee0000000200 */
[C---:B-----5:R-:W-:Y:S08]  /*80d0*/  HMMA.16816.F32.BF16 R32, R20.reuse, R188, R32 ;  /* 0x000000bc1420723c */ /* 0x060ff00000041820 */
[C---:B------:R-:W-:Y:S01]  /*80e0*/  HMMA.16816.F32.BF16 R28, R20.reuse, R190, R28 ;  /* 0x000000be141c723c */ /* 0x040fe2000004181c */
[----:B------:R-:W-:Y:S07]  /*80f0*/  LDSM.16.M88.4 R188, [R214+0xc800] ;  /* 0x00c80000d6bc783b */ /* 0x000fee0000000200 */
[C---:B------:R-:W-:Y:S08]  /*8100*/  HMMA.16816.F32.BF16 R24, R20.reuse, R184, R24 ;  /* 0x000000b81418723c */ /* 0x040ff00000041818 */
[----:B------:R-:W-:Y:S01]  /*8110*/  HMMA.16816.F32.BF16 R196, R20, R186, R196 ;  /* 0x000000ba14c4723c */ /* 0x000fe200000418c4 */
[----:B------:R-:W4:Y:S04]  /*8120*/  LDSM.16.M88.4 R20, [R223+0x4000] ;  /* 0x00400000df14783b */ /* 0x000f280000000200 */
[----:B------:R-:W5:Y:S03]  /*8130*/  LDSM.16.M88.4 R184, [R214+0xd000] ;  /* 0x00d00000d6b8783b */ /* 0x000f660000000200 */
[C---:B-1----:R-:W-:Y:S08]  /*8140*/  HMMA.16816.F32.BF16 R12, R4.reuse, R180, R12 ;  /* 0x000000b4040c723c */ /* 0x042ff0000004180c */
[C---:B------:R-:W-:Y:S01]  /*8150*/  HMMA.16816.F32.BF16 R176, R4.reuse, R182, R176 ;  /* 0x000000b604b0723c */ /* 0x040fe200000418b0 */
[----:B------:R-:W1:Y:S07]  /*8160*/  LDSM.16.M88.4 R180, [R214+0xd800] ;  /* 0x00d80000d6b4783b */ /* 0x000e6e0000000200 */
[C---:B--2---:R-:W-:Y:S08]  /*8170*/  HMMA.16816.F32.BF16 R172, R4.reuse, R16, R172 ;  /* 0x0000001004ac723c */ /* 0x044ff000000418ac */
[C---:B------:R-:W-:Y:S01]  /*8180*/  HMMA.16816.F32.BF16 R168, R4.reuse, R18, R168 ;  /* 0x0000001204a8723c */ /* 0x040fe200000418a8 */
[----:B------:R-:W2:Y:S07]  /*8190*/  LDSM.16.M88.4 R16, [R224+UR5+0xe000] ;  /* 0x00e00005e010783b */ /* 0x000eae0008000200 */
[C---:B---3--:R-:W-:Y:S08]  /*81a0*/  HMMA.16816.F32.BF16 R32, R4.reuse, R8, R32 ;  /* 0x000000080420723c */ /* 0x048ff00000041820 */
[C---:B------:R-:W-:Y:S01]  /*81b0*/  HMMA.16816.F32.BF16 R28, R4.reuse, R10, R28 ;  /* 0x0000000a041c723c */ /* 0x040fe2000004181c */
[----:B------:R-:W3:Y:S07]  /*81c0*/  LDSM.16.M88.4 R8, [R224+UR5+0xe800] ;  /* 0x00e80005e008783b */ /* 0x000eee0008000200 */
[C---:B------:R-:W-:Y:S08]  /*81d0*/  HMMA.16816.F32.BF16 R24, R4.reuse, R204, R24 ;  /* 0x000000cc0418723c */ /* 0x040ff00000041818 */
[----:B------:R-:W-:Y:S01]  /*81e0*/  HMMA.16816.F32.BF16 R196, R4, R206, R196 ;  /* 0x000000ce04c4723c */ /* 0x000fe200000418c4 */
[----:B------:R-:W3:Y:S04]  /*81f0*/  LDSM.16.M88.4 R4, [R224+UR5+0xf000] ;  /* 0x00f00005e004783b */ /* 0x000ee80008000200 */
[----:B------:R-:W-:Y:S03]  /*8200*/  LDSM.16.M88.4 R204, [R215+0xe000] ;  /* 0x00e00000d7cc783b */ /* 0x000fe60000000200 */
[C---:B----4-:R-:W-:Y:S08]  /*8210*/  HMMA.16816.F32.BF16 R12, R20.reuse, R192, R12 ;  /* 0x000000c0140c723c */ /* 0x050ff0000004180c */
[C---:B------:R-:W-:Y:S01]  /*8220*/  HMMA.16816.F32.BF16 R176, R20.reuse, R194, R176 ;  /* 0x000000c214b0723c */ /* 0x040fe200000418b0 */
[----:B------:R-:W4:Y:S07]  /*8230*/  LDSM.16.M88.4 R192, [R222+0x6000] ;  /* 0x00600000dec0783b */ /* 0x000f2e0000000200 */
[C---:B------:R-:W-:Y:S08]  /*8240*/  HMMA.16816.F32.BF16 R172, R20.reuse, R188, R172 ;  /* 0x000000bc14ac723c */ /* 0x040ff000000418ac */
[C---:B------:R-:W-:Y:S01]  /*8250*/  HMMA.16816.F32.BF16 R168, R20.reuse, R190, R168 ;  /* 0x000000be14a8723c */ /* 0x040fe200000418a8 */
[----:B------:R-:W-:Y:S07]  /*8260*/  LDSM.16.M88.4 R188, [R215+0xe800] ;  /* 0x00e80000d7bc783b */ /* 0x000fee0000000200 */
[C---:B-----5:R-:W-:Y:S08]  /*8270*/  HMMA.16816.F32.BF16 R32, R20.reuse, R184, R32 ;  /* 0x000000b81420723c */ /* 0x060ff00000041820 */
[C---:B------:R-:W-:Y:S01]  /*8280*/  HMMA.16816.F32.BF16 R28, R20.reuse, R186, R28 ;  /* 0x000000ba141c723c */ /* 0x040fe2000004181c */
[----:B------:R-:W-:Y:S07]  /*8290*/  LDSM.16.M88.4 R184, [R215+0xf000] ;  /* 0x00f00000d7b8783b */ /* 0x000fee0000000200 */
[C---:B-1----:R-:W-:Y:S08]  /*82a0*/  HMMA.16816.F32.BF16 R24, R20.reuse, R180, R24 ;  /* 0x000000b41418723c */ /* 0x042ff00000041818 */
[----:B------:R-:W-:Y:S01]  /*82b0*/  HMMA.16816.F32.BF16 R196, R20, R182, R196 ;  /* 0x000000b614c4723c */ /* 0x000fe200000418c4 */
[----:B------:R-:W-:Y:S04]  /*82c0*/  LDSM.16.M88.4 R20, [R216+0x6000] ;  /* 0x00600000d814783b */ /* 0x000fe80000000200 */
[----:B------:R-:W-:Y:S03]  /*82d0*/  LDSM.16.M88.4 R180, [R215+0xf800] ;  /* 0x00f80000d7b4783b */ /* 0x000fe60000000200 */
[C---:B--2---:R-:W-:Y:S08]  /*82e0*/  HMMA.16816.F32.BF16 R12, R200.reuse, R16, R12 ;  /* 0x00000010c80c723c */ /* 0x044ff0000004180c */
[C---:B------:R-:W-:Y:S01]  /*82f0*/  HMMA.16816.F32.BF16 R176, R200.reuse, R18, R176 ;  /* 0x00000012c8b0723c */ /* 0x040fe200000418b0 */
[----:B------:R-:W1:Y:S07]  /*8300*/  LDSM.16.M88.4 R16, [R213+0xe000] ;  /* 0x00e00000d510783b */ /* 0x000e6e0000000200 */
[C---:B---3--:R-:W-:Y:S08]  /*8310*/  HMMA.16816.F32.BF16 R172, R200.reuse, R8, R172 ;  /* 0x00000008c8ac723c */ /* 0x048ff000000418ac */
[C---:B------:R-:W-:Y:S01]  /*8320*/  HMMA.16816.F32.BF16 R168, R200.reuse, R10, R168 ;  /* 0x0000000ac8a8723c */ /* 0x040fe200000418a8 */
[----:B------:R-:W-:Y:S07]  /*8330*/  LDSM.16.M88.4 R8, [R223+0x6000] ;  /* 0x00600000df08783b */ /* 0x000fee0000000200 */
[C---:B------:R-:W-:Y:S08]  /*8340*/  HMMA.16816.F32.BF16 R32, R200.reuse, R4, R32 ;  /* 0x00000004c820723c */ /* 0x040ff00000041820 */
[----:B------:R-:W-:Y:S01]  /*8350*/  HMMA.16816.F32.BF16 R28, R200, R6, R28 ;  /* 0x00000006c81c723c */ /* 0x000fe2000004181c */
[----:B------:R-:W2:Y:S07]  /*8360*/  LDSM.16.M88.4 R4, [R214+0xe000] ;  /* 0x00e00000d604783b */ /* 0x000eae0000000200 */
[----:B----4-:R-:W-:Y:S08]  /*8370*/  HMMA.16816.F32.BF16 R12, R192, R204, R12 ;  /* 0x000000ccc00c723c */ /* 0x010ff0000004180c */
[C---:B------:R-:W-:Y:S08]  /*8380*/  HMMA.16816.F32.BF16 R24, R200.reuse, R208, R24 ;  /* 0x000000d0c818723c */ /* 0x040ff00000041818 */
[----:B------:R-:W-:Y:S01]  /*8390*/  HMMA.16816.F32.BF16 R200, R200, R210, R196 ;  /* 0x000000d2c8c8723c */ /* 0x000fe200000418c4 */
[----:B------:R-:W3:Y:S07]  /*83a0*/  LDSM.16.M88.4 R196, [R213+0xe800] ;  /* 0x00e80000d5c4783b */ /* 0x000eee0000000200 */
[----:B-1----:R-:W-:Y:S08]  /*83b0*/  HMMA.16816.F32.BF16 R12, R20, R16, R12 ;  /* 0x00000010140c723c */ /* 0x002ff0000004180c */
[C---:B------:R-:W-:Y:S08]  /*83c0*/  HMMA.16816.F32.BF16 R176, R192.reuse, R206, R176 ;  /* 0x000000cec0b0723c */ /* 0x040ff000000418b0 */
[----:B------:R-:W-:Y:S01]  /*83d0*/  HMMA.16816.F32.BF16 R24, R192, R180, R24 ;  /* 0x000000b4c018723c */ /* 0x000fe20000041818 */
[----:B------:R-:W-:-:S07]  /*83e0*/  IMAD.SHL.U32 R180, R219, 0x2, RZ ;  /* 0x00000002dbb47824 */ /* 0x000fce00078e00ff */
[----:B--2---:R-:W-:Y:S01]  /*83f0*/  HMMA.16816.F32.BF16 R12, R8, R4, R12 ;  /* 0x00000004080c723c */ /* 0x004fe2000004180c */
[----:B------:R-:W-:-:S05]  /*8400*/  IMAD.SHL.U32 R5, R0, 0x40, RZ ;  /* 0x0000004000057824 */ /* 0x000fca00078e00ff */
[----:B------:R-:W-:Y:S02]  /*8410*/  LOP3.LUT R180, R5, 0x6, R180, 0xf8, !PT ;  /* 0x0000000605b47812 */ /* 0x000fe400078ef8b4 */
[----:B------:R-:W-:Y:S01]  /*8420*/  HMMA.16816.F32.BF16 R176, R20, R18, R176 ;  /* 0x0000001214b0723c */ /* 0x000fe200000418b0 */
[----:B------:R-:W1:Y:S02]  /*8430*/  LDSM.16.M88.4 R16, [R214+0xe800] ;  /* 0x00e80000d610783b */ /* 0x000e640000000200 */
[----:B------:R-:W-:-:S05]  /*8440*/  VIADD R4, R180, 0xffffff80 ;  /* 0xffffff80b4047836 */ /* 0x000fca0000000000 */
[----:B------:R-:W-:Y:S01]  /*8450*/  HMMA.16816.F32.BF16 R172, R192, R188, R172 ;  /* 0x000000bcc0ac723c */ /* 0x000fe200000418ac */
[----:B------:R-:W-:-:S04]  /*8460*/  ISETP.GE.AND P2, PT, R4, R165, PT ;  /* 0x000000a50400720c */ /* 0x000fc80003f46270 */
[----:B------:R-:W-:Y:S01]  /*8470*/  FSEL R189, R12, -INF , !P2 ;  /* 0xff8000000cbd7808 */ /* 0x000fe20005000000 */
[----:B------:R-:W-:Y:S01]  /*8480*/  VIADD R12, R180, 0xffffff88 ;  /* 0xffffff88b40c7836 */ /* 0x000fe20000000000 */
[----:B------:R-:W-:Y:S01]  /*8490*/  ISETP.GE.AND P2, PT, R4, R2, PT ;  /* 0x000000020400720c */ /* 0x000fe20003f46270 */
[----:B------:R-:W-:Y:S01]  /*84a0*/  VIADD R4, R180, 0xffffff81 ;  /* 0xffffff81b4047836 */ /* 0x000fe20000000000 */
[----:B------:R-:W-:Y:S08]  /*84b0*/  HMMA.16816.F32.BF16 R32, R192, R184, R32 ;  /* 0x000000b8c020723c */ /* 0x000ff00000041820 */
[----:B------:R-:W-:Y:S08]  /*84c0*/  HMMA.16816.F32.BF16 R176, R8, R6, R176 ;  /* 0x0000000608b0723c */ /* 0x000ff000000418b0 */
[----:B------:R-:W-:Y:S01]  /*84d0*/  HMMA.16816.F32.BF16 R28, R192, R186, R28 ;  /* 0x000000bac01c723c */ /* 0x000fe2000004181c */
[----:B------:R-:W2:Y:S07]  /*84e0*/  LDSM.16.M88.4 R184, [R213+0xf000] ;  /* 0x00f00000d5b8783b */ /* 0x000eae0000000200 */
[----:B---3--:R-:W-:Y:S08]  /*84f0*/  HMMA.16816.F32.BF16 R172, R20, R196, R172 ;  /* 0x000000c414ac723c */ /* 0x008ff000000418ac */
[----:B------:R-:W-:Y:S01]  /*8500*/  HMMA.16816.F32.BF16 R168, R192, R190, R168 ;  /* 0x000000bec0a8723c */ /* 0x000fe200000418a8 */
[----:B------:R-:W-:-:S02]  /*8510*/  FSEL R190, R14, -INF , !P2 ;  /* 0xff8000000ebe7808 */ /* 0x000fc40005000000 */
[----:B------:R-:W-:-:S04]  /*8520*/  ISETP.GE.AND P2, PT, R4, R165, PT ;  /* 0x000000a50400720c */ /* 0x000fc80003f46270 */
[----:B------:R-:W-:Y:S01]  /*8530*/  FSEL R191, R13, -INF , !P2 ;  /* 0xff8000000dbf7808 */ /* 0x000fe20005000000 */
[----:B------:R-:W-:Y:S01]  /*8540*/  HMMA.16816.F32.BF16 R200, R192, R182, R200 ;  /* 0x000000b6c0c8723c */ /* 0x000fe200000418c8 */
[----:B------:R-:W-:Y:S02]  /*8550*/  ISETP.GE.AND P2, PT, R4, R2, PT ;  /* 0x000000020400720c */ /* 0x000fe40003f46270 */
[----:B------:R-:W3:Y:S02]  /*8560*/  LDSM.16.M88.4 R4, [R214+0xf000] ;  /* 0x00f00000d604783b */ /* 0x000ee40000000200 */
[----:B------:R-:W-:Y:S02]  /*8570*/  FSEL R196, R15, -INF , !P2 ;  /* 0xff8000000fc47808 */ /* 0x000fe40005000000 */
[----:B------:R-:W-:Y:S01]  /*8580*/  ISETP.GE.AND P2, PT, R12, R165, PT ;  /* 0x000000a50c00720c */ /* 0x000fe20003f46270 */
[----:B-1----:R-:W-:Y:S01]  /*8590*/  HMMA.16816.F32.BF16 R172, R8, R16, R172 ;  /* 0x0000001008ac723c */ /* 0x002fe200000418ac */
[----:B------:R-:W-:-:S02]  /*85a0*/  VIADD R16, R180, 0xffffff90 ;  /* 0xffffff90b4107836 */ /* 0x000fc40000000000 */
[----:B------:R-:W-:Y:S02]  /*85b0*/  FSEL R197, R176, -INF , !P2 ;  /* 0xff800000b0c57808 */ /* 0x000fe40005000000 */
[----:B------:R-:W-:Y:S01]  /*85c0*/  ISETP.GE.AND P2, PT, R12, R2, PT ;  /* 0x000000020c00720c */ /* 0x000fe20003f46270 */
[----:B------:R-:W-:Y:S02]  /*85d0*/  VIADD R12, R180, 0xffffff89 ;  /* 0xffffff89b40c7836 */ /* 0x000fe40000000000 */
[----:B------:R-:W-:Y:S01]  /*85e0*/  HMMA.16816.F32.BF16 R168, R20, R198, R168 ;  /* 0x000000c614a8723c */ /* 0x000fe200000418a8 */
[----:B------:R-:W-:Y:S02]  /*85f0*/  FSEL R178, R178, -INF , !P2 ;  /* 0xff800000b2b27808 */ /* 0x000fe40005000000 */
[----:B------:R-:W-:-:S04]  /*8600*/  ISETP.GE.AND P2, PT, R12, R165, PT ;  /* 0x000000a50c00720c */ /* 0x000fc80003f46270 */
[----:B------:R-:W-:Y:S01]  /*8610*/  FSEL R205, R177, -INF , !P2 ;  /* 0xff800000b1cd7808 */ /* 0x000fe20005000000 */
[C---:B--2---:R-:W-:Y:S01]  /*8620*/  HMMA.16816.F32.BF16 R32, R20.reuse, R184, R32 ;  /* 0x000000b81420723c */ /* 0x044fe20000041820 */
[----:B------:R-:W-:Y:S02]  /*8630*/  ISETP.GE.AND P2, PT, R12, R2, PT ;  /* 0x000000020c00720c */ /* 0x000fe40003f46270 */
[----:B------:R-:W1:Y:S02]  /*8640*/  LDSM.16.M88.4 R12, [R213+0xf800] ;  /* 0x00f80000d50c783b */ /* 0x000e640000000200 */
[----:B------:R-:W-:Y:S02]  /*8650*/  FSEL R204, R179, -INF , !P2 ;  /* 0xff800000b3cc7808 */ /* 0x000fe40005000000 */
[----:B------:R-:W-:Y:S01]  /*8660*/  ISETP.GE.AND P2, PT, R16, R165, PT ;  /* 0x000000a51000720c */ /* 0x000fe20003f46270 */
[----:B------:R-:W-:Y:S03]  /*8670*/  HMMA.16816.F32.BF16 R28, R20, R186, R28 ;  /* 0x000000ba141c723c */ /* 0x000fe6000004181c */
[----:B------:R-:W-:-:S02]  /*8680*/  FSEL R181, R172, -INF , !P2 ;  /* 0xff800000acb57808 */ /* 0x000fc40005000000 */
[----:B------:R-:W-:Y:S01]  /*8690*/  ISETP.GE.AND P2, PT, R16, R2, PT ;  /* 0x000000021000720c */ /* 0x000fe20003f46270 */
[----:B------:R-:W-:Y:S02]  /*86a0*/  VIADD R16, R180, 0xffffff91 ;  /* 0xffffff91b4107836 */ /* 0x000fe40000000000 */
[----:B------:R-:W-:Y:S01]  /*86b0*/  HMMA.16816.F32.BF16 R168, R8, R18, R168 ;  /* 0x0000001208a8723c */ /* 0x000fe200000418a8 */
[----:B------:R-:W-:Y:S02]  /*86c0*/  FSEL R174, R174, -INF , !P2 ;  /* 0xff800000aeae7808 */ /* 0x000fe40005000000 */
[----:B------:R-:W-:-:S04]  /*86d0*/  ISETP.GE.AND P2, PT, R16, R165, PT ;  /* 0x000000a51000720c */ /* 0x000fc80003f46270 */
[----:B------:R-:W-:Y:S01]  /*86e0*/  FSEL R173, R173, -INF , !P2 ;  /* 0xff800000adad7808 */ /* 0x000fe20005000000 */
[C---:B---3--:R-:W-:Y:S01]  /*86f0*/  HMMA.16816.F32.BF16 R32, R8.reuse, R4, R32 ;  /* 0x000000040820723c */ /* 0x048fe20000041820 */
[----:B------:R-:W-:Y:S01]  /*8700*/  ISETP.GE.AND P2, PT, R16, R2, PT ;  /* 0x000000021000720c */ /* 0x000fe20003f46270 */
[C---:B------:R-:W-:Y:S02]  /*8710*/  VIADD R16, R180.reuse, 0xffffff98 ;  /* 0xffffff98b4107836 */ /* 0x040fe40000000000 */
[----:B------:R-:W-:Y:S01]  /*8720*/  VIADD R4, R180, 0xffffff99 ;  /* 0xffffff99b4047836 */ /* 0x000fe20000000000 */
[----:B------:R-:W-:Y:S02]  /*8730*/  FSEL R172, R175, -INF , !P2 ;  /* 0xff800000afac7808 */ /* 0x000fe40005000000 */
[----:B------:R-:W-:Y:S01]  /*8740*/  ISETP.GE.AND P2, PT, R16, R165, PT ;  /* 0x000000a51000720c */ /* 0x000fe20003f46270 */
[----:B------:R-:W-:Y:S03]  /*8750*/  HMMA.16816.F32.BF16 R28, R8, R6, R28 ;  /* 0x00000006081c723c */ /* 0x000fe6000004181c */
[----:B------:R-:W-:-:S02]  /*8760*/  FSEL R175, R168, -INF , !P2 ;  /* 0xff800000a8af7808 */ /* 0x000fc40005000000 */
[----:B------:R-:W-:Y:S02]  /*8770*/  ISETP.GE.AND P2, PT, R16, R2, PT ;  /* 0x000000021000720c */ /* 0x000fe40003f46270 */
[----:B------:R-:W2:Y:S01]  /*8780*/  LDSM.16.M88.4 R16, [R214+0xf800] ;  /* 0x00f80000d610783b */ /* 0x000ea20000000200 */
[----:B------:R-:W-:-:S04]  /*8790*/  DEPBAR.LE SB0, 0x0 ;  /* 0x000080000000791a */ /* 0x000fc80000000000 */
[----:B------:R-:W-:Y:S01]  /*87a0*/  FSEL R170, R170, -INF , !P2 ;  /* 0xff800000aaaa7808 */ /* 0x000fe20005000000 */
[----:B-1----:R-:W-:Y:S01]  /*87b0*/  HMMA.16816.F32.BF16 R24, R20, R12, R24 ;  /* 0x0000000c1418723c */ /* 0x002fe20000041818 */
[----:B------:R-:W-:Y:S01]  /*87c0*/  BAR.SYNC.DEFER_BLOCKING 0x0 ;  /* 0x0000000000007b1d */ /* 0x000fe20000010000 */
[----:B------:R-:W-:-:S04]  /*87d0*/  ISETP.GE.AND P2, PT, R4, R165, PT ;  /* 0x000000a50400720c */ /* 0x000fc80003f46270 */
[----:B------:R-:W-:Y:S02]  /*87e0*/  FSEL R169, R169, -INF , !P2 ;  /* 0xff800000a9a97808 */ /* 0x000fe40005000000 */
[----:B------:R-:W-:Y:S01]  /*87f0*/  ISETP.GE.AND P2, PT, R4, R2, PT ;  /* 0x000000020400720c */ /* 0x000fe20003f46270 */
[----:B------:R-:W-:Y:S01]  /*8800*/  VIADD R4, R180, 0xffffffa0 ;  /* 0xffffffa0b4047836 */ /* 0x000fe20000000000 */
[----:B------:R-:W-:Y:S02]  /*8810*/  HMMA.16816.F32.BF16 R200, R20, R14, R200 ;  /* 0x0000000e14c8723c */ /* 0x000fe400000418c8 */
[----:B------:R-:W-:Y:S02]  /*8820*/  FSEL R168, R171, -INF , !P2 ;  /* 0xff800000aba87808 */ /* 0x000fe40005000000 */
[----:B------:R-:W-:-:S04]  /*8830*/  ISETP.GE.AND P2, PT, R4, R165, PT ;  /* 0x000000a50400720c */ /* 0x000fc80003f46270 */
[----:B------:R-:W-:Y:S02]  /*8840*/  FSEL R177, R32, -INF , !P2 ;  /* 0xff80000020b17808 */ /* 0x000fe40005000000 */
[----:B------:R-:W-:Y:S01]  /*8850*/  ISETP.GE.AND P2, PT, R4, R2, PT ;  /* 0x000000020400720c */ /* 0x000fe20003f46270 */
[----:B------:R-:W-:-:S03]  /*8860*/  VIADD R4, R180, 0xffffffa1 ;  /* 0xffffffa1b4047836 */ /* 0x000fc60000000000 */
[----:B------:R-:W-:Y:S02]  /*8870*/  FSEL R176, R34, -INF , !P2 ;  /* 0xff80000022b07808 */ /* 0x000fe40005000000 */
[----:B------:R-:W-:-:S04]  /*8880*/  ISETP.GE.AND P2, PT, R4, R165, PT ;  /* 0x000000a50400720c */ /* 0x000fc80003f46270 */
[----:B------:R-:W-:Y:S02]  /*8890*/  FSEL R179, R33, -INF , !P2 ;  /* 0xff80000021b37808 */ /* 0x000fe40005000000 */
[----:B------:R-:W-:Y:S01]  /*88a0*/  ISETP.GE.AND P2, PT, R4, R2, PT ;  /* 0x000000020400720c */ /* 0x000fe20003f46270 */
[----:B------:R-:W-:Y:S01]  /*88b0*/  VIADD R4, R180, 0xffffffa8 ;  /* 0xffffffa8b4047836 */ /* 0x000fe20000000000 */
[----:B--2---:R-:W-:Y:S02]  /*88c0*/  HMMA.16816.F32.BF16 R24, R8, R16, R24 ;  /* 0x000000100818723c */ /* 0x004fe40000041818 */
[----:B------:R-:W-:Y:S02]  /*88d0*/  FSEL R184, R35, -INF , !P2 ;  /* 0xff80000023b87808 */ /* 0x000fe40005000000 */
[----:B------:R-:W-:-:S04]  /*88e0*/  ISETP.GE.AND P2, PT, R4, R165, PT ;  /* 0x000000a50400720c */ /* 0x000fc80003f46270 */
[----:B------:R-:W-:Y:S01]  /*88f0*/  FSEL R185, R28, -INF , !P2 ;  /* 0xff8000001cb97808 */ /* 0x000fe20005000000 */
[----:B------:R-:W-:Y:S01]  /*8900*/  HMMA.16816.F32.BF16 R200, R8, R18, R200 ;  /* 0x0000001208c8723c */ /* 0x000fe200000418c8 */
[----:B------:R-:W-:Y:S01]  /*8910*/  ISETP.GE.AND P2, PT, R4, R2, PT ;  /* 0x000000020400720c */ /* 0x000fe20003f46270 */
[----:B------:R-:W-:-:S03]  /*8920*/  VIADD R4, R180, 0xffffffa9 ;  /* 0xffffffa9b4047836 */ /* 0x000fc60000000000 */
        /* <DEDUP_REMOVED lines=14> */
[C---:B------:R-:W-:Y:S02]  /*8a10*/  VIADD R4, R180.reuse, 0xffffffb8 ;  /* 0xffffffb8b4047836 */ /* 0x040fe40000000000 */
[----:B------:R-:W-:Y:S01]  /*8a20*/  VIADD R180, R180, 0xffffffb9 ;  /* 0xffffffb9b4b47836 */ /* 0x000fe20000000000 */
[----:B------:R-:W-:Y:S02]  /*8a30*/  FSEL R194, R27, -INF , !P2 ;  /* 0xff8000001bc27808 */ /* 0x000fe40005000000 */
[----:B------:R-:W-:-:S04]  /*8a40*/  ISETP.GE.AND P2, PT, R4, R165, PT ;  /* 0x000000a50400720c */ /* 0x000fc80003f46270 */
[----:B------:R-:W-:Y:S02]  /*8a50*/  FSEL R223, R200, -INF , !P2 ;  /* 0xff800000c8df7808 */ /* 0x000fe40005000000 */
[----:B------:R-:W-:-:S04]  /*8a60*/  ISETP.GE.AND P2, PT, R180, R165, PT ;  /* 0x000000a5b400720c */ /* 0x000fc80003f46270 */
[----:B------:R-:W-:Y:S02]  /*8a70*/  FSEL R224, R201, -INF , !P2 ;  /* 0xff800000c9e07808 */ /* 0x000fe40005000000 */
[----:B------:R-:W-:-:S04]  /*8a80*/  ISETP.GE.AND P2, PT, R4, R2, PT ;  /* 0x000000020400720c */ /* 0x000fc80003f46270 */
[----:B------:R-:W-:Y:S02]  /*8a90*/  FSEL R192, R202, -INF , !P2 ;  /* 0xff800000cac07808 */ /* 0x000fe40005000000 */
[----:B------:R-:W-:-:S04]  /*8aa0*/  ISETP.GE.AND P2, PT, R180, R2, PT ;  /* 0x00000002b400720c */ /* 0x000fc80003f46270 */
[----:B------:R-:W-:Y:S02]  /*8ab0*/  FSEL R193, R203, -INF , !P2 ;  /* 0xff800000cbc17808 */ /* 0x000fe40005000000 */
[----:B------:R-:W-:-:S13]  /*8ac0*/  ISETP.GE.U32.AND P2, PT, R0, 0x3, PT ;  /* 0x000000030000780c */ /* 0x000fda0003f46070 */
[----:B------:R-:W-:Y:S05]  /*8ad0*/  @!P2 BRA `(.L_x_536) ;  /* 0x000000080098a947 */ /* 0x000fea0003800000 */
[----:B------:R-:W-:Y:S05]  /*8ae0*/  BRA.U !UP1, `(.L_x_537) ;  /* 0x0000000109f47547 */ /* 0x000fea000b800000 */
[----:B------:R-:W1:Y:S01]  /*8af0*/  LDC R5, c[0x0][0x4f0] ;  /* 0x00013c00ff057b82 */ /* 0x000e620000000800 */
[C---:B------:R-:W-:Y:S01]  /*8b00*/  IADD3 R6, PT, PT, R212.reuse, -0x80, RZ ;  /* 0xffffff80d4067810 */ /* 0x040fe20007ffe0ff */
[----:B------:R-:W-:Y:S01]  /*8b10*/  VIADD R212, R212, 0xffffff40 ;  /* 0xffffff40d4d47836 */ /* 0x000fe20000000000 */
[----:B------:R-:W2:Y:S02]  /*8b20*/  LDCU.64 UR6, c[0x0][0x3a0] ;  /* 0x00007400ff0677ac */ /* 0x000ea40008000a00 */
[----:B------:R-:W-:Y:S02]  /*8b30*/  IABS R9, R6 ;  /* 0x0000000600097213 */ /* 0x000fe40000000000 */
[-C--:B-1----:R-:W-:Y:S02]  /*8b40*/  IABS R4, R5.reuse ;  /* 0x0000000500047213 */ /* 0x082fe40000000000 */
[----:B------:R-:W-:Y:S02]  /*8b50*/  LOP3.LUT R6, R6, R5, RZ, 0x3c, !PT ;  /* 0x0000000506067212 */ /* 0x000fe400078e3cff */
[----:B------:R-:W1:Y:S08]  /*8b60*/  I2F.RP R8, R4 ;  /* 0x0000000400087306 */ /* 0x000e700000209400 */
[----:B-1----:R-:W1:Y:S02]  /*8b70*/  MUFU.RCP R10, R8 ;  /* 0x00000008000a7308 */ /* 0x002e640000001000 */
[----:B-1----:R-:W-:-:S06]  /*8b80*/  VIADD R10, R10, 0xffffffe ;  /* 0x0ffffffe0a0a7836 */ /* 0x002fcc0000000000 */
[----:B------:R-:W1:Y:S02]  /*8b90*/  F2I.FTZ.U32.TRUNC.NTZ R11, R10 ;  /* 0x0000000a000b7305 */ /* 0x000e64000021f000 */
[----:B-1----:R-:W-:Y:S02]  /*8ba0*/  IMAD.MOV R7, RZ, RZ, -R11 ;  /* 0x000000ffff077224 */ /* 0x002fe400078e0a0b */
[----:B------:R-:W-:Y:S02]  /*8bb0*/  IMAD.MOV.U32 R10, RZ, RZ, RZ ;  /* 0x000000ffff0a7224 */ /* 0x000fe400078e00ff */
[----:B------:R-:W-:-:S04]  /*8bc0*/  IMAD R2, R7, R4, RZ ;  /* 0x0000000407027224 */ /* 0x000fc800078e02ff */
[----:B------:R-:W-:-:S06]  /*8bd0*/  IMAD.HI.U32 R2, R11, R2, R10 ;  /* 0x000000020b027227 */ /* 0x000fcc00078e000a */
[----:B------:R-:W-:-:S05]  /*8be0*/  IMAD.HI.U32 R8, R2, R9, RZ ;  /* 0x0000000902087227 */ /* 0x000fca00078e00ff */
[----:B------:R-:W-:-:S05]  /*8bf0*/  IADD3 R7, PT, PT, -R8, RZ, RZ ;  /* 0x000000ff08077210 */ /* 0x000fca0007ffe1ff */
[----:B------:R-:W-:Y:S01]  /*8c00*/  IMAD R7, R4, R7, R9 ;  /* 0x0000000704077224 */ /* 0x000fe200078e0209 */
[----:B------:R-:W-:-:S04]  /*8c10*/  LOP3.LUT R9, RZ, R5, RZ, 0x33, !PT ;  /* 0x00000005ff097212 */ /* 0x000fc800078e33ff */
[----:B------:R-:W-:-:S13]  /*8c20*/  ISETP.GT.U32.AND P2, PT, R4, R7, PT ;  /* 0x000000070400720c */ /* 0x000fda0003f44070 */
[----:B------:R-:W-:Y:S01]  /*8c30*/  @!P2 IADD3 R7, PT, PT, R7, -R4, RZ ;  /* 0x800000040707a210 */ /* 0x000fe20007ffe0ff */
[----:B------:R-:W-:-:S03]  /*8c40*/  @!P2 VIADD R8, R8, 0x1 ;  /* 0x000000010808a836 */ /* 0x000fc60000000000 */
[----:B------:R-:W-:Y:S02]  /*8c50*/  ISETP.GE.U32.AND P2, PT, R7, R4, PT ;  /* 0x000000040700720c */ /* 0x000fe40003f46070 */
[----:B------:R-:W-:Y:S02]  /*8c60*/  IABS R7, R212 ;  /* 0x000000d400077213 */ /* 0x000fe40000000000 */
[----:B------:R-:W-:-:S03]  /*8c70*/  LOP3.LUT R212, R212, R5, RZ, 0x3c, !PT ;  /* 0x00000005d4d47212 */ /* 0x000fc600078e3cff */
[----:B------:R-:W-:-:S06]  /*8c80*/  IMAD.HI.U32 R2, R2, R7, RZ ;  /* 0x0000000702027227 */ /* 0x000fcc00078e00ff */
[----:B------:R-:W-:Y:S02]  /*8c90*/  @P2 IADD3 R8, PT, PT, R8, 0x1, RZ ;  /* 0x0000000108082810 */ /* 0x000fe40007ffe0ff */
[----:B------:R-:W-:Y:S01]  /*8ca0*/  ISETP.GE.AND P2, PT, R6, RZ, PT ;  /* 0x000000ff0600720c */ /* 0x000fe20003f46270 */
[----:B------:R-:W-:-:S04]  /*8cb0*/  IMAD.MOV R6, RZ, RZ, -R2 ;  /* 0x000000ffff067224 */ /* 0x000fc800078e0a02 */
[----:B------:R-:W-:-:S08]  /*8cc0*/  IMAD R7, R4, R6, R7 ;  /* 0x0000000604077224 */ /* 0x000fd000078e0207 */
[----:B------:R-:W-:Y:S02]  /*8cd0*/  @!P2 IADD3 R8, PT, PT, -R8, RZ, RZ ;  /* 0x000000ff0808a210 */ /* 0x000fe40007ffe1ff */
[----:B------:R-:W-:-:S13]  /*8ce0*/  ISETP.GT.U32.AND P2, PT, R4, R7, PT ;  /* 0x000000070400720c */ /* 0x000fda0003f44070 */
[----:B------:R-:W-:Y:S01]  /*8cf0*/  @!P2 IADD3 R7, PT, PT, R7, -R4, RZ ;  /* 0x800000040707a210 */ /* 0x000fe20007ffe0ff */
[----:B------:R-:W-:-:S03]  /*8d00*/  @!P2 VIADD R2, R2, 0x1 ;  /* 0x000000010202a836 */ /* 0x000fc60000000000 */
[----:B------:R-:W-:-:S13]  /*8d10*/  ISETP.GE.U32.AND P2, PT, R7, R4, PT ;  /* 0x000000040700720c */ /* 0x000fda0003f46070 */
[----:B------:R-:W-:Y:S01]  /*8d20*/  @P2 VIADD R2, R2, 0x1 ;  /* 0x0000000102022836 */ /* 0x000fe20000000000 */
[----:B------:R-:W-:-:S13]  /*8d30*/  ISETP.GE.AND P2, PT, R212, RZ, PT ;  /* 0x000000ffd400720c */ /* 0x000fda0003f46270 */
[----:B------:R-:W-:Y:S02]  /*8d40*/  @!P2 IADD3 R2, PT, PT, -R2, RZ, RZ ;  /* 0x000000ff0202a210 */ /* 0x000fe40007ffe1ff */
[----:B------:R-:W-:-:S04]  /*8d50*/  ISETP.NE.AND P2, PT, R5, RZ, PT ;  /* 0x000000ff0500720c */ /* 0x000fc80003f45270 */
[C---:B------:R-:W-:Y:S02]  /*8d60*/  SEL R4, R9.reuse, R2, !P2 ;  /* 0x0000000209047207 */ /* 0x040fe40005000000 */
[----:B------:R-:W-:-:S03]  /*8d70*/  SEL R7, R9, R8, !P2 ;  /* 0x0000000809077207 */ /* 0x000fc60005000000 */
[----:B------:R-:W-:-:S04]  /*8d80*/  IMAD.WIDE R8, R4, 0x4, R236 ;  /* 0x0000000404087825 */ /* 0x000fc800078e02ec */
[C---:B------:R-:W-:Y:S02]  /*8d90*/  IMAD.WIDE R10, R7.reuse, 0x4, R236 ;  /* 0x00000004070a7825 */ /* 0x040fe400078e02ec */
[----:B------:R-:W3:Y:S04]  /*8da0*/  LDG.E R9, desc[UR16][R8.64] ;  /* 0x0000001008097981 */ /* 0x000ee8000c1e1900 */
[----:B------:R-:W3:Y:S01]  /*8db0*/  LDG.E R2, desc[UR16][R10.64] ;  /* 0x000000100a027981 */ /* 0x000ee2000c1e1900 */
[----:B------:R-:W-:-:S04]  /*8dc0*/  IMAD.IADD R4, R7, 0x1, -R4 ;  /* 0x0000000107047824 */ /* 0x000fc800078e0a04 */
[----:B------:R-:W-:-:S05]  /*8dd0*/  IMAD R5, R4, R5, -0x40 ;  /* 0xffffffc004057424 */ /* 0x000fca00078e0205 */
[----:B------:R-:W-:-:S05]  /*8de0*/  SHF.R.S32.HI R7, RZ, 0x1f, R5 ;  /* 0x0000001fff077819 */ /* 0x000fca0000011405 */
[-C--:B------:R-:W-:Y:S02]  /*8df0*/  IMAD R4, R7, R166.reuse, RZ ;  /* 0x000000a607047224 */ /* 0x080fe400078e02ff */
[----:B------:R-:W-:-:S04]  /*8e00*/  IMAD.WIDE.U32 R6, R5, R166, RZ ;  /* 0x000000a605067225 */ /* 0x000fc800078e00ff */
[----:B------:R-:W-:-:S04]  /*8e10*/  IMAD R4, R5, R167, R4 ;  /* 0x000000a705047224 */ /* 0x000fc800078e0204 */
[----:B------:R-:W-:Y:S01]  /*8e20*/  IMAD.IADD R7, R7, 0x1, R4 ;  /* 0x0000000107077824 */ /* 0x000fe200078e0204 */
[----:B---3--:R-:W-:-:S04]  /*8e30*/  IADD3 R2, PT, PT, R9, -R2, RZ ;  /* 0x8000000209027210 */ /* 0x008fc80007ffe0ff */
[----:B------:R-:W-:Y:S01]  /*8e40*/  SHF.R.S32.HI R5, RZ, 0x1f, R2 ;  /* 0x0000001fff057819 */ /* 0x000fe20000011402 */
[----:B--2---:R-:W-:-:S04]  /*8e50*/  IMAD.WIDE.U32 R6, R2, UR6, R6 ;  /* 0x0000000602067c25 */ /* 0x004fc8000f8e0006 */
[----:B------:R-:W-:Y:S01]  /*8e60*/  IMAD R5, R5, UR6, RZ ;  /* 0x0000000605057c24 */ /* 0x000fe2000f8e02ff */
[----:B------:R-:W-:-:S03]  /*8e70*/  LEA R228, P2, R6, R228, 0x1 ;  /* 0x000000e406e47211 */ /* 0x000fc600078408ff */
[----:B------:R-:W-:-:S05]  /*8e80*/  IMAD R5, R2, UR7, R5 ;  /* 0x0000000702057c24 */ /* 0x000fca000f8e0205 */
[----:B------:R-:W-:-:S04]  /*8e90*/  IADD3 R5, PT, PT, R7, R5, RZ ;  /* 0x0000000507057210 */ /* 0x000fc80007ffe0ff */
[----:B------:R-:W-:Y:S01]  /*8ea0*/  LEA.HI.X R227, R6, R227, R5, 0x1, P2 ;  /* 0x000000e306e37211 */ /* 0x000fe200010f0c05 */
[----:B------:R-:W-:Y:S06]  /*8eb0*/  BRA `(.L_x_538) ;  /* 0x00000000001c7947 */ /* 0x000fec0003800000 */
.L_x_537:
[----:B------:R-:W-:Y:S01]  /*8ec0*/  UMOV UR4, URZ ;  /* 0x000000ff00047c82 */ /* 0x000fe20008000000 */
[----:B------:R-:W-:Y:S01]  /*8ed0*/  IMAD.SHL.U32 R2, R166, 0x40, RZ ;  /* 0x00000040a6027824 */ /* 0x000fe200078e00ff */
[----:B------:R-:W-:-:S05]  /*8ee0*/  IADD3 R4, P2, PT, RZ, -UR4, RZ ;  /* 0x80000004ff047c10 */ /* 0x000fca000ff5e0ff */
[----:B------:R-:W-:-:S05]  /*8ef0*/  IMAD.X R2, RZ, RZ, ~R2, P2 ;  /* 0x000000ffff027224 */ /* 0x000fca00010e0e02 */
[----:B------:R-:W-:-:S04]  /*8f00*/  SHF.R.S64 R5, R4, 0x1f, R2 ;  /* 0x0000001f04057819 */ /* 0x000fc80000001002 */
[----:B------:R-:W-:-:S04]  /*8f10*/  IADD3 R228, P2, PT, R5, R228, RZ ;  /* 0x000000e405e47210 */ /* 0x000fc80007f5e0ff */
[----:B------:R-:W-:-:S09]  /*8f20*/  LEA.HI.X.SX32 R227, R2, R227, 0x1, P2 ;  /* 0x000000e302e37211 */ /* 0x000fd200010f0eff */
.L_x_538:
[--C-:B------:R-:W-:Y:S01]  /*8f30*/  @!P6 IMAD.MOV.U32 R10, RZ, RZ, R228.reuse ;  /* 0x000000ffff0ae224 */ /* 0x100fe200078e00e4 */
[-C--:B------:R-:W-:Y:S01]  /*8f40*/  @!P6 MOV R11, R227.reuse ;  /* 0x000000e3000be202 */ /* 0x080fe20000000f00 */
[----:B------:R-:W-:Y:S01]  /*8f50*/  @!P4 IMAD.MOV.U32 R12, RZ, RZ, R228 ;  /* 0x000000ffff0cc224 */ /* 0x000fe200078e00e4 */
[C---:B------:R-:W-:Y:S01]  /*8f60*/  LEA R6, P2, R166.reuse, R228, 0x5 ;  /* 0x000000e4a6067211 */ /* 0x040fe200078428ff */
[----:B------:R-:W-:Y:S01]  /*8f70*/  @!P4 IMAD.MOV.U32 R13, RZ, RZ, R227 ;  /* 0x000000ffff0dc224 */ /* 0x000fe200078e00e3 */
[C-C-:B------:R-:W-:Y:S01]  /*8f80*/  SHF.L.U64.HI R4, R166.reuse, 0x5, R167.reuse ;  /* 0x00000005a6047819 */ /* 0x140fe200000102a7 */
[----:B------:R-:W-:Y:S01]  /*8f90*/  @!PT LDS RZ, [RZ] ;  /* 0x00000000fffff984 */ /* 0x000fe20000000800 */
[----:B------:R-:W-:Y:S01]  /*8fa0*/  @!PT LDS RZ, [RZ] ;  /* 0x00000000fffff984 */ /* 0x000fe20000000800 */
[----:B------:R-:W-:Y:S01]  /*8fb0*/  @!PT LDS RZ, [RZ] ;  /* 0x00000000fffff984 */ /* 0x000fe20000000800 */
[----:B------:R1:W-:Y:S01]  /*8fc0*/  @!P6 LDGSTS.E.BYPASS.LTC128B.128 [R245+0x8000], desc[UR16][R10.64] ;  /* 0x080000000af5efae */ /* 0x0003e2000b981a10 */
[C---:B------:R-:W-:Y:S01]  /*8fd0*/  IMAD.SHL.U32 R2, R166.reuse, 0x20, RZ ;  /* 0x00000020a6027824 */ /* 0x040fe200078e00ff */
[----:B------:R-:W-:Y:S02]  /*8fe0*/  LEA.HI.X R7, R166, R227, R167, 0x5, P2 ;  /* 0x000000e3a6077211 */ /* 0x000fe400010f2ca7 */
[----:B------:R2:W-:Y:S02]  /*8ff0*/  @P6 STS.128 [R245+0x8000], RZ ;  /* 0x008000fff5006388 */ /* 0x0005e40000000c00 */
[----:B------:R-:W-:-:S04]  /*9000*/  IADD3 R8, P2, PT, R2, R6, RZ ;  /* 0x0000000602087210 */ /* 0x000fc80007f5e0ff */
[----:B------:R-:W-:Y:S02]  /*9010*/  IADD3.X R9, PT, PT, R4, R7, RZ, P2, !PT ;  /* 0x0000000704097210 */ /* 0x000fe400017fe4ff */
[----:B------:R-:W-:-:S04]  /*9020*/  IADD3 R14, P2, PT, R2, R8, RZ ;  /* 0x00000008020e7210 */ /* 0x000fc80007f5e0ff */
[----:B------:R-:W-:Y:S01]  /*9030*/  IADD3.X R15, PT, PT, R4, R9, RZ, P2, !PT ;  /* 0x00000009040f7210 */ /* 0x000fe200017fe4ff */
[----:B-1----:R-:W-:Y:S02]  /*9040*/  @!P5 IMAD.MOV.U32 R10, RZ, RZ, R228 ;  /* 0x000000ffff0ad224 */ /* 0x002fe400078e00e4 */
[----:B------:R-:W-:-:S05]  /*9050*/  @!P5 IMAD.MOV.U32 R11, RZ, RZ, R227 ;  /* 0x000000ffff0bd224 */ /* 0x000fca00078e00e3 */
        /* <DEDUP_REMOVED lines=10> */
[----:B-1----:R-:W-:Y:S01]  /*9100*/  @!P3 MOV R10, R228 ;  /* 0x000000e4000ab202 */ /* 0x002fe20000000f00 */
        /* <DEDUP_REMOVED lines=67> */
.L_x_536:
[----:B------:R-:W-:Y:S01]  /*9540*/  FMNMX3.FTZ R4, R164, R189, R191, !PT ;  /* 0x000000bda4047276 */ /* 0x000fe200078100bf */
[----:B------:R-:W1:Y:S01]  /*9550*/  LDCU UR4, c[0x0][0x45c] ;  /* 0x00008b80ff0477ac */ /* 0x000e620008000800 */
[----:B--2---:R-:W-:Y:S01]  /*9560*/  FMNMX3.FTZ R7, R3, R190, R196, !PT ;  /* 0x000000be03077276 */ /* 0x004fe200078100c4 */
[----:B------:R-:W-:Y:S01]  /*9570*/  LDSM.16.MT88.4 R12, [R220+0x10000] ;  /* 0x01000000dc0c783b */ /* 0x000fe20000004200 */
[----:B------:R-:W-:Y:S02]  /*9580*/  FMNMX3.FTZ R4, R4, R197, R205, !PT ;  /* 0x000000c504047276 */ /* 0x000fe400078100cd */
[----:B------:R-:W-:Y:S02]  /*9590*/  FMNMX3.FTZ R7, R7, R178, R204, !PT ;  /* 0x000000b207077276 */ /* 0x000fe400078100cc */
[----:B------:R-:W-:Y:S02]  /*95a0*/  FMNMX3.FTZ R4, R4, R181, R173, !PT ;  /* 0x000000b504047276 */ /* 0x000fe400078100ad */
[----:B------:R-:W-:-:S02]  /*95b0*/  FMNMX3.FTZ R7, R7, R174, R172, !PT ;  /* 0x000000ae07077276 */ /* 0x000fc400078100ac */
[----:B------:R-:W-:Y:S02]  /*95c0*/  FMNMX3.FTZ R4, R4, R175, R169, !PT ;  /* 0x000000af04047276 */ /* 0x000fe400078100a9 */
[----:B------:R-:W-:Y:S02]  /*95d0*/  FMNMX3.FTZ R7, R7, R170, R168, !PT ;  /* 0x000000aa07077276 */ /* 0x000fe400078100a8 */
        /* <DEDUP_REMOVED lines=8> */
[----:B------:R-:W-:Y:S01]  /*9660*/  MOV R206, 0x20 ;  /* 0x0000002000ce7802 */ /* 0x000fe20000000f00 */
[----:B------:R-:W2:Y:S01]  /*9670*/  SHFL.BFLY PT, R5, R4, 0x2, 0x1f ;  /* 0x0c401f0004057f89 */ /* 0x000ea200000e0000 */
[----:B------:R-:W-:-:S02]  /*9680*/  IADD3 R16, PT, PT, R220, 0x10000, RZ ;  /* 0x00010000dc107810 */ /* 0x000fc40007ffe0ff */
[----:B------:R-:W-:Y:S01]  /*9690*/  SEL R206, R206, 0xffffffe0, !P1 ;  /* 0xffffffe0cece7807 */ /* 0x000fe20004800000 */
[----:B------:R-:W3:Y:S01]  /*96a0*/  SHFL.BFLY PT, R2, R7, 0x2, 0x1f ;  /* 0x0c401f0007027f89 */ /* 0x000ee200000e0000 */
[----:B------:R-:W-:Y:S02]  /*96b0*/  IADD3 R207, PT, PT, R220, 0x10040, RZ ;  /* 0x00010040dccf7810 */ /* 0x000fe40007ffe0ff */
[----:B------:R-:W-:Y:S02]  /*96c0*/  IADD3 R216, PT, PT, R206, R220, RZ ;  /* 0x000000dcced87210 */ /* 0x000fe40007ffe0ff */
[----:B------:R-:W-:-:S03]  /*96d0*/  @P0 IADD3 R207, PT, PT, R16, -0x40, RZ ;  /* 0xffffffc010cf0810 */ /* 0x000fc60007ffe0ff */
[----:B------:R-:W-:Y:S01]  /*96e0*/  LDSM.16.MT88.4 R20, [R216+0x10000] ;  /* 0x01000000d814783b */ /* 0x000fe20000004200 */
[----:B------:R-:W-:-:S03]  /*96f0*/  IADD3 R206, PT, PT, R206, R207, RZ ;  /* 0x000000cfcece7210 */ /* 0x000fc60007ffe0ff */
[----:B------:R-:W-:Y:S01]  /*9700*/  LDSM.16.MT88.4 R28, [R207] ;  /* 0x00000000cf1c783b */ /* 0x000fe20000004200 */
[----:B--2---:R-:W-:Y:S02]  /*9710*/  FMNMX.FTZ R5, R4, R5, !PT ;  /* 0x0000000504057209 */ /* 0x004fe40007810000 */
[----:B---3--:R-:W-:-:S03]  /*9720*/  FMNMX.FTZ R2, R7, R2, !PT ;  /* 0x0000000207027209 */ /* 0x008fc60007810000 */
[----:B------:R-:W2:Y:S04]  /*9730*/  SHFL.BFLY PT, R202, R5, 0x1, 0x1f ;  /* 0x0c201f0005ca7f89 */ /* 0x000ea800000e0000 */
[----:B------:R-:W3:Y:S01]  /*9740*/  SHFL.BFLY PT, R201, R2, 0x1, 0x1f ;  /* 0x0c201f0002c97f89 */ /* 0x000ee200000e0000 */
[----:B--2---:R-:W-:Y:S02]  /*9750*/  FMNMX.FTZ R202, R5, R202, !PT ;  /* 0x000000ca05ca7209 */ /* 0x004fe40007810000 */
[----:B---3--:R-:W-:-:S03]  /*9760*/  FMNMX.FTZ R201, R2, R201, !PT ;  /* 0x000000c902c97209 */ /* 0x008fc60007810000 */
[C---:B-1----:R-:W-:Y:S01]  /*9770*/  FMUL.FTZ R234, R202.reuse, UR4 ;  /* 0x00000004caea7c20 */ /* 0x042fe20008410000 */
[C---:B------:R-:W-:Y:S02]  /*9780*/  FSETP.NEU.FTZ.AND P3, PT, R202.reuse, -INF , PT ;  /* 0xff800000ca00780b */ /* 0x040fe40003f7d000 */
[C---:B------:R-:W-:Y:S01]  /*9790*/  FSETP.NEU.FTZ.AND P2, PT, R201.reuse, -INF , PT ;  /* 0xff800000c900780b */ /* 0x040fe20003f5d000 */
[C---:B------:R-:W-:Y:S01]  /*97a0*/  FMUL.FTZ R195, R201.reuse, UR4 ;  /* 0x00000004c9c37c20 */ /* 0x040fe20008410000 */
[----:B------:R-:W-:Y:S02]  /*97b0*/  FSEL R5, R202, RZ, P3 ;  /* 0x000000ffca057208 */ /* 0x000fe40001800000 */
[----:B------:R-:W-:Y:S02]  /*97c0*/  FSEL R4, R201, RZ, P2 ;  /* 0x000000ffc9047208 */ /* 0x000fe40001000000 */
[----:B------:R-:W-:Y:S01]  /*97d0*/  FSEL R234, R234, RZ, P3 ;  /* 0x000000ffeaea7208 */ /* 0x000fe20001800000 */
[----:B------:R-:W-:Y:S01]  /*97e0*/  FADD.FTZ R5, R164, -R5 ;  /* 0x80000005a4057221 */ /* 0x000fe20000010000 */
[----:B------:R-:W-:Y:S01]  /*97f0*/  FSEL R195, R195, RZ, P2 ;  /* 0x000000ffc3c37208 */ /* 0x000fe20001000000 */
[----:B------:R-:W-:Y:S01]  /*9800*/  FADD.FTZ R4, R3, -R4 ;  /* 0x8000000403047221 */ /* 0x000fe20000010000 */
[----:B------:R-:W-:Y:S01]  /*9810*/  LDSM.16.MT88.4 R164, [R207+0x4800] ;  /* 0x00480000cfa4783b */ /* 0x000fe20000004200 */
[--C-:B------:R-:W-:Y:S01]  /*9820*/  FFMA.FTZ R198, R197, UR4, -R234.reuse ;  /* 0x00000004c5c67c23 */ /* 0x100fe200080108ea */
[--C-:B------:R-:W-:Y:S01]  /*9830*/  FFMA.FTZ R197, R205, UR4, -R234.reuse ;  /* 0x00000004cdc57c23 */ /* 0x100fe200080108ea */
[--C-:B------:R-:W-:Y:S01]  /*9840*/  FFMA.FTZ R200, R189, UR4, -R234.reuse ;  /* 0x00000004bdc87c23 */ /* 0x100fe200080108ea */
[--C-:B------:R-:W-:Y:S01]  /*9850*/  FFMA.FTZ R199, R191, UR4, -R234.reuse ;  /* 0x00000004bfc77c23 */ /* 0x100fe200080108ea */
[--C-:B------:R-:W-:Y:S01]  /*9860*/  FFMA.FTZ R2, R196, UR4, -R195.reuse ;  /* 0x00000004c4027c23 */ /* 0x100fe200080108c3 */
[--C-:B------:R-:W-:Y:S01]  /*9870*/  FFMA.FTZ R203, R178, UR4, -R195.reuse ;  /* 0x00000004b2cb7c23 */ /* 0x100fe200080108c3 */
[--C-:B------:R-:W-:Y:S01]  /*9880*/  FFMA.FTZ R204, R204, UR4, -R195.reuse ;  /* 0x00000004cccc7c23 */ /* 0x100fe200080108c3 */
[----:B------:R-:W-:Y:S01]  /*9890*/  FMUL.FTZ R205, R5, UR4 ;  /* 0x0000000405cd7c20 */ /* 0x000fe20008410000 */
[----:B------:R-:W-:Y:S01]  /*98a0*/  FMUL.FTZ R3, R4, UR4 ;  /* 0x0000000404037c20 */ /* 0x000fe20008410000 */
[--C-:B------:R-:W-:Y:S01]  /*98b0*/  FFMA.FTZ R190, R190, UR4, -R195.reuse ;  /* 0x00000004bebe7c23 */ /* 0x100fe200080108c3 */
[----:B------:R-:W-:Y:S01]  /*98c0*/  MUFU.EX2 R200, R200 ;  /* 0x000000c800c87308 */ /* 0x000fe20000000800 */
[--C-:B------:R-:W-:Y:S01]  /*98d0*/  FFMA.FTZ R211, R181, UR4, -R234.reuse ;  /* 0x00000004b5d37c23 */ /* 0x100fe200080108ea */
[--C-:B------:R-:W-:Y:S01]  /*98e0*/  FFMA.FTZ R210, R173, UR4, -R234.reuse ;  /* 0x00000004add27c23 */ /* 0x100fe200080108ea */
[--C-:B------:R-:W-:Y:S01]  /*98f0*/  FFMA.FTZ R209, R175, UR4, -R234.reuse ;  /* 0x00000004afd17c23 */ /* 0x100fe200080108ea */
[----:B------:R-:W1:Y:S01]  /*9900*/  MUFU.EX2 R199, R199 ;  /* 0x000000c700c77308 */ /* 0x000e620000000800 */
[--C-:B------:R-:W-:Y:S01]  /*9910*/  FFMA.FTZ R208, R169, UR4, -R234.reuse ;  /* 0x00000004a9d07c23 */ /* 0x100fe200080108ea */
[--C-:B------:R-:W-:Y:S01]  /*9920*/  FFMA.FTZ R215, R174, UR4, -R195.reuse ;  /* 0x00000004aed77c23 */ /* 0x100fe200080108c3 */
[--C-:B------:R-:W-:Y:S01]  /*9930*/  FFMA.FTZ R214, R172, UR4, -R195.reuse ;  /* 0x00000004acd67c23 */ /* 0x100fe200080108c3 */
[----:B------:R-:W-:Y:S01]  /*9940*/  MUFU.EX2 R198, R198 ;  /* 0x000000c600c67308 */ /* 0x000fe20000000800 */
[--C-:B------:R-:W-:Y:S01]  /*9950*/  FFMA.FTZ R213, R170, UR4, -R195.reuse ;  /* 0x00000004aad57c23 */ /* 0x100fe200080108c3 */
[--C-:B------:R-:W-:Y:S01]  /*9960*/  FFMA.FTZ R212, R168, UR4, -R195.reuse ;  /* 0x00000004a8d47c23 */ /* 0x100fe200080108c3 */
[--C-:B------:R-:W-:Y:S01]  /*9970*/  FFMA.FTZ R233, R177, UR4, -R234.reuse ;  /* 0x00000004b1e97c23 */ /* 0x100fe200080108ea */
[----:B------:R-:W2:Y:S01]  /*9980*/  MUFU.EX2 R197, R197 ;  /* 0x000000c500c57308 */ /* 0x000ea20000000800 */
[--C-:B------:R-:W-:Y:S01]  /*9990*/  FFMA.FTZ R238, R179, UR4, -R234.reuse ;  /* 0x00000004b3ee7c23 */ /* 0x100fe200080108ea */
[--C-:B------:R-:W-:Y:S01]  /*99a0*/  FFMA.FTZ R246, R185, UR4, -R234.reuse ;  /* 0x00000004b9f67c23 */ /* 0x100fe200080108ea */
[--C-:B------:R-:W-:Y:S01]  /*99b0*/  FFMA.FTZ R235, R187, UR4, -R234.reuse ;  /* 0x00000004bbeb7c23 */ /* 0x100fe200080108ea */
[----:B------:R-:W-:Y:S01]  /*99c0*/  MUFU.EX2 R196, R190 ;  /* 0x000000be00c47308 */ /* 0x000fe20000000800 */
[--C-:B------:R-:W-:Y:S01]  /*99d0*/  FFMA.FTZ R250, R176, UR4, -R195.reuse ;  /* 0x00000004b0fa7c23 */ /* 0x100fe200080108c3 */
[----:B-1----:R-:W-:Y:S01]  /*99e0*/  F2FP.BF16.F32.PACK_AB R4, R199, R200 ;  /* 0x000000c8c704723e */ /* 0x002fe200000010ff */
[--C-:B------:R-:W-:Y:S01]  /*99f0*/  FFMA.FTZ R239, R184, UR4, -R195.reuse ;  /* 0x00000004b8ef7c23 */ /* 0x100fe200080108c3 */
[----:B------:R-:W1:Y:S01]  /*9a00*/  MUFU.EX2 R2, R2 ;  /* 0x0000000200027308 */ /* 0x000e620000000800 */
[--C-:B------:R-:W-:Y:S01]  /*9a10*/  FFMA.FTZ R247, R186, UR4, -R195.reuse ;  /* 0x00000004baf77c23 */ /* 0x100fe200080108c3 */
[--C-:B------:R-:W-:Y:S01]  /*9a20*/  FFMA.FTZ R248, R188, UR4, -R195.reuse ;  /* 0x00000004bcf87c23 */ /* 0x100fe200080108c3 */
[----:B------:R-:W-:Y:S01]  /*9a30*/  LDSM.16.MT88.4 R180, [R207+0x6800] ;  /* 0x00680000cfb4783b */ /* 0x000fe20000004200 */
[----:B------:R-:W-:Y:S01]  /*9a40*/  MUFU.EX2 R203, R203 ;  /* 0x000000cb00cb7308 */ /* 0x000fe20000000800 */
[--C-:B------:R-:W-:Y:S01]  /*9a50*/  FFMA.FTZ R225, R225, UR4, -R234.reuse ;  /* 0x00000004e1e17c23 */ /* 0x100fe200080108ea */
[----:B--2---:R-:W-:Y:S01]  /*9a60*/  F2FP.BF16.F32.PACK_AB R6, R197, R198 ;  /* 0x000000c6c506723e */ /* 0x004fe200000010ff */
[----:B------:R-:W-:Y:S01]  /*9a70*/  LDSM.16.MT88.4 R172, [R220+0x14800] ;  /* 0x01480000dcac783b */ /* 0x000fe20000004200 */
[----:B------:R-:W2:Y:S01]  /*9a80*/  MUFU.EX2 R204, R204 ;  /* 0x000000cc00cc7308 */ /* 0x000ea20000000800 */
[--C-:B------:R-:W-:Y:S01]  /*9a90*/  FFMA.FTZ R252, R229, UR4, -R234.reuse ;  /* 0x00000004e5fc7c23 */ /* 0x100fe200080108ea */
[----:B------:R-:W-:Y:S01]  /*9aa0*/  FFMA.FTZ R223, R223, UR4, -R234 ;  /* 0x00000004dfdf7c23 */ /* 0x000fe200080108ea */
[----:B------:R-:W-:Y:S01]  /*9ab0*/  LDSM.16.MT88.4 R168, [R206+0x4800] ;  /* 0x00480000cea8783b */ /* 0x000fe20000004200 */
[----:B------:R-:W3:Y:S01]  /*9ac0*/  MUFU.EX2 R205, R205 ;  /* 0x000000cd00cd7308 */ /* 0x000ee20000000800 */
[--C-:B------:R-:W-:Y:S01]  /*9ad0*/  FFMA.FTZ R249, R222, UR4, -R195.reuse ;  /* 0x00000004def97c23 */ /* 0x100fe200080108c3 */
[----:B-1----:R-:W-:Y:S01]  /*9ae0*/  F2FP.BF16.F32.PACK_AB R5, R2, R196 ;  /* 0x000000c40205723e */ /* 0x002fe200000010ff */
[----:B------:R-:W-:Y:S01]  /*9af0*/  FFMA.FTZ R229, R192, UR4, -R195 ;  /* 0x00000004c0e57c23 */ /* 0x000fe200080108c3 */
[----:B------:R-:W1:Y:S04]  /*9b00*/  MUFU.EX2 R3, R3 ;  /* 0x0000000300037308 */ /* 0x000e680000000800 */
[----:B------:R-:W-:Y:S01]  /*9b10*/  MUFU.EX2 R211, R211 ;  /* 0x000000d300d37308 */ /* 0x000fe20000000800 */
[----:B--2---:R-:W-:-:S03]  /*9b20*/  F2FP.BF16.F32.PACK_AB R7, R204, R203 ;  /* 0x000000cbcc07723e */ /* 0x004fc600000010ff */
[----:B------:R-:W-:Y:S01]  /*9b30*/  MUFU.EX2 R210, R210 ;  /* 0x000000d200d27308 */ /* 0x000fe20000000800 */
[-C--:B---3--:R-:W-:Y:S01]  /*9b40*/  FMUL.FTZ R8, R160, R205.reuse ;  /* 0x000000cda0087220 */ /* 0x088fe20000410000 */
[-C--:B------:R-:W-:Y:S01]  /*9b50*/  FMUL.FTZ R9, R161, R205.reuse ;  /* 0x000000cda1097220 */ /* 0x080fe20000410000 */
[-C--:B------:R-:W-:Y:S01]  /*9b60*/  FMUL.FTZ R36, R36, R205.reuse ;  /* 0x000000cd24247220 */ /* 0x080fe20000410000 */
[----:B------:R-:W-:Y:S01]  /*9b70*/  FMUL.FTZ R37, R37, R205 ;  /* 0x000000cd25257220 */ /* 0x000fe20000410000 */
[-C--:B-1----:R-:W-:Y:S01]  /*9b80*/  FMUL.FTZ R10, R162, R3.reuse ;  /* 0x00000003a20a7220 */ /* 0x082fe20000410000 */
[-C--:B------:R-:W-:Y:S01]  /*9b90*/  FMUL.FTZ R11, R163, R3.reuse ;  /* 0x00000003a30b7220 */ /* 0x080fe20000410000 */
[-C--:B------:R-:W-:Y:S01]  /*9ba0*/  FMUL.FTZ R38, R38, R3.reuse ;  /* 0x0000000326267220 */ /* 0x080fe20000410000 */
[----:B------:R-:W-:Y:S01]  /*9bb0*/  FMUL.FTZ R39, R39, R3 ;  /* 0x0000000327277220 */ /* 0x000fe20000410000 */
[-C--:B------:R-:W-:Y:S01]  /*9bc0*/  FMUL.FTZ R16, R40, R205.reuse ;  /* 0x000000cd28107220 */ /* 0x080fe20000410000 */
[----:B------:R-:W-:Y:S01]  /*9bd0*/  FMUL.FTZ R17, R41, R205 ;  /* 0x000000cd29117220 */ /* 0x000fe20000410000 */
[-C--:B------:R-:W-:Y:S01]  /*9be0*/  FMUL.FTZ R18, R42, R3.reuse ;  /* 0x000000032a127220 */ /* 0x080fe20000410000 */
[----:B------:R-:W-:Y:S01]  /*9bf0*/  FMUL.FTZ R19, R43, R3 ;  /* 0x000000032b137220 */ /* 0x000fe20000410000 */
[C---:B------:R-:W-:Y:S01]  /*9c00*/  HMMA.16816.F32.BF16 R8, R4.reuse, R12, R8 ;  /* 0x0000000c0408723c */ /* 0x040fe20000041808 */
[-C--:B------:R-:W-:Y:S01]  /*9c10*/  FMUL.FTZ R44, R44, R205.reuse ;  /* 0x000000cd2c2c7220 */ /* 0x080fe20000410000 */
[----:B------:R-:W-:Y:S01]  /*9c20*/  FMUL.FTZ R45, R45, R205 ;  /* 0x000000cd2d2d7220 */ /* 0x000fe20000410000 */
[-C--:B------:R-:W-:Y:S01]  /*9c30*/  FMUL.FTZ R46, R46, R3.reuse ;  /* 0x000000032e2e7220 */ /* 0x080fe20000410000 */
[----:B------:R-:W-:Y:S01]  /*9c40*/  FMUL.FTZ R47, R47, R3 ;  /* 0x000000032f2f7220 */ /* 0x000fe20000410000 */
[-C--:B------:R-:W-:Y:S01]  /*9c50*/  FMUL.FTZ R24, R48, R205.reuse ;  /* 0x000000cd30187220 */ /* 0x080fe20000410000 */
[----:B------:R-:W-:Y:S01]  /*9c60*/  FMUL.FTZ R25, R49, R205 ;  /* 0x000000cd31197220 */ /* 0x000fe20000410000 */
[-C--:B------:R-:W-:Y:S01]  /*9c70*/  FMUL.FTZ R26, R50, R3.reuse ;  /* 0x00000003321a7220 */ /* 0x080fe20000410000 */
[C---:B------:R-:W-:Y:S01]  /*9c80*/  HMMA.16816.F32.BF16 R12, R4.reuse, R14, R36 ;  /* 0x0000000e040c723c */ /* 0x040fe20000041824 */
[----:B------:R-:W1:Y:S01]  /*9c90*/  LDSM.16.MT88.4 R36, [R206] ;  /* 0x00000000ce24783b */ /* 0x000e620000004200 */
[----:B------:R-:W-:Y:S01]  /*9ca0*/  FMUL.FTZ R27, R51, R3 ;  /* 0x00000003331b7220 */ /* 0x000fe20000410000 */
[-C--:B------:R-:W-:Y:S01]  /*9cb0*/  FMUL.FTZ R52, R52, R205.reuse ;  /* 0x000000cd34347220 */ /* 0x080fe20000410000 */
[----:B------:R-:W-:Y:S01]  /*9cc0*/  FMUL.FTZ R53, R53, R205 ;  /* 0x000000cd35357220 */ /* 0x000fe20000410000 */
[-C--:B------:R-:W-:Y:S01]  /*9cd0*/  FMUL.FTZ R54, R54, R3.reuse ;  /* 0x0000000336367220 */ /* 0x080fe20000410000 */
[----:B------:R-:W-:Y:S01]  /*9ce0*/  FMUL.FTZ R55, R55, R3 ;  /* 0x0000000337377220 */ /* 0x000fe20000410000 */
[-C--:B------:R-:W-:Y:S01]  /*9cf0*/  FMUL.FTZ R32, R56, R205.reuse ;  /* 0x000000cd38207220 */ /* 0x080fe20000410000 */
[C---:B------:R-:W-:Y:S01]  /*9d00*/  HMMA.16816.F32.BF16 R16, R4.reuse, R20, R16 ;  /* 0x000000140410723c */ /* 0x040fe20000041810 */
[----:B------:R-:W-:Y:S01]  /*9d10*/  FMUL.FTZ R33, R57, R205 ;  /* 0x000000cd39217220 */ /* 0x000fe20000410000 */
[-C--:B------:R-:W-:Y:S01]  /*9d20*/  FMUL.FTZ R34, R58, R3.reuse ;  /* 0x000000033a227220 */ /* 0x080fe20000410000 */
[----:B------:R-:W-:Y:S01]  /*9d30*/  FMUL.FTZ R35, R59, R3 ;  /* 0x000000033b237220 */ /* 0x000fe20000410000 */
[-C--:B------:R-:W-:Y:S01]  /*9d40*/  FMUL.FTZ R60, R60, R205.reuse ;  /* 0x000000cd3c3c7220 */ /* 0x080fe20000410000 */
[----:B------:R-:W-:Y:S01]  /*9d50*/  FMUL.FTZ R61, R61, R205 ;  /* 0x000000cd3d3d7220 */ /* 0x000fe20000410000 */
[-C--:B------:R-:W-:Y:S01]  /*9d60*/  FMUL.FTZ R62, R62, R3.reuse ;  /* 0x000000033e3e7220 */ /* 0x080fe20000410000 */
[----:B------:R-:W-:Y:S01]  /*9d70*/  FMUL.FTZ R63, R63, R3 ;  /* 0x000000033f3f7220 */ /* 0x000fe20000410000 */
[C---:B------:R-:W-:Y:S01]  /*9d80*/  HMMA.16816.F32.BF16 R20, R4.reuse, R22, R44 ;  /* 0x000000160414723c */ /* 0x040fe2000004182c */
[----:B------:R-:W2:Y:S01]  /*9d90*/  LDSM.16.MT88.4 R44, [R220+0x12000] ;  /* 0x01200000dc2c783b */ /* 0x000ea20000004200 */
        /* <DEDUP_REMOVED lines=15> */
[----:B------:R-:W3:Y:S01]  /*9e90*/  LDSM.16.MT88.4 R52, [R216+0x12000] ;  /* 0x01200000d834783b */ /* 0x000ee20000004200 */
[----:B------:R-:W-:Y:S01]  /*9ea0*/  FMUL.FTZ R77, R77, R205 ;  /* 0x000000cd4d4d7220 */ /* 0x000fe20000410000 */
[-C--:B------:R-:W-:Y:S01]  /*9eb0*/  FMUL.FTZ R78, R78, R3.reuse ;  /* 0x000000034e4e7220 */ /* 0x080fe20000410000 */
[----:B------:R-:W-:Y:S01]  /*9ec0*/  FMUL.FTZ R79, R79, R3 ;  /* 0x000000034f4f7220 */ /* 0x000fe20000410000 */
[-C--:B------:R-:W-:Y:S01]  /*9ed0*/  FMUL.FTZ R56, R80, R205.reuse ;  /* 0x000000cd50387220 */ /* 0x080fe20000410000 */
[----:B------:R-:W-:Y:S01]  /*9ee0*/  FMUL.FTZ R57, R81, R205 ;  /* 0x000000cd51397220 */ /* 0x000fe20000410000 */
[-C--:B------:R-:W-:Y:S01]  /*9ef0*/  FMUL.FTZ R58, R82, R3.reuse ;  /* 0x00000003523a7220 */ /* 0x080fe20000410000 */
[----:B------:R-:W-:Y:S01]  /*9f00*/  FMUL.FTZ R59, R83, R3 ;  /* 0x00000003533b7220 */ /* 0x000fe20000410000 */
[C---:B-1----:R-:W-:Y:S01]  /*9f10*/  HMMA.16816.F32.BF16 R32, R4.reuse, R36, R32 ;  /* 0x000000240420723c */ /* 0x042fe20000041820 */
        /* <DEDUP_REMOVED lines=8> */
[----:B------:R-:W1:Y:S01]  /*9fa0*/  LDSM.16.MT88.4 R60, [R207+0x2000] ;  /* 0x00200000cf3c783b */ /* 0x000e620000004200 */
[----:B------:R-:W-:Y:S01]  /*9fb0*/  FMUL.FTZ R67, R91, R3 ;  /* 0x000000035b437220 */ /* 0x000fe20000410000 */
[-C--:B------:R-:W-:Y:S01]  /*9fc0*/  FMUL.FTZ R92, R92, R205.reuse ;  /* 0x000000cd5c5c7220 */ /* 0x080fe20000410000 */
[----:B------:R-:W-:Y:S01]  /*9fd0*/  FMUL.FTZ R93, R93, R205 ;  /* 0x000000cd5d5d7220 */ /* 0x000fe20000410000 */
[-C--:B------:R-:W-:Y:S01]  /*9fe0*/  FMUL.FTZ R94, R94, R3.reuse ;  /* 0x000000035e5e7220 */ /* 0x080fe20000410000 */
[----:B------:R-:W-:Y:S01]  /*9ff0*/  FMUL.FTZ R95, R95, R3 ;  /* 0x000000035f5f7220 */ /* 0x000fe20000410000 */
[-C--:B------:R-:W-:Y:S01]  /*a000*/  FMUL.FTZ R72, R96, R205.reuse ;  /* 0x000000cd60487220 */ /* 0x080fe20000410000 */
[C---:B--2---:R-:W-:Y:S01]  /*a010*/  HMMA.16816.F32.BF16 R40, R4.reuse, R44, R40 ;  /* 0x0000002c0428723c */ /* 0x044fe20000041828 */
        /* <DEDUP_REMOVED lines=15> */
[C---:B---3--:R-:W-:Y:S01]  /*a110*/  HMMA.16816.F32.BF16 R48, R4.reuse, R52, R48 ;  /* 0x000000340430723c */ /* 0x048fe20000041830 */
        /* <DEDUP_REMOVED lines=36> */
[----:B------:R-:W-:Y:S01]  /*a360*/  LDSM.16.MT88.4 R160, [R206+0x800] ;  /* 0x00080000cea0783b */ /* 0x000fe20000004200 */
[-C--:B------:R-:W-:Y:S01]  /*a370*/  FMUL.FTZ R140, R140, R205.reuse ;  /* 0x000000cd8c8c7220 */ /* 0x080fe20000410000 */
[----:B------:R-:W-:Y:S01]  /*a380*/  FMUL.FTZ R141, R141, R205 ;  /* 0x000000cd8d8d7220 */ /* 0x000fe20000410000 */
[-C--:B------:R-:W-:Y:S01]  /*a390*/  FMUL.FTZ R142, R142, R3.reuse ;  /* 0x000000038e8e7220 */ /* 0x080fe20000410000 */
[C---:B------:R-:W-:Y:S01]  /*a3a0*/  HMMA.16816.F32.BF16 R68, R4.reuse, R70, R92 ;  /* 0x000000460444723c */ /* 0x040fe2000004185c */
[----:B------:R-:W2:Y:S01]  /*a3b0*/  LDSM.16.MT88.4 R92, [R207+0x4000] ;  /* 0x00400000cf5c783b */ /* 0x000ea20000004200 */
[----:B------:R-:W-:Y:S01]  /*a3c0*/  FMUL.FTZ R143, R143, R3 ;  /* 0x000000038f8f7220 */ /* 0x000fe20000410000 */
[----:B------:R-:W-:Y:S01]  /*a3d0*/  MUFU.EX2 R209, R209 ;  /* 0x000000d100d17308 */ /* 0x000fe20000000800 */
[-C--:B------:R-:W-:Y:S01]  /*a3e0*/  FMUL.FTZ R120, R144, R205.reuse ;  /* 0x000000cd90787220 */ /* 0x080fe20000410000 */
[----:B------:R-:W-:Y:S01]  /*a3f0*/  LDSM.16.MT88.4 R136, [R207+0x800] ;  /* 0x00080000cf88783b */ /* 0x000fe20000004200 */
[----:B------:R-:W-:Y:S01]  /*a400*/  FMUL.FTZ R121, R145, R205 ;  /* 0x000000cd91797220 */ /* 0x000fe20000410000 */
[----:B------:R-:W-:Y:S01]  /*a410*/  MUFU.EX2 R208, R208 ;  /* 0x000000d000d07308 */ /* 0x000fe20000000800 */
[C---:B---3--:R-:W-:Y:S01]  /*a420*/  HMMA.16816.F32.BF16 R72, R4.reuse, R76, R72 ;  /* 0x0000004c0448723c */ /* 0x048fe20000041848 */
[-C--:B------:R-:W-:Y:S01]  /*a430*/  FMUL.FTZ R122, R146, R3.reuse ;  /* 0x00000003927a7220 */ /* 0x080fe20000410000 */
[----:B------:R-:W-:Y:S01]  /*a440*/  FMUL.FTZ R123, R147, R3 ;  /* 0x00000003937b7220 */ /* 0x000fe20000410000 */
[----:B------:R-:W-:Y:S01]  /*a450*/  MUFU.EX2 R215, R215 ;  /* 0x000000d700d77308 */ /* 0x000fe20000000800 */
[----:B------:R-:W-:Y:S01]  /*a460*/  LDSM.16.MT88.4 R144, [R220+0x10800] ;  /* 0x01080000dc90783b */ /* 0x000fe20000004200 */
[-C--:B------:R-:W-:Y:S01]  /*a470*/  FMUL.FTZ R148, R148, R205.reuse ;  /* 0x000000cd94947220 */ /* 0x080fe20000410000 */
[----:B------:R-:W-:Y:S01]  /*a480*/  FMUL.FTZ R149, R149, R205 ;  /* 0x000000cd95957220 */ /* 0x000fe20000410000 */
[----:B------:R-:W-:Y:S01]  /*a490*/  MUFU.EX2 R214, R214 ;  /* 0x000000d600d67308 */ /* 0x000fe20000000800 */
[C---:B------:R-:W-:Y:S01]  /*a4a0*/  HMMA.16816.F32.BF16 R76, R4.reuse, R78, R100 ;  /* 0x0000004e044c723c */ /* 0x040fe20000041864 */
[----:B------:R-:W3:Y:S01]  /*a4b0*/  LDSM.16.MT88.4 R100, [R206+0x4000] ;  /* 0x00400000ce64783b */ /* 0x000ee20000004200 */
[-C--:B------:R-:W-:Y:S01]  /*a4c0*/  FMUL.FTZ R150, R150, R3.reuse ;  /* 0x0000000396967220 */ /* 0x080fe20000410000 */
[----:B------:R-:W-:Y:S01]  /*a4d0*/  MUFU.EX2 R213, R213 ;  /* 0x000000d500d57308 */ /* 0x000fe20000000800 */
[----:B------:R-:W-:Y:S01]  /*a4e0*/  FMUL.FTZ R151, R151, R3 ;  /* 0x0000000397977220 */ /* 0x000fe20000410000 */
[-C--:B------:R-:W-:Y:S01]  /*a4f0*/  FMUL.FTZ R128, R156, R205.reuse ;  /* 0x000000cd9c807220 */ /* 0x080fe20000410000 */
[----:B------:R-:W-:Y:S01]  /*a500*/  FMUL.FTZ R129, R157, R205 ;  /* 0x000000cd9d817220 */ /* 0x000fe20000410000 */
[----:B------:R-:W-:Y:S01]  /*a510*/  MUFU.EX2 R212, R212 ;  /* 0x000000d400d47308 */ /* 0x000fe20000000800 */
[-C--:B------:R-:W-:Y:S01]  /*a520*/  FMUL.FTZ R130, R158, R3.reuse ;  /* 0x000000039e827220 */ /* 0x080fe20000410000 */
[C---:B-1----:R-:W-:Y:S01]  /*a530*/  HMMA.16816.F32.BF16 R80, R4.reuse, R84, R80 ;  /* 0x000000540450723c */ /* 0x042fe20000041850 */
[----:B------:R-:W-:Y:S01]  /*a540*/  FMUL.FTZ R131, R159, R3 ;  /* 0x000000039f837220 */ /* 0x000fe20000410000 */
[-C--:B------:R-:W-:Y:S01]  /*a550*/  FMUL.FTZ R152, R152, R205.reuse ;  /* 0x000000cd98987220 */ /* 0x080fe20000410000 */
[----:B------:R-:W-:Y:S01]  /*a560*/  FMUL.FTZ R153, R153, R205 ;  /* 0x000000cd99997220 */ /* 0x000fe20000410000 */
[-C--:B------:R-:W-:Y:S01]  /*a570*/  FMUL.FTZ R154, R154, R3.reuse ;  /* 0x000000039a9a7220 */ /* 0x080fe20000410000 */
[----:B------:R-:W-:Y:S01]  /*a580*/  FMUL.FTZ R155, R155, R3 ;  /* 0x000000039b9b7220 */ /* 0x000fe20000410000 */
[----:B------:R-:W-:Y:S01]  /*a590*/  LDSM.16.MT88.4 R156, [R216+0x14800] ;  /* 0x01480000d89c783b */ /* 0x000fe20000004200 */
[----:B------:R-:W-:Y:S01]  /*a5a0*/  MUFU.EX2 R233, R233 ;  /* 0x000000e900e97308 */ /* 0x000fe20000000800 */
[----:B------:R-:W-:Y:S01]  /*a5b0*/  HMMA.16816.F32.BF16 R84, R4, R86, R108 ;  /* 0x000000560454723c */ /* 0x000fe2000004186c */
[----:B------:R-:W-:Y:S01]  /*a5c0*/  FFMA.FTZ R200, R243, R205, R200 ;  /* 0x000000cdf3c87223 */ /* 0x000fe200000100c8 */
[----:B------:R-:W1:Y:S01]  /*a5d0*/  LDSM.16.MT88.4 R108, [R220+0x16000] ;  /* 0x01600000dc6c783b */ /* 0x000e620000004200 */
[----:B------:R-:W4:Y:S01]  /*a5e0*/  MUFU.EX2 R238, R238 ;  /* 0x000000ee00ee7308 */ /* 0x000f220000000800 */
[----:B------:R-:W-:Y:S01]  /*a5f0*/  FFMA.FTZ R3, R241, R3, R196 ;  /* 0x00000003f1037223 */ /* 0x000fe200000100c4 */
[----:B------:R-:W-:-:S02]  /*a600*/  FADD.FTZ R199, R199, R200 ;  /* 0x000000c8c7c77221 */ /* 0x000fc40000010000 */
[----:B------:R-:W-:Y:S01]  /*a610*/  MUFU.EX2 R246, R246 ;  /* 0x000000f600f67308 */ /* 0x000fe20000000800 */
[C---:B--2---:R-:W-:Y:S01]  /*a620*/  HMMA.16816.F32.BF16 R88, R4.reuse, R92, R88 ;  /* 0x0000005c0458723c */ /* 0x044fe20000041858 */
[----:B------:R-:W-:Y:S01]  /*a630*/  FADD.FTZ R2, R2, R3 ;  /* 0x0000000302027221 */ /* 0x000fe20000010000 */
[----:B------:R-:W-:Y:S01]  /*a640*/  FADD.FTZ R198, R198, R199 ;  /* 0x000000c7c6c67221 */ /* 0x000fe20000010000 */
[----:B------:R-:W2:Y:S01]  /*a650*/  MUFU.EX2 R235, R235 ;  /* 0x000000eb00eb7308 */ /* 0x000ea20000000800 */
[----:B------:R-:W-:Y:S01]  /*a660*/  MOV R3, R201 ;  /* 0x000000c900037202 */ /* 0x000fe20000000f00 */
[----:B------:R-:W-:Y:S01]  /*a670*/  FADD.FTZ R203, R203, R2 ;  /* 0x00000002cbcb7221 */ /* 0x000fe20000010000 */
[----:B------:R-:W-:Y:S01]  /*a680*/  FADD.FTZ R198, R197, R198 ;  /* 0x000000c6c5c67221 */ /* 0x000fe20000010000 */
[----:B------:R-:W-:Y:S01]  /*a690*/  MUFU.EX2 R250, R250 ;  /* 0x000000fa00fa7308 */ /* 0x000fe20000000800 */
[----:B------:R-:W-:Y:S01]  /*a6a0*/  HMMA.16816.F32.BF16 R92, R4, R94, R116 ;  /* 0x0000005e045c723c */ /* 0x000fe20000041874 */
[----:B------:R-:W5:Y:S01]  /*a6b0*/  LDSM.16.MT88.4 R116, [R216+0x16000] ;  /* 0x01600000d874783b */ /* 0x000f620000004200 */
[----:B----4-:R-:W-:Y:S01]  /*a6c0*/  F2FP.BF16.F32.PACK_AB R188, R238, R233 ;  /* 0x000000e9eebc723e */ /* 0x010fe200000010ff */
[----:B------:R-:W4:Y:S01]  /*a6d0*/  MUFU.EX2 R239, R239 ;  /* 0x000000ef00ef7308 */ /* 0x000f220000000800 */
[----:B------:R-:W-:-:S03]  /*a6e0*/  FADD.FTZ R204, R204, R203 ;  /* 0x000000cbcccc7221 */ /* 0x000fc60000010000 */
[----:B------:R-:W-:Y:S01]  /*a6f0*/  MUFU.EX2 R247, R247 ;  /* 0x000000f700f77308 */ /* 0x000fe20000000800 */
[C---:B---3--:R-:W-:Y:S01]  /*a700*/  HMMA.16816.F32.BF16 R96, R4.reuse, R100, R96 ;  /* 0x000000640460723c */ /* 0x048fe20000041860 */
[----:B--2---:R-:W-:Y:S02]  /*a710*/  F2FP.BF16.F32.PACK_AB R190, R235, R246 ;  /* 0x000000f6ebbe723e */ /* 0x004fe400000010ff */
[----:B------:R-:W2:Y:S04]  /*a720*/  MUFU.EX2 R248, R248 ;  /* 0x000000f800f87308 */ /* 0x000ea80000000800 */
[----:B------:R-:W-:Y:S01]  /*a730*/  MUFU.EX2 R225, R225 ;  /* 0x000000e100e17308 */ /* 0x000fe20000000800 */
[C---:B------:R-:W-:Y:S01]  /*a740*/  HMMA.16816.F32.BF16 R100, R4.reuse, R102, R124 ;  /* 0x000000660464723c */ /* 0x040fe2000004187c */
[----:B------:R-:W3:Y:S01]  /*a750*/  LDSM.16.MT88.4 R124, [R207+0x6000] ;  /* 0x00600000cf7c783b */ /* 0x000ee20000004200 */
[----:B----4-:R-:W-:Y:S01]  /*a760*/  F2FP.BF16.F32.PACK_AB R189, R239, R250 ;  /* 0x000000faefbd723e */ /* 0x010fe200000010ff */
[----:B------:R-:W4:Y:S04]  /*a770*/  MUFU.EX2 R252, R252 ;  /* 0x000000fc00fc7308 */ /* 0x000f280000000800 */
[----:B------:R-:W-:Y:S01]  /*a780*/  MUFU.EX2 R223, R223 ;  /* 0x000000df00df7308 */ /* 0x000fe20000000800 */
[----:B--2---:R-:W-:Y:S01]  /*a790*/  F2FP.BF16.F32.PACK_AB R191, R248, R247 ;  /* 0x000000f7f8bf723e */ /* 0x004fe200000010ff */
[C---:B-1----:R-:W-:Y:S02]  /*a7a0*/  HMMA.16816.F32.BF16 R104, R4.reuse, R108, R104 ;  /* 0x0000006c0468723c */ /* 0x042fe40000041868 */
[----:B------:R-:W-:Y:S04]  /*a7b0*/  MUFU.EX2 R249, R249 ;  /* 0x000000f900f97308 */ /* 0x000fe80000000800 */
[----:B------:R-:W-:Y:S02]  /*a7c0*/  MUFU.EX2 R229, R229 ;  /* 0x000000e500e57308 */ /* 0x000fe40000000800 */
[C---:B------:R-:W-:Y:S01]  /*a7d0*/  HMMA.16816.F32.BF16 R108, R4.reuse, R110, R132 ;  /* 0x0000006e046c723c */ /* 0x040fe20000041884 */
[----:B------:R-:W1:Y:S07]  /*a7e0*/  LDSM.16.MT88.4 R132, [R206+0x6000] ;  /* 0x00600000ce84783b */ /* 0x000e6e0000004200 */
[C---:B-----5:R-:W-:Y:S08]  /*a7f0*/  HMMA.16816.F32.BF16 R112, R4.reuse, R116, R112 ;  /* 0x000000740470723c */ /* 0x060ff00000041870 */
[C---:B------:R-:W-:Y:S01]  /*a800*/  HMMA.16816.F32.BF16 R116, R4.reuse, R118, R140 ;  /* 0x000000760474723c */ /* 0x040fe2000004188c */
[----:B------:R-:W2:Y:S07]  /*a810*/  LDSM.16.MT88.4 R140, [R216+0x10800] ;  /* 0x01080000d88c783b */ /* 0x000eae0000004200 */
[C---:B---3--:R-:W-:Y:S08]  /*a820*/  HMMA.16816.F32.BF16 R120, R4.reuse, R124, R120 ;  /* 0x0000007c0478723c */ /* 0x048ff00000041878 */
[C---:B------:R-:W-:Y:S01]  /*a830*/  HMMA.16816.F32.BF16 R124, R4.reuse, R126, R148 ;  /* 0x0000007e047c723c */ /* 0x040fe20000041894 */
[----:B------:R-:W-:Y:S07]  /*a840*/  LDSM.16.MT88.4 R148, [R206+0x2800] ;  /* 0x00280000ce94783b */ /* 0x000fee0000004200 */
[----:B-1----:R-:W-:Y:S01]  /*a850*/  HMMA.16816.F32.BF16 R128, R4, R132, R128 ;  /* 0x000000840480723c */ /* 0x002fe20000041880 */
[----:B------:R-:W-:Y:S01]  /*a860*/  F2FP.BF16.F32.PACK_AB R132, R210, R211 ;  /* 0x000000d3d284723e */ /* 0x000fe200000010ff */
[----:B------:R-:W-:Y:S01]  /*a870*/  FADD.FTZ R211, R211, R198 ;  /* 0x000000c6d3d37221 */ /* 0x000fe20000010000 */
[----:B------:R-:W-:Y:S01]  /*a880*/  F2FP.BF16.F32.PACK_AB R133, R214, R215 ;  /* 0x000000d7d685723e */ /* 0x000fe200000010ff */
[----:B------:R-:W-:-:S02]  /*a890*/  FADD.FTZ R215, R215, R204 ;  /* 0x000000ccd7d77221 */ /* 0x000fc40000010000 */
[----:B------:R-:W-:Y:S02]  /*a8a0*/  FADD.FTZ R210, R210, R211 ;  /* 0x000000d3d2d27221 */ /* 0x000fe40000010000 */
[----:B------:R-:W-:Y:S01]  /*a8b0*/  HMMA.16816.F32.BF16 R4, R4, R134, R152 ;  /* 0x000000860404723c */ /* 0x000fe20000041898 */
[----:B------:R-:W-:Y:S01]  /*a8c0*/  F2FP.BF16.F32.PACK_AB R134, R208, R209 ;  /* 0x000000d1d086723e */ /* 0x000fe200000010ff */
[----:B------:R-:W1:Y:S01]  /*a8d0*/  LDSM.16.MT88.4 R152, [R220+0x12800] ;  /* 0x01280000dc98783b */ /* 0x000e620000004200 */
[----:B------:R-:W-:Y:S01]  /*a8e0*/  F2FP.BF16.F32.PACK_AB R135, R212, R213 ;  /* 0x000000d5d487723e */ /* 0x000fe200000010ff */
[----:B------:R-:W-:Y:S01]  /*a8f0*/  FADD.FTZ R214, R214, R215 ;  /* 0x000000d7d6d67221 */ /* 0x000fe20000010000 */
[----:B------:R-:W-:-:S03]  /*a900*/  FADD.FTZ R209, R209, R210 ;  /* 0x000000d2d1d17221 */ /* 0x000fc60000010000 */
[----:B------:R-:W-:Y:S01]  /*a910*/  FADD.FTZ R213, R213, R214 ;  /* 0x000000d6d5d57221 */ /* 0x000fe20000010000 */
[----:B------:R-:W-:Y:S01]  /*a920*/  FADD.FTZ R208, R208, R209 ;  /* 0x000000d1d0d07221 */ /* 0x000fe20000010000 */
[----:B------:R-:W-:Y:S02]  /*a930*/  HMMA.16816.F32.BF16 R24, R132, R136, R24 ;  /* 0x000000888418723c */ /* 0x000fe40000041818 */
[----:B------:R-:W-:Y:S01]  /*a940*/  FADD.FTZ R213, R212, R213 ;  /* 0x000000d5d4d57221 */ /* 0x000fe20000010000 */
[----:B------:R-:W-:-:S03]  /*a950*/  FADD.FTZ R233, R233, R208 ;  /* 0x000000d0e9e97221 */ /* 0x000fc60000010000 */
[----:B------:R-:W-:Y:S01]  /*a960*/  FADD.FTZ R250, R250, R213 ;  /* 0x000000d5fafa7221 */ /* 0x000fe20000010000 */
[----:B------:R-:W-:Y:S01]  /*a970*/  FADD.FTZ R233, R238, R233 ;  /* 0x000000e9eee97221 */ /* 0x000fe20000010000 */
[----:B------:R-:W-:Y:S01]  /*a980*/  HMMA.16816.F32.BF16 R28, R132, R138, R28 ;  /* 0x0000008a841c723c */ /* 0x000fe2000004181c */
[----:B------:R-:W-:Y:S01]  /*a990*/  IADD3 R238, PT, PT, R0, -0x3, RZ ;  /* 0xfffffffd00ee7810 */ /* 0x000fe20007ffe0ff */
[----:B------:R-:W-:Y:S01]  /*a9a0*/  FADD.FTZ R250, R239, R250 ;  /* 0x000000faeffa7221 */ /* 0x000fe20000010000 */
[----:B------:R-:W-:-:S03]  /*a9b0*/  FADD.FTZ R246, R246, R233 ;  /* 0x000000e9f6f67221 */ /* 0x000fc60000010000 */
[----:B------:R-:W-:Y:S01]  /*a9c0*/  FADD.FTZ R247, R247, R250 ;  /* 0x000000faf7f77221 */ /* 0x000fe20000010000 */
[----:B------:R-:W-:Y:S01]  /*a9d0*/  FADD.FTZ R246, R235, R246 ;  /* 0x000000f6ebf67221 */ /* 0x000fe20000010000 */
[----:B------:R-:W-:Y:S02]  /*a9e0*/  HMMA.16816.F32.BF16 R136, R132, R160, R32 ;  /* 0x000000a08488723c */ /* 0x000fe40000041820 */
[----:B------:R-:W-:-:S06]  /*a9f0*/  FADD.FTZ R248, R248, R247 ;  /* 0x000000f7f8f87221 */ /* 0x000fcc0000010000 */
[C---:B------:R-:W-:Y:S01]  /*aa00*/  HMMA.16816.F32.BF16 R32, R132.reuse, R162, R36 ;  /* 0x000000a28420723c */ /* 0x040fe20000041824 */
[----:B------:R-:W3:Y:S04]  /*aa10*/  LDSM.16.MT88.4 R36, [R216+0x16800] ;  /* 0x01680000d824783b */ /* 0x000ee80000004200 */
[----:B------:R-:W-:Y:S03]  /*aa20*/  LDSM.16.MT88.4 R160, [R220+0x16800] ;  /* 0x01680000dca0783b */ /* 0x000fe60000004200 */
[C---:B--2---:R-:W-:Y:S08]  /*aa30*/  HMMA.16816.F32.BF16 R16, R132.reuse, R140, R16 ;  /* 0x0000008c8410723c */ /* 0x044ff00000041810 */
[C---:B------:R-:W-:Y:S01]  /*aa40*/  HMMA.16816.F32.BF16 R20, R132.reuse, R142, R20 ;  /* 0x0000008e8414723c */ /* 0x040fe20000041814 */
[----:B------:R-:W2:Y:S07]  /*aa50*/  LDSM.16.MT88.4 R140, [R216+0x12800] ;  /* 0x01280000d88c783b */ /* 0x000eae0000004200 */
[C---:B------:R-:W-:Y:S08]  /*aa60*/  HMMA.16816.F32.BF16 R8, R132.reuse, R144, R8 ;  /* 0x000000908408723c */ /* 0x040ff00000041808 */
[C---:B------:R-:W-:Y:S01]  /*aa70*/  HMMA.16816.F32.BF16 R12, R132.reuse, R146, R12 ;  /* 0x00000092840c723c */ /* 0x040fe2000004180c */
[----:B------:R-:W5:Y:S07]  /*aa80*/  LDSM.16.MT88.4 R144, [R207+0x2800] ;  /* 0x00280000cf90783b */ /* 0x000f6e0000004200 */
[C---:B-1----:R-:W-:Y:S08]  /*aa90*/  HMMA.16816.F32.BF16 R40, R132.reuse, R152, R40 ;  /* 0x000000988428723c */ /* 0x042ff00000041828 */
[C---:B---3--:R-:W-:Y:S08]  /*aaa0*/  HMMA.16816.F32.BF16 R112, R132.reuse, R36, R112 ;  /* 0x000000248470723c */ /* 0x048ff00000041870 */
[C---:B------:R-:W-:Y:S01]  /*aab0*/  HMMA.16816.F32.BF16 R116, R132.reuse, R38, R116 ;  /* 0x000000268474723c */ /* 0x040fe20000041874 */
[----:B------:R-:W1:Y:S07]  /*aac0*/  LDSM.16.MT88.4 R36, [R220+0x11000] ;  /* 0x01100000dc24783b */ /* 0x000e6e0000004200 */
[C---:B------:R-:W-:Y:S08]  /*aad0*/  HMMA.16816.F32.BF16 R44, R132.reuse, R154, R44 ;  /* 0x0000009a842c723c */ /* 0x040ff0000004182c */
[C---:B------:R-:W-:Y:S01]  /*aae0*/  HMMA.16816.F32.BF16 R152, R132.reuse, R148, R64 ;  /* 0x000000948498723c */ /* 0x040fe20000041840 */
[----:B------:R-:W-:Y:S07]  /*aaf0*/  LDSM.16.MT88.4 R64, [R216+0x11000] ;  /* 0x01100000d840783b */ /* 0x000fee0000004200 */
[C---:B------:R-:W-:Y:S01]  /*ab00*/  HMMA.16816.F32.BF16 R148, R132.reuse, R150, R68 ;  /* 0x000000968494723c */ /* 0x040fe20000041844 */
[----:B------:R-:W3:Y:S07]  /*ab10*/  LDSM.16.MT88.4 R68, [R206+0x6800] ;  /* 0x00680000ce44783b */ /* 0x000eee0000004200 */
[C---:B--2---:R-:W-:Y:S08]  /*ab20*/  HMMA.16816.F32.BF16 R48, R132.reuse, R140, R48 ;  /* 0x0000008c8430723c */ /* 0x044ff00000041830 */
[C---:B------:R-:W-:Y:S08]  /*ab30*/  HMMA.16816.F32.BF16 R52, R132.reuse, R142, R52 ;  /* 0x0000008e8434723c */ /* 0x040ff00000041834 */
[C---:B-----5:R-:W-:Y:S01]  /*ab40*/  HMMA.16816.F32.BF16 R140, R132.reuse, R144, R56 ;  /* 0x00000090848c723c */ /* 0x060fe20000041838 */
[----:B------:R-:W2:Y:S07]  /*ab50*/  LDSM.16.MT88.4 R56, [R207+0x1000] ;  /* 0x00100000cf38783b */ /* 0x000eae0000004200 */
[C---:B------:R-:W-:Y:S01]  /*ab60*/  HMMA.16816.F32.BF16 R144, R132.reuse, R146, R60 ;  /* 0x000000928490723c */ /* 0x040fe2000004183c */
[----:B------:R-:W5:Y:S07]  /*ab70*/  LDSM.16.MT88.4 R60, [R206+0x1000] ;  /* 0x00100000ce3c783b */ /* 0x000f6e0000004200 */
[C---:B------:R-:W-:Y:S08]  /*ab80*/  HMMA.16816.F32.BF16 R104, R132.reuse, R160, R104 ;  /* 0x000000a08468723c */ /* 0x040ff00000041868 */
[C---:B------:R-:W-:Y:S08]  /*ab90*/  HMMA.16816.F32.BF16 R108, R132.reuse, R162, R108 ;  /* 0x000000a2846c723c */ /* 0x040ff0000004186c */
[C---:B------:R-:W-:Y:S08]  /*aba0*/  HMMA.16816.F32.BF16 R80, R132.reuse, R156, R80 ;  /* 0x0000009c8450723c */ /* 0x040ff00000041850 */
[----:B------:R-:W-:Y:S08]  /*abb0*/  HMMA.16816.F32.BF16 R84, R132, R158, R84 ;  /* 0x0000009e8454723c */ /* 0x000ff00000041854 */
[----:B-1----:R-:W-:Y:S01]  /*abc0*/  HMMA.16816.F32.BF16 R160, R188, R36, R8 ;  /* 0x00000024bca0723c */ /* 0x002fe20000041808 */
[----:B------:R-:W1:Y:S07]  /*abd0*/  LDSM.16.MT88.4 R8, [R216+0x13000] ;  /* 0x01300000d808783b */ /* 0x000e6e0000004200 */
[C---:B------:R-:W-:Y:S01]  /*abe0*/  HMMA.16816.F32.BF16 R156, R132.reuse, R164, R88 ;  /* 0x000000a4849c723c */ /* 0x040fe20000041858 */
[----:B------:R-:W4:Y:S07]  /*abf0*/  LDSM.16.MT88.4 R88, [R207+0x3000] ;  /* 0x00300000cf58783b */ /* 0x000f2e0000004200 */
[C---:B------:R-:W-:Y:S01]  /*ac00*/  HMMA.16816.F32.BF16 R164, R132.reuse, R166, R92 ;  /* 0x000000a684a4723c */ /* 0x040fe2000004185c */
[----:B------:R-:W4:Y:S07]  /*ac10*/  LDSM.16.MT88.4 R92, [R206+0x3000] ;  /* 0x00300000ce5c783b */ /* 0x000f2e0000004200 */
[C---:B---3--:R-:W-:Y:S08]  /*ac20*/  HMMA.16816.F32.BF16 R184, R132.reuse, R68, R128 ;  /* 0x0000004484b8723c */ /* 0x048ff00000041880 */
[----:B------:R-:W-:Y:S01]  /*ac30*/  HMMA.16816.F32.BF16 R4, R132, R70, R4 ;  /* 0x000000468404723c */ /* 0x000fe20000041804 */
[----:B------:R-:W3:Y:S07]  /*ac40*/  LDSM.16.MT88.4 R68, [R220+0x13000] ;  /* 0x01300000dc44783b */ /* 0x000eee0000004200 */
[C---:B--2---:R-:W-:Y:S08]  /*ac50*/  HMMA.16816.F32.BF16 R24, R188.reuse, R56, R24 ;  /* 0x00000038bc18723c */ /* 0x044ff00000041818 */
[C---:B------:R-:W-:Y:S08]  /*ac60*/  HMMA.16816.F32.BF16 R28, R188.reuse, R58, R28 ;  /* 0x0000003abc1c723c */ /* 0x040ff0000004181c */
[C---:B-----5:R-:W-:Y:S08]  /*ac70*/  HMMA.16816.F32.BF16 R56, R188.reuse, R60, R136 ;  /* 0x0000003cbc38723c */ /* 0x060ff00000041888 */
[C---:B------:R-:W-:Y:S01]  /*ac80*/  HMMA.16816.F32.BF16 R60, R188.reuse, R62, R32 ;  /* 0x0000003ebc3c723c */ /* 0x040fe20000041820 */
[----:B------:R-:W2:Y:S07]  /*ac90*/  LDSM.16.MT88.4 R32, [R216+0x17000] ;  /* 0x01700000d820783b */ /* 0x000eae0000004200 */
[C---:B------:R-:W-:Y:S01]  /*aca0*/  HMMA.16816.F32.BF16 R36, R188.reuse, R38, R12 ;  /* 0x00000026bc24723c */ /* 0x040fe2000004180c */
[----:B------:R-:W5:Y:S07]  /*acb0*/  LDSM.16.MT88.4 R12, [R216+0x15000] ;  /* 0x01500000d80c783b */ /* 0x000f6e0000004200 */
[C---:B-1----:R-:W-:Y:S08]  /*acc0*/  HMMA.16816.F32.BF16 R48, R188.reuse, R8, R48 ;  /* 0x00000008bc30723c */ /* 0x042ff00000041830 */
[----:B------:R-:W-:Y:S08]  /*acd0*/  HMMA.16816.F32.BF16 R52, R188, R10, R52 ;  /* 0x0000000abc34723c */ /* 0x000ff00000041834 */
[----:B------:R-:W-:Y:S01]  /*ace0*/  HMMA.16816.F32.BF16 R176, R132, R180, R120 ;  /* 0x000000b484b0723c */ /* 0x000fe20000041878 */
[----:B------:R-:W1:Y:S07]  /*acf0*/  LDSM.16.MT88.4 R120, [R207+0x5000] ;  /* 0x00500000cf78783b */ /* 0x000e6e0000004200 */
[C---:B----4-:R-:W-:Y:S01]  /*ad00*/  HMMA.16816.F32.BF16 R8, R188.reuse, R88, R140 ;  /* 0x00000058bc08723c */ /* 0x050fe2000004188c */
[----:B------:R-:W-:Y:S07]  /*ad10*/  LDSM.16.MT88.4 R140, [R216+0x17800] ;  /* 0x01780000d88c783b */ /* 0x000fee0000004200 */
[C---:B------:R-:W-:Y:S08]  /*ad20*/  HMMA.16816.F32.BF16 R144, R188.reuse, R90, R144 ;  /* 0x0000005abc90723c */ /* 0x040ff00000041890 */
[----:B------:R-:W-:Y:S01]  /*ad30*/  HMMA.16816.F32.BF16 R88, R188, R92, R152 ;  /* 0x0000005cbc58723c */ /* 0x000fe20000041898 */
[----:B------:R-:W4:Y:S07]  /*ad40*/  LDSM.16.MT88.4 R152, [R206+0x7000] ;  /* 0x00700000ce98783b */ /* 0x000f2e0000004200 */
[C---:B------:R-:W-:Y:S08]  /*ad50*/  HMMA.16816.F32.BF16 R72, R132.reuse, R172, R72 ;  /* 0x000000ac8448723c */ /* 0x040ff00000041848 */
[C---:B------:R-:W-:Y:S08]  /*ad60*/  HMMA.16816.F32.BF16 R76, R132.reuse, R174, R76 ;  /* 0x000000ae844c723c */ /* 0x040ff0000004184c */
[C---:B------:R-:W-:Y:S08]  /*ad70*/  HMMA.16816.F32.BF16 R172, R132.reuse, R168, R96 ;  /* 0x000000a884ac723c */ /* 0x040ff00000041860 */
[C---:B------:R-:W-:Y:S01]  /*ad80*/  HMMA.16816.F32.BF16 R168, R132.reuse, R170, R100 ;  /* 0x000000aa84a8723c */ /* 0x040fe20000041864 */
[----:B------:R-:W-:Y:S07]  /*ad90*/  LDSM.16.MT88.4 R100, [R220+0x15000] ;  /* 0x01500000dc64783b */ /* 0x000fee0000004200 */
[----:B------:R-:W-:Y:S01]  /*ada0*/  HMMA.16816.F32.BF16 R180, R132, R182, R124 ;  /* 0x000000b684b4723c */ /* 0x000fe2000004187c */
[----:B------:R-:W4:Y:S04]  /*adb0*/  LDSM.16.MT88.4 R132, [R220+0x17000] ;  /* 0x01700000dc84783b */ /* 0x000f280000004200 */
[----:B------:R-:W4:Y:S03]  /*adc0*/  LDSM.16.MT88.4 R124, [R206+0x5000] ;  /* 0x00500000ce7c783b */ /* 0x000f260000004200 */
[C---:B------:R-:W-:Y:S08]  /*add0*/  HMMA.16816.F32.BF16 R16, R188.reuse, R64, R16 ;  /* 0x00000040bc10723c */ /* 0x040ff00000041810 */
[C---:B------:R-:W-:Y:S08]  /*ade0*/  HMMA.16816.F32.BF16 R20, R188.reuse, R66, R20 ;  /* 0x00000042bc14723c */ /* 0x040ff00000041814 */
[C---:B---3--:R-:W-:Y:S01]  /*adf0*/  HMMA.16816.F32.BF16 R64, R188.reuse, R68, R40 ;  /* 0x00000044bc40723c */ /* 0x048fe20000041828 */
[----:B------:R-:W3:Y:S07]  /*ae00*/  LDSM.16.MT88.4 R40, [R207+0x7000] ;  /* 0x00700000cf28783b */ /* 0x000eee0000004200 */
[C---:B------:R-:W-:Y:S01]  /*ae10*/  HMMA.16816.F32.BF16 R68, R188.reuse, R70, R44 ;  /* 0x00000046bc44723c */ /* 0x040fe2000004182c */
[----:B------:R-:W3:Y:S07]  /*ae20*/  LDSM.16.MT88.4 R44, [R216+0x11800] ;  /* 0x01180000d82c783b */ /* 0x000eee0000004200 */
[----:B--2---:R-:W-:Y:S01]  /*ae30*/  HMMA.16816.F32.BF16 R112, R188, R32, R112 ;  /* 0x00000020bc70723c */ /* 0x004fe20000041870 */
[----:B------:R-:W-:Y:S01]  /*ae40*/  FFMA.FTZ R32, R224, UR4, -R234 ;  /* 0x00000004e0207c23 */ /* 0x000fe200080108ea */
[--C-:B------:R-:W-:Y:S01]  /*ae50*/  FFMA.FTZ R224, R194, UR4, -R195.reuse ;  /* 0x00000004c2e07c23 */ /* 0x100fe200080108c3 */
[----:B------:R-:W-:-:S02]  /*ae60*/  FFMA.FTZ R234, R193, UR4, -R195 ;  /* 0x00000004c1ea7c23 */ /* 0x000fc400080108c3 */
[----:B------:R-:W-:Y:S01]  /*ae70*/  MUFU.EX2 R222, R32 ;  /* 0x0000002000de7308 */ /* 0x000fe20000000800 */
[----:B------:R-:W-:Y:S02]  /*ae80*/  LDSM.16.MT88.4 R192, [R207+0x1800] ;  /* 0x00180000cfc0783b */ /* 0x000fe40000004200 */
[C---:B-----5:R-:W-:Y:S01]  /*ae90*/  HMMA.16816.F32.BF16 R80, R188.reuse, R12, R80 ;  /* 0x0000000cbc50723c */ /* 0x060fe20000041850 */
[----:B------:R-:W2:Y:S04]  /*aea0*/  MUFU.EX2 R224, R224 ;  /* 0x000000e000e07308 */ /* 0x000ea80000000800 */
[----:B------:R-:W5:Y:S03]  /*aeb0*/  MUFU.EX2 R234, R234 ;  /* 0x000000ea00ea7308 */ /* 0x000f660000000800 */
[C---:B------:R-:W-:Y:S08]  /*aec0*/  HMMA.16816.F32.BF16 R84, R188.reuse, R14, R84 ;  /* 0x0000000ebc54723c */ /* 0x040ff00000041854 */
[C---:B-1----:R-:W-:Y:S08]  /*aed0*/  HMMA.16816.F32.BF16 R12, R188.reuse, R120, R156 ;  /* 0x00000078bc0c723c */ /* 0x042ff0000004189c */
[C---:B----4-:R-:W-:Y:S01]  /*aee0*/  HMMA.16816.F32.BF16 R156, R188.reuse, R152, R184 ;  /* 0x00000098bc9c723c */ /* 0x050fe200000418b8 */
[----:B------:R-:W-:Y:S07]  /*aef0*/  LDSM.16.MT88.4 R184, [R207+0x5800] ;  /* 0x00580000cfb8783b */ /* 0x000fee0000004200 */
[C---:B------:R-:W-:Y:S01]  /*af00*/  HMMA.16816.F32.BF16 R152, R188.reuse, R154, R4 ;  /* 0x0000009abc98723c */ /* 0x040fe20000041804 */
[----:B------:R-:W-:Y:S01]  /*af10*/  F2FP.BF16.F32.PACK_AB R4, R252, R225 ;  /* 0x000000e1fc04723e */ /* 0x000fe200000010ff */
[----:B------:R-:W-:Y:S01]  /*af20*/  FADD.FTZ R225, R225, R246 ;  /* 0x000000f6e1e17221 */ /* 0x000fe20000010000 */
[----:B--2---:R-:W-:Y:S01]  /*af30*/  F2FP.BF16.F32.PACK_AB R5, R224, R249 ;  /* 0x000000f9e005723e */ /* 0x004fe200000010ff */
[----:B------:R-:W-:Y:S01]  /*af40*/  FADD.FTZ R249, R249, R248 ;  /* 0x000000f8f9f97221 */ /* 0x000fe20000010000 */
[----:B------:R-:W-:Y:S01]  /*af50*/  F2FP.BF16.F32.PACK_AB R6, R222, R223 ;  /* 0x000000dfde06723e */ /* 0x000fe200000010ff */
[----:B------:R-:W-:Y:S01]  /*af60*/  FADD.FTZ R252, R252, R225 ;  /* 0x000000e1fcfc7221 */ /* 0x000fe20000010000 */
[----:B-----5:R-:W-:Y:S01]  /*af70*/  F2FP.BF16.F32.PACK_AB R7, R234, R229 ;  /* 0x000000e5ea07723e */ /* 0x020fe200000010ff */
[----:B------:R-:W-:Y:S01]  /*af80*/  HMMA.16816.F32.BF16 R164, R188, R122, R164 ;  /* 0x0000007abca4723c */ /* 0x000fe200000418a4 */
[----:B------:R-:W-:Y:S01]  /*af90*/  FADD.FTZ R224, R224, R249 ;  /* 0x000000f9e0e07221 */ /* 0x000fe20000010000 */
[----:B------:R-:W-:-:S03]  /*afa0*/  FADD.FTZ R223, R223, R252 ;  /* 0x000000fcdfdf7221 */ /* 0x000fc60000010000 */
[----:B------:R-:W-:Y:S01]  /*afb0*/  FADD.FTZ R229, R229, R224 ;  /* 0x000000e0e5e57221 */ /* 0x000fe20000010000 */
[----:B------:R-:W-:Y:S02]  /*afc0*/  FADD.FTZ R243, R222, R223 ;  /* 0x000000dfdef37221 */ /* 0x000fe40000010000 */
[----:B------:R-:W-:Y:S01]  /*afd0*/  HMMA.16816.F32.BF16 R128, R188, R132, R104 ;  /* 0x00000084bc80723c */ /* 0x000fe20000041868 */
[----:B------:R-:W-:-:S07]  /*afe0*/  FADD.FTZ R241, R234, R229 ;  /* 0x000000e5eaf17221 */ /* 0x000fce0000010000 */
[C---:B------:R-:W-:Y:S08]  /*aff0*/  HMMA.16816.F32.BF16 R96, R188.reuse, R100, R72 ;  /* 0x00000064bc60723c */ /* 0x040ff00000041848 */
[C---:B------:R-:W-:Y:S01]  /*b000*/  HMMA.16816.F32.BF16 R120, R188.reuse, R124, R172 ;  /* 0x0000007cbc78723c */ /* 0x040fe200000418ac */
[----:B------:R-:W-:Y:S07]  /*b010*/  LDSM.16.MT88.4 R172, [R220+0x11800] ;  /* 0x01180000dcac783b */ /* 0x000fee0000004200 */
[C---:B------:R-:W-:Y:S01]  /*b020*/  HMMA.16816.F32.BF16 R132, R188.reuse, R134, R108 ;  /* 0x00000086bc84723c */ /* 0x040fe2000004186c */
[----:B------:R-:W1:Y:S07]  /*b030*/  LDSM.16.MT88.4 R108, [R216+0x15800] ;  /* 0x01580000d86c783b */ /* 0x000e6e0000004200 */
[C---:B---3--:R-:W-:Y:S08]  /*b040*/  HMMA.16816.F32.BF16 R176, R188.reuse, R40, R176 ;  /* 0x00000028bcb0723c */ /* 0x048ff000000418b0 */
[C---:B------:R-:W-:Y:S08]  /*b050*/  HMMA.16816.F32.BF16 R180, R188.reuse, R42, R180 ;  /* 0x0000002abcb4723c */ /* 0x040ff000000418b4 */
[C---:B------:R-:W-:Y:S01]  /*b060*/  HMMA.16816.F32.BF16 R92, R188.reuse, R94, R148 ;  /* 0x0000005ebc5c723c */ /* 0x040fe20000041894 */
[----:B------:R-:W-:Y:S07]  /*b070*/  LDSM.16.MT88.4 R148, [R207+0x7800] ;  /* 0x00780000cf94783b */ /* 0x000fee0000004200 */
[C---:B------:R-:W-:Y:S01]  /*b080*/  HMMA.16816.F32.BF16 R100, R188.reuse, R102, R76 ;  /* 0x00000066bc64723c */ /* 0x040fe2000004184c */
[----:B------:R-:W-:Y:S07]  /*b090*/  LDSM.16.MT88.4 R76, [R216+0x13800] ;  /* 0x01380000d84c783b */ /* 0x000fee0000004200 */
[C---:B------:R-:W-:Y:S01]  /*b0a0*/  HMMA.16816.F32.BF16 R124, R188.reuse, R126, R168 ;  /* 0x0000007ebc7c723c */ /* 0x040fe200000418a8 */
[----:B------:R-:W-:Y:S07]  /*b0b0*/  LDSM.16.MT88.4 R168, [R206+0x1800] ;  /* 0x00180000cea8783b */ /* 0x000fee0000004200 */
[----:B------:R-:W-:Y:S01]  /*b0c0*/  HMMA.16816.F32.BF16 R116, R188, R34, R116 ;  /* 0x00000022bc74723c */ /* 0x000fe20000041874 */
[----:B------:R-:W2:Y:S04]  /*b0d0*/  LDSM.16.MT88.4 R188, [R207+0x3800] ;  /* 0x00380000cfbc783b */ /* 0x000ea80000004200 */
[----:B------:R-:W-:Y:S03]  /*b0e0*/  LDSM.16.MT88.4 R32, [R220+0x13800] ;  /* 0x01380000dc20783b */ /* 0x000fe60000004200 */
[C---:B------:R-:W-:Y:S01]  /*b0f0*/  HMMA.16816.F32.BF16 R40, R4.reuse, R44, R16 ;  /* 0x0000002c0428723c */ /* 0x040fe20000041810 */
[----:B------:R-:W3:Y:S07]  /*b100*/  LDSM.16.MT88.4 R16, [R220+0x15800] ;  /* 0x01580000dc10783b */ /* 0x000eee0000004200 */
[C---:B-1----:R-:W-:Y:S08]  /*b110*/  HMMA.16816.F32.BF16 R104, R4.reuse, R108, R80 ;  /* 0x0000006c0468723c */ /* 0x042ff00000041850 */
[C---:B------:R-:W-:Y:S08]  /*b120*/  HMMA.16816.F32.BF16 R136, R4.reuse, R140, R112 ;  /* 0x0000008c0488723c */ /* 0x040ff00000041870 */
[C---:B------:R-:W-:Y:S01]  /*b130*/  HMMA.16816.F32.BF16 R44, R4.reuse, R46, R20 ;  /* 0x0000002e042c723c */ /* 0x040fe20000041814 */
[----:B------:R-:W1:Y:S07]  /*b140*/  LDSM.16.MT88.4 R20, [R206+0x3800] ;  /* 0x00380000ce14783b */ /* 0x000e6e0000004200 */
[C---:B------:R-:W-:Y:S01]  /*b150*/  HMMA.16816.F32.BF16 R112, R4.reuse, R184, R12 ;  /* 0x000000b80470723c */ /* 0x040fe2000004180c */
[----:B------:R-:W-:Y:S07]  /*b160*/  LDSM.16.MT88.4 R12, [R220+0x17800] ;  /* 0x01780000dc0c783b */ /* 0x000fee0000004200 */
[C---:B--2---:R-:W-:Y:S01]  /*b170*/  HMMA.16816.F32.BF16 R80, R4.reuse, R188, R8 ;  /* 0x000000bc0450723c */ /* 0x044fe20000041808 */
[----:B------:R-:W2:Y:S07]  /*b180*/  LDSM.16.MT88.4 R8, [R206+0x5800] ;  /* 0x00580000ce08783b */ /* 0x000eae0000004200 */
[C---:B---3--:R-:W-:Y:S08]  /*b190*/  HMMA.16816.F32.BF16 R96, R4.reuse, R16, R96 ;  /* 0x000000100460723c */ /* 0x048ff00000041860 */
[C---:B------:R-:W-:Y:S01]  /*b1a0*/  HMMA.16816.F32.BF16 R100, R4.reuse, R18, R100 ;  /* 0x000000120464723c */ /* 0x040fe20000041864 */
[----:B------:R-:W3:Y:S07]  /*b1b0*/  LDSM.16.MT88.4 R16, [R206+0x7800] ;  /* 0x00780000ce10783b */ /* 0x000eee0000004200 */
[C---:B------:R-:W-:Y:S08]  /*b1c0*/  HMMA.16816.F32.BF16 R108, R4.reuse, R110, R84 ;  /* 0x0000006e046c723c */ /* 0x040ff00000041854 */
        /* <DEDUP_REMOVED lines=13> */
[C---:B-1----:R-:W-:Y:S08]  /*b2a0*/  HMMA.16816.F32.BF16 R88, R4.reuse, R20, R88 ;  /* 0x000000140458723c */ /* 0x042ff00000041858 */
[C---:B------:R-:W-:Y:S08]  /*b2b0*/  HMMA.16816.F32.BF16 R92, R4.reuse, R22, R92 ;  /* 0x00000016045c723c */ /* 0x040ff0000004185c */
[C---:B--2---:R-:W-:Y:S08]  /*b2c0*/  HMMA.16816.F32.BF16 R120, R4.reuse, R8, R120 ;  /* 0x000000080478723c */ /* 0x044ff00000041878 */
[C---:B------:R-:W-:Y:S08]  /*b2d0*/  HMMA.16816.F32.BF16 R124, R4.reuse, R10, R124 ;  /* 0x0000000a047c723c */ /* 0x040ff0000004187c */
[C---:B------:R-:W-:Y:S08]  /*b2e0*/  HMMA.16816.F32.BF16 R128, R4.reuse, R12, R128 ;  /* 0x0000000c0480723c */ /* 0x040ff00000041880 */
[C---:B------:R-:W-:Y:S08]  /*b2f0*/  HMMA.16816.F32.BF16 R132, R4.reuse, R14, R132 ;  /* 0x0000000e0484723c */ /* 0x040ff00000041884 */
[C---:B---3--:R-:W-:Y:S08]  /*b300*/  HMMA.16816.F32.BF16 R156, R4.reuse, R16, R156 ;  /* 0x00000010049c723c */ /* 0x048ff0000004189c */
[C---:B------:R-:W-:Y:S08]  /*b310*/  HMMA.16816.F32.BF16 R152, R4.reuse, R18, R152 ;  /* 0x000000120498723c */ /* 0x040ff00000041898 */
[C---:B------:R-:W-:Y:S08]  /*b320*/  HMMA.16816.F32.BF16 R140, R4.reuse, R142, R116 ;  /* 0x0000008e048c723c */ /* 0x040ff00000041874 */
[----:B------:R-:W-:Y:S01]  /*b330*/  HMMA.16816.F32.BF16 R116, R4, R186, R164 ;  /* 0x000000ba0474723c */ /* 0x000fe200000418a4 */
[----:B------:R-:W-:-:S15]  /*b340*/  MOV R164, R202 ;  /* 0x000000ca00a47202 */ /* 0x000fde0000000f00 */
[----:B------:R-:W-:-:S04]  /*b350*/  NOP ;  /* 0x0000000000007918 */ /* 0x000fc80000000000 */
.L_x_533:
[----:B------:R-:W-:-:S13]  /*b360*/  ISETP.GE.AND P2, PT, R238, RZ, PT ;  /* 0x000000ffee00720c */ /* 0x000fda0003f46270 */
[----:B------:R-:W-:Y:S05]  /*b370*/  @!P2 BRA `(.L_x_539) ;  /* 0x0000004000fca947 */ /* 0x000fea0003800000 */
[----:B------:R-:W1:Y:S01]  /*b380*/  LDCU.64 UR6, c[0x0][0x4e0] ;  /* 0x00009c00ff0677ac */ /* 0x000e620008000a00 */
[----:B------:R-:W2:Y:S01]  /*b390*/  S2UR UR5, SR_CgaCtaId ;  /* 0x00000000000579c3 */ /* 0x000ea20000008800 */
[----:B------:R-:W-:Y:S01]  /*b3a0*/  IMAD.MOV.U32 R0, RZ, RZ, R3 ;  /* 0x000000ffff007224 */ /* 0x000fe200078e0003 */
[C---:B------:R-:W-:Y:S01]  /*b3b0*/  LEA R239, R238.reuse, 0x40, 0x6 ;  /* 0x00000040eeef7811 */ /* 0x040fe200078e30ff */
[----:B------:R-:W-:Y:S01]  /*b3c0*/  IMAD.MOV.U32 R3, RZ, RZ, 0x20 ;  /* 0x00000020ff037424 */ /* 0x000fe200078e00ff */
[----:B------:R-:W-:Y:S01]  /*b3d0*/  IADD3 R238, PT, PT, R238, 0x1, RZ ;  /* 0x00000001eeee7810 */ /* 0x000fe20007ffe0ff */
[----:B------:R-:W-:Y:S01]  /*b3e0*/  IMAD.MOV.U32 R165, RZ, RZ, R164 ;  /* 0x000000ffffa57224 */ /* 0x000fe200078e00a4 */
[C---:B------:R-:W-:Y:S01]  /*b3f0*/  IADD3 R234, PT, PT, R220.reuse, 0x10000, RZ ;  /* 0x00010000dcea7810 */ /* 0x040fe20007ffe0ff */
[----:B------:R-:W-:Y:S01]  /*b400*/  VIADD R233, R220, 0x10040 ;  /* 0x00010040dce97836 */ /* 0x000fe20000000000 */
[----:B------:R-:W-:Y:S01]  /*b410*/  SEL R3, R3, 0xffffffe0, !P1 ;  /* 0xffffffe003037807 */ /* 0x000fe20004800000 */
[----:B------:R-:W-:Y:S01]  /*b420*/  UMOV UR11, 0x400 ;  /* 0x00000400000b7882 */ /* 0x000fe20000000000 */
[----:B------:R-:W-:Y:S01]  /*b430*/  MOV R235, RZ ;  /* 0x000000ff00eb7202 */ /* 0x000fe20000000f00 */
[----:B------:R-:W3:Y:S02]  /*b440*/  LDCU UR10, c[0x0][0x440] ;  /* 0x00008800ff0a77ac */ /* 0x000ee40008000800 */
[----:B------:R-:W-:Y:S01]  /*b450*/  IMAD.IADD R216, R3, 0x1, R220 ;  /* 0x0000000103d87824 */ /* 0x000fe200078e02dc */
[----:B------:R-:W4:Y:S01]  /*b460*/  LDCU UR4, c[0x0][0x45c] ;  /* 0x00008b80ff0477ac */ /* 0x000f220008000800 */
[----:B-1----:R-:W-:Y:S01]  /*b470*/  UISETP.NE.U32.AND UP0, UPT, UR6, URZ, UPT ;  /* 0x000000ff0600728c */ /* 0x002fe2000bf05070 */
[----:B------:R-:W1:Y:S03]  /*b480*/  LDCU.64 UR8, c[0x0][0x3a8] ;  /* 0x00007500ff0877ac */ /* 0x000e660008000a00 */
[----:B------:R-:W-:Y:S01]  /*b490*/  UISETP.NE.AND.EX UP0, UPT, UR7, URZ, UPT, UP0 ;  /* 0x000000ff0700728c */ /* 0x000fe2000bf05300 */
[----:B------:R-:W1:Y:S05]  /*b4a0*/  LDCU.64 UR6, c[0x0][0x3a0] ;  /* 0x00007400ff0677ac */ /* 0x000e6a0008000a00 */
[----:B------:R-:W-:Y:S01]  /*b4b0*/  PLOP3.LUT P5, PT, PT, PT, UP0, 0x80, 0x8 ;  /* 0x000000000008781c */ /* 0x000fe20003faf008 */
[----:B--2---:R-:W-:-:S12]  /*b4c0*/  ULEA UR5, UR5, UR11, 0x18 ;  /* 0x0000000b05057291 */ /* 0x004fd8000f8ec0ff */
.L_x_543:
[----:B------:R-:W-:Y:S01]  /*b4d0*/  @!P5 IADD3 R7, P0, PT, RZ, -R235, RZ ;  /* 0x800000ebff07d210 */ /* 0x000fe20007f1e0ff */
[----:B------:R-:W-:Y:S01]  /*b4e0*/  IMAD.SHL.U32 R6, R219, 0x8, RZ ;  /* 0x00000008db067824 */ /* 0x000fe200078e00ff */
[----:B------:R-:W2:Y:S01]  /*b4f0*/  @!P5 LDC R212, c[0x0][0x3c0] ;  /* 0x0000f000ffd4db82 */ /* 0x000ea20000000800 */
[----:B------:R-:W-:Y:S04]  /*b500*/  DEPBAR.LE SB0, 0x0 ;  /* 0x000080000000791a */ /* 0x000fe80000000000 */
[C---:B------:R-:W-:Y:S03]  /*b510*/  LOP3.LUT R8, R6.reuse, 0x1f8, RZ, 0xc0, !PT ;  /* 0x000001f806087812 */ /* 0x040fe600078ec0ff */
[----:B------:R-:W1:Y:S01]  /*b520*/  LDC R215, c[0x0][0x3c4] ;  /* 0x0000f100ffd77b82 */ /* 0x000e620000000800 */
[----:B------:R-:W-:Y:S07]  /*b530*/  LOP3.LUT R218, R6, 0x38, RZ, 0xc0, !PT ;  /* 0x0000003806da7812 */ /* 0x000fee00078ec0ff */
[----:B------:R-:W-:Y:S01]  /*b540*/  BAR.SYNC.DEFER_BLOCKING 0x0 ;  /* 0x0000000000007b1d */ /* 0x000fe20000010000 */
[----:B------:R-:W-:Y:S02]  /*b550*/  LOP3.LUT R245, R8, 0x38, R219, 0x78, !PT ;  /* 0x0000003808f57812 */ /* 0x000fe400078e78db */
[C---:B------:R-:W-:Y:S02]  /*b560*/  LOP3.LUT R244, R218.reuse, 0x40, RZ, 0xfc, !PT ;  /* 0x00000040daf47812 */ /* 0x040fe400078efcff */
[----:B------:R-:W-:Y:S02]  /*b570*/  LOP3.LUT R245, R245, 0x1e00, R6, 0xf8, !PT ;  /* 0x00001e00f5f57812 */ /* 0x000fe400078ef806 */
[C---:B------:R-:W-:Y:S02]  /*b580*/  LOP3.LUT R242, R218.reuse, 0x80, RZ, 0xfc, !PT ;  /* 0x00000080daf27812 */ /* 0x040fe400078efcff */
[----:B---3--:R-:W-:Y:S02]  /*b590*/  ISETP.GE.AND P4, PT, R218, UR10, PT ;  /* 0x0000000ada007c0c */ /* 0x008fe4000bf86270 */
[----:B------:R-:W-:Y:S02]  /*b5a0*/  ISETP.GE.AND P3, PT, R244, UR10, PT ;  /* 0x0000000af4007c0c */ /* 0x000fe4000bf66270 */
[----:B------:R-:W-:Y:S02]  /*b5b0*/  ISETP.GE.AND P2, PT, R242, UR10, PT ;  /* 0x0000000af2007c0c */ /* 0x000fe4000bf46270 */
[----:B------:R-:W-:Y:S01]  /*b5c0*/  LOP3.LUT R240, R218, 0xc0, RZ, 0xfc, !PT ;  /* 0x000000c0daf07812 */ /* 0x000fe200078efcff */
[----:B--2---:R-:W-:Y:S01]  /*b5d0*/  @!P5 IMAD.SHL.U32 R8, R212, 0x40, RZ ;  /* 0x00000040d408d824 */ /* 0x004fe200078e00ff */
[----:B------:R-:W-:Y:S03]  /*b5e0*/  LEA R245, R245, UR5, 0x1 ;  /* 0x00000005f5f57c11 */ /* 0x000fe6000f8e08ff */
[----:B------:R-:W-:Y:S05]  /*b5f0*/  @!P5 IMAD.X R8, RZ, RZ, ~R8, P0 ;  /* 0x000000ffff08d224 */ /* 0x000fea00000e0e08 */
[----:B------:R-:W-:Y:S01]  /*b600*/  @!P5 SHF.R.S64 R7, R7, 0x1f, R8 ;  /* 0x0000001f0707d819 */ /* 0x000fe20000001008 */
[----:B------:R-:W2:Y:S02]  /*b610*/  S2R R219, SR_TID.X ;  /* 0x0000000000db7919 */ /* 0x000ea40000002100 */
[----:B--2---:R-:W-:Y:S01]  /*b620*/  SHF.R.U32.HI R221, RZ, 0x1, R219 ;  /* 0x00000001ffdd7819 */ /* 0x004fe200000116db */
[C---:B------:R-:W-:Y:S02]  /*b630*/  IMAD.SHL.U32 R3, R219.reuse, 0x40, RZ ;  /* 0x00000040db037824 */ /* 0x040fe400078e00ff */
[----:B------:R-:W-:Y:S01]  /*b640*/  IMAD.SHL.U32 R6, R219, 0x20, RZ ;  /* 0x00000020db067824 */ /* 0x000fe200078e00ff */
[----:B------:R-:W-:Y:S02]  /*b650*/  LOP3.LUT R2, R221, 0x8, RZ, 0xc0, !PT ;  /* 0x00000008dd027812 */ /* 0x000fe400078ec0ff */
[----:B------:R-:W-:Y:S02]  /*b660*/  LOP3.LUT R4, R218, 0x1c0, R3, 0xf8, !PT ;  /* 0x000001c0da047812 */ /* 0x000fe400078ef803 */
[----:B------:R-:W-:Y:S01]  /*b670*/  LOP3.LUT R217, R6, 0x7c00, RZ, 0xc0, !PT ;  /* 0x00007c0006d97812 */ /* 0x000fe200078ec0ff */
[----:B------:R-:W-:Y:S01]  /*b680*/  IMAD.MOV.U32 R6, RZ, RZ, R230 ;  /* 0x000000ffff067224 */ /* 0x000fe200078e00e6 */
[----:B------:R-:W-:Y:S02]  /*b690*/  LOP3.LUT R224, R3, 0x400, RZ, 0xc0, !PT ;  /* 0x0000040003e07812 */ /* 0x000fe400078ec0ff */
[----:B------:R-:W-:Y:S02]  /*b6a0*/  LOP3.LUT R5, R4, 0x8, R219, 0x78, !PT ;  /* 0x0000000804057812 */ /* 0x000fe400078e78db */
[----:B------:R-:W-:Y:S02]  /*b6b0*/  LOP3.LUT R3, R217, 0x200, R3, 0xf8, !PT ;  /* 0x00000200d9037812 */ /* 0x000fe400078ef803 */
[----:B------:R-:W-:Y:S01]  /*b6c0*/  @!P5 IADD3 R230, P0, PT, R230, R7, RZ ;  /* 0x00000007e6e6d210 */ /* 0x000fe20007f1e0ff */
[----:B------:R-:W-:Y:S01]  /*b6d0*/  IMAD.MOV.U32 R7, RZ, RZ, R231 ;  /* 0x000000ffff077224 */ /* 0x000fe200078e00e7 */
[----:B------:R-:W-:Y:S01]  /*b6e0*/  LOP3.LUT R2, R3, R4, R2, 0xf6, !PT ;  /* 0x0000000403027212 */ /* 0x000fe200078ef602 */
[----:B------:R-:W-:Y:S01]  /*b6f0*/  IMAD R224, R5, 0x2, R224 ;  /* 0x0000000205e07824 */ /* 0x000fe200078e02e0 */
[----:B------:R-:W-:Y:S01]  /*b700*/  @!P5 LEA.HI.X.SX32 R231, R8, R231, 0x1, P0 ;  /* 0x000000e708e7d211 */ /* 0x000fe200000f0eff */
[----:B-1----:R-:W-:Y:S08]  /*b710*/  @!P5 BRA `(.L_x_540) ;  /* 0x0000000000f4d947 */ /* 0x002ff00003800000 */
[----:B------:R-:W-:Y:S01]  /*b720*/  VIADD R9, R239, 0xffffffc0 ;  /* 0xffffffc0ef097836 */ /* 0x000fe20000000000 */
[----:B------:R-:W1:Y:S01]  /*b730*/  LDC R4, c[0x0][0x4f0] ;  /* 0x00013c00ff047b82 */ /* 0x000e620000000800 */
[----:B------:R-:W-:Y:S03]  /*b740*/  MOV R12, RZ ;  /* 0x000000ff000c7202 */ /* 0x000fe60000000f00 */
[----:B------:R-:W-:Y:S04]  /*b750*/  IABS R10, R9 ;  /* 0x00000009000a7213 */ /* 0x000fe80000000000 */
[----:B------:R-:W2:Y:S01]  /*b760*/  LDC.64 R212, c[0x0][0x3c0] ;  /* 0x0000f000ffd47b82 */ /* 0x000ea20000000a00 */
[-C--:B-1----:R-:W-:Y:S02]  /*b770*/  IABS R5, R4.reuse ;  /* 0x0000000400057213 */ /* 0x082fe40000000000 */
[----:B------:R-:W-:Y:S02]  /*b780*/  LOP3.LUT R9, R9, R4, RZ, 0x3c, !PT ;  /* 0x0000000409097212 */ /* 0x000fe400078e3cff */
[----:B------:R-:W1:Y:S10]  /*b790*/  I2F.RP R11, R5 ;  /* 0x00000005000b7306 */ /* 0x000e740000209400 */
[----:B-1----:R-:W1:Y:S02]  /*b7a0*/  MUFU.RCP R3, R11 ;  /* 0x0000000b00037308 */ /* 0x002e640000001000 */
[----:B-1----:R-:W-:Y:S08]  /*b7b0*/  VIADD R13, R3, 0xffffffe ;  /* 0x0ffffffe030d7836 */ /* 0x002ff00000000000 */
[----:B------:R-:W1:Y:S02]  /*b7c0*/  F2I.FTZ.U32.TRUNC.NTZ R13, R13 ;  /* 0x0000000d000d7305 */ /* 0x000e64000021f000 */
[--C-:B-1----:R-:W-:Y:S04]  /*b7d0*/  IMAD.MOV R8, RZ, RZ, -R13.reuse ;  /* 0x000000ffff087224 */ /* 0x102fe800078e0a0d */
[----:B------:R-:W-:Y:S04]  /*b7e0*/  IMAD R3, R8, R5, RZ ;  /* 0x0000000508037224 */ /* 0x000fe800078e02ff */
[----:B------:R-:W-:Y:S01]  /*b7f0*/  IMAD.HI.U32 R3, R13, R3, R12 ;  /* 0x000000030d037227 */ /* 0x000fe200078e000c */
[----:B------:R-:W-:Y:S05]  /*b800*/  IABS R12, R239 ;  /* 0x000000ef000c7213 */ /* 0x000fea0000000000 */
[C---:B------:R-:W-:Y:S04]  /*b810*/  IMAD.HI.U32 R11, R3.reuse, R10, RZ ;  /* 0x0000000a030b7227 */ /* 0x040fe800078e00ff */
[----:B------:R-:W-:Y:S02]  /*b820*/  IMAD.MOV R8, RZ, RZ, -R11 ;  /* 0x000000ffff087224 */ /* 0x000fe400078e0a0b */
[----:B------:R-:W-:Y:S04]  /*b830*/  IMAD.HI.U32 R3, R3, R12, RZ ;  /* 0x0000000c03037227 */ /* 0x000fe800078e00ff */
[C---:B------:R-:W-:Y:S02]  /*b840*/  IMAD R10, R5.reuse, R8, R10 ;  /* 0x00000008050a7224 */ /* 0x040fe400078e020a */
[----:B------:R-:W-:Y:S03]  /*b850*/  IMAD.MOV R8, RZ, RZ, -R3 ;  /* 0x000000ffff087224 */ /* 0x000fe600078e0a03 */
[C---:B------:R-:W-:Y:S01]  /*b860*/  ISETP.GT.U32.AND P0, PT, R5.reuse, R10, PT ;  /* 0x0000000a0500720c */ /* 0x040fe20003f04070 */
[C---:B------:R-:W-:Y:S01]  /*b870*/  IMAD R12, R5.reuse, R8, R12 ;  /* 0x00000008050c7224 */ /* 0x040fe200078e020c */
[----:B------:R-:W-:Y:S04]  /*b880*/  LOP3.LUT R8, RZ, R4, RZ, 0x33, !PT ;  /* 0x00000004ff087212 */ /* 0x000fe800078e33ff */
[----:B------:R-:W-:Y:S07]  /*b890*/  ISETP.GT.U32.AND P1, PT, R5, R12, PT ;  /* 0x0000000c0500720c */ /* 0x000fee0003f24070 */
[----:B------:R-:W-:Y:S02]  /*b8a0*/  @!P0 IMAD.IADD R10, R10, 0x1, -R5 ;  /* 0x000000010a0a8824 */ /* 0x000fe400078e0a05 */
[----:B------:R-:W-:Y:S03]  /*b8b0*/  @!P0 VIADD R11, R11, 0x1 ;  /* 0x000000010b0b8836 */ /* 0x000fe60000000000 */
[-C--:B------:R-:W-:Y:S01]  /*b8c0*/  ISETP.GE.U32.AND P6, PT, R10, R5.reuse, PT ;  /* 0x000000050a00720c */ /* 0x080fe20003fc6070 */
[----:B------:R-:W-:Y:S01]  /*b8d0*/  @!P1 VIADD R3, R3, 0x1 ;  /* 0x0000000103039836 */ /* 0x000fe20000000000 */
[-C--:B------:R-:W-:Y:S02]  /*b8e0*/  @!P1 IADD3 R12, PT, PT, R12, -R5.reuse, RZ ;  /* 0x800000050c0c9210 */ /* 0x080fe40007ffe0ff */
[----:B------:R-:W-:Y:S02]  /*b8f0*/  ISETP.GE.AND P1, PT, R9, RZ, PT ;  /* 0x000000ff0900720c */ /* 0x000fe40003f26270 */
[----:B------:R-:W-:Y:S02]  /*b900*/  ISETP.GE.U32.AND P0, PT, R12, R5, PT ;  /* 0x000000050c00720c */ /* 0x000fe40003f06070 */
[----:B------:R-:W-:Y:S05]  /*b910*/  LOP3.LUT R5, R239, R4, RZ, 0x3c, !PT ;  /* 0x00000004ef057212 */ /* 0x000fea00078e3cff */
[----:B------:R-:W-:Y:S02]  /*b920*/  @P6 IADD3 R11, PT, PT, R11, 0x1, RZ ;  /* 0x000000010b0b6810 */ /* 0x000fe40007ffe0ff */
[----:B------:R-:W-:Y:S03]  /*b930*/  ISETP.GE.AND P6, PT, R5, RZ, PT ;  /* 0x000000ff0500720c */ /* 0x000fe60003fc6270 */
[----:B------:R-:W-:Y:S02]  /*b940*/  @!P1 IMAD.MOV R11, RZ, RZ, -R11 ;  /* 0x000000ffff0b9224 */ /* 0x000fe400078e0a0b */
[----:B------:R-:W-:Y:S01]  /*b950*/  @P0 VIADD R3, R3, 0x1 ;  /* 0x0000000103030836 */ /* 0x000fe20000000000 */
[----:B------:R-:W-:Y:S04]  /*b960*/  ISETP.NE.AND P0, PT, R4, RZ, PT ;  /* 0x000000ff0400720c */ /* 0x000fe80003f05270 */
[C---:B------:R-:W-:Y:S03]  /*b970*/  SEL R11, R8.reuse, R11, !P0 ;  /* 0x0000000b080b7207 */ /* 0x040fe60004000000 */
[----:B------:R-:W-:Y:S02]  /*b980*/  @!P6 IADD3 R3, PT, PT, -R3, RZ, RZ ;  /* 0x000000ff0303e210 */ /* 0x000fe40007ffe1ff */
[CC--:B------:R-:W-:Y:S02]  /*b990*/  LEA R14, P1, R11.reuse, R236.reuse, 0x2 ;  /* 0x000000ec0b0e7211 */ /* 0x0c0fe400078210ff */
[----:B------:R-:W-:Y:S02]  /*b9a0*/  SEL R5, R8, R3, !P0 ;  /* 0x0000000308057207 */ /* 0x000fe40004000000 */
[-C--:B------:R-:W-:Y:S02]  /*b9b0*/  LEA.HI.X.SX32 R15, R11, R237.reuse, 0x2, P1 ;  /* 0x000000ed0b0f7211 */ /* 0x080fe400008f16ff */
[C---:B------:R-:W-:Y:S03]  /*b9c0*/  LEA R12, P0, R5.reuse, R236, 0x2 ;  /* 0x000000ec050c7211 */ /* 0x040fe600078010ff */
[----:B------:R-:W3:Y:S01]  /*b9d0*/  LDG.E R8, desc[UR16][R14.64] ;  /* 0x000000100e087981 */ /* 0x000ee2000c1e1900 */
[C---:B------:R-:W-:Y:S01]  /*b9e0*/  LEA.HI.X.SX32 R13, R5.reuse, R237, 0x2, P0 ;  /* 0x000000ed050d7211 */ /* 0x040fe200000f16ff */
[----:B------:R-:W-:Y:S04]  /*b9f0*/  IMAD.IADD R5, R5, 0x1, -R11 ;  /* 0x0000000105057824 */ /* 0x000fe800078e0a0b */
[----:B------:R-:W-:Y:S01]  /*ba00*/  IMAD R5, R5, R4, -0x40 ;  /* 0xffffffc005057424 */ /* 0x000fe200078e0204 */
[----:B------:R-:W3:Y:S03]  /*ba10*/  LDG.E R3, desc[UR16][R12.64] ;  /* 0x000000100c037981 */ /* 0x000ee6000c1e1900 */
[-C--:B--2---:R-:W-:Y:S01]  /*ba20*/  IMAD.WIDE.U32 R10, R5, R212.reuse, RZ ;  /* 0x000000d4050a7225 */ /* 0x084fe200078e00ff */
[----:B------:R-:W-:Y:S05]  /*ba30*/  SHF.R.S32.HI R9, RZ, 0x1f, R5 ;  /* 0x0000001fff097819 */ /* 0x000fea0000011405 */
[----:B------:R-:W-:Y:S04]  /*ba40*/  IMAD R4, R9, R212, RZ ;  /* 0x000000d409047224 */ /* 0x000fe800078e02ff */
[----:B------:R-:W-:Y:S05]  /*ba50*/  IMAD R4, R5, R213, R4 ;  /* 0x000000d505047224 */ /* 0x000fea00078e0204 */
[----:B------:R-:W-:Y:S01]  /*ba60*/  IADD3 R11, PT, PT, R11, R4, RZ ;  /* 0x000000040b0b7210 */ /* 0x000fe20007ffe0ff */
[----:B---3--:R-:W-:Y:S04]  /*ba70*/  IMAD.IADD R3, R8, 0x1, -R3 ;  /* 0x0000000108037824 */ /* 0x008fe800078e0a03 */
[----:B------:R-:W-:Y:S01]  /*ba80*/  IMAD.WIDE.U32 R10, R3, UR8, R10 ;  /* 0x00000008030a7c25 */ /* 0x000fe2000f8e000a */
[----:B------:R-:W-:Y:S02]  /*ba90*/  SHF.R.S32.HI R5, RZ, 0x1f, R3 ;  /* 0x0000001fff057819 */ /* 0x000fe40000011403 */
[C---:B------:R-:W-:Y:S03]  /*baa0*/  LEA R230, P0, R10.reuse, R6, 0x1 ;  /* 0x000000060ae67211 */ /* 0x040fe600078008ff */
[----:B------:R-:W-:Y:S04]  /*bab0*/  IMAD R4, R5, UR8, RZ ;  /* 0x0000000805047c24 */ /* 0x000fe8000f8e02ff */
[----:B------:R-:W-:Y:S04]  /*bac0*/  IMAD R4, R3, UR9, R4 ;  /* 0x0000000903047c24 */ /* 0x000fe8000f8e0204 */
[----:B------:R-:W-:Y:S05]  /*bad0*/  IMAD.IADD R4, R11, 0x1, R4 ;  /* 0x000000010b047824 */ /* 0x000fea00078e0204 */
[----:B------:R-:W-:Y:S07]  /*bae0*/  LEA.HI.X R231, R10, R7, R4, 0x1, P0 ;  /* 0x000000070ae77211 */ /* 0x000fee00000f0c04 */
.L_x_540:
[----:B------:R-:W-:Y:S01]  /*baf0*/  @!PT LDS RZ, [RZ] ;  /* 0x00000000fffff984 */ /* 0x000fe20000000800 */
[----:B------:R-:W-:Y:S01]  /*bb00*/  @!PT LDS RZ, [RZ] ;  /* 0x00000000fffff984 */ /* 0x000fe20000000800 */
[----:B------:R-:W-:Y:S01]  /*bb10*/  @!PT LDS RZ, [RZ] ;  /* 0x00000000fffff984 */ /* 0x000fe20000000800 */
[----:B------:R-:W-:Y:S01]  /*bb20*/  @!P4 LDGSTS.E.BYPASS.LTC128B.128 [R245+0x10000], desc[UR16][R230.64] ;  /* 0x10000000e6f5cfae */ /* 0x000fe2000b981a10 */
[----:B------:R-:W-:Y:S01]  /*bb30*/  ISETP.GE.AND P1, PT, R240, UR10, PT ;  /* 0x0000000af0007c0c */ /* 0x000fe2000bf26270 */
[C---:B------:R-:W-:Y:S01]  /*bb40*/  IMAD.SHL.U32 R164, R212.reuse, 0x20, RZ ;  /* 0x00000020d4a47824 */ /* 0x040fe200078e00ff */
[C---:B------:R-:W-:Y:S01]  /*bb50*/  LEA R214, P0, R212.reuse, R230, 0x5 ;  /* 0x000000e6d4d67211 */ /* 0x040fe200078028ff */
[----:B------:R-:W-:Y:S01]  /*bb60*/  @P4 STS.128 [R245+0x10000], RZ ;  /* 0x010000fff5004388 */ /* 0x000fe20000000c00 */
[C-C-:B------:R-:W-:Y:S01]  /*bb70*/  SHF.L.U64.HI R213, R212.reuse, 0x5, R215.reuse ;  /* 0x00000005d4d57819 */ /* 0x140fe200000102d7 */
[----:B------:R-:W-:Y:S01]  /*bb80*/  IMAD.MOV.U32 R222, RZ, RZ, 0x20 ;  /* 0x00000020ffde7424 */ /* 0x000fe200078e00ff */
[----:B------:R-:W-:Y:S01]  /*bb90*/  LEA.HI.X R215, R212, R231, R215, 0x5, P0 ;  /* 0x000000e7d4d77211 */ /* 0x000fe200000f2cd7 */
[----:B------:R-:W-:Y:S01]  /*bba0*/  @!PT LDS RZ, [RZ] ;  /* 0x00000000fffff984 */ /* 0x000fe20000000800 */
[----:B------:R-:W-:Y:S01]  /*bbb0*/  @!PT LDS RZ, [RZ] ;  /* 0x00000000fffff984 */ /* 0x000fe20000000800 */
[----:B------:R-:W-:Y:S01]  /*bbc0*/  @!PT LDS RZ, [RZ] ;  /* 0x00000000fffff984 */ /* 0x000fe20000000800 */
[----:B------:R-:W-:Y:S01]  /*bbd0*/  @!P3 LDGSTS.E.BYPASS.LTC128B.128 [R245+0x12000], desc[UR16][R230.64+0x80] ;  /* 0x12000080e6f5bfae */ /* 0x000fe2000b981a10 */
[----:B------:R-:W-:Y:S01]  /*bbe0*/  IADD3 R246, P6, PT, R164, R214, RZ ;  /* 0x000000d6a4f67210 */ /* 0x000fe20007fde0ff */
[----:B------:R-:W-:Y:S01]  /*bbf0*/  VIADD R3, R224, UR5 ;  /* 0x00000005e0037c36 */ /* 0x000fe20008000000 */
[----:B------:R-:W-:Y:S01]  /*bc00*/  LEA R225, R2, UR5, 0x1 ;  /* 0x0000000502e17c11 */ /* 0x000fe2000f8e08ff */
[----:B------:R-:W-:Y:S01]  /*bc10*/  @P3 STS.128 [R245+0x12000], RZ ;  /* 0x012000fff5003388 */ /* 0x000fe20000000c00 */
[----:B------:R-:W-:Y:S01]  /*bc20*/  IADD3 R212, P0, PT, R164, R246, RZ ;  /* 0x000000f6a4d47210 */ /* 0x000fe20007f1e0ff */
[C---:B------:R-:W-:Y:S01]  /*bc30*/  IMAD.X R247, R213.reuse, 0x1, R215, P6 ;  /* 0x00000001d5f77824 */ /* 0x040fe200030e06d7 */
[----:B------:R-:W-:Y:S01]  /*bc40*/  ISETP.NE.AND P6, PT, R238, 0x1, PT ;  /* 0x00000001ee00780c */ /* 0x000fe20003fc5270 */
[----:B------:R-:W-:Y:S01]  /*bc50*/  @!PT LDS RZ, [RZ] ;  /* 0x00000000fffff984 */ /* 0x000fe20000000800 */
[----:B------:R-:W-:Y:S01]  /*bc60*/  @!PT LDS RZ, [RZ] ;  /* 0x00000000fffff984 */ /* 0x000fe20000000800 */
[----:B------:R-:W-:Y:S01]  /*bc70*/  @!PT LDS RZ, [RZ] ;  /* 0x00000000fffff984 */ /* 0x000fe20000000800 */
[----:B------:R-:W-:Y:S01]  /*bc80*/  @!P2 LDGSTS.E.BYPASS.LTC128B.128 [R245+0x14000], desc[UR16][R230.64+0x100] ;  /* 0x14000100e6f5afae */ /* 0x000fe2000b981a10 */
[----:B------:R-:W-:Y:S02]  /*bc90*/  IMAD.MOV.U32 R2, RZ, RZ, 0x40 ;  /* 0x00000040ff027424 */ /* 0x000fe400078e00ff */
[----:B------:R-:W-:Y:S01]  /*bca0*/  IMAD.X R213, R213, 0x1, R247, P0 ;  /* 0x00000001d5d57824 */ /* 0x000fe200000e06f7 */
[----:B------:R-:W-:Y:S01]  /*bcb0*/  @P2 STS.128 [R245+0x14000], RZ ;  /* 0x014000fff5002388 */ /* 0x000fe20000000c00 */
[C---:B------:R-:W-:Y:S03]  /*bcc0*/  LOP3.LUT P0, RZ, R219.reuse, 0x2, RZ, 0xc0, !PT ;  /* 0x00000002dbff7812 */ /* 0x040fe6000780c0ff */
[----:B------:R-:W-:Y:S01]  /*bcd0*/  @!PT LDS RZ, [RZ] ;  /* 0x00000000fffff984 */ /* 0x000fe20000000800 */
[----:B------:R-:W-:Y:S01]  /*bce0*/  @!PT LDS RZ, [RZ] ;  /* 0x00000000fffff984 */ /* 0x000fe20000000800 */
[----:B------:R-:W-:Y:S01]  /*bcf0*/  @!PT LDS RZ, [RZ] ;  /* 0x00000000fffff984 */ /* 0x000fe20000000800 */
[----:B------:R-:W-:Y:S01]  /*bd00*/  @!P1 LDGSTS.E.BYPASS.LTC128B.128 [R245+0x16000], desc[UR16][R230.64+0x180] ;  /* 0x16000180e6f59fae */ /* 0x000fe2000b981a10 */
[----:B------:R-:W-:Y:S02]  /*bd10*/  SEL R222, R222, 0xffffffe0, !P0 ;  /* 0xffffffe0dede7807 */ /* 0x000fe40004000000 */
[----:B------:R-:W-:Y:S01]  /*bd20*/  LOP3.LUT P0, RZ, R219, 0x4, RZ, 0xc0, !PT ;  /* 0x00000004dbff7812 */ /* 0x000fe2000780c0ff */
[----:B------:R-:W-:Y:S02]  /*bd30*/  @P1 STS.128 [R245+0x16000], RZ ;  /* 0x016000fff5001388 */ /* 0x000fe40000000c00 */
[--C-:B------:R-:W-:Y:S01]  /*bd40*/  IMAD.IADD R223, R222, 0x1, R225.reuse ;  /* 0x00000001dedf7824 */ /* 0x100fe200078e02e1 */
[----:B------:R-:W-:Y:S01]  /*bd50*/  SEL R2, R2, 0xffffffc0, !P0 ;  /* 0xffffffc002027807 */ /* 0x000fe20004000000 */
[----:B------:R-:W-:Y:S01]  /*bd60*/  @!PT LDS RZ, [RZ] ;  /* 0x00000000fffff984 */ /* 0x000fe20000000800 */
[----:B------:R-:W-:Y:S01]  /*bd70*/  @!PT LDS RZ, [RZ] ;  /* 0x00000000fffff984 */ /* 0x000fe20000000800 */
[----:B------:R-:W-:Y:S01]  /*bd80*/  @!PT LDS RZ, [RZ] ;  /* 0x00000000fffff984 */ /* 0x000fe20000000800 */
[----:B------:R-:W-:Y:S01]  /*bd90*/  @!P4 LDGSTS.E.BYPASS.LTC128B.128 [R245+0x10800], desc[UR16][R214.64] ;  /* 0x10800000d6f5cfae */ /* 0x000fe2000b981a10 */
[C---:B------:R-:W-:Y:S03]  /*bda0*/  IMAD.IADD R166, R3.reuse, 0x1, R222 ;  /* 0x0000000103a67824 */ /* 0x040fe600078e02de */
[----:B------:R-:W-:Y:S01]  /*bdb0*/  @P4 STS.128 [R245+0x10800], RZ ;  /* 0x010800fff5004388 */ /* 0x000fe20000000c00 */
[----:B------:R-:W-:Y:S02]  /*bdc0*/  IMAD.IADD R167, R2, 0x1, R225 ;  /* 0x0000000102a77824 */ /* 0x000fe400078e02e1 */
[----:B------:R-:W-:Y:S01]  /*bdd0*/  IMAD.IADD R3, R3, 0x1, R2 ;  /* 0x0000000103037824 */ /* 0x000fe200078e0202 */
[----:B------:R-:W-:Y:S01]  /*bde0*/  @!PT LDS RZ, [RZ] ;  /* 0x00000000fffff984 */ /* 0x000fe20000000800 */
[----:B------:R-:W-:Y:S01]  /*bdf0*/  @!PT LDS RZ, [RZ] ;  /* 0x00000000fffff984 */ /* 0x000fe20000000800 */
[----:B------:R-:W-:Y:S01]  /*be00*/  @!PT LDS RZ, [RZ] ;  /* 0x00000000fffff984 */ /* 0x000fe20000000800 */
[----:B------:R-:W-:Y:S01]  /*be10*/  @!P3 LDGSTS.E.BYPASS.LTC128B.128 [R245+0x12800], desc[UR16][R214.64+0x80] ;  /* 0x12800080d6f5bfae */ /* 0x000fe2000b981a10 */
[C---:B------:R-:W-:Y:S02]  /*be20*/  IMAD.IADD R164, R222.reuse, 0x1, R167 ;  /* 0x00000001dea47824 */ /* 0x040fe400078e02a7 */
[----:B------:R-:W-:Y:S01]  /*be30*/  IMAD.IADD R2, R222, 0x1, R3 ;  /* 0x00000001de027824 */ /* 0x000fe200078e0203 */
        /* <DEDUP_REMOVED lines=54> */
[----:B------:R-:W5:Y:S04]  /*c1a0*/  LDSM.16.M88.4 R180, [R224+UR5+0x9000] ;  /* 0x00900005e0b4783b */ /* 0x000f680008000200 */
[----:B------:R-:W0:Y:S04]  /*c1b0*/  LDGDEPBAR ;  /* 0x00000000000079af */ /* 0x000e280000000000 */
[----:B------:R-:W4:Y:S04]  /*c1c0*/  LDSM.16.M88.4 R184, [R224+UR5+0x9800] ;  /* 0x00980005e0b8783b */ /* 0x000f280008000200 */
[----:B------:R-:W-:Y:S04]  /*c1d0*/  LDSM.16.M88.4 R188, [R223] ;  /* 0x00000000dfbc783b */ /* 0x000fe80000000200 */
[----:B------:R-:W4:Y:S04]  /*c1e0*/  LDSM.16.M88.4 R192, [R166+0x8000] ;  /* 0x00800000a6c0783b */ /* 0x000f280000000200 */
[----:B------:R-:W4:Y:S04]  /*c1f0*/  LDSM.16.M88.4 R196, [R166+0x8800] ;  /* 0x00880000a6c4783b */ /* 0x000f280000000200 */
[----:B------:R-:W-:Y:S04]  /*c200*/  LDSM.16.M88.4 R200, [R167] ;  /* 0x00000000a7c8783b */ /* 0x000fe80000000200 */
[----:B------:R-:W-:Y:S01]  /*c210*/  LDSM.16.M88.4 R204, [R3+0x8000] ;  /* 0x0080000003cc783b */ /* 0x000fe20000000200 */
[C---:B--2---:R-:W-:Y:S03]  /*c220*/  HMMA.16816.F32.BF16 R4, R168.reuse, R172, RZ ;  /* 0x000000aca804723c */ /* 0x044fe600000418ff */
[----:B------:R-:W-:Y:S04]  /*c230*/  LDSM.16.M88.4 R208, [R3+0x8800] ;  /* 0x0088000003d0783b */ /* 0x000fe80000000200 */
[----:B-1----:R-:W-:Y:S01]  /*c240*/  LDSM.16.M88.4 R212, [R224+UR5+0xe000] ;  /* 0x00e00005e0d4783b */ /* 0x002fe20008000200 */
[C---:B------:R-:W-:Y:S03]  /*c250*/  HMMA.16816.F32.BF16 R8, R168.reuse, R174, RZ ;  /* 0x000000aea808723c */ /* 0x040fe600000418ff */
[----:B------:R-:W1:Y:S05]  /*c260*/  LDSM.16.M88.4 R172, [R166+0x9000] ;  /* 0x00900000a6ac783b */ /* 0x000e6a0000000200 */
[C---:B---3--:R-:W-:Y:S08]  /*c270*/  HMMA.16816.F32.BF16 R12, R168.reuse, R176, RZ ;  /* 0x000000b0a80c723c */ /* 0x048ff000000418ff */
[C---:B------:R-:W-:Y:S01]  /*c280*/  HMMA.16816.F32.BF16 R16, R168.reuse, R178, RZ ;  /* 0x000000b2a810723c */ /* 0x040fe200000418ff */
[----:B------:R-:W2:Y:S07]  /*c290*/  LDSM.16.M88.4 R176, [R166+0x9800] ;  /* 0x00980000a6b0783b */ /* 0x000eae0000000200 */
[C---:B-----5:R-:W-:Y:S08]  /*c2a0*/  HMMA.16816.F32.BF16 R20, R168.reuse, R180, RZ ;  /* 0x000000b4a814723c */ /* 0x060ff000000418ff */
[C---:B------:R-:W-:Y:S01]  /*c2b0*/  HMMA.16816.F32.BF16 R24, R168.reuse, R182, RZ ;  /* 0x000000b6a818723c */ /* 0x040fe200000418ff */
[----:B------:R-:W-:Y:S07]  /*c2c0*/  LDSM.16.M88.4 R180, [R3+0x9800] ;  /* 0x0098000003b4783b */ /* 0x000fee0000000200 */
[C---:B----4-:R-:W-:Y:S08]  /*c2d0*/  HMMA.16816.F32.BF16 R28, R168.reuse, R184, RZ ;  /* 0x000000b8a81c723c */ /* 0x050ff000000418ff */
[----:B------:R-:W-:Y:S01]  /*c2e0*/  HMMA.16816.F32.BF16 R32, R168, R186, RZ ;  /* 0x000000baa820723c */ /* 0x000fe200000418ff */
[----:B------:R-:W3:Y:S04]  /*c2f0*/  LDSM.16.M88.4 R168, [R3+0x9000] ;  /* 0x0090000003a8783b */ /* 0x000ee80000000200 */
[----:B------:R-:W-:Y:S03]  /*c300*/  LDSM.16.M88.4 R184, [R164] ;  /* 0x00000000a4b8783b */ /* 0x000fe60000000200 */
[C---:B------:R-:W-:Y:S08]  /*c310*/  HMMA.16816.F32.BF16 R4, R188.reuse, R192, R4 ;  /* 0x000000c0bc04723c */ /* 0x040ff00000041804 */
[C---:B------:R-:W-:Y:S01]  /*c320*/  HMMA.16816.F32.BF16 R8, R188.reuse, R194, R8 ;  /* 0x000000c2bc08723c */ /* 0x040fe20000041808 */
[----:B------:R-:W4:Y:S07]  /*c330*/  LDSM.16.M88.4 R192, [R2+0x8000] ;  /* 0x0080000002c0783b */ /* 0x000f2e0000000200 */
[C---:B------:R-:W-:Y:S08]  /*c340*/  HMMA.16816.F32.BF16 R12, R188.reuse, R196, R12 ;  /* 0x000000c4bc0c723c */ /* 0x040ff0000004180c */
[C---:B------:R-:W-:Y:S01]  /*c350*/  HMMA.16816.F32.BF16 R16, R188.reuse, R198, R16 ;  /* 0x000000c6bc10723c */ /* 0x040fe20000041810 */
[----:B------:R-:W5:Y:S07]  /*c360*/  LDSM.16.M88.4 R196, [R2+0x8800] ;  /* 0x0088000002c4783b */ /* 0x000f6e0000000200 */
[C---:B-1----:R-:W-:Y:S08]  /*c370*/  HMMA.16816.F32.BF16 R20, R188.reuse, R172, R20 ;  /* 0x000000acbc14723c */ /* 0x042ff00000041814 */
[C---:B------:R-:W-:Y:S01]  /*c380*/  HMMA.16816.F32.BF16 R24, R188.reuse, R174, R24 ;  /* 0x000000aebc18723c */ /* 0x040fe20000041818 */
[----:B------:R-:W1:Y:S07]  /*c390*/  LDSM.16.M88.4 R172, [R2+0x9000] ;  /* 0x0090000002ac783b */ /* 0x000e6e0000000200 */
[C---:B--2---:R-:W-:Y:S08]  /*c3a0*/  HMMA.16816.F32.BF16 R28, R188.reuse, R176, R28 ;  /* 0x000000b0bc1c723c */ /* 0x044ff0000004181c */
[----:B------:R-:W-:Y:S01]  /*c3b0*/  HMMA.16816.F32.BF16 R32, R188, R178, R32 ;  /* 0x000000b2bc20723c */ /* 0x000fe20000041820 */
[----:B------:R-:W2:Y:S04]  /*c3c0*/  LDSM.16.M88.4 R176, [R2+0x9800] ;  /* 0x0098000002b0783b */ /* 0x000ea80000000200 */
[----:B------:R-:W-:Y:S03]  /*c3d0*/  LDSM.16.M88.4 R188, [R225+0x2000] ;  /* 0x00200000e1bc783b */ /* 0x000fe60000000200 */
[C---:B------:R-:W-:Y:S08]  /*c3e0*/  HMMA.16816.F32.BF16 R4, R200.reuse, R204, R4 ;  /* 0x000000ccc804723c */ /* 0x040ff00000041804 */
[C---:B------:R-:W-:Y:S01]  /*c3f0*/  HMMA.16816.F32.BF16 R8, R200.reuse, R206, R8 ;  /* 0x000000cec808723c */ /* 0x040fe20000041808 */
[----:B------:R-:W2:Y:S07]  /*c400*/  LDSM.16.M88.4 R204, [R224+UR5+0xa000] ;  /* 0x00a00005e0cc783b */ /* 0x000eae0008000200 */
[C---:B------:R-:W-:Y:S08]  /*c410*/  HMMA.16816.F32.BF16 R12, R200.reuse, R208, R12 ;  /* 0x000000d0c80c723c */ /* 0x040ff0000004180c */
        /* <DEDUP_REMOVED lines=12> */
[C---:B-----5:R-:W-:Y:S08]  /*c4e0*/  HMMA.16816.F32.BF16 R12, R184.reuse, R196, R12 ;  /* 0x000000c4b80c723c */ /* 0x060ff0000004180c */
        /* <DEDUP_REMOVED lines=11> */
[----:B------:R-:W-:Y:S07]  /*c5a0*/  LDSM.16.M88.4 R204, [R166+0xc000] ;  /* 0x00c00000a6cc783b */ /* 0x000fee0000000200 */
[C---:B------:R-:W-:Y:S08]  /*c5b0*/  HMMA.16816.F32.BF16 R12, R188.reuse, R208, R12 ;  /* 0x000000d0bc0c723c */ /* 0x040ff0000004180c */
[C---:B------:R-:W-:Y:S01]  /*c5c0*/  HMMA.16816.F32.BF16 R16, R188.reuse, R210, R16 ;  /* 0x000000d2bc10723c */ /* 0x040fe20000041810 */
[----:B------:R-:W-:Y:S07]  /*c5d0*/  LDSM.16.M88.4 R208, [R225+0x6000] ;  /* 0x00600000e1d0783b */ /* 0x000fee0000000200 */
[C---:B---3--:R-:W-:Y:S08]  /*c5e0*/  HMMA.16816.F32.BF16 R20, R188.reuse, R168, R20 ;  /* 0x000000a8bc14723c */ /* 0x048ff00000041814 */
[C---:B------:R-:W-:Y:S01]  /*c5f0*/  HMMA.16816.F32.BF16 R24, R188.reuse, R170, R24 ;  /* 0x000000aabc18723c */ /* 0x040fe20000041818 */
[----:B------:R-:W-:Y:S07]  /*c600*/  LDSM.16.M88.4 R168, [R167+0x2000] ;  /* 0x00200000a7a8783b */ /* 0x000fee0000000200 */
[C---:B------:R-:W-:Y:S08]  /*c610*/  HMMA.16816.F32.BF16 R28, R188.reuse, R180, R28 ;  /* 0x000000b4bc1c723c */ /* 0x040ff0000004181c */
[----:B------:R-:W-:Y:S01]  /*c620*/  HMMA.16816.F32.BF16 R32, R188, R182, R32 ;  /* 0x000000b6bc20723c */ /* 0x000fe20000041820 */
[----:B------:R-:W3:Y:S04]  /*c630*/  LDSM.16.M88.4 R180, [R3+0xa000] ;  /* 0x00a0000003b4783b */ /* 0x000ee80000000200 */
[----:B------:R-:W3:Y:S03]  /*c640*/  LDSM.16.M88.4 R188, [R3+0xb000] ;  /* 0x00b0000003bc783b */ /* 0x000ee60000000200 */
[C---:B----4-:R-:W-:Y:S08]  /*c650*/  HMMA.16816.F32.BF16 R4, R192.reuse, R200, R4 ;  /* 0x000000c8c004723c */ /* 0x050ff00000041804 */
[C---:B------:R-:W-:Y:S01]  /*c660*/  HMMA.16816.F32.BF16 R8, R192.reuse, R202, R8 ;  /* 0x000000cac008723c */ /* 0x040fe20000041808 */
[----:B------:R-:W-:Y:S07]  /*c670*/  LDSM.16.M88.4 R200, [R2+0xa000] ;  /* 0x00a0000002c8783b */ /* 0x000fee0000000200 */
[C---:B-----5:R-:W-:Y:S08]  /*c680*/  HMMA.16816.F32.BF16 R12, R192.reuse, R196, R12 ;  /* 0x000000c4c00c723c */ /* 0x060ff0000004180c */
[C---:B------:R-:W-:Y:S01]  /*c690*/  HMMA.16816.F32.BF16 R16, R192.reuse, R198, R16 ;  /* 0x000000c6c010723c */ /* 0x040fe20000041810 */
[----:B------:R-:W-:Y:S07]  /*c6a0*/  LDSM.16.M88.4 R196, [R164+0x2000] ;  /* 0x00200000a4c4783b */ /* 0x000fee0000000200 */
[C---:B-1----:R-:W-:Y:S08]  /*c6b0*/  HMMA.16816.F32.BF16 R20, R192.reuse, R172, R20 ;  /* 0x000000acc014723c */ /* 0x042ff00000041814 */
[C---:B------:R-:W-:Y:S01]  /*c6c0*/  HMMA.16816.F32.BF16 R24, R192.reuse, R174, R24 ;  /* 0x000000aec018723c */ /* 0x040fe20000041818 */
[----:B------:R-:W1:Y:S07]  /*c6d0*/  LDSM.16.M88.4 R172, [R3+0xb800] ;  /* 0x00b8000003ac783b */ /* 0x000e6e0000000200 */
[C---:B--2---:R-:W-:Y:S08]  /*c6e0*/  HMMA.16816.F32.BF16 R28, R192.reuse, R176, R28 ;  /* 0x000000b0c01c723c */ /* 0x044ff0000004181c */
[----:B------:R-:W-:Y:S01]  /*c6f0*/  HMMA.16816.F32.BF16 R32, R192, R178, R32 ;  /* 0x000000b2c020723c */ /* 0x000fe20000041820 */
[----:B------:R-:W2:Y:S04]  /*c700*/  LDSM.16.M88.4 R176, [R2+0xa800] ;  /* 0x00a8000002b0783b */ /* 0x000ea80000000200 */
[----:B------:R-:W-:Y:S03]  /*c710*/  LDSM.16.M88.4 R192, [R224+UR5+0xd000] ;  /* 0x00d00005e0c0783b */ /* 0x000fe60008000200 */
[C---:B---3--:R-:W-:Y:S08]  /*c720*/  HMMA.16816.F32.BF16 R4, R168.reuse, R180, R4 ;  /* 0x000000b4a804723c */ /* 0x048ff00000041804 */
[C---:B------:R-:W-:Y:S01]  /*c730*/  HMMA.16816.F32.BF16 R8, R168.reuse, R182, R8 ;  /* 0x000000b6a808723c */ /* 0x040fe20000041808 */
[----:B------:R-:W3:Y:S07]  /*c740*/  LDSM.16.M88.4 R180, [R2+0xb000] ;  /* 0x00b0000002b4783b */ /* 0x000eee0000000200 */
[C---:B------:R-:W-:Y:S08]  /*c750*/  HMMA.16816.F32.BF16 R12, R168.reuse, R184, R12 ;  /* 0x000000b8a80c723c */ /* 0x040ff0000004180c */
[C---:B------:R-:W-:Y:S01]  /*c760*/  HMMA.16816.F32.BF16 R16, R168.reuse, R186, R16 ;  /* 0x000000baa810723c */ /* 0x040fe20000041810 */
[----:B------:R-:W-:Y:S07]  /*c770*/  LDSM.16.M88.4 R184, [R224+UR5+0xc000] ;  /* 0x00c00005e0b8783b */ /* 0x000fee0008000200 */
[C---:B------:R-:W-:Y:S08]  /*c780*/  HMMA.16816.F32.BF16 R20, R168.reuse, R188, R20 ;  /* 0x000000bca814723c */ /* 0x040ff00000041814 */
[C---:B------:R-:W-:Y:S01]  /*c790*/  HMMA.16816.F32.BF16 R24, R168.reuse, R190, R24 ;  /* 0x000000bea818723c */ /* 0x040fe20000041818 */
[----:B------:R-:W-:Y:S07]  /*c7a0*/  LDSM.16.M88.4 R188, [R224+UR5+0xc800] ;  /* 0x00c80005e0bc783b */ /* 0x000fee0008000200 */
[C---:B-1----:R-:W-:Y:S08]  /*c7b0*/  HMMA.16816.F32.BF16 R28, R168.reuse, R172, R28 ;  /* 0x000000aca81c723c */ /* 0x042ff0000004181c */
[----:B------:R-:W-:Y:S01]  /*c7c0*/  HMMA.16816.F32.BF16 R32, R168, R174, R32 ;  /* 0x000000aea820723c */ /* 0x000fe20000041820 */
[----:B------:R-:W1:Y:S04]  /*c7d0*/  LDSM.16.M88.4 R168, [R2+0xb800] ;  /* 0x00b8000002a8783b */ /* 0x000e680000000200 */
[----:B------:R-:W4:Y:S03]  /*c7e0*/  LDSM.16.M88.4 R172, [R225+0x4000] ;  /* 0x00400000e1ac783b */ /* 0x000f260000000200 */
[C---:B------:R-:W-:Y:S08]  /*c7f0*/  HMMA.16816.F32.BF16 R4, R196.reuse, R200, R4 ;  /* 0x000000c8c404723c */ /* 0x040ff00000041804 */
[C---:B------:R-:W-:Y:S01]  /*c800*/  HMMA.16816.F32.BF16 R8, R196.reuse, R202, R8 ;  /* 0x000000cac408723c */ /* 0x040fe20000041808 */
[----:B------:R-:W-:Y:S07]  /*c810*/  LDSM.16.M88.4 R200, [R223+0x4000] ;  /* 0x00400000dfc8783b */ /* 0x000fee0000000200 */
[C---:B--2---:R-:W-:Y:S08]  /*c820*/  HMMA.16816.F32.BF16 R12, R196.reuse, R176, R12 ;  /* 0x000000b0c40c723c */ /* 0x044ff0000004180c */
[C---:B------:R-:W-:Y:S01]  /*c830*/  HMMA.16816.F32.BF16 R16, R196.reuse, R178, R16 ;  /* 0x000000b2c410723c */ /* 0x040fe20000041810 */
[----:B------:R-:W2:Y:S07]  /*c840*/  LDSM.16.M88.4 R176, [R224+UR5+0xd800] ;  /* 0x00d80005e0b0783b */ /* 0x000eae0008000200 */
[C---:B---3--:R-:W-:Y:S08]  /*c850*/  HMMA.16816.F32.BF16 R20, R196.reuse, R180, R20 ;  /* 0x000000b4c414723c */ /* 0x048ff00000041814 */
[C---:B------:R-:W-:Y:S01]  /*c860*/  HMMA.16816.F32.BF16 R24, R196.reuse, R182, R24 ;  /* 0x000000b6c418723c */ /* 0x040fe20000041818 */
[----:B------:R-:W-:Y:S07]  /*c870*/  LDSM.16.M88.4 R180, [R166+0xd000] ;  /* 0x00d00000a6b4783b */ /* 0x000fee0000000200 */
[C---:B-1----:R-:W-:Y:S08]  /*c880*/  HMMA.16816.F32.BF16 R28, R196.reuse, R168, R28 ;  /* 0x000000a8c41c723c */ /* 0x042ff0000004181c */
[----:B------:R-:W-:Y:S01]  /*c890*/  HMMA.16816.F32.BF16 R32, R196, R170, R32 ;  /* 0x000000aac420723c */ /* 0x000fe20000041820 */
[----:B------:R-:W1:Y:S04]  /*c8a0*/  LDSM.16.M88.4 R168, [R166+0xc800] ;  /* 0x00c80000a6a8783b */ /* 0x000e680000000200 */
[----:B------:R-:W-:Y:S03]  /*c8b0*/  LDSM.16.M88.4 R196, [R2+0xc000] ;  /* 0x00c0000002c4783b */ /* 0x000fe60000000200 */
[C---:B----4-:R-:W-:Y:S08]  /*c8c0*/  HMMA.16816.F32.BF16 R4, R172.reuse, R184, R4 ;  /* 0x000000b8ac04723c */ /* 0x050ff00000041804 */
        /* <DEDUP_REMOVED lines=8> */
[C---:B--2---:R-:W-:Y:S08]  /*c950*/  HMMA.16816.F32.BF16 R28, R172.reuse, R176, R28 ;  /* 0x000000b0ac1c723c */ /* 0x044ff0000004181c */
[----:B------:R-:W-:Y:S01]  /*c960*/  HMMA.16816.F32.BF16 R32, R172, R178, R32 ;  /* 0x000000b2ac20723c */ /* 0x000fe20000041820 */
[----:B------:R-:W2:Y:S04]  /*c970*/  LDSM.16.M88.4 R172, [R166+0xd800] ;  /* 0x00d80000a6ac783b */ /* 0x000ea80000000200 */
[----:B------:R-:W3:Y:S03]  /*c980*/  LDSM.16.M88.4 R176, [R167+0x4000] ;  /* 0x00400000a7b0783b */ /* 0x000ee60000000200 */
[C---:B------:R-:W-:Y:S08]  /*c990*/  HMMA.16816.F32.BF16 R4, R200.reuse, R204, R4 ;  /* 0x000000ccc804723c */ /* 0x040ff00000041804 */
[C---:B------:R-:W-:Y:S01]  /*c9a0*/  HMMA.16816.F32.BF16 R8, R200.reuse, R206, R8 ;  /* 0x000000cec808723c */ /* 0x040fe20000041808 */
[----:B------:R-:W-:Y:S07]  /*c9b0*/  LDSM.16.M88.4 R204, [R2+0xd800] ;  /* 0x00d8000002cc783b */ /* 0x000fee0000000200 */
[C---:B-1----:R-:W-:Y:S08]  /*c9c0*/  HMMA.16816.F32.BF16 R12, R200.reuse, R168, R12 ;  /* 0x000000a8c80c723c */ /* 0x042ff0000004180c */
[C---:B------:R-:W-:Y:S01]  /*c9d0*/  HMMA.16816.F32.BF16 R16, R200.reuse, R170, R16 ;  /* 0x000000aac810723c */ /* 0x040fe20000041810 */
[----:B------:R-:W1:Y:S07]  /*c9e0*/  LDSM.16.M88.4 R168, [R3+0xc800] ;  /* 0x00c8000003a8783b */ /* 0x000e6e0000000200 */
[C---:B------:R-:W-:Y:S08]  /*c9f0*/  HMMA.16816.F32.BF16 R20, R200.reuse, R180, R20 ;  /* 0x000000b4c814723c */ /* 0x040ff00000041814 */
[C---:B------:R-:W-:Y:S01]  /*ca00*/  HMMA.16816.F32.BF16 R24, R200.reuse, R182, R24 ;  /* 0x000000b6c818723c */ /* 0x040fe20000041818 */
[----:B------:R-:W4:Y:S07]  /*ca10*/  LDSM.16.M88.4 R180, [R164+0x4000] ;  /* 0x00400000a4b4783b */ /* 0x000f2e0000000200 */
[C---:B--2---:R-:W-:Y:S08]  /*ca20*/  HMMA.16816.F32.BF16 R28, R200.reuse, R172, R28 ;  /* 0x000000acc81c723c */ /* 0x044ff0000004181c */
[----:B------:R-:W-:Y:S01]  /*ca30*/  HMMA.16816.F32.BF16 R32, R200, R174, R32 ;  /* 0x000000aec820723c */ /* 0x000fe20000041820 */
[----:B------:R-:W2:Y:S04]  /*ca40*/  LDSM.16.M88.4 R172, [R2+0xc800] ;  /* 0x00c8000002ac783b */ /* 0x000ea80000000200 */
[----:B------:R-:W5:Y:S03]  /*ca50*/  LDSM.16.M88.4 R200, [R2+0xd000] ;  /* 0x00d0000002c8783b */ /* 0x000f660000000200 */
[C---:B---3--:R-:W-:Y:S08]  /*ca60*/  HMMA.16816.F32.BF16 R4, R176.reuse, R184, R4 ;  /* 0x000000b8b004723c */ /* 0x048ff00000041804 */
[C---:B------:R-:W-:Y:S01]  /*ca70*/  HMMA.16816.F32.BF16 R8, R176.reuse, R186, R8 ;  /* 0x000000bab008723c */ /* 0x040fe20000041808 */
[----:B------:R-:W-:Y:S07]  /*ca80*/  LDSM.16.M88.4 R184, [R224+UR5+0xf800] ;  /* 0x00f80005e0b8783b */ /* 0x000fee0008000200 */
[C---:B-1----:R-:W-:Y:S08]  /*ca90*/  HMMA.16816.F32.BF16 R12, R176.reuse, R168, R12 ;  /* 0x000000a8b00c723c */ /* 0x042ff0000004180c */
[C---:B------:R-:W-:Y:S01]  /*caa0*/  HMMA.16816.F32.BF16 R16, R176.reuse, R170, R16 ;  /* 0x000000aab010723c */ /* 0x040fe20000041810 */
[----:B------:R-:W1:Y:S07]  /*cab0*/  LDSM.16.M88.4 R168, [R224+UR5+0xe800] ;  /* 0x00e80005e0a8783b */ /* 0x000e6e0008000200 */
[C---:B------:R-:W-:Y:S08]  /*cac0*/  HMMA.16816.F32.BF16 R20, R176.reuse, R188, R20 ;  /* 0x000000bcb014723c */ /* 0x040ff00000041814 */
[C---:B------:R-:W-:Y:S01]  /*cad0*/  HMMA.16816.F32.BF16 R24, R176.reuse, R190, R24 ;  /* 0x000000beb018723c */ /* 0x040fe20000041818 */
[----:B------:R-:W-:Y:S07]  /*cae0*/  LDSM.16.M88.4 R188, [R166+0xe800] ;  /* 0x00e80000a6bc783b */ /* 0x000fee0000000200 */
[C---:B------:R-:W-:Y:S08]  /*caf0*/  HMMA.16816.F32.BF16 R28, R176.reuse, R192, R28 ;  /* 0x000000c0b01c723c */ /* 0x040ff0000004181c */
[----:B------:R-:W-:Y:S01]  /*cb00*/  HMMA.16816.F32.BF16 R32, R176, R194, R32 ;  /* 0x000000c2b020723c */ /* 0x000fe20000041820 */
[----:B------:R-:W3:Y:S04]  /*cb10*/  LDSM.16.M88.4 R176, [R224+UR5+0xf000] ;  /* 0x00f00005e0b0783b */ /* 0x000ee80008000200 */
[----:B------:R-:W-:Y:S03]  /*cb20*/  LDSM.16.M88.4 R192, [R166+0xf000] ;  /* 0x00f00000a6c0783b */ /* 0x000fe60000000200 */
[C---:B----4-:R-:W-:Y:S08]  /*cb30*/  HMMA.16816.F32.BF16 R4, R180.reuse, R196, R4 ;  /* 0x000000c4b404723c */ /* 0x050ff00000041804 */
[C---:B------:R-:W-:Y:S01]  /*cb40*/  HMMA.16816.F32.BF16 R8, R180.reuse, R198, R8 ;  /* 0x000000c6b408723c */ /* 0x040fe20000041808 */
[----:B------:R-:W-:Y:S07]  /*cb50*/  LDSM.16.M88.4 R196, [R166+0xf800] ;  /* 0x00f80000a6c4783b */ /* 0x000fee0000000200 */
[C---:B--2---:R-:W-:Y:S08]  /*cb60*/  HMMA.16816.F32.BF16 R12, R180.reuse, R172, R12 ;  /* 0x000000acb40c723c */ /* 0x044ff0000004180c */
[C---:B------:R-:W-:Y:S01]  /*cb70*/  HMMA.16816.F32.BF16 R16, R180.reuse, R174, R16 ;  /* 0x000000aeb410723c */ /* 0x040fe20000041810 */
[----:B------:R-:W-:Y:S07]  /*cb80*/  LDSM.16.M88.4 R172, [R223+0x6000] ;  /* 0x00600000dfac783b */ /* 0x000fee0000000200 */
[C---:B-----5:R-:W-:Y:S08]  /*cb90*/  HMMA.16816.F32.BF16 R20, R180.reuse, R200, R20 ;  /* 0x000000c8b414723c */ /* 0x060ff00000041814 */
[C---:B------:R-:W-:Y:S01]  /*cba0*/  HMMA.16816.F32.BF16 R24, R180.reuse, R202, R24 ;  /* 0x000000cab418723c */ /* 0x040fe20000041818 */
[----:B------:R-:W-:Y:S07]  /*cbb0*/  LDSM.16.M88.4 R200, [R3+0xe800] ;  /* 0x00e8000003c8783b */ /* 0x000fee0000000200 */
[C---:B------:R-:W-:Y:S08]  /*cbc0*/  HMMA.16816.F32.BF16 R28, R180.reuse, R204, R28 ;  /* 0x000000ccb41c723c */ /* 0x040ff0000004181c */
[----:B------:R-:W-:Y:S01]  /*cbd0*/  HMMA.16816.F32.BF16 R32, R180, R206, R32 ;  /* 0x000000ceb420723c */ /* 0x000fe20000041820 */
[----:B------:R-:W2:Y:S04]  /*cbe0*/  LDSM.16.M88.4 R180, [R166+0xe000] ;  /* 0x00e00000a6b4783b */ /* 0x000ea80000000200 */
[----:B------:R-:W-:Y:S03]  /*cbf0*/  LDSM.16.M88.4 R204, [R3+0xf000] ;  /* 0x00f0000003cc783b */ /* 0x000fe60000000200 */
[C---:B------:R-:W-:Y:S08]  /*cc00*/  HMMA.16816.F32.BF16 R4, R208.reuse, R212, R4 ;  /* 0x000000d4d004723c */ /* 0x040ff00000041804 */
[C---:B------:R-:W-:Y:S01]  /*cc10*/  HMMA.16816.F32.BF16 R8, R208.reuse, R214, R8 ;  /* 0x000000d6d008723c */ /* 0x040fe20000041808 */
[----:B------:R-:W-:Y:S07]  /*cc20*/  LDSM.16.M88.4 R212, [R2+0xf800] ;  /* 0x00f8000002d4783b */ /* 0x000fee0000000200 */
[C---:B-1----:R-:W-:Y:S08]  /*cc30*/  HMMA.16816.F32.BF16 R12, R208.reuse, R168, R12 ;  /* 0x000000a8d00c723c */ /* 0x042ff0000004180c */
[C---:B------:R-:W-:Y:S01]  /*cc40*/  HMMA.16816.F32.BF16 R16, R208.reuse, R170, R16 ;  /* 0x000000aad010723c */ /* 0x040fe20000041810 */
[----:B------:R-:W-:Y:S07]  /*cc50*/  LDSM.16.M88.4 R168, [R167+0x6000] ;  /* 0x00600000a7a8783b */ /* 0x000fee0000000200 */
[C---:B---3--:R-:W-:Y:S08]  /*cc60*/  HMMA.16816.F32.BF16 R20, R208.reuse, R176, R20 ;  /* 0x000000b0d014723c */ /* 0x048ff00000041814 */
[C---:B------:R-:W-:Y:S01]  /*cc70*/  HMMA.16816.F32.BF16 R24, R208.reuse, R178, R24 ;  /* 0x000000b2d018723c */ /* 0x040fe20000041818 */
[----:B------:R-:W1:Y:S07]  /*cc80*/  LDSM.16.M88.4 R176, [R3+0xe000] ;  /* 0x00e0000003b0783b */ /* 0x000e6e0000000200 */
[C---:B------:R-:W-:Y:S08]  /*cc90*/  HMMA.16816.F32.BF16 R28, R208.reuse, R184, R28 ;  /* 0x000000b8d01c723c */ /* 0x040ff0000004181c */
        /* <DEDUP_REMOVED lines=11> */
[----:B------:R-:W4:Y:S01]  /*cd50*/  LDSM.16.M88.4 R192, [R2+0xe800] ;  /* 0x00e8000002c0783b */ /* 0x000f220000000200 */
[----:B------:R-:W-:Y:S04]  /*cd60*/  DEPBAR.LE SB0, 0x0 ;  /* 0x000080000000791a */ /* 0x000fe80000000000 */
[----:B------:R-:W-:Y:S02]  /*cd70*/  BAR.SYNC.DEFER_BLOCKING 0x0 ;  /* 0x0000000000007b1d */ /* 0x000fe40000010000 */
        /* <DEDUP_REMOVED lines=8> */
[C---:B---3--:R-:W-:Y:S08]  /*ce00*/  HMMA.16816.F32.BF16 R28, R168.reuse, R184, R28 ;  /* 0x000000b8a81c723c */ /* 0x048ff0000004181c */
[----:B------:R-:W-:Y:S08]  /*ce10*/  HMMA.16816.F32.BF16 R32, R168, R186, R32 ;  /* 0x000000baa820723c */ /* 0x000ff00000041820 */
[C---:B--2---:R-:W-:Y:S08]  /*ce20*/  HMMA.16816.F32.BF16 R4, R180.reuse, R188, R4 ;  /* 0x000000bcb404723c */ /* 0x044ff00000041804 */
[C---:B------:R-:W-:Y:S08]  /*ce30*/  HMMA.16816.F32.BF16 R8, R180.reuse, R190, R8 ;  /* 0x000000beb408723c */ /* 0x040ff00000041808 */
[C---:B----4-:R-:W-:Y:S08]  /*ce40*/  HMMA.16816.F32.BF16 R12, R180.reuse, R192, R12 ;  /* 0x000000c0b40c723c */ /* 0x050ff0000004180c */
[C---:B------:R-:W-:Y:S08]  /*ce50*/  HMMA.16816.F32.BF16 R16, R180.reuse, R194, R16 ;  /* 0x000000c2b410723c */ /* 0x040ff00000041810 */
[C---:B------:R-:W-:Y:S08]  /*ce60*/  HMMA.16816.F32.BF16 R20, R180.reuse, R208, R20 ;  /* 0x000000d0b414723c */ /* 0x040ff00000041814 */
[C---:B------:R-:W-:Y:S08]  /*ce70*/  HMMA.16816.F32.BF16 R24, R180.reuse, R210, R24 ;  /* 0x000000d2b418723c */ /* 0x040ff00000041818 */
[C---:B------:R-:W-:Y:S08]  /*ce80*/  HMMA.16816.F32.BF16 R28, R180.reuse, R212, R28 ;  /* 0x000000d4b41c723c */ /* 0x040ff0000004181c */
[----:B------:R-:W-:Y:S01]  /*ce90*/  HMMA.16816.F32.BF16 R32, R180, R214, R32 ;  /* 0x000000d6b420723c */ /* 0x000fe20000041820 */
[----:B------:R-:W-:Y:S08]  /*cea0*/  @!UPT UIADD3 URZ, UPT, UPT, URZ, URZ, URZ ;  /* 0x000000fffffff290 */ /* 0x000ff0000fffe0ff */
[----:B------:R-:W-:Y:S11]  /*ceb0*/  @!P6 BRA `(.L_x_541) ;  /* 0x0000000800b4e947 */ /* 0x000ff60003800000 */
[----:B------:R-:W1:Y:S08]  /*cec0*/  LDC.64 R2, c[0x0][0x4e0] ;  /* 0x00013800ff027b82 */ /* 0x000e700000000a00 */
[----:B------:R-:W2:Y:S01]  /*ced0*/  LDC R167, c[0x0][0x3bc] ;  /* 0x0000ef00ffa77b82 */ /* 0x000ea20000000800 */
[----:B-1----:R-:W-:Y:S04]  /*cee0*/  ISETP.NE.U32.AND P5, PT, R2, RZ, PT ;  /* 0x000000ff0200720c */ /* 0x002fe80003fa5070 */
[----:B------:R-:W-:Y:S11]  /*cef0*/  ISETP.NE.AND.EX P5, PT, R3, RZ, PT, P5 ;  /* 0x000000ff0300720c */ /* 0x000ff60003fa5350 */
[----:B------:R-:W-:Y:S02]  /*cf00*/  @!UPT UIADD3 URZ, UPT, UPT, URZ, URZ, URZ ;  /* 0x000000fffffff290 */ /* 0x000fe4000fffe0ff */
[----:B------:R-:W1:Y:S01]  /*cf10*/  @!P5 LDC R2, c[0x0][0x3b8] ;  /* 0x0000ee00ff02db82 */ /* 0x000e620000000800 */
[----:B------:R-:W-:Y:S05]  /*cf20*/  @!P5 IMAD.MOV.U32 R164, RZ, RZ, RZ ;  /* 0x000000ffffa4d224 */ /* 0x000fea00078e00ff */
[----:B------:R-:W-:Y:S01]  /*cf30*/  @!P5 IADD3 R164, P6, PT, RZ, -R164, RZ ;  /* 0x800000a4ffa4d210 */ /* 0x000fe20007fde0ff */
[----:B-1----:R-:W-:Y:S04]  /*cf40*/  @!P5 IMAD.SHL.U32 R3, R2, 0x40, RZ ;  /* 0x000000400203d824 */ /* 0x002fe800078e00ff */
[----:B------:R-:W-:Y:S05]  /*cf50*/  @!P5 IMAD.X R3, RZ, RZ, ~R3, P6 ;  /* 0x000000ffff03d224 */ /* 0x000fea00030e0e03 */
[----:B------:R-:W-:Y:S04]  /*cf60*/  @!P5 SHF.R.S64 R169, R164, 0x1f, R3 ;  /* 0x0000001fa4a9d819 */ /* 0x000fe80000001003 */
[----:B------:R-:W-:Y:S04]  /*cf70*/  @!P5 IADD3 R228, P6, PT, R169, R228, RZ ;  /* 0x000000e4a9e4d210 */ /* 0x000fe80007fde0ff */
[----:B------:R-:W-:Y:S01]  /*cf80*/  @!P5 LEA.HI.X.SX32 R227, R3, R227, 0x1, P6 ;  /* 0x000000e303e3d211 */ /* 0x000fe200030f0eff */
[----:B--2---:R-:W-:Y:S08]  /*cf90*/  @!P5 BRA `(.L_x_542) ;  /* 0x000000040004d947 */ /* 0x004ff00003800000 */
[----:B------:R-:W-:Y:S01]  /*cfa0*/  VIADD R173, R239, 0xffffff80 ;  /* 0xffffff80efad7836 */ /* 0x000fe20000000000 */
[----:B------:R-:W1:Y:S04]  /*cfb0*/  LDC R164, c[0x0][0x4f0] ;  /* 0x00013c00ffa47b82 */ /* 0x000e680000000800 */
[----:B------:R-:W-:Y:S02]  /*cfc0*/  IABS R168, R173 ;  /* 0x000000ad00a87213 */ /* 0x000fe40000000000 */
[-C--:B-1----:R-:W-:Y:S02]  /*cfd0*/  IABS R169, R164.reuse ;  /* 0x000000a400a97213 */ /* 0x082fe40000000000 */
[----:B------:R-:W-:Y:S02]  /*cfe0*/  LOP3.LUT R173, R173, R164, RZ, 0x3c, !PT ;  /* 0x000000a4adad7212 */ /* 0x000fe400078e3cff */
[----:B------:R-:W1:Y:S10]  /*cff0*/  I2F.RP R170, R169 ;  /* 0x000000a900aa7306 */ /* 0x000e740000209400 */
[----:B-1----:R-:W1:Y:S02]  /*d000*/  MUFU.RCP R2, R170 ;  /* 0x000000aa00027308 */ /* 0x002e640000001000 */
[----:B-1----:R-:W-:Y:S08]  /*d010*/  VIADD R166, R2, 0xffffffe ;  /* 0x0ffffffe02a67836 */ /* 0x002ff00000000000 */
[----:B------:R-:W1:Y:S02]  /*d020*/  F2I.FTZ.U32.TRUNC.NTZ R3, R166 ;  /* 0x000000a600037305 */ /* 0x000e64000021f000 */
[--C-:B-1----:R-:W-:Y:S04]  /*d030*/  IMAD.MOV R2, RZ, RZ, -R3.reuse ;  /* 0x000000ffff027224 */ /* 0x102fe800078e0a03 */
[----:B------:R-:W-:Y:S01]  /*d040*/  IMAD R171, R2, R169, RZ ;  /* 0x000000a902ab7224 */ /* 0x000fe200078e02ff */
[----:B------:R-:W-:Y:S05]  /*d050*/  MOV R2, RZ ;  /* 0x000000ff00027202 */ /* 0x000fea0000000f00 */
[----:B------:R-:W-:Y:S04]  /*d060*/  IMAD.HI.U32 R3, R3, R171, R2 ;  /* 0x000000ab03037227 */ /* 0x000fe800078e0002 */
[----:B------:R-:W-:Y:S02]  /*d070*/  VIADD R171, R239, 0xffffffc0 ;  /* 0xffffffc0efab7836 */ /* 0x000fe40000000000 */
[----:B------:R-:W-:Y:S03]  /*d080*/  IMAD.HI.U32 R170, R3, R168, RZ ;  /* 0x000000a803aa7227 */ /* 0x000fe600078e00ff */
[----:B------:R-:W-:Y:S01]  /*d090*/  IABS R2, R171 ;  /* 0x000000ab00027213 */ /* 0x000fe20000000000 */
[----:B------:R-:W-:Y:S01]  /*d0a0*/  IMAD.MOV R166, RZ, RZ, -R170 ;  /* 0x000000ffffa67224 */ /* 0x000fe200078e0aaa */
[----:B------:R-:W-:Y:S03]  /*d0b0*/  LOP3.LUT R171, R171, R164, RZ, 0x3c, !PT ;  /* 0x000000a4abab7212 */ /* 0x000fe600078e3cff */
[----:B------:R-:W-:Y:S02]  /*d0c0*/  IMAD R168, R169, R166, R168 ;  /* 0x000000a6a9a87224 */ /* 0x000fe400078e02a8 */
[----:B------:R-:W-:Y:S03]  /*d0d0*/  IMAD.HI.U32 R166, R3, R2, RZ ;  /* 0x0000000203a67227 */ /* 0x000fe600078e00ff */
[C---:B------:R-:W-:Y:S02]  /*d0e0*/  ISETP.GT.U32.AND P6, PT, R169.reuse, R168, PT ;  /* 0x000000a8a900720c */ /* 0x040fe40003fc4070 */
[----:B------:R-:W-:Y:S05]  /*d0f0*/  IADD3 R3, PT, PT, -R166, RZ, RZ ;  /* 0x000000ffa6037210 */ /* 0x000fea0007ffe1ff */
[C---:B------:R-:W-:Y:S06]  /*d100*/  IMAD R2, R169.reuse, R3, R2 ;  /* 0x00000003a9027224 */ /* 0x040fec00078e0202 */
[----:B------:R-:W-:Y:S02]  /*d110*/  @!P6 IMAD.IADD R168, R168, 0x1, -R169 ;  /* 0x00000001a8a8e824 */ /* 0x000fe400078e0aa9 */
[----:B------:R-:W-:Y:S01]  /*d120*/  @!P6 VIADD R170, R170, 0x1 ;  /* 0x00000001aaaae836 */ /* 0x000fe20000000000 */
[----:B------:R-:W-:Y:S11]  /*d130*/  ISETP.GT.U32.AND P6, PT, R169, R2, PT ;  /* 0x00000002a900720c */ /* 0x000ff60003fc4070 */
[----:B------:R-:W-:Y:S02]  /*d140*/  @!UPT UIADD3 URZ, UPT, UPT, URZ, URZ, URZ ;  /* 0x000000fffffff290 */ /* 0x000fe4000fffe0ff */
[-C--:B------:R-:W-:Y:S01]  /*d150*/  @!P6 IADD3 R2, PT, PT, R2, -R169.reuse, RZ ;  /* 0x800000a90202e210 */ /* 0x080fe20007ffe0ff */
[----:B------:R-:W-:Y:S01]  /*d160*/  @!P6 VIADD R166, R166, 0x1 ;  /* 0x00000001a6a6e836 */ /* 0x000fe20000000000 */
[-C--:B------:R-:W-:Y:S11]  /*d170*/  ISETP.GE.U32.AND P6, PT, R168, R169.reuse, PT ;  /* 0x000000a9a800720c */ /* 0x080ff60003fc6070 */
[----:B------:R-:W-:Y:S02]  /*d180*/  @!UPT UIADD3 URZ, UPT, UPT, URZ, URZ, URZ ;  /* 0x000000fffffff290 */ /* 0x000fe4000fffe0ff */
[----:B------:R-:W-:Y:S01]  /*d190*/  @P6 VIADD R170, R170, 0x1 ;  /* 0x00000001aaaa6836 */ /* 0x000fe20000000000 */
[----:B------:R-:W-:Y:S02]  /*d1a0*/  ISETP.GE.U32.AND P6, PT, R2, R169, PT ;  /* 0x000000a90200720c */ /* 0x000fe40003fc6070 */
[----:B------:R-:W1:Y:S11]  /*d1b0*/  LDC.64 R2, c[0x0][0x3b8] ;  /* 0x0000ee00ff027b82 */ /* 0x000e760000000a00 */
[----:B------:R-:W-:Y:S02]  /*d1c0*/  @P6 IADD3 R166, PT, PT, R166, 0x1, RZ ;  /* 0x00000001a6a66810 */ /* 0x000fe40007ffe0ff */
[----:B------:R-:W-:Y:S11]  /*d1d0*/  ISETP.GE.AND P6, PT, R173, RZ, PT ;  /* 0x000000ffad00720c */ /* 0x000ff60003fc6270 */
[----:B------:R-:W-:Y:S02]  /*d1e0*/  @!UPT UIADD3 URZ, UPT, UPT, URZ, URZ, URZ ;  /* 0x000000fffffff290 */ /* 0x000fe4000fffe0ff */
[----:B------:R-:W-:Y:S01]  /*d1f0*/  @!P6 IMAD.MOV R170, RZ, RZ, -R170 ;  /* 0x000000ffffaae224 */ /* 0x000fe200078e0aaa */
[----:B------:R-:W-:Y:S02]  /*d200*/  ISETP.GE.AND P6, PT, R171, RZ, PT ;  /* 0x000000ffab00720c */ /* 0x000fe40003fc6270 */
[----:B------:R-:W-:Y:S11]  /*d210*/  LOP3.LUT R171, RZ, R164, RZ, 0x33, !PT ;  /* 0x000000a4ffab7212 */ /* 0x000ff600078e33ff */
[----:B------:R-:W-:Y:S01]  /*d220*/  @!P6 IMAD.MOV R166, RZ, RZ, -R166 ;  /* 0x000000ffffa6e224 */ /* 0x000fe200078e0aa6 */
[----:B------:R-:W-:Y:S04]  /*d230*/  ISETP.NE.AND P6, PT, R164, RZ, PT ;  /* 0x000000ffa400720c */ /* 0x000fe80003fc5270 */
[C---:B------:R-:W-:Y:S02]  /*d240*/  SEL R173, R171.reuse, R170, !P6 ;  /* 0x000000aaabad7207 */ /* 0x040fe40007000000 */
[----:B------:R-:W-:Y:S02]  /*d250*/  SEL R171, R171, R166, !P6 ;  /* 0x000000a6abab7207 */ /* 0x000fe40007000000 */
[CC--:B------:R-:W-:Y:S04]  /*d260*/  LEA R176, P6, R173.reuse, R236.reuse, 0x2 ;  /* 0x000000ecadb07211 */ /* 0x0c0fe800078c10ff */
[-C--:B------:R-:W-:Y:S02]  /*d270*/  LEA.HI.X.SX32 R177, R173, R237.reuse, 0x2, P6 ;  /* 0x000000edadb17211 */ /* 0x080fe400030f16ff */
[C---:B------:R-:W-:Y:S03]  /*d280*/  LEA R174, P6, R171.reuse, R236, 0x2 ;  /* 0x000000ecabae7211 */ /* 0x040fe600078c10ff */
[----:B------:R-:W2:Y:S01]  /*d290*/  LDG.E R169, desc[UR16][R176.64] ;  /* 0x00000010b0a97981 */ /* 0x000ea2000c1e1900 */
[C---:B------:R-:W-:Y:S02]  /*d2a0*/  LEA.HI.X.SX32 R175, R171.reuse, R237, 0x2, P6 ;  /* 0x000000edabaf7211 */ /* 0x040fe400030f16ff */
[----:B------:R-:W-:Y:S03]  /*d2b0*/  IADD3 R171, PT, PT, R171, -R173, RZ ;  /* 0x800000adabab7210 */ /* 0x000fe60007ffe0ff */
[----:B------:R-:W2:Y:S02]  /*d2c0*/  LDG.E R166, desc[UR16][R174.64] ;  /* 0x00000010aea67981 */ /* 0x000ea4000c1e1900 */
[----:B------:R-:W-:Y:S05]  /*d2d0*/  IMAD R171, R171, R164, -0x40 ;  /* 0xffffffc0abab7424 */ /* 0x000fea00078e02a4 */
[----:B------:R-:W-:Y:S05]  /*d2e0*/  SHF.R.S32.HI R173, RZ, 0x1f, R171 ;  /* 0x0000001fffad7819 */ /* 0x000fea00000114ab */
[-C--:B-1----:R-:W-:Y:S02]  /*d2f0*/  IMAD R164, R173, R2.reuse, RZ ;  /* 0x00000002ada47224 */ /* 0x082fe400078e02ff */
[C---:B------:R-:W-:Y:S04]  /*d300*/  IMAD.WIDE.U32 R172, R171.reuse, R2, RZ ;  /* 0x00000002abac7225 */ /* 0x040fe800078e00ff */
[----:B------:R-:W-:Y:S04]  /*d310*/  IMAD R164, R171, R3, R164 ;  /* 0x00000003aba47224 */ /* 0x000fe800078e02a4 */
[----:B------:R-:W-:Y:S02]  /*d320*/  IMAD.IADD R173, R173, 0x1, R164 ;  /* 0x00000001adad7824 */ /* 0x000fe400078e02a4 */
[----:B--2---:R-:W-:Y:S04]  /*d330*/  IMAD.IADD R169, R169, 0x1, -R166 ;  /* 0x00000001a9a97824 */ /* 0x004fe800078e0aa6 */
[----:B------:R-:W-:Y:S01]  /*d340*/  IMAD.WIDE.U32 R172, R169, UR6, R172 ;  /* 0x00000006a9ac7c25 */ /* 0x000fe2000f8e00ac */
[----:B------:R-:W-:Y:S02]  /*d350*/  SHF.R.S32.HI R3, RZ, 0x1f, R169 ;  /* 0x0000001fff037819 */ /* 0x000fe400000114a9 */
[C---:B------:R-:W-:Y:S03]  /*d360*/  LEA R228, P6, R172.reuse, R228, 0x1 ;  /* 0x000000e4ace47211 */ /* 0x040fe600078c08ff */
[----:B------:R-:W-:Y:S04]  /*d370*/  IMAD R164, R3, UR6, RZ ;  /* 0x0000000603a47c24 */ /* 0x000fe8000f8e02ff */
[----:B------:R-:W-:Y:S05]  /*d380*/  IMAD R164, R169, UR7, R164 ;  /* 0x00000007a9a47c24 */ /* 0x000fea000f8e02a4 */
[----:B------:R-:W-:Y:S04]  /*d390*/  IADD3 R164, PT, PT, R173, R164, RZ ;  /* 0x000000a4ada47210 */ /* 0x000fe80007ffe0ff */
[----:B------:R-:W-:Y:S07]  /*d3a0*/  LEA.HI.X R227, R172, R227, R164, 0x1, P6 ;  /* 0x000000e3ace37211 */ /* 0x000fee00030f0ca4 */
.L_x_542:
[----:B------:R-:W-:Y:S01]  /*d3b0*/  @!P4 IMAD.MOV.U32 R229, RZ, RZ, R227 ;  /* 0x000000ffffe5c224 */ /* 0x000fe200078e00e3 */
[C---:B------:R-:W-:Y:S01]  /*d3c0*/  LEA R166, P6, R2.reuse, R228, 0x5 ;  /* 0x000000e402a67211 */ /* 0x040fe200078c28ff */
[C---:B------:R-:W-:Y:S01]  /*d3d0*/  IMAD.SHL.U32 R3, R2.reuse, 0x20, RZ ;  /* 0x0000002002037824 */ /* 0x040fe200078e00ff */
[C-C-:B------:R-:W-:Y:S02]  /*d3e0*/  SHF.L.U64.HI R164, R2.reuse, 0x5, R167.reuse ;  /* 0x0000000502a47819 */ /* 0x140fe400000102a7 */
[----:B------:R-:W-:Y:S01]  /*d3f0*/  @!PT LDS RZ, [RZ] ;  /* 0x00000000fffff984 */ /* 0x000fe20000000800 */
[----:B------:R-:W-:Y:S01]  /*d400*/  @!PT LDS RZ, [RZ] ;  /* 0x00000000fffff984 */ /* 0x000fe20000000800 */
[----:B------:R-:W-:Y:S01]  /*d410*/  @!PT LDS RZ, [RZ] ;  /* 0x00000000fffff984 */ /* 0x000fe20000000800 */
[----:B------:R1:W-:Y:S01]  /*d420*/  @!P4 LDGSTS.E.BYPASS.LTC128B.128 [R245+0x8000], desc[UR16][R228.64] ;  /* 0x08000000e4f5cfae */ /* 0x0003e2000b981a10 */
[----:B------:R-:W-:Y:S02]  /*d430*/  LEA.HI.X R167, R2, R227, R167, 0x5, P6 ;  /* 0x000000e302a77211 */ /* 0x000fe400030f2ca7 */
[C---:B------:R-:W-:Y:S01]  /*d440*/  IADD3 R168, P6, PT, R3.reuse, R166, RZ ;  /* 0x000000a603a87210 */ /* 0x040fe20007fde0ff */
[----:B------:R2:W-:Y:S01]  /*d450*/  @P4 STS.128 [R245+0x8000], RZ ;  /* 0x008000fff5004388 */ /* 0x0005e20000000c00 */
[----:B------:R-:W-:Y:S03]  /*d460*/  @!P1 MOV R2, R228 ;  /* 0x000000e400029202 */ /* 0x000fe60000000f00 */
[C---:B------:R-:W-:Y:S01]  /*d470*/  IMAD.X R169, R164.reuse, 0x1, R167, P6 ;  /* 0x00000001a4a97824 */ /* 0x040fe200030e06a7 */
[----:B------:R-:W-:Y:S01]  /*d480*/  IADD3 R170, P6, PT, R3, R168, RZ ;  /* 0x000000a803aa7210 */ /* 0x000fe20007fde0ff */
[--C-:B------:R-:W-:Y:S03]  /*d490*/  @!P1 IMAD.MOV.U32 R3, RZ, RZ, R227.reuse ;  /* 0x000000ffff039224 */ /* 0x100fe600078e00e3 */
[----:B------:R-:W-:Y:S02]  /*d4a0*/  IADD3.X R171, PT, PT, R164, R169, RZ, P6, !PT ;  /* 0x000000a9a4ab7210 */ /* 0x000fe400037fe4ff */
[----:B-1----:R-:W-:Y:S05]  /*d4b0*/  @!P3 MOV R229, R227 ;  /* 0x000000e300e5b202 */ /* 0x002fea0000000f00 */
[----:B------:R-:W-:Y:S01]  /*d4c0*/  @!PT LDS RZ, [RZ] ;  /* 0x00000000fffff984 */ /* 0x000fe20000000800 */
[----:B------:R-:W-:Y:S01]  /*d4d0*/  @!PT LDS RZ, [RZ] ;  /* 0x00000000fffff984 */ /* 0x000fe20000000800 */
[----:B------:R-:W-:Y:S01]  /*d4e0*/  @!PT LDS RZ, [RZ] ;  /* 0x00000000fffff984 */ /* 0x000fe20000000800 */
[----:B------:R1:W-:Y:S04]  /*d4f0*/  @!P3 LDGSTS.E.BYPASS.LTC128B.128 [R245+0xa000], desc[UR16][R228.64+0x80] ;  /* 0x0a000080e4f5bfae */ /* 0x0003e8000b981a10 */
[----:B------:R2:W-:Y:S01]  /*d500*/  @P3 STS.128 [R245+0xa000], RZ ;  /* 0x00a000fff5003388 */ /* 0x0005e20000000c00 */
[----:B-1----:R-:W-:Y:S05]  /*d510*/  @!P2 IMAD.MOV.U32 R229, RZ, RZ, R227 ;  /* 0x000000ffffe5a224 */ /* 0x002fea00078e00e3 */
        /* <DEDUP_REMOVED lines=71> */
.L_x_541:
[----:B--2---:R-:W-:Y:S01]  /*d990*/  FMNMX3.FTZ R2, R0, R6, R7, !PT ;  /* 0x0000000600027276 */ /* 0x004fe20007810007 */
[----:B------:R-:W-:Y:S01]  /*d9a0*/  LDSM.16.MT88.4 R172, [R216+0x10000] ;  /* 0x01000000d8ac783b */ /* 0x000fe20000004200 */
[----:B------:R-:W-:Y:S02]  /*d9b0*/  FMNMX3.FTZ R3, R165, R4, R5, !PT ;  /* 0x00000004a5037276 */ /* 0x000fe40007810005 */
[----:B------:R-:W-:Y:S02]  /*d9c0*/  FMNMX3.FTZ R2, R2, R10, R11, !PT ;  /* 0x0000000a02027276 */ /* 0x000fe4000781000b */
[----:B------:R-:W-:Y:S02]  /*d9d0*/  FMNMX3.FTZ R3, R3, R8, R9, !PT ;  /* 0x0000000803037276 */ /* 0x000fe40007810009 */
[----:B------:R-:W-:Y:S01]  /*d9e0*/  FMNMX3.FTZ R2, R2, R14, R15, !PT ;  /* 0x0000000e02027276 */ /* 0x000fe2000781000f */
        /* <DEDUP_REMOVED lines=9> */
[----:B------:R-:W-:Y:S02]  /*da80*/  FMNMX3.FTZ R2, R2, R30, R31, !PT ;  /* 0x0000001e02027276 */ /* 0x000fe4000781001f */
[----:B------:R-:W-:Y:S02]  /*da90*/  FMNMX3.FTZ R3, R3, R28, R29, !PT ;  /* 0x0000001c03037276 */ /* 0x000fe4000781001d */
[----:B------:R-:W-:Y:S02]  /*daa0*/  FMNMX3.FTZ R167, R2, R34, R35, !PT ;  /* 0x0000002202a77276 */ /* 0x000fe40007810023 */
[----:B------:R-:W-:Y:S02]  /*dab0*/  FMNMX3.FTZ R170, R3, R32, R33, !PT ;  /* 0x0000002003aa7276 */ /* 0x000fe40007810021 */
[----:B------:R-:W-:Y:S01]  /*dac0*/  IADD3 R238, PT, PT, R238, -0x1, RZ ;  /* 0xffffffffeeee7810 */ /* 0x000fe20007ffe0ff */
[----:B------:R-:W-:Y:S01]  /*dad0*/  SHFL.BFLY PT, R2, R167, 0x2, 0x1f ;  /* 0x0c401f00a7027f89 */ /* 0x000fe200000e0000 */
[----:B------:R-:W-:Y:S07]  /*dae0*/  IADD3 R239, PT, PT, R239, -0x40, RZ ;  /* 0xffffffc0efef7810 */ /* 0x000fee0007ffe0ff */
[----:B------:R-:W1:Y:S02]  /*daf0*/  SHFL.BFLY PT, R3, R170, 0x2, 0x1f ;  /* 0x0c401f00aa037f89 */ /* 0x000e6400000e0000 */
[----:B-1----:R-:W-:Y:S02]  /*db00*/  FMNMX.FTZ R169, R170, R3, !PT ;  /* 0x00000003aaa97209 */ /* 0x002fe40007810000 */
[----:B------:R-:W-:Y:S04]  /*db10*/  FMNMX.FTZ R168, R167, R2, !PT ;  /* 0x00000002a7a87209 */ /* 0x000fe80007810000 */
[----:B------:R-:W1:Y:S08]  /*db20*/  SHFL.BFLY PT, R164, R169, 0x1, 0x1f ;  /* 0x0c201f00a9a47f89 */ /* 0x000e7000000e0000 */
[----:B------:R-:W2:Y:S01]  /*db30*/  SHFL.BFLY PT, R3, R168, 0x1, 0x1f ;  /* 0x0c201f00a8037f89 */ /* 0x000ea200000e0000 */
[----:B-1----:R-:W-:Y:S02]  /*db40*/  FMNMX.FTZ R164, R169, R164, !PT ;  /* 0x000000a4a9a47209 */ /* 0x002fe40007810000 */
[----:B--2---:R-:W-:Y:S03]  /*db50*/  FMNMX.FTZ R3, R168, R3, !PT ;  /* 0x00000003a8037209 */ /* 0x004fe60007810000 */
[C---:B------:R-:W-:Y:S02]  /*db60*/  FMUL.FTZ R206, R164.reuse, UR4 ;  /* 0x00000004a4ce7c20 */ /* 0x040fe40008410000 */
[----:B------:R-:W1:Y:S01]  /*db70*/  LDSM.16.MT88.4 R168, [R220+0x10000] ;  /* 0x01000000dca8783b */ /* 0x000e620000004200 */
[C---:B------:R-:W-:Y:S01]  /*db80*/  FSETP.NEU.FTZ.AND P2, PT, R164.reuse, -INF , PT ;  /* 0xff800000a400780b */ /* 0x040fe20003f5d000 */
[----:B------:R-:W-:Y:S01]  /*db90*/  FADD.FTZ R166, -R164, R165 ;  /* 0x000000a5a4a67221 */ /* 0x000fe20000010100 */
[C---:B------:R-:W-:Y:S01]  /*dba0*/  FMUL.FTZ R204, R3.reuse, UR4 ;  /* 0x0000000403cc7c20 */ /* 0x040fe20008410000 */
[C---:B------:R-:W-:Y:S01]  /*dbb0*/  FSETP.NEU.FTZ.AND P1, PT, R3.reuse, -INF , PT ;  /* 0xff8000000300780b */ /* 0x040fe20003f3d000 */
[----:B------:R-:W-:Y:S01]  /*dbc0*/  FADD.FTZ R165, -R3, R0 ;  /* 0x0000000003a57221 */ /* 0x000fe20000010100 */
[----:B------:R-:W-:Y:S01]  /*dbd0*/  FSEL R206, R206, RZ, P2 ;  /* 0x000000ffcece7208 */ /* 0x000fe20001000000 */
[----:B------:R-:W-:Y:S01]  /*dbe0*/  FMUL.FTZ R2, R166, UR4 ;  /* 0x00000004a6027c20 */ /* 0x000fe20008410000 */
[----:B------:R-:W-:Y:S01]  /*dbf0*/  FSEL R204, R204, RZ, P1 ;  /* 0x000000ffcccc7208 */ /* 0x000fe20000800000 */
[----:B------:R-:W-:Y:S01]  /*dc00*/  FMUL.FTZ R0, R165, UR4 ;  /* 0x00000004a5007c20 */ /* 0x000fe20008410000 */
[----:B------:R-:W-:Y:S01]  /*dc10*/  ISETP.NE.AND P1, PT, R238, RZ, PT ;  /* 0x000000ffee00720c */ /* 0x000fe20003f25270 */
[--C-:B------:R-:W-:Y:S01]  /*dc20*/  FFMA.FTZ R167, R4, UR4, -R206.reuse ;  /* 0x0000000404a77c23 */ /* 0x100fe200080108ce */
[----:B------:R-:W-:Y:S01]  /*dc30*/  FFMA.FTZ R200, R5, UR4, -R206 ;  /* 0x0000000405c87c23 */ /* 0x000fe200080108ce */
[--C-:B------:R-:W-:Y:S01]  /*dc40*/  FFMA.FTZ R205, R6, UR4, -R204.reuse ;  /* 0x0000000406cd7c23 */ /* 0x100fe200080108cc */
[----:B------:R-:W-:Y:S01]  /*dc50*/  FFMA.FTZ R6, R7, UR4, -R204 ;  /* 0x0000000407067c23 */ /* 0x000fe200080108cc */
[--C-:B------:R-:W-:Y:S01]  /*dc60*/  FFMA.FTZ R166, R8, UR4, -R206.reuse ;  /* 0x0000000408a67c23 */ /* 0x100fe200080108ce */
[----:B------:R-:W-:Y:S01]  /*dc70*/  FFMA.FTZ R201, R9, UR4, -R206 ;  /* 0x0000000409c97c23 */ /* 0x000fe200080108ce */
[--C-:B------:R-:W-:Y:S01]  /*dc80*/  FFMA.FTZ R203, R10, UR4, -R204.reuse ;  /* 0x000000040acb7c23 */ /* 0x100fe200080108cc */
[----:B------:R-:W-:Y:S01]  /*dc90*/  FFMA.FTZ R202, R11, UR4, -R204 ;  /* 0x000000040bca7c23 */ /* 0x000fe200080108cc */
[----:B------:R-:W2:Y:S01]  /*dca0*/  MUFU.EX2 R2, R2 ;  /* 0x0000000200027308 */ /* 0x000ea20000000800 */
[----:B------:R-:W-:Y:S01]  /*dcb0*/  MOV R7, R233 ;  /* 0x000000e900077202 */ /* 0x000fe20000000f00 */
[--C-:B------:R-:W-:Y:S01]  /*dcc0*/  FFMA.FTZ R207, R12, UR4, -R206.reuse ;  /* 0x000000040ccf7c23 */ /* 0x100fe200080108ce */
[----:B------:R-:W-:Y:S07]  /*dcd0*/  @P0 IADD3 R7, PT, PT, R234, -0x40, RZ ;  /* 0xffffffc0ea070810 */ /* 0x000fee0007ffe0ff */
[----:B------:R-:W3:Y:S01]  /*dce0*/  MUFU.EX2 R0, R0 ;  /* 0x0000000000007308 */ /* 0x000ee20000000800 */
[----:B------:R-:W-:Y:S01]  /*dcf0*/  FFMA.FTZ R208, R13, UR4, -R206 ;  /* 0x000000040dd07c23 */ /* 0x000fe200080108ce */
[--C-:B------:R-:W-:Y:S01]  /*dd00*/  FFMA.FTZ R210, R14, UR4, -R204.reuse ;  /* 0x000000040ed27c23 */ /* 0x100fe200080108cc */
[----:B------:R-:W-:Y:S07]  /*dd10*/  IADD3 R222, PT, PT, R222, R7, RZ ;  /* 0x00000007dede7210 */ /* 0x000fee0007ffe0ff */
[----:B------:R-:W-:Y:S01]  /*dd20*/  MUFU.EX2 R167, R167 ;  /* 0x000000a700a77308 */ /* 0x000fe20000000800 */
[----:B------:R-:W4:Y:S01]  /*dd30*/  LDSM.16.MT88.4 R176, [R7] ;  /* 0x0000000007b0783b */ /* 0x000f220000004200 */
[----:B------:R-:W-:Y:S01]  /*dd40*/  FFMA.FTZ R209, R15, UR4, -R204 ;  /* 0x000000040fd17c23 */ /* 0x000fe200080108cc */
[--C-:B------:R-:W-:Y:S07]  /*dd50*/  FFMA.FTZ R211, R16, UR4, -R206.reuse ;  /* 0x0000000410d37c23 */ /* 0x100fee00080108ce */
[----:B------:R-:W5:Y:S01]  /*dd60*/  MUFU.EX2 R200, R200 ;  /* 0x000000c800c87308 */ /* 0x000f620000000800 */
[----:B------:R-:W-:Y:S01]  /*dd70*/  FFMA.FTZ R212, R17, UR4, -R206 ;  /* 0x0000000411d47c23 */ /* 0x000fe200080108ce */
[C---:B--2---:R-:W-:Y:S01]  /*dd80*/  FMUL.FTZ R8, R2.reuse, R160 ;  /* 0x000000a002087220 */ /* 0x044fe20000410000 */
[C---:B------:R-:W-:Y:S07]  /*dd90*/  FMUL.FTZ R9, R2.reuse, R161 ;  /* 0x000000a102097220 */ /* 0x040fee0000410000 */
[----:B------:R-:W-:Y:S01]  /*dda0*/  MUFU.EX2 R205, R205 ;  /* 0x000000cd00cd7308 */ /* 0x000fe20000000800 */
[----:B------:R-:W-:Y:S01]  /*ddb0*/  FMUL.FTZ R36, R2, R36 ;  /* 0x0000002402247220 */ /* 0x000fe20000410000 */
[C---:B---3--:R-:W-:Y:S01]  /*ddc0*/  FMUL.FTZ R10, R0.reuse, R162 ;  /* 0x000000a2000a7220 */ /* 0x048fe20000410000 */
[----:B------:R-:W-:Y:S07]  /*ddd0*/  FMUL.FTZ R11, R0, R163 ;  /* 0x000000a3000b7220 */ /* 0x000fee0000410000 */
[----:B------:R-:W2:Y:S01]  /*dde0*/  MUFU.EX2 R6, R6 ;  /* 0x0000000600067308 */ /* 0x000ea20000000800 */
[----:B------:R-:W-:Y:S01]  /*ddf0*/  FMUL.FTZ R37, R2, R37 ;  /* 0x0000002502257220 */ /* 0x000fe20000410000 */
[C---:B------:R-:W-:Y:S01]  /*de00*/  FMUL.FTZ R38, R0.reuse, R38 ;  /* 0x0000002600267220 */ /* 0x040fe20000410000 */
[----:B------:R-:W-:Y:S07]  /*de10*/  FMUL.FTZ R39, R0, R39 ;  /* 0x0000002700277220 */ /* 0x000fee0000410000 */
[----:B------:R-:W-:Y:S01]  /*de20*/  MUFU.EX2 R166, R166 ;  /* 0x000000a600a67308 */ /* 0x000fe20000000800 */
[----:B------:R-:W-:Y:S01]  /*de30*/  FMUL.FTZ R40, R2, R40 ;  /* 0x0000002802287220 */ /* 0x000fe20000410000 */
[----:B-----5:R-:W-:Y:S01]  /*de40*/  F2FP.BF16.F32.PACK_AB R160, R200, R167 ;  /* 0x000000a7c8a0723e */ /* 0x020fe200000010ff */
[----:B------:R-:W-:Y:S07]  /*de50*/  FMUL.FTZ R41, R2, R41 ;  /* 0x0000002902297220 */ /* 0x000fee0000410000 */
[----:B------:R-:W3:Y:S01]  /*de60*/  MUFU.EX2 R201, R201 ;  /* 0x000000c900c97308 */ /* 0x000ee20000000800 */
[C---:B------:R-:W-:Y:S01]  /*de70*/  FMUL.FTZ R42, R0.reuse, R42 ;  /* 0x0000002a002a7220 */ /* 0x040fe20000410000 */
[----:B------:R-:W-:Y:S01]  /*de80*/  FMUL.FTZ R43, R0, R43 ;  /* 0x0000002b002b7220 */ /* 0x000fe20000410000 */
[C---:B------:R-:W-:Y:S07]  /*de90*/  FMUL.FTZ R44, R2.reuse, R44 ;  /* 0x0000002c022c7220 */ /* 0x040fee0000410000 */
[----:B------:R-:W-:Y:S01]  /*dea0*/  MUFU.EX2 R203, R203 ;  /* 0x000000cb00cb7308 */ /* 0x000fe20000000800 */
[----:B------:R-:W-:Y:S01]  /*deb0*/  FMUL.FTZ R45, R2, R45 ;  /* 0x0000002d022d7220 */ /* 0x000fe20000410000 */
[----:B--2---:R-:W-:Y:S01]  /*dec0*/  F2FP.BF16.F32.PACK_AB R161, R6, R205 ;  /* 0x000000cd06a1723e */ /* 0x004fe200000010ff */
[C---:B------:R-:W-:Y:S07]  /*ded0*/  FMUL.FTZ R46, R0.reuse, R46 ;  /* 0x0000002e002e7220 */ /* 0x040fee0000410000 */
[----:B------:R-:W2:Y:S01]  /*dee0*/  MUFU.EX2 R202, R202 ;  /* 0x000000ca00ca7308 */ /* 0x000ea20000000800 */
[----:B------:R-:W-:Y:S01]  /*def0*/  FMUL.FTZ R47, R0, R47 ;  /* 0x0000002f002f7220 */ /* 0x000fe20000410000 */
[----:B------:R-:W-:Y:S01]  /*df00*/  LDSM.16.MT88.4 R180, [R222+0x800] ;  /* 0x00080000deb4783b */ /* 0x000fe20000004200 */
[C---:B------:R-:W-:Y:S01]  /*df10*/  FMUL.FTZ R12, R2.reuse, R156 ;  /* 0x0000009c020c7220 */ /* 0x040fe20000410000 */
[----:B------:R-:W-:Y:S01]  /*df20*/  FMUL.FTZ R13, R2, R157 ;  /* 0x0000009d020d7220 */ /* 0x000fe20000410000 */
[C---:B------:R-:W-:Y:S01]  /*df30*/  FMUL.FTZ R14, R0.reuse, R158 ;  /* 0x0000009e000e7220 */ /* 0x040fe20000410000 */
[----:B---3--:R-:W-:Y:S01]  /*df40*/  F2FP.BF16.F32.PACK_AB R162, R201, R166 ;  /* 0x000000a6c9a2723e */ /* 0x008fe200000010ff */
[----:B------:R-:W-:Y:S01]  /*df50*/  FMUL.FTZ R15, R0, R159 ;  /* 0x0000009f000f7220 */ /* 0x000fe20000410000 */
[C---:B------:R-:W-:Y:S01]  /*df60*/  FMUL.FTZ R48, R2.reuse, R48 ;  /* 0x0000003002307220 */ /* 0x040fe20000410000 */
[----:B------:R-:W-:Y:S01]  /*df70*/  FMUL.FTZ R49, R2, R49 ;  /* 0x0000003102317220 */ /* 0x000fe20000410000 */
[----:B------:R-:W-:Y:S01]  /*df80*/  LDSM.16.MT88.4 R156, [R7+0x800] ;  /* 0x00080000079c783b */ /* 0x000fe20000004200 */
[C---:B------:R-:W-:Y:S01]  /*df90*/  FMUL.FTZ R50, R0.reuse, R50 ;  /* 0x0000003200327220 */ /* 0x040fe20000410000 */
[----:B------:R-:W-:Y:S01]  /*dfa0*/  FMUL.FTZ R51, R0, R51 ;  /* 0x0000003300337220 */ /* 0x000fe20000410000 */
[----:B------:R-:W-:Y:S01]  /*dfb0*/  FMUL.FTZ R52, R2, R52 ;  /* 0x0000003402347220 */ /* 0x000fe20000410000 */
[----:B--2---:R-:W-:Y:S01]  /*dfc0*/  F2FP.BF16.F32.PACK_AB R163, R202, R203 ;  /* 0x000000cbcaa3723e */ /* 0x004fe200000010ff */
[----:B------:R-:W-:Y:S01]  /*dfd0*/  FMUL.FTZ R53, R2, R53 ;  /* 0x0000003502357220 */ /* 0x000fe20000410000 */
[C---:B------:R-:W-:Y:S01]  /*dfe0*/  FMUL.FTZ R54, R0.reuse, R54 ;  /* 0x0000003600367220 */ /* 0x040fe20000410000 */
[----:B------:R-:W-:Y:S01]  /*dff0*/  FMUL.FTZ R55, R0, R55 ;  /* 0x0000003700377220 */ /* 0x000fe20000410000 */
[----:B------:R-:W-:Y:S01]  /*e000*/  LDSM.16.MT88.4 R188, [R7+0x4800] ;  /* 0x0048000007bc783b */ /* 0x000fe20000004200 */
[C---:B------:R-:W-:Y:S01]  /*e010*/  FMUL.FTZ R56, R2.reuse, R56 ;  /* 0x0000003802387220 */ /* 0x040fe20000410000 */
[----:B------:R-:W-:Y:S01]  /*e020*/  FMUL.FTZ R57, R2, R57 ;  /* 0x0000003902397220 */ /* 0x000fe20000410000 */
[C---:B-1----:R-:W-:Y:S01]  /*e030*/  HMMA.16816.F32.BF16 R8, R160.reuse, R168, R8 ;  /* 0x000000a8a008723c */ /* 0x042fe20000041808 */
[----:B------:R-:W-:Y:S04]  /*e040*/  MUFU.EX2 R207, R207 ;  /* 0x000000cf00cf7308 */ /* 0x000fe80000000800 */
[----:B------:R-:W-:Y:S01]  /*e050*/  LDSM.16.MT88.4 R192, [R222+0x4800] ;  /* 0x00480000dec0783b */ /* 0x000fe20000004200 */
[C---:B------:R-:W-:Y:S01]  /*e060*/  FMUL.FTZ R58, R0.reuse, R58 ;  /* 0x0000003a003a7220 */ /* 0x040fe20000410000 */
[----:B------:R-:W-:Y:S01]  /*e070*/  FMUL.FTZ R59, R0, R59 ;  /* 0x0000003b003b7220 */ /* 0x000fe20000410000 */
[C---:B------:R-:W-:Y:S03]  /*e080*/  HMMA.16816.F32.BF16 R36, R160.reuse, R170, R36 ;  /* 0x000000aaa024723c */ /* 0x040fe60000041824 */
[----:B------:R-:W1:Y:S01]  /*e090*/  MUFU.EX2 R208, R208 ;  /* 0x000000d000d07308 */ /* 0x000e620000000800 */
[C---:B------:R-:W-:Y:S01]  /*e0a0*/  FMUL.FTZ R60, R2.reuse, R60 ;  /* 0x0000003c023c7220 */ /* 0x040fe20000410000 */
[----:B------:R-:W-:Y:S01]  /*e0b0*/  FMUL.FTZ R61, R2, R61 ;  /* 0x0000003d023d7220 */ /* 0x000fe20000410000 */
[----:B------:R-:W2:Y:S01]  /*e0c0*/  LDSM.16.MT88.4 R168, [R222] ;  /* 0x00000000dea8783b */ /* 0x000ea20000004200 */
[C---:B------:R-:W-:Y:S01]  /*e0d0*/  FMUL.FTZ R62, R0.reuse, R62 ;  /* 0x0000003e003e7220 */ /* 0x040fe20000410000 */
[----:B------:R-:W-:Y:S01]  /*e0e0*/  FMUL.FTZ R63, R0, R63 ;  /* 0x0000003f003f7220 */ /* 0x000fe20000410000 */
[C---:B------:R-:W-:Y:S04]  /*e0f0*/  HMMA.16816.F32.BF16 R40, R160.reuse, R172, R40 ;  /* 0x000000aca028723c */ /* 0x040fe80000041828 */
[----:B------:R-:W-:Y:S01]  /*e100*/  MUFU.EX2 R210, R210 ;  /* 0x000000d200d27308 */ /* 0x000fe20000000800 */
[C---:B------:R-:W-:Y:S01]  /*e110*/  FMUL.FTZ R64, R2.reuse, R64 ;  /* 0x0000004002407220 */ /* 0x040fe20000410000 */
[----:B------:R-:W-:Y:S01]  /*e120*/  FMUL.FTZ R65, R2, R65 ;  /* 0x0000004102417220 */ /* 0x000fe20000410000 */
[C---:B------:R-:W-:Y:S01]  /*e130*/  FMUL.FTZ R66, R0.reuse, R66 ;  /* 0x0000004200427220 */ /* 0x040fe20000410000 */
[----:B------:R-:W-:Y:S01]  /*e140*/  FMUL.FTZ R67, R0, R67 ;  /* 0x0000004300437220 */ /* 0x000fe20000410000 */
[C---:B------:R-:W-:Y:S01]  /*e150*/  FMUL.FTZ R68, R2.reuse, R68 ;  /* 0x0000004402447220 */ /* 0x040fe20000410000 */
[C---:B------:R-:W-:Y:S01]  /*e160*/  HMMA.16816.F32.BF16 R44, R160.reuse, R174, R44 ;  /* 0x000000aea02c723c */ /* 0x040fe2000004182c */
[----:B------:R-:W3:Y:S03]  /*e170*/  LDSM.16.MT88.4 R172, [R220+0x12000] ;  /* 0x01200000dcac783b */ /* 0x000ee60000004200 */
[----:B------:R-:W5:Y:S01]  /*e180*/  MUFU.EX2 R209, R209 ;  /* 0x000000d100d17308 */ /* 0x000f620000000800 */
[----:B------:R-:W-:Y:S01]  /*e190*/  FMUL.FTZ R69, R2, R69 ;  /* 0x0000004502457220 */ /* 0x000fe20000410000 */
[C---:B------:R-:W-:Y:S01]  /*e1a0*/  FMUL.FTZ R70, R0.reuse, R70 ;  /* 0x0000004600467220 */ /* 0x040fe20000410000 */
[----:B------:R-:W-:Y:S01]  /*e1b0*/  FMUL.FTZ R71, R0, R71 ;  /* 0x0000004700477220 */ /* 0x000fe20000410000 */
[C---:B------:R-:W-:Y:S01]  /*e1c0*/  FMUL.FTZ R72, R2.reuse, R72 ;  /* 0x0000004802487220 */ /* 0x040fe20000410000 */
[----:B------:R-:W-:Y:S01]  /*e1d0*/  FMUL.FTZ R73, R2, R73 ;  /* 0x0000004902497220 */ /* 0x000fe20000410000 */
[C---:B----4-:R-:W-:Y:S04]  /*e1e0*/  HMMA.16816.F32.BF16 R48, R160.reuse, R176, R48 ;  /* 0x000000b0a030723c */ /* 0x050fe80000041830 */
[----:B------:R-:W-:Y:S01]  /*e1f0*/  MUFU.EX2 R211, R211 ;  /* 0x000000d300d37308 */ /* 0x000fe20000000800 */
[C---:B------:R-:W-:Y:S01]  /*e200*/  FMUL.FTZ R74, R0.reuse, R74 ;  /* 0x0000004a004a7220 */ /* 0x040fe20000410000 */
[----:B------:R-:W-:Y:S01]  /*e210*/  FMUL.FTZ R75, R0, R75 ;  /* 0x0000004b004b7220 */ /* 0x000fe20000410000 */
[C---:B------:R-:W-:Y:S01]  /*e220*/  FMUL.FTZ R76, R2.reuse, R76 ;  /* 0x0000004c024c7220 */ /* 0x040fe20000410000 */
[----:B------:R-:W-:Y:S01]  /*e230*/  FMUL.FTZ R77, R2, R77 ;  /* 0x0000004d024d7220 */ /* 0x000fe20000410000 */
[C---:B------:R-:W-:Y:S01]  /*e240*/  FMUL.FTZ R78, R0.reuse, R78 ;  /* 0x0000004e004e7220 */ /* 0x040fe20000410000 */
[C---:B------:R-:W-:Y:S01]  /*e250*/  HMMA.16816.F32.BF16 R52, R160.reuse, R178, R52 ;  /* 0x000000b2a034723c */ /* 0x040fe20000041834 */
[----:B------:R-:W4:Y:S03]  /*e260*/  LDSM.16.MT88.4 R176, [R216+0x12000] ;  /* 0x01200000d8b0783b */ /* 0x000f260000004200 */
[----:B------:R-:W5:Y:S01]  /*e270*/  MUFU.EX2 R212, R212 ;  /* 0x000000d400d47308 */ /* 0x000f620000000800 */
[----:B------:R-:W-:Y:S01]  /*e280*/  FMUL.FTZ R79, R0, R79 ;  /* 0x0000004f004f7220 */ /* 0x000fe20000410000 */
[C---:B------:R-:W-:Y:S01]  /*e290*/  FMUL.FTZ R80, R2.reuse, R80 ;  /* 0x0000005002507220 */ /* 0x040fe20000410000 */
        /* <DEDUP_REMOVED lines=8> */
[C---:B--2---:R-:W-:Y:S03]  /*e320*/  HMMA.16816.F32.BF16 R56, R160.reuse, R168, R56 ;  /* 0x000000a8a038723c */ /* 0x044fe60000041838 */
[----:B------:R-:W-:Y:S01]  /*e330*/  FMUL.FTZ R89, R2, R89 ;  /* 0x0000005902597220 */ /* 0x000fe20000410000 */
[C---:B------:R-:W-:Y:S01]  /*e340*/  FMUL.FTZ R90, R0.reuse, R90 ;  /* 0x0000005a005a7220 */ /* 0x040fe20000410000 */
[----:B------:R-:W-:Y:S01]  /*e350*/  FMUL.FTZ R91, R0, R91 ;  /* 0x0000005b005b7220 */ /* 0x000fe20000410000 */
[C---:B------:R-:W-:Y:S01]  /*e360*/  FMUL.FTZ R92, R2.reuse, R92 ;  /* 0x0000005c025c7220 */ /* 0x040fe20000410000 */
[----:B------:R-:W-:Y:S01]  /*e370*/  FMUL.FTZ R93, R2, R93 ;  /* 0x0000005d025d7220 */ /* 0x000fe20000410000 */
[C---:B------:R-:W-:Y:S01]  /*e380*/  HMMA.16816.F32.BF16 R60, R160.reuse, R170, R60 ;  /* 0x000000aaa03c723c */ /* 0x040fe2000004183c */
[----:B------:R-:W2:Y:S02]  /*e390*/  LDSM.16.MT88.4 R168, [R7+0x2000] ;  /* 0x0020000007a8783b */ /* 0x000ea40000004200 */
[C---:B------:R-:W-:Y:S01]  /*e3a0*/  FMUL.FTZ R94, R0.reuse, R94 ;  /* 0x0000005e005e7220 */ /* 0x040fe20000410000 */
[----:B------:R-:W-:Y:S01]  /*e3b0*/  FMUL.FTZ R95, R0, R95 ;  /* 0x0000005f005f7220 */ /* 0x000fe20000410000 */
[C---:B------:R-:W-:Y:S01]  /*e3c0*/  FMUL.FTZ R96, R2.reuse, R96 ;  /* 0x0000006002607220 */ /* 0x040fe20000410000 */
[----:B------:R-:W-:Y:S01]  /*e3d0*/  FMUL.FTZ R97, R2, R97 ;  /* 0x0000006102617220 */ /* 0x000fe20000410000 */
[C---:B------:R-:W-:Y:S01]  /*e3e0*/  FMUL.FTZ R98, R0.reuse, R98 ;  /* 0x0000006200627220 */ /* 0x040fe20000410000 */
[C---:B---3--:R-:W-:Y:S03]  /*e3f0*/  HMMA.16816.F32.BF16 R64, R160.reuse, R172, R64 ;  /* 0x000000aca040723c */ /* 0x048fe60000041840 */
[----:B------:R-:W-:Y:S01]  /*e400*/  FMUL.FTZ R99, R0, R99 ;  /* 0x0000006300637220 */ /* 0x000fe20000410000 */
[C---:B------:R-:W-:Y:S01]  /*e410*/  FMUL.FTZ R100, R2.reuse, R100 ;  /* 0x0000006402647220 */ /* 0x040fe20000410000 */
[----:B------:R-:W-:Y:S01]  /*e420*/  FMUL.FTZ R101, R2, R101 ;  /* 0x0000006502657220 */ /* 0x000fe20000410000 */
[C---:B------:R-:W-:Y:S01]  /*e430*/  FMUL.FTZ R102, R0.reuse, R102 ;  /* 0x0000006600667220 */ /* 0x040fe20000410000 */
[----:B------:R-:W-:Y:S01]  /*e440*/  FMUL.FTZ R103, R0, R103 ;  /* 0x0000006700677220 */ /* 0x000fe20000410000 */
[C---:B------:R-:W-:Y:S01]  /*e450*/  HMMA.16816.F32.BF16 R68, R160.reuse, R174, R68 ;  /* 0x000000aea044723c */ /* 0x040fe20000041844 */
[----:B------:R-:W3:Y:S02]  /*e460*/  LDSM.16.MT88.4 R172, [R222+0x2000] ;  /* 0x00200000deac783b */ /* 0x000ee40000004200 */
[C---:B------:R-:W-:Y:S01]  /*e470*/  FMUL.FTZ R104, R2.reuse, R104 ;  /* 0x0000006802687220 */ /* 0x040fe20000410000 */
[----:B------:R-:W-:Y:S01]  /*e480*/  FMUL.FTZ R105, R2, R105 ;  /* 0x0000006902697220 */ /* 0x000fe20000410000 */
[C---:B------:R-:W-:Y:S01]  /*e490*/  FMUL.FTZ R106, R0.reuse, R106 ;  /* 0x0000006a006a7220 */ /* 0x040fe20000410000 */
[----:B------:R-:W-:Y:S01]  /*e4a0*/  FMUL.FTZ R107, R0, R107 ;  /* 0x0000006b006b7220 */ /* 0x000fe20000410000 */
[C---:B------:R-:W-:Y:S01]  /*e4b0*/  FMUL.FTZ R108, R2.reuse, R108 ;  /* 0x0000006c026c7220 */ /* 0x040fe20000410000 */
[C---:B----4-:R-:W-:Y:S03]  /*e4c0*/  HMMA.16816.F32.BF16 R72, R160.reuse, R176, R72 ;  /* 0x000000b0a048723c */ /* 0x050fe60000041848 */
[----:B------:R-:W-:Y:S01]  /*e4d0*/  FMUL.FTZ R109, R2, R109 ;  /* 0x0000006d026d7220 */ /* 0x000fe20000410000 */
[C---:B------:R-:W-:Y:S01]  /*e4e0*/  FMUL.FTZ R110, R0.reuse, R110 ;  /* 0x0000006e006e7220 */ /* 0x040fe20000410000 */
[----:B------:R-:W-:Y:S01]  /*e4f0*/  FMUL.FTZ R111, R0, R111 ;  /* 0x0000006f006f7220 */ /* 0x000fe20000410000 */
[C---:B------:R-:W-:Y:S01]  /*e500*/  FMUL.FTZ R112, R2.reuse, R112 ;  /* 0x0000007002707220 */ /* 0x040fe20000410000 */
[----:B------:R-:W-:Y:S01]  /*e510*/  FMUL.FTZ R113, R2, R113 ;  /* 0x0000007102717220 */ /* 0x000fe20000410000 */
[C---:B------:R-:W-:Y:S01]  /*e520*/  HMMA.16816.F32.BF16 R76, R160.reuse, R178, R76 ;  /* 0x000000b2a04c723c */ /* 0x040fe2000004184c */
[----:B------:R-:W4:Y:S02]  /*e530*/  LDSM.16.MT88.4 R176, [R220+0x14000] ;  /* 0x01400000dcb0783b */ /* 0x000f240000004200 */
[C---:B------:R-:W-:Y:S01]  /*e540*/  FMUL.FTZ R114, R0.reuse, R114 ;  /* 0x0000007200727220 */ /* 0x040fe20000410000 */
[----:B------:R-:W-:Y:S01]  /*e550*/  FMUL.FTZ R115, R0, R115 ;  /* 0x0000007300737220 */ /* 0x000fe20000410000 */
[C---:B------:R-:W-:Y:S01]  /*e560*/  FMUL.FTZ R116, R2.reuse, R116 ;  /* 0x0000007402747220 */ /* 0x040fe20000410000 */
[----:B------:R-:W-:Y:S01]  /*e570*/  FMUL.FTZ R117, R2, R117 ;  /* 0x0000007502757220 */ /* 0x000fe20000410000 */
[C---:B------:R-:W-:Y:S01]  /*e580*/  FMUL.FTZ R118, R0.reuse, R118 ;  /* 0x0000007600767220 */ /* 0x040fe20000410000 */
[----:B------:R-:W-:Y:S01]  /*e590*/  FMUL.FTZ R119, R0, R119 ;  /* 0x0000007700777220 */ /* 0x000fe20000410000 */
[C---:B--2---:R-:W-:Y:S03]  /*e5a0*/  HMMA.16816.F32.BF16 R80, R160.reuse, R168, R80 ;  /* 0x000000a8a050723c */ /* 0x044fe60000041850 */
[C---:B------:R-:W-:Y:S01]  /*e5b0*/  FMUL.FTZ R120, R2.reuse, R120 ;  /* 0x0000007802787220 */ /* 0x040fe20000410000 */
[----:B------:R-:W-:Y:S01]  /*e5c0*/  FMUL.FTZ R121, R2, R121 ;  /* 0x0000007902797220 */ /* 0x000fe20000410000 */
[C---:B------:R-:W-:Y:S01]  /*e5d0*/  FMUL.FTZ R122, R0.reuse, R122 ;  /* 0x0000007a007a7220 */ /* 0x040fe20000410000 */
[----:B------:R-:W-:Y:S01]  /*e5e0*/  FMUL.FTZ R123, R0, R123 ;  /* 0x0000007b007b7220 */ /* 0x000fe20000410000 */
[C---:B------:R-:W-:Y:S01]  /*e5f0*/  FMUL.FTZ R124, R2.reuse, R124 ;  /* 0x0000007c027c7220 */ /* 0x040fe20000410000 */
[C---:B------:R-:W-:Y:S01]  /*e600*/  HMMA.16816.F32.BF16 R84, R160.reuse, R170, R84 ;  /* 0x000000aaa054723c */ /* 0x040fe20000041854 */
[----:B------:R-:W2:Y:S02]  /*e610*/  LDSM.16.MT88.4 R168, [R216+0x14000] ;  /* 0x01400000d8a8783b */ /* 0x000ea40000004200 */
[----:B------:R-:W-:Y:S01]  /*e620*/  FMUL.FTZ R125, R2, R125 ;  /* 0x0000007d027d7220 */ /* 0x000fe20000410000 */
[C---:B------:R-:W-:Y:S01]  /*e630*/  FMUL.FTZ R126, R0.reuse, R126 ;  /* 0x0000007e007e7220 */ /* 0x040fe20000410000 */
[----:B------:R-:W-:Y:S01]  /*e640*/  FMUL.FTZ R127, R0, R127 ;  /* 0x0000007f007f7220 */ /* 0x000fe20000410000 */
[C---:B------:R-:W-:Y:S01]  /*e650*/  FMUL.FTZ R128, R2.reuse, R128 ;  /* 0x0000008002807220 */ /* 0x040fe20000410000 */
[----:B------:R-:W-:Y:S01]  /*e660*/  FMUL.FTZ R129, R2, R129 ;  /* 0x0000008102817220 */ /* 0x000fe20000410000 */
[C---:B---3--:R-:W-:Y:S03]  /*e670*/  HMMA.16816.F32.BF16 R88, R160.reuse, R172, R88 ;  /* 0x000000aca058723c */ /* 0x048fe60000041858 */
[C---:B------:R-:W-:Y:S01]  /*e680*/  FMUL.FTZ R130, R0.reuse, R130 ;  /* 0x0000008200827220 */ /* 0x040fe20000410000 */
[----:B------:R-:W-:Y:S01]  /*e690*/  FMUL.FTZ R131, R0, R131 ;  /* 0x0000008300837220 */ /* 0x000fe20000410000 */
[C---:B------:R-:W-:Y:S01]  /*e6a0*/  FMUL.FTZ R132, R2.reuse, R132 ;  /* 0x0000008402847220 */ /* 0x040fe20000410000 */
[----:B------:R-:W-:Y:S01]  /*e6b0*/  FMUL.FTZ R133, R2, R133 ;  /* 0x0000008502857220 */ /* 0x000fe20000410000 */
[C---:B------:R-:W-:Y:S01]  /*e6c0*/  FMUL.FTZ R134, R0.reuse, R134 ;  /* 0x0000008600867220 */ /* 0x040fe20000410000 */
[C---:B------:R-:W-:Y:S01]  /*e6d0*/  HMMA.16816.F32.BF16 R92, R160.reuse, R174, R92 ;  /* 0x000000aea05c723c */ /* 0x040fe2000004185c */
[----:B------:R-:W3:Y:S02]  /*e6e0*/  LDSM.16.MT88.4 R172, [R7+0x4000] ;  /* 0x0040000007ac783b */ /* 0x000ee40000004200 */
[----:B------:R-:W-:Y:S01]  /*e6f0*/  FMUL.FTZ R135, R0, R135 ;  /* 0x0000008700877220 */ /* 0x000fe20000410000 */
[C---:B------:R-:W-:Y:S01]  /*e700*/  FMUL.FTZ R136, R2.reuse, R136 ;  /* 0x0000008802887220 */ /* 0x040fe20000410000 */
[----:B------:R-:W-:Y:S01]  /*e710*/  FMUL.FTZ R137, R2, R137 ;  /* 0x0000008902897220 */ /* 0x000fe20000410000 */
[C---:B------:R-:W-:Y:S01]  /*e720*/  FMUL.FTZ R138, R0.reuse, R138 ;  /* 0x0000008a008a7220 */ /* 0x040fe20000410000 */
[----:B------:R-:W-:Y:S01]  /*e730*/  FMUL.FTZ R139, R0, R139 ;  /* 0x0000008b008b7220 */ /* 0x000fe20000410000 */
[C---:B----4-:R-:W-:Y:S03]  /*e740*/  HMMA.16816.F32.BF16 R96, R160.reuse, R176, R96 ;  /* 0x000000b0a060723c */ /* 0x050fe60000041860 */
[C---:B------:R-:W-:Y:S01]  /*e750*/  FMUL.FTZ R140, R2.reuse, R140 ;  /* 0x0000008c028c7220 */ /* 0x040fe20000410000 */
[----:B------:R-:W-:Y:S01]  /*e760*/  FMUL.FTZ R141, R2, R141 ;  /* 0x0000008d028d7220 */ /* 0x000fe20000410000 */
[C---:B------:R-:W-:Y:S01]  /*e770*/  FMUL.FTZ R142, R0.reuse, R142 ;  /* 0x0000008e008e7220 */ /* 0x040fe20000410000 */
[----:B------:R-:W-:Y:S01]  /*e780*/  FMUL.FTZ R143, R0, R143 ;  /* 0x0000008f008f7220 */ /* 0x000fe20000410000 */
[C---:B------:R-:W-:Y:S01]  /*e790*/  FMUL.FTZ R144, R2.reuse, R144 ;  /* 0x0000009002907220 */ /* 0x040fe20000410000 */
[C---:B------:R-:W-:Y:S01]  /*e7a0*/  HMMA.16816.F32.BF16 R100, R160.reuse, R178, R100 ;  /* 0x000000b2a064723c */ /* 0x040fe20000041864 */
[----:B------:R-:W4:Y:S02]  /*e7b0*/  LDSM.16.MT88.4 R176, [R222+0x4000] ;  /* 0x00400000deb0783b */ /* 0x000f240000004200 */
        /* <DEDUP_REMOVED lines=8> */
[--C-:B------:R-:W-:Y:S01]  /*e840*/  FFMA.FTZ R213, R18, UR4, -R204.reuse ;  /* 0x0000000412d57c23 */ /* 0x100fe200080108cc */
[----:B------:R-:W-:Y:S01]  /*e850*/  FFMA.FTZ R214, R19, UR4, -R204 ;  /* 0x0000000413d67c23 */ /* 0x000fe200080108cc */
[----:B------:R-:W-:Y:S01]  /*e860*/  FMUL.FTZ R16, R2, R152 ;  /* 0x0000009802107220 */ /* 0x000fe20000410000 */
[----:B-1----:R-:W-:Y:S01]  /*e870*/  F2FP.BF16.F32.PACK_AB R152, R208, R207 ;  /* 0x000000cfd098723e */ /* 0x002fe200000010ff */
[C---:B------:R-:W-:Y:S01]  /*e880*/  HMMA.16816.F32.BF16 R108, R160.reuse, R170, R108 ;  /* 0x000000aaa06c723c */ /* 0x040fe2000004186c */
[----:B------:R-:W1:Y:S01]  /*e890*/  LDSM.16.MT88.4 R168, [R220+0x16000] ;  /* 0x01600000dca8783b */ /* 0x000e620000004200 */
[----:B------:R-:W-:Y:S01]  /*e8a0*/  MUFU.EX2 R213, R213 ;  /* 0x000000d500d57308 */ /* 0x000fe20000000800 */
[----:B------:R-:W-:Y:S01]  /*e8b0*/  FMUL.FTZ R17, R2, R153 ;  /* 0x0000009902117220 */ /* 0x000fe20000410000 */
[----:B-----5:R-:W-:Y:S01]  /*e8c0*/  F2FP.BF16.F32.PACK_AB R153, R209, R210 ;  /* 0x000000d2d199723e */ /* 0x020fe200000010ff */
[----:B------:R-:W-:Y:S01]  /*e8d0*/  FMUL.FTZ R18, R0, R154 ;  /* 0x0000009a00127220 */ /* 0x000fe20000410000 */
[----:B------:R-:W-:Y:S06]  /*e8e0*/  F2FP.BF16.F32.PACK_AB R154, R212, R211 ;  /* 0x000000d3d49a723e */ /* 0x000fec00000010ff */
[----:B------:R-:W2:Y:S01]  /*e8f0*/  MUFU.EX2 R214, R214 ;  /* 0x000000d600d67308 */ /* 0x000ea20000000800 */
[C---:B---3--:R-:W-:Y:S03]  /*e900*/  HMMA.16816.F32.BF16 R112, R160.reuse, R172, R112 ;  /* 0x000000aca070723c */ /* 0x048fe60000041870 */
[----:B------:R-:W-:Y:S01]  /*e910*/  FMUL.FTZ R19, R0, R155 ;  /* 0x0000009b00137220 */ /* 0x000fe20000410000 */
[----:B------:R-:W-:Y:S01]  /*e920*/  FFMA.FTZ R167, R2, R243, R167 ;  /* 0x000000f302a77223 */ /* 0x000fe200000100a7 */
[----:B------:R-:W-:Y:S01]  /*e930*/  MOV R165, R164 ;  /* 0x000000a400a57202 */ /* 0x000fe20000000f00 */
[----:B------:R-:W-:Y:S02]  /*e940*/  FFMA.FTZ R205, R0, R241, R205 ;  /* 0x000000f100cd7223 */ /* 0x000fe400000100cd */
[C---:B------:R-:W-:Y:S01]  /*e950*/  HMMA.16816.F32.BF16 R116, R160.reuse, R174, R116 ;  /* 0x000000aea074723c */ /* 0x040fe20000041874 */
[----:B------:R-:W3:Y:S02]  /*e960*/  LDSM.16.MT88.4 R172, [R216+0x16000] ;  /* 0x01600000d8ac783b */ /* 0x000ee40000004200 */
[----:B------:R-:W-:Y:S01]  /*e970*/  FADD.FTZ R167, R200, R167 ;  /* 0x000000a7c8a77221 */ /* 0x000fe20000010000 */
[----:B------:R-:W-:Y:S01]  /*e980*/  FADD.FTZ R6, R6, R205 ;  /* 0x000000cd06067221 */ /* 0x000fe20000010000 */
[----:B--2---:R-:W-:Y:S02]  /*e990*/  F2FP.BF16.F32.PACK_AB R155, R214, R213 ;  /* 0x000000d5d69b723e */ /* 0x004fe400000010ff */
[----:B------:R-:W-:Y:S01]  /*e9a0*/  FADD.FTZ R0, R166, R167 ;  /* 0x000000a7a6007221 */ /* 0x000fe20000010000 */
[C---:B----4-:R-:W-:Y:S03]  /*e9b0*/  HMMA.16816.F32.BF16 R120, R160.reuse, R176, R120 ;  /* 0x000000b0a078723c */ /* 0x050fe60000041878 */
[----:B------:R-:W-:Y:S01]  /*e9c0*/  FADD.FTZ R203, R203, R6 ;  /* 0x00000006cbcb7221 */ /* 0x000fe20000010000 */
[----:B------:R-:W-:Y:S03]  /*e9d0*/  FADD.FTZ R0, R201, R0 ;  /* 0x00000000c9007221 */ /* 0x000fe60000010000 */
[----:B------:R-:W-:Y:S01]  /*e9e0*/  FADD.FTZ R203, R202, R203 ;  /* 0x000000cbcacb7221 */ /* 0x000fe20000010000 */
[C---:B------:R-:W-:Y:S01]  /*e9f0*/  HMMA.16816.F32.BF16 R124, R160.reuse, R178, R124 ;  /* 0x000000b2a07c723c */ /* 0x040fe2000004187c */
[----:B------:R-:W2:Y:S02]  /*ea00*/  LDSM.16.MT88.4 R176, [R7+0x6000] ;  /* 0x0060000007b0783b */ /* 0x000ea40000004200 */
[----:B------:R-:W-:Y:S01]  /*ea10*/  FADD.FTZ R207, R207, R0 ;  /* 0x00000000cfcf7221 */ /* 0x000fe20000010000 */
[----:B------:R-:W-:Y:S01]  /*ea20*/  MOV R0, R3 ;  /* 0x0000000300007202 */ /* 0x000fe20000000f00 */
[----:B------:R-:W-:Y:S02]  /*ea30*/  FADD.FTZ R210, R210, R203 ;  /* 0x000000cbd2d27221 */ /* 0x000fe40000010000 */
[----:B------:R-:W-:Y:S01]  /*ea40*/  FADD.FTZ R208, R208, R207 ;  /* 0x000000cfd0d07221 */ /* 0x000fe20000010000 */
[C---:B-1----:R-:W-:Y:S03]  /*ea50*/  HMMA.16816.F32.BF16 R128, R160.reuse, R168, R128 ;  /* 0x000000a8a080723c */ /* 0x042fe60000041880 */
[----:B------:R-:W-:Y:S04]  /*ea60*/  FADD.FTZ R210, R209, R210 ;  /* 0x000000d2d1d27221 */ /* 0x000fe80000010000 */
[----:B------:R-:W-:Y:S01]  /*ea70*/  FADD.FTZ R213, R213, R210 ;  /* 0x000000d2d5d57221 */ /* 0x000fe20000010000 */
[C---:B------:R-:W-:Y:S01]  /*ea80*/  HMMA.16816.F32.BF16 R132, R160.reuse, R170, R132 ;  /* 0x000000aaa084723c */ /* 0x040fe20000041884 */
[----:B------:R-:W1:Y:S02]  /*ea90*/  LDSM.16.MT88.4 R168, [R222+0x6000] ;  /* 0x00600000dea8783b */ /* 0x000e640000004200 */
[----:B------:R-:W-:Y:S05]  /*eaa0*/  FADD.FTZ R213, R214, R213 ;  /* 0x000000d5d6d57221 */ /* 0x000fea0000010000 */
[C---:B---3--:R-:W-:Y:S08]  /*eab0*/  HMMA.16816.F32.BF16 R136, R160.reuse, R172, R136 ;  /* 0x000000aca088723c */ /* 0x048ff00000041888 */
[C---:B------:R-:W-:Y:S01]  /*eac0*/  HMMA.16816.F32.BF16 R140, R160.reuse, R174, R140 ;  /* 0x000000aea08c723c */ /* 0x040fe2000004188c */
[----:B------:R-:W3:Y:S07]  /*ead0*/  LDSM.16.MT88.4 R172, [R220+0x10800] ;  /* 0x01080000dcac783b */ /* 0x000eee0000004200 */
[C---:B--2---:R-:W-:Y:S08]  /*eae0*/  HMMA.16816.F32.BF16 R144, R160.reuse, R176, R144 ;  /* 0x000000b0a090723c */ /* 0x044ff00000041890 */
[C---:B------:R-:W-:Y:S01]  /*eaf0*/  HMMA.16816.F32.BF16 R148, R160.reuse, R178, R148 ;  /* 0x000000b2a094723c */ /* 0x040fe20000041894 */
[----:B------:R-:W2:Y:S07]  /*eb00*/  LDSM.16.MT88.4 R176, [R216+0x10800] ;  /* 0x01080000d8b0783b */ /* 0x000eae0000004200 */
[C---:B-1----:R-:W-:Y:S08]  /*eb10*/  HMMA.16816.F32.BF16 R12, R160.reuse, R168, R12 ;  /* 0x000000a8a00c723c */ /* 0x042ff0000004180c */
[----:B------:R-:W-:Y:S01]  /*eb20*/  HMMA.16816.F32.BF16 R16, R160, R170, R16 ;  /* 0x000000aaa010723c */ /* 0x000fe20000041810 */
[----:B------:R-:W1:Y:S07]  /*eb30*/  LDSM.16.MT88.4 R160, [R220+0x12800] ;  /* 0x01280000dca0783b */ /* 0x000e6e0000004200 */
[C---:B---3--:R-:W-:Y:S01]  /*eb40*/  HMMA.16816.F32.BF16 R8, R152.reuse, R172, R8 ;  /* 0x000000ac9808723c */ /* 0x048fe20000041808 */
[----:B------:R-:W3:Y:S07]  /*eb50*/  LDSM.16.MT88.4 R168, [R216+0x12800] ;  /* 0x01280000d8a8783b */ /* 0x000eee0000004200 */
[C---:B------:R-:W-:Y:S01]  /*eb60*/  HMMA.16816.F32.BF16 R36, R152.reuse, R174, R36 ;  /* 0x000000ae9824723c */ /* 0x040fe20000041824 */
[----:B------:R-:W4:Y:S07]  /*eb70*/  LDSM.16.MT88.4 R172, [R7+0x2800] ;  /* 0x0028000007ac783b */ /* 0x000f2e0000004200 */
[C---:B--2---:R-:W-:Y:S08]  /*eb80*/  HMMA.16816.F32.BF16 R40, R152.reuse, R176, R40 ;  /* 0x000000b09828723c */ /* 0x044ff00000041828 */
[C---:B------:R-:W-:Y:S01]  /*eb90*/  HMMA.16816.F32.BF16 R44, R152.reuse, R178, R44 ;  /* 0x000000b2982c723c */ /* 0x040fe2000004182c */
[----:B------:R-:W2:Y:S07]  /*eba0*/  LDSM.16.MT88.4 R176, [R222+0x2800] ;  /* 0x00280000deb0783b */ /* 0x000eae0000004200 */
[C---:B------:R-:W-:Y:S08]  /*ebb0*/  HMMA.16816.F32.BF16 R48, R152.reuse, R156, R48 ;  /* 0x0000009c9830723c */ /* 0x040ff00000041830 */
[C---:B------:R-:W-:Y:S01]  /*ebc0*/  HMMA.16816.F32.BF16 R52, R152.reuse, R158, R52 ;  /* 0x0000009e9834723c */ /* 0x040fe20000041834 */
[----:B------:R-:W5:Y:S07]  /*ebd0*/  LDSM.16.MT88.4 R156, [R220+0x14800] ;  /* 0x01480000dc9c783b */ /* 0x000f6e0000004200 */
[C---:B------:R-:W-:Y:S08]  /*ebe0*/  HMMA.16816.F32.BF16 R56, R152.reuse, R180, R56 ;  /* 0x000000b49838723c */ /* 0x040ff00000041838 */
[C---:B------:R-:W-:Y:S01]  /*ebf0*/  HMMA.16816.F32.BF16 R60, R152.reuse, R182, R60 ;  /* 0x000000b6983c723c */ /* 0x040fe2000004183c */
[----:B------:R-:W5:Y:S07]  /*ec00*/  LDSM.16.MT88.4 R180, [R220+0x16800] ;  /* 0x01680000dcb4783b */ /* 0x000f6e0000004200 */
[C---:B-1----:R-:W-:Y:S08]  /*ec10*/  HMMA.16816.F32.BF16 R64, R152.reuse, R160, R64 ;  /* 0x000000a09840723c */ /* 0x042ff00000041840 */
[C---:B------:R-:W-:Y:S01]  /*ec20*/  HMMA.16816.F32.BF16 R68, R152.reuse, R162, R68 ;  /* 0x000000a29844723c */ /* 0x040fe20000041844 */
[----:B------:R-:W1:Y:S07]  /*ec30*/  LDSM.16.MT88.4 R160, [R7+0x6800] ;  /* 0x0068000007a0783b */ /* 0x000e6e0000004200 */
[C---:B---3--:R-:W-:Y:S08]  /*ec40*/  HMMA.16816.F32.BF16 R72, R152.reuse, R168, R72 ;  /* 0x000000a89848723c */ /* 0x048ff00000041848 */
[C---:B------:R-:W-:Y:S01]  /*ec50*/  HMMA.16816.F32.BF16 R76, R152.reuse, R170, R76 ;  /* 0x000000aa984c723c */ /* 0x040fe2000004184c */
[----:B------:R-:W-:Y:S07]  /*ec60*/  LDSM.16.MT88.4 R168, [R220+0x11000] ;  /* 0x01100000dca8783b */ /* 0x000fee0000004200 */
[C---:B----4-:R-:W-:Y:S08]  /*ec70*/  HMMA.16816.F32.BF16 R80, R152.reuse, R172, R80 ;  /* 0x000000ac9850723c */ /* 0x050ff00000041850 */
[C---:B------:R-:W-:Y:S01]  /*ec80*/  HMMA.16816.F32.BF16 R84, R152.reuse, R174, R84 ;  /* 0x000000ae9854723c */ /* 0x040fe20000041854 */
[----:B------:R-:W-:Y:S07]  /*ec90*/  LDSM.16.MT88.4 R172, [R216+0x11000] ;  /* 0x01100000d8ac783b */ /* 0x000fee0000004200 */
[C---:B--2---:R-:W-:Y:S08]  /*eca0*/  HMMA.16816.F32.BF16 R88, R152.reuse, R176, R88 ;  /* 0x000000b09858723c */ /* 0x044ff00000041858 */
[C---:B------:R-:W-:Y:S01]  /*ecb0*/  HMMA.16816.F32.BF16 R92, R152.reuse, R178, R92 ;  /* 0x000000b2985c723c */ /* 0x040fe2000004185c */
[----:B------:R-:W-:Y:S07]  /*ecc0*/  LDSM.16.MT88.4 R176, [R220+0x15000] ;  /* 0x01500000dcb0783b */ /* 0x000fee0000004200 */
[C---:B-----5:R-:W-:Y:S08]  /*ecd0*/  HMMA.16816.F32.BF16 R96, R152.reuse, R156, R96 ;  /* 0x0000009c9860723c */ /* 0x060ff00000041860 */
[C---:B------:R-:W-:Y:S01]  /*ece0*/  HMMA.16816.F32.BF16 R100, R152.reuse, R158, R100 ;  /* 0x0000009e9864723c */ /* 0x040fe20000041864 */
[----:B------:R-:W2:Y:S07]  /*ecf0*/  LDSM.16.MT88.4 R156, [R222+0x6800] ;  /* 0x00680000de9c783b */ /* 0x000eae0000004200 */
[C---:B------:R-:W-:Y:S08]  /*ed00*/  HMMA.16816.F32.BF16 R104, R152.reuse, R184, R104 ;  /* 0x000000b89868723c */ /* 0x040ff00000041868 */
[C---:B------:R-:W-:Y:S01]  /*ed10*/  HMMA.16816.F32.BF16 R108, R152.reuse, R186, R108 ;  /* 0x000000ba986c723c */ /* 0x040fe2000004186c */
[----:B------:R-:W-:Y:S07]  /*ed20*/  LDSM.16.MT88.4 R184, [R222+0x5000] ;  /* 0x00500000deb8783b */ /* 0x000fee0000004200 */
[C---:B------:R-:W-:Y:S08]  /*ed30*/  HMMA.16816.F32.BF16 R112, R152.reuse, R188, R112 ;  /* 0x000000bc9870723c */ /* 0x040ff00000041870 */
[C---:B------:R-:W-:Y:S01]  /*ed40*/  HMMA.16816.F32.BF16 R116, R152.reuse, R190, R116 ;  /* 0x000000be9874723c */ /* 0x040fe20000041874 */
[----:B------:R-:W-:Y:S07]  /*ed50*/  LDSM.16.MT88.4 R188, [R216+0x17000] ;  /* 0x01700000d8bc783b */ /* 0x000fee0000004200 */
[C---:B------:R-:W-:Y:S03]  /*ed60*/  HMMA.16816.F32.BF16 R120, R152.reuse, R192, R120 ;  /* 0x000000c09878723c */ /* 0x040fe60000041878 */
[----:B------:R-:W-:Y:S01]  /*ed70*/  FFMA.FTZ R192, R20, UR4, -R206 ;  /* 0x0000000414c07c23 */ /* 0x000fe200080108ce */
[----:B------:R-:W-:Y:S04]  /*ed80*/  FFMA.FTZ R193, R23, UR4, -R204 ;  /* 0x0000000417c17c23 */ /* 0x000fe800080108cc */
[C---:B------:R-:W-:Y:S01]  /*ed90*/  HMMA.16816.F32.BF16 R124, R152.reuse, R194, R124 ;  /* 0x000000c2987c723c */ /* 0x040fe2000004187c */
[----:B------:R-:W-:Y:S02]  /*eda0*/  MUFU.EX2 R192, R192 ;  /* 0x000000c000c07308 */ /* 0x000fe40000000800 */
[----:B------:R-:W-:Y:S01]  /*edb0*/  FFMA.FTZ R195, R21, UR4, -R206 ;  /* 0x0000000415c37c23 */ /* 0x000fe200080108ce */
[----:B------:R-:W-:Y:S07]  /*edc0*/  FFMA.FTZ R194, R22, UR4, -R204 ;  /* 0x0000000416c27c23 */ /* 0x000fee00080108cc */
[----:B------:R-:W-:Y:S01]  /*edd0*/  MUFU.EX2 R193, R193 ;  /* 0x000000c100c17308 */ /* 0x000fe20000000800 */
[C---:B------:R-:W-:Y:S09]  /*ede0*/  HMMA.16816.F32.BF16 R128, R152.reuse, R180, R128 ;  /* 0x000000b49880723c */ /* 0x040ff20000041880 */
[----:B------:R-:W3:Y:S10]  /*edf0*/  MUFU.EX2 R195, R195 ;  /* 0x000000c300c37308 */ /* 0x000ef40000000800 */
[----:B------:R-:W4:Y:S01]  /*ee00*/  MUFU.EX2 R194, R194 ;  /* 0x000000c200c27308 */ /* 0x000f220000000800 */
[C---:B------:R-:W-:Y:S01]  /*ee10*/  HMMA.16816.F32.BF16 R132, R152.reuse, R182, R132 ;  /* 0x000000b69884723c */ /* 0x040fe20000041884 */
[----:B------:R-:W-:Y:S02]  /*ee20*/  LDSM.16.MT88.4 R180, [R7+0x5000] ;  /* 0x0050000007b4783b */ /* 0x000fe40000004200 */
[----:B---3--:R-:W-:Y:S05]  /*ee30*/  F2FP.BF16.F32.PACK_AB R20, R195, R192 ;  /* 0x000000c0c314723e */ /* 0x008fea00000010ff */
[C---:B------:R-:W-:Y:S03]  /*ee40*/  HMMA.16816.F32.BF16 R136, R152.reuse, R196, R136 ;  /* 0x000000c49888723c */ /* 0x040fe60000041888 */
[--C-:B------:R-:W-:Y:S01]  /*ee50*/  FFMA.FTZ R196, R24, UR4, -R206.reuse ;  /* 0x0000000418c47c23 */ /* 0x100fe200080108ce */
[----:B------:R-:W-:Y:S01]  /*ee60*/  FFMA.FTZ R197, R25, UR4, -R206 ;  /* 0x0000000419c57c23 */ /* 0x000fe200080108ce */
[----:B----4-:R-:W-:Y:S01]  /*ee70*/  F2FP.BF16.F32.PACK_AB R21, R193, R194 ;  /* 0x000000c2c115723e */ /* 0x010fe200000010ff */
[----:B------:R-:W-:Y:S02]  /*ee80*/  FADD.FTZ R194, R194, R213 ;  /* 0x000000d5c2c27221 */ /* 0x000fe40000010000 */
[C---:B------:R-:W-:Y:S01]  /*ee90*/  HMMA.16816.F32.BF16 R140, R152.reuse, R198, R140 ;  /* 0x000000c6988c723c */ /* 0x040fe2000004188c */
[----:B------:R-:W-:Y:S02]  /*eea0*/  MUFU.EX2 R196, R196 ;  /* 0x000000c400c47308 */ /* 0x000fe40000000800 */
[--C-:B------:R-:W-:Y:S01]  /*eeb0*/  FFMA.FTZ R198, R26, UR4, -R204.reuse ;  /* 0x000000041ac67c23 */ /* 0x100fe200080108cc */
[----:B------:R-:W-:Y:S07]  /*eec0*/  FFMA.FTZ R199, R27, UR4, -R204 ;  /* 0x000000041bc77c23 */ /* 0x000fee00080108cc */
[----:B------:R-:W3:Y:S01]  /*eed0*/  MUFU.EX2 R197, R197 ;  /* 0x000000c500c57308 */ /* 0x000ee20000000800 */
[----:B------:R-:W4:Y:S01]  /*eee0*/  LDSM.16.MT88.4 R24, [R7+0x1000] ;  /* 0x001000000718783b */ /* 0x000f220000004200 */
[----:B------:R-:W-:Y:S01]  /*eef0*/  FADD.FTZ R193, R193, R194 ;  /* 0x000000c2c1c17221 */ /* 0x000fe20000010000 */
[C---:B-1----:R-:W-:Y:S07]  /*ef00*/  HMMA.16816.F32.BF16 R144, R152.reuse, R160, R144 ;  /* 0x000000a09890723c */ /* 0x042fee0000041890 */
[----:B------:R-:W-:Y:S10]  /*ef10*/  MUFU.EX2 R198, R198 ;  /* 0x000000c600c67308 */ /* 0x000ff40000000800 */
[----:B------:R-:W1:Y:S01]  /*ef20*/  MUFU.EX2 R199, R199 ;  /* 0x000000c700c77308 */ /* 0x000e620000000800 */
[C---:B------:R-:W-:Y:S01]  /*ef30*/  HMMA.16816.F32.BF16 R148, R152.reuse, R162, R148 ;  /* 0x000000a29894723c */ /* 0x040fe20000041894 */
[----:B------:R-:W5:Y:S02]  /*ef40*/  LDSM.16.MT88.4 R160, [R222+0x1000] ;  /* 0x00100000dea0783b */ /* 0x000f640000004200 */
[----:B---3--:R-:W-:Y:S05]  /*ef50*/  F2FP.BF16.F32.PACK_AB R22, R197, R196 ;  /* 0x000000c4c516723e */ /* 0x008fea00000010ff */
[C---:B--2---:R-:W-:Y:S03]  /*ef60*/  HMMA.16816.F32.BF16 R12, R152.reuse, R156, R12 ;  /* 0x0000009c980c723c */ /* 0x044fe6000004180c */
[C---:B-1----:R-:W-:Y:S01]  /*ef70*/  F2FP.BF16.F32.PACK_AB R23, R199.reuse, R198 ;  /* 0x000000c6c717723e */ /* 0x042fe200000010ff */
[----:B------:R-:W-:Y:S04]  /*ef80*/  FADD.FTZ R198, R198, R193 ;  /* 0x000000c1c6c67221 */ /* 0x000fe80000010000 */
[----:B------:R-:W-:Y:S01]  /*ef90*/  HMMA.16816.F32.BF16 R16, R152, R158, R16 ;  /* 0x0000009e9810723c */ /* 0x000fe20000041810 */
[----:B------:R-:W1:Y:S02]  /*efa0*/  LDSM.16.MT88.4 R152, [R220+0x13000] ;  /* 0x01300000dc98783b */ /* 0x000e640000004200 */
[----:B------:R-:W-:Y:S05]  /*efb0*/  FADD.FTZ R198, R199, R198 ;  /* 0x000000c6c7c67221 */ /* 0x000fea0000010000 */
[C---:B------:R-:W-:Y:S01]  /*efc0*/  HMMA.16816.F32.BF16 R8, R20.reuse, R168, R8 ;  /* 0x000000a81408723c */ /* 0x040fe20000041808 */
[----:B------:R-:W2:Y:S07]  /*efd0*/  LDSM.16.MT88.4 R156, [R216+0x13000] ;  /* 0x01300000d89c783b */ /* 0x000eae0000004200 */
[C---:B------:R-:W-:Y:S01]  /*efe0*/  HMMA.16816.F32.BF16 R36, R20.reuse, R170, R36 ;  /* 0x000000aa1424723c */ /* 0x040fe20000041824 */
[----:B------:R-:W3:Y:S07]  /*eff0*/  LDSM.16.MT88.4 R168, [R7+0x3000] ;  /* 0x0030000007a8783b */ /* 0x000eee0000004200 */
[C---:B------:R-:W-:Y:S08]  /*f000*/  HMMA.16816.F32.BF16 R40, R20.reuse, R172, R40 ;  /* 0x000000ac1428723c */ /* 0x040ff00000041828 */
[C---:B------:R-:W-:Y:S01]  /*f010*/  HMMA.16816.F32.BF16 R44, R20.reuse, R174, R44 ;  /* 0x000000ae142c723c */ /* 0x040fe2000004182c */
[----:B------:R-:W3:Y:S07]  /*f020*/  LDSM.16.MT88.4 R172, [R222+0x3000] ;  /* 0x00300000deac783b */ /* 0x000eee0000004200 */
[C---:B----4-:R-:W-:Y:S08]  /*f030*/  HMMA.16816.F32.BF16 R48, R20.reuse, R24, R48 ;  /* 0x000000181430723c */ /* 0x050ff00000041830 */
[C---:B------:R-:W-:Y:S01]  /*f040*/  HMMA.16816.F32.BF16 R52, R20.reuse, R26, R52 ;  /* 0x0000001a1434723c */ /* 0x040fe20000041834 */
[----:B------:R-:W4:Y:S07]  /*f050*/  LDSM.16.MT88.4 R24, [R216+0x15000] ;  /* 0x01500000d818783b */ /* 0x000f2e0000004200 */
[C---:B-----5:R-:W-:Y:S08]  /*f060*/  HMMA.16816.F32.BF16 R56, R20.reuse, R160, R56 ;  /* 0x000000a01438723c */ /* 0x060ff00000041838 */
[C---:B------:R-:W-:Y:S01]  /*f070*/  HMMA.16816.F32.BF16 R60, R20.reuse, R162, R60 ;  /* 0x000000a2143c723c */ /* 0x040fe2000004183c */
[----:B------:R-:W5:Y:S07]  /*f080*/  LDSM.16.MT88.4 R160, [R220+0x17000] ;  /* 0x01700000dca0783b */ /* 0x000f6e0000004200 */
[C---:B-1----:R-:W-:Y:S08]  /*f090*/  HMMA.16816.F32.BF16 R64, R20.reuse, R152, R64 ;  /* 0x000000981440723c */ /* 0x042ff00000041840 */
[C---:B------:R-:W-:Y:S01]  /*f0a0*/  HMMA.16816.F32.BF16 R68, R20.reuse, R154, R68 ;  /* 0x0000009a1444723c */ /* 0x040fe20000041844 */
[----:B------:R-:W1:Y:S07]  /*f0b0*/  LDSM.16.MT88.4 R152, [R7+0x7000] ;  /* 0x007000000798783b */ /* 0x000e6e0000004200 */
[C---:B--2---:R-:W-:Y:S08]  /*f0c0*/  HMMA.16816.F32.BF16 R72, R20.reuse, R156, R72 ;  /* 0x0000009c1448723c */ /* 0x044ff00000041848 */
[C---:B------:R-:W-:Y:S01]  /*f0d0*/  HMMA.16816.F32.BF16 R76, R20.reuse, R158, R76 ;  /* 0x0000009e144c723c */ /* 0x040fe2000004184c */
[----:B------:R-:W-:Y:S07]  /*f0e0*/  LDSM.16.MT88.4 R156, [R220+0x11800] ;  /* 0x01180000dc9c783b */ /* 0x000fee0000004200 */
[C---:B---3--:R-:W-:Y:S08]  /*f0f0*/  HMMA.16816.F32.BF16 R80, R20.reuse, R168, R80 ;  /* 0x000000a81450723c */ /* 0x048ff00000041850 */
        /* <DEDUP_REMOVED lines=10> */
[----:B------:R-:W2:Y:S07]  /*f1a0*/  LDSM.16.MT88.4 R24, [R222+0x7000] ;  /* 0x00700000de18783b */ /* 0x000eae0000004200 */
[C---:B------:R-:W-:Y:S03]  /*f1b0*/  HMMA.16816.F32.BF16 R112, R20.reuse, R180, R112 ;  /* 0x000000b41470723c */ /* 0x040fe60000041870 */
[--C-:B------:R-:W-:Y:S01]  /*f1c0*/  FFMA.FTZ R180, R28, UR4, -R206.reuse ;  /* 0x000000041cb47c23 */ /* 0x100fe200080108ce */
[----:B------:R-:W-:Y:S04]  /*f1d0*/  FFMA.FTZ R181, R29, UR4, -R206 ;  /* 0x000000041db57c23 */ /* 0x000fe800080108ce */
[C---:B------:R-:W-:Y:S01]  /*f1e0*/  HMMA.16816.F32.BF16 R116, R20.reuse, R182, R116 ;  /* 0x000000b61474723c */ /* 0x040fe20000041874 */
[----:B------:R-:W-:Y:S02]  /*f1f0*/  MUFU.EX2 R180, R180 ;  /* 0x000000b400b47308 */ /* 0x000fe40000000800 */
[--C-:B------:R-:W-:Y:S01]  /*f200*/  FFMA.FTZ R183, R30, UR4, -R204.reuse ;  /* 0x000000041eb77c23 */ /* 0x100fe200080108cc */
[----:B------:R-:W-:Y:S07]  /*f210*/  FFMA.FTZ R182, R31, UR4, -R204 ;  /* 0x000000041fb67c23 */ /* 0x000fee00080108cc */
[----:B------:R-:W3:Y:S01]  /*f220*/  MUFU.EX2 R181, R181 ;  /* 0x000000b500b57308 */ /* 0x000ee20000000800 */
[----:B------:R-:W4:Y:S01]  /*f230*/  LDSM.16.MT88.4 R28, [R216+0x11800] ;  /* 0x01180000d81c783b */ /* 0x000f220000004200 */
[C---:B------:R-:W-:Y:S08]  /*f240*/  HMMA.16816.F32.BF16 R120, R20.reuse, R184, R120 ;  /* 0x000000b81478723c */ /* 0x040ff00000041878 */
[----:B------:R-:W-:Y:S01]  /*f250*/  MUFU.EX2 R183, R183 ;  /* 0x000000b700b77308 */ /* 0x000fe20000000800 */
[--C-:B------:R-:W-:Y:S01]  /*f260*/  FFMA.FTZ R184, R32, UR4, -R206.reuse ;  /* 0x0000000420b87c23 */ /* 0x100fe200080108ce */
[----:B------:R-:W-:Y:S08]  /*f270*/  FFMA.FTZ R206, R33, UR4, -R206 ;  /* 0x0000000421ce7c23 */ /* 0x000ff000080108ce */
[----:B------:R-:W2:Y:S01]  /*f280*/  MUFU.EX2 R182, R182 ;  /* 0x000000b600b67308 */ /* 0x000ea20000000800 */
[C---:B------:R-:W-:Y:S09]  /*f290*/  HMMA.16816.F32.BF16 R124, R20.reuse, R186, R124 ;  /* 0x000000ba147c723c */ /* 0x040ff2000004187c */
[----:B------:R-:W-:Y:S01]  /*f2a0*/  MUFU.EX2 R184, R184 ;  /* 0x000000b800b87308 */ /* 0x000fe20000000800 */
[--C-:B------:R-:W-:Y:S01]  /*f2b0*/  FFMA.FTZ R186, R34, UR4, -R204.reuse ;  /* 0x0000000422ba7c23 */ /* 0x100fe200080108cc */
[----:B------:R-:W-:Y:S08]  /*f2c0*/  FFMA.FTZ R204, R35, UR4, -R204 ;  /* 0x0000000423cc7c23 */ /* 0x000ff000080108cc */
[----:B------:R-:W4:Y:S01]  /*f2d0*/  MUFU.EX2 R185, R206 ;  /* 0x000000ce00b97308 */ /* 0x000f220000000800 */
[----:B------:R-:W4:Y:S01]  /*f2e0*/  LDSM.16.MT88.4 R32, [R7+0x1800] ;  /* 0x001800000720783b */ /* 0x000f220000004200 */
[C---:B-----5:R-:W-:Y:S08]  /*f2f0*/  HMMA.16816.F32.BF16 R128, R20.reuse, R160, R128 ;  /* 0x000000a01480723c */ /* 0x060ff00000041880 */
[----:B------:R-:W-:Y:S10]  /*f300*/  MUFU.EX2 R186, R186 ;  /* 0x000000ba00ba7308 */ /* 0x000ff40000000800 */
[----:B------:R-:W5:Y:S01]  /*f310*/  MUFU.EX2 R187, R204 ;  /* 0x000000cc00bb7308 */ /* 0x000f620000000800 */
[C---:B------:R-:W-:Y:S08]  /*f320*/  HMMA.16816.F32.BF16 R132, R20.reuse, R162, R132 ;  /* 0x000000a21484723c */ /* 0x040ff00000041884 */
[C---:B------:R-:W-:Y:S08]  /*f330*/  HMMA.16816.F32.BF16 R136, R20.reuse, R188, R136 ;  /* 0x000000bc1488723c */ /* 0x040ff00000041888 */
[C---:B------:R-:W-:Y:S08]  /*f340*/  HMMA.16816.F32.BF16 R140, R20.reuse, R190, R140 ;  /* 0x000000be148c723c */ /* 0x040ff0000004188c */
[C---:B-1----:R-:W-:Y:S03]  /*f350*/  HMMA.16816.F32.BF16 R144, R20.reuse, R152, R144 ;  /* 0x000000981490723c */ /* 0x042fe60000041890 */
[----:B---3--:R-:W-:Y:S02]  /*f360*/  F2FP.BF16.F32.PACK_AB R152, R181, R180 ;  /* 0x000000b4b598723e */ /* 0x008fe400000010ff */
[C---:B--2---:R-:W-:Y:S01]  /*f370*/  F2FP.BF16.F32.PACK_AB R153, R182.reuse, R183 ;  /* 0x000000b7b699723e */ /* 0x044fe200000010ff */
[----:B------:R-:W-:Y:S02]  /*f380*/  FADD.FTZ R183, R183, R198 ;  /* 0x000000c6b7b77221 */ /* 0x000fe40000010000 */
[C---:B------:R-:W-:Y:S03]  /*f390*/  HMMA.16816.F32.BF16 R148, R20.reuse, R154, R148 ;  /* 0x0000009a1494723c */ /* 0x040fe60000041894 */
[----:B----4-:R-:W-:Y:S01]  /*f3a0*/  F2FP.BF16.F32.PACK_AB R154, R185, R184 ;  /* 0x000000b8b99a723e */ /* 0x010fe200000010ff */
[----:B------:R-:W-:Y:S01]  /*f3b0*/  FADD.FTZ R183, R182, R183 ;  /* 0x000000b7b6b77221 */ /* 0x000fe20000010000 */
[C---:B-----5:R-:W-:Y:S03]  /*f3c0*/  F2FP.BF16.F32.PACK_AB R155, R187.reuse, R186 ;  /* 0x000000babb9b723e */ /* 0x060fe600000010ff */
[C---:B------:R-:W-:Y:S03]  /*f3d0*/  HMMA.16816.F32.BF16 R12, R20.reuse, R24, R12 ;  /* 0x00000018140c723c */ /* 0x040fe6000004180c */
[----:B------:R-:W-:Y:S04]  /*f3e0*/  FADD.FTZ R186, R186, R183 ;  /* 0x000000b7baba7221 */ /* 0x000fe80000010000 */
[----:B------:R-:W-:Y:S01]  /*f3f0*/  FADD.FTZ R241, R187, R186 ;  /* 0x000000babbf17221 */ /* 0x000fe20000010000 */
[----:B------:R-:W-:Y:S01]  /*f400*/  HMMA.16816.F32.BF16 R16, R20, R26, R16 ;  /* 0x0000001a1410723c */ /* 0x000fe20000041810 */
[----:B------:R-:W1:Y:S07]  /*f410*/  LDSM.16.MT88.4 R20, [R222+0x1800] ;  /* 0x00180000de14783b */ /* 0x000e6e0000004200 */
[C---:B------:R-:W-:Y:S01]  /*f420*/  HMMA.16816.F32.BF16 R160, R152.reuse, R156, R8 ;  /* 0x0000009c98a0723c */ /* 0x040fe20000041808 */
[----:B------:R-:W2:Y:S07]  /*f430*/  LDSM.16.MT88.4 R8, [R220+0x13800] ;  /* 0x01380000dc08783b */ /* 0x000eae0000004200 */
[C---:B------:R-:W-:Y:S01]  /*f440*/  HMMA.16816.F32.BF16 R36, R152.reuse, R158, R36 ;  /* 0x0000009e9824723c */ /* 0x040fe20000041824 */
[----:B------:R-:W3:Y:S07]  /*f450*/  LDSM.16.MT88.4 R24, [R216+0x13800] ;  /* 0x01380000d818783b */ /* 0x000eee0000004200 */
[C---:B------:R-:W-:Y:S01]  /*f460*/  HMMA.16816.F32.BF16 R40, R152.reuse, R28, R40 ;  /* 0x0000001c9828723c */ /* 0x040fe20000041828 */
[----:B------:R-:W4:Y:S07]  /*f470*/  LDSM.16.MT88.4 R156, [R7+0x3800] ;  /* 0x00380000079c783b */ /* 0x000f2e0000004200 */
        /* <DEDUP_REMOVED lines=8> */
[C---:B--2---:R-:W-:Y:S08]  /*f500*/  HMMA.16816.F32.BF16 R64, R152.reuse, R8, R64 ;  /* 0x000000089840723c */ /* 0x044ff00000041840 */
[C---:B------:R-:W-:Y:S01]  /*f510*/  HMMA.16816.F32.BF16 R68, R152.reuse, R10, R68 ;  /* 0x0000000a9844723c */ /* 0x040fe20000041844 */
[----:B------:R-:W2:Y:S07]  /*f520*/  LDSM.16.MT88.4 R8, [R216+0x17800] ;  /* 0x01780000d808783b */ /* 0x000eae0000004200 */
[C---:B---3--:R-:W-:Y:S08]  /*f530*/  HMMA.16816.F32.BF16 R72, R152.reuse, R24, R72 ;  /* 0x000000189848723c */ /* 0x048ff00000041848 */
[C---:B------:R-:W-:Y:S01]  /*f540*/  HMMA.16816.F32.BF16 R76, R152.reuse, R26, R76 ;  /* 0x0000001a984c723c */ /* 0x040fe2000004184c */
[----:B------:R3:W2:Y:S07]  /*f550*/  LDSM.16.MT88.4 R24, [R7+0x7800] ;  /* 0x007800000718783b */ /* 0x0006ae0000004200 */
[C---:B----4-:R-:W-:Y:S08]  /*f560*/  HMMA.16816.F32.BF16 R80, R152.reuse, R156, R80 ;  /* 0x0000009c9850723c */ /* 0x050ff00000041850 */
[C---:B------:R-:W-:Y:S08]  /*f570*/  HMMA.16816.F32.BF16 R84, R152.reuse, R158, R84 ;  /* 0x0000009e9854723c */ /* 0x040ff00000041854 */
[C---:B------:R-:W-:Y:S03]  /*f580*/  HMMA.16816.F32.BF16 R88, R152.reuse, R168, R88 ;  /* 0x000000a89858723c */ /* 0x040fe60000041858 */
[----:B---3--:R-:W-:Y:S04]  /*f590*/  FADD.FTZ R7, R211, R208 ;  /* 0x000000d0d3077221 */ /* 0x008fe80000010000 */
[----:B------:R-:W-:Y:S01]  /*f5a0*/  FADD.FTZ R7, R212, R7 ;  /* 0x00000007d4077221 */ /* 0x000fe20000010000 */
[C---:B------:R-:W-:Y:S03]  /*f5b0*/  HMMA.16816.F32.BF16 R92, R152.reuse, R170, R92 ;  /* 0x000000aa985c723c */ /* 0x040fe6000004185c */
[----:B------:R-:W-:Y:S04]  /*f5c0*/  FADD.FTZ R192, R192, R7 ;  /* 0x00000007c0c07221 */ /* 0x000fe80000010000 */
[----:B------:R-:W-:Y:S01]  /*f5d0*/  FADD.FTZ R195, R195, R192 ;  /* 0x000000c0c3c37221 */ /* 0x000fe20000010000 */
[C---:B-----5:R-:W-:Y:S03]  /*f5e0*/  HMMA.16816.F32.BF16 R96, R152.reuse, R28, R96 ;  /* 0x0000001c9860723c */ /* 0x060fe60000041860 */
[----:B------:R-:W-:Y:S04]  /*f5f0*/  FADD.FTZ R196, R196, R195 ;  /* 0x000000c3c4c47221 */ /* 0x000fe80000010000 */
[----:B------:R-:W-:Y:S01]  /*f600*/  FADD.FTZ R197, R197, R196 ;  /* 0x000000c4c5c57221 */ /* 0x000fe20000010000 */
[C---:B------:R-:W-:Y:S03]  /*f610*/  HMMA.16816.F32.BF16 R100, R152.reuse, R30, R100 ;  /* 0x0000001e9864723c */ /* 0x040fe60000041864 */
[----:B------:R-:W-:Y:S04]  /*f620*/  FADD.FTZ R180, R180, R197 ;  /* 0x000000c5b4b47221 */ /* 0x000fe80000010000 */
[----:B------:R-:W-:Y:S01]  /*f630*/  FADD.FTZ R181, R181, R180 ;  /* 0x000000b4b5b57221 */ /* 0x000fe20000010000 */
[C---:B------:R-:W-:Y:S03]  /*f640*/  HMMA.16816.F32.BF16 R104, R152.reuse, R172, R104 ;  /* 0x000000ac9868723c */ /* 0x040fe60000041868 */
[----:B------:R-:W-:Y:S04]  /*f650*/  FADD.FTZ R184, R184, R181 ;  /* 0x000000b5b8b87221 */ /* 0x000fe80000010000 */
[----:B------:R-:W-:Y:S01]  /*f660*/  FADD.FTZ R243, R185, R184 ;  /* 0x000000b8b9f37221 */ /* 0x000fe20000010000 */
[C---:B------:R-:W-:Y:S08]  /*f670*/  HMMA.16816.F32.BF16 R108, R152.reuse, R174, R108 ;  /* 0x000000ae986c723c */ /* 0x040ff0000004186c */
[C---:B------:R-:W-:Y:S08]  /*f680*/  HMMA.16816.F32.BF16 R112, R152.reuse, R176, R112 ;  /* 0x000000b09870723c */ /* 0x040ff00000041870 */
[C---:B------:R-:W-:Y:S08]  /*f690*/  HMMA.16816.F32.BF16 R116, R152.reuse, R178, R116 ;  /* 0x000000b29874723c */ /* 0x040ff00000041874 */
[C---:B------:R-:W-:Y:S08]  /*f6a0*/  HMMA.16816.F32.BF16 R120, R152.reuse, R32, R120 ;  /* 0x000000209878723c */ /* 0x040ff00000041878 */
[C---:B------:R-:W-:Y:S08]  /*f6b0*/  HMMA.16816.F32.BF16 R124, R152.reuse, R34, R124 ;  /* 0x00000022987c723c */ /* 0x040ff0000004187c */
[C---:B-1----:R-:W-:Y:S08]  /*f6c0*/  HMMA.16816.F32.BF16 R128, R152.reuse, R20, R128 ;  /* 0x000000149880723c */ /* 0x042ff00000041880 */
[C---:B------:R-:W-:Y:S01]  /*f6d0*/  HMMA.16816.F32.BF16 R132, R152.reuse, R22, R132 ;  /* 0x000000169884723c */ /* 0x040fe20000041884 */
[----:B------:R-:W1:Y:S07]  /*f6e0*/  LDSM.16.MT88.4 R20, [R222+0x7800] ;  /* 0x00780000de14783b */ /* 0x000e6e0000004200 */
[C---:B--2---:R-:W-:Y:S08]  /*f6f0*/  HMMA.16816.F32.BF16 R136, R152.reuse, R8, R136 ;  /* 0x000000089888723c */ /* 0x044ff00000041888 */
[C---:B------:R-:W-:Y:S08]  /*f700*/  HMMA.16816.F32.BF16 R140, R152.reuse, R10, R140 ;  /* 0x0000000a988c723c */ /* 0x040ff0000004188c */
[C---:B------:R-:W-:Y:S08]  /*f710*/  HMMA.16816.F32.BF16 R144, R152.reuse, R24, R144 ;  /* 0x000000189890723c */ /* 0x040ff00000041890 */
[C---:B------:R-:W-:Y:S08]  /*f720*/  HMMA.16816.F32.BF16 R148, R152.reuse, R26, R148 ;  /* 0x0000001a9894723c */ /* 0x040ff00000041894 */
[C---:B-1----:R-:W-:Y:S08]  /*f730*/  HMMA.16816.F32.BF16 R156, R152.reuse, R20, R12 ;  /* 0x00000014989c723c */ /* 0x042ff0000004180c */
[----:B------:R-:W-:Y:S01]  /*f740*/  HMMA.16816.F32.BF16 R152, R152, R22, R16 ;  /* 0x000000169898723c */ /* 0x000fe20000041810 */
[----:B------:R-:W-:Y:S08]  /*f750*/  @!UPT UIADD3 URZ, UPT, UPT, URZ, URZ, URZ ;  /* 0x000000fffffff290 */ /* 0x000ff0000fffe0ff */
[----:B------:R-:W-:Y:S11]  /*f760*/  @P1 BRA `(.L_x_543) ;  /* 0xffffffbc00581947 */ /* 0x000ff6000383ffff */
.L_x_539:
[----:B------:R-:W1:Y:S01]  /*f770*/  SHFL.BFLY PT, R0, R241, 0x2, 0x1f ;  /* 0x0c401f00f1007f89 */ /* 0x000e6200000e0000 */
[C---:B------:R-:W-:Y:S01]  /*f780*/  LOP3.LUT P3, RZ, R219.reuse, 0x10, RZ, 0xc0, !PT ;  /* 0x00000010dbff7812 */ /* 0x040fe2000786c0ff */
[----:B------:R-:W2:Y:S01]  /*f790*/  S2UR UR6, SR_CTAID.X ;  /* 0x00000000000679c3 */ /* 0x000ea20000002500 */
[C---:B------:R-:W-:Y:S01]  /*f7a0*/  LOP3.LUT P4, RZ, R219.reuse, 0x8, RZ, 0xc0, !PT ;  /* 0x00000008dbff7812 */ /* 0x040fe2000788c0ff */
[----:B------:R-:W3:Y:S01]  /*f7b0*/  SHFL.BFLY PT, R8, R243, 0x2, 0x1f ;  /* 0x0c401f00f3087f89 */ /* 0x000ee200000e0000 */
[----:B------:R-:W-:Y:S01]  /*f7c0*/  LOP3.LUT P5, RZ, R219, 0x3, RZ, 0xc0, !PT ;  /* 0x00000003dbff7812 */ /* 0x000fe200078ac0ff */
[----:B------:R-:W-:Y:S01]  /*f7d0*/  BSSY.RECONVERGENT B0, `(.L_x_544) ;  /* 0x0000150000007945 */ /* 0x000fe20003800200 */
[----:B------:R-:W-:Y:S01]  /*f7e0*/  LOP3.LUT R18, R221, 0x30, RZ, 0xc0, !PT ;  /* 0x00000030dd127812 */ /* 0x000fe200078ec0ff */
[----:B------:R-:W4:Y:S01]  /*f7f0*/  S2R R29, SR_CTAID.Z ;  /* 0x00000000001d7919 */ /* 0x000f220000002700 */
[----:B-1----:R-:W-:Y:S01]  /*f800*/  FADD.FTZ R9, R0, R241 ;  /* 0x000000f100097221 */ /* 0x002fe20000010000 */
[----:B------:R-:W-:Y:S01]  /*f810*/  SHF.L.U32 R0, R219, 0x1, RZ ;  /* 0x00000001db007819 */ /* 0x000fe200000006ff */
[----:B--2---:R-:W-:Y:S01]  /*f820*/  USHF.L.U32 UR6, UR6, 0x6, URZ ;  /* 0x0000000606067899 */ /* 0x004fe200080006ff */
[----:B---3--:R-:W-:-:S02]  /*f830*/  FADD.FTZ R8, R8, R243 ;  /* 0x000000f308087221 */ /* 0x008fc40000010000 */
[----:B------:R-:W1:Y:S01]  /*f840*/  SHFL.BFLY PT, R2, R9, 0x1, 0x1f ;  /* 0x0c201f0009027f89 */ /* 0x000e6200000e0000 */
[----:B------:R-:W-:-:S03]  /*f850*/  LOP3.LUT R217, R217, 0x6, R0, 0xf8, !PT ;  /* 0x00000006d9d97812 */ /* 0x000fc600078ef800 */
[----:B------:R-:W2:Y:S01]  /*f860*/  SHFL.BFLY PT, R5, R8, 0x1, 0x1f ;  /* 0x0c201f0008057f89 */ /* 0x000ea200000e0000 */
[----:B-1----:R-:W-:Y:S01]  /*f870*/  FADD.FTZ R2, R9, R2 ;  /* 0x0000000209027221 */ /* 0x002fe20000010000 */
[----:B--2---:R-:W-:-:S03]  /*f880*/  FADD.FTZ R4, R8, R5 ;  /* 0x0000000508047221 */ /* 0x004fc60000010000 */
[----:B------:R-:W1:Y:S01]  /*f890*/  MUFU.RCP R6, R2 ;  /* 0x0000000200067308 */ /* 0x000e620000001000 */
[----:B------:R-:W-:Y:S02]  /*f8a0*/  SHF.L.U32 R5, R219, 0x4, RZ ;  /* 0x00000004db057819 */ /* 0x000fe400000006ff */
[----:B------:R-:W-:Y:S02]  /*f8b0*/  FSETP.NE.FTZ.AND P1, PT, R2, RZ, PT ;  /* 0x000000ff0200720b */ /* 0x000fe40003f35000 */
[----:B------:R-:W-:Y:S02]  /*f8c0*/  LOP3.LUT R5, R5, 0x1c0, RZ, 0xc0, !PT ;  /* 0x000001c005057812 */ /* 0x000fe400078ec0ff */
[----:B------:R-:W-:Y:S01]  /*f8d0*/  FSETP.NE.FTZ.AND P2, PT, R4, RZ, PT ;  /* 0x000000ff0400720b */ /* 0x000fe20003f55000 */
[----:B------:R-:W2:Y:S01]  /*f8e0*/  MUFU.RCP R7, R4 ;  /* 0x0000000400077308 */ /* 0x000ea20000001000 */
[----:B------:R-:W-:Y:S02]  /*f8f0*/  LOP3.LUT R0, R5, 0x38, R0, 0xf8, !PT ;  /* 0x0000003805007812 */ /* 0x000fe400078ef800 */
[----:B------:R-:W-:-:S02]  /*f900*/  MOV R5, 0x20 ;  /* 0x0000002000057802 */ /* 0x000fc40000000f00 */
[----:B------:R-:W-:-:S03]  /*f910*/  LOP3.LUT R0, R217, R0, RZ, 0xfc, !PT ;  /* 0x00000000d9007212 */ /* 0x000fc600078efcff */
[----:B------:R-:W3:Y:S01]  /*f920*/  @P1 LDC R16, c[0x0][0x458] ;  /* 0x00011600ff101b82 */ /* 0x000ee20000000800 */
[----:B------:R-:W-:Y:S01]  /*f930*/  LEA R9, R0, UR5, 0x1 ;  /* 0x0000000500097c11 */ /* 0x000fe2000f8e08ff */
[----:B------:R-:W5:Y:S01]  /*f940*/  @P1 MUFU.LG2 R2, R2 ;  /* 0x0000000200021308 */ /* 0x000f620000000c00 */
[----:B-1----:R-:W-:Y:S02]  /*f950*/  FSEL R6, R6, 1, P1 ;  /* 0x3f80000006067808 */ /* 0x002fe40000800000 */
[----:B------:R-:W-:Y:S02]  /*f960*/  SEL R0, R5, 0xffffffe0, !P4 ;  /* 0xffffffe005007807 */ /* 0x000fe40006000000 */
[----:B------:R-:W-:Y:S01]  /*f970*/  IADD3 R13, PT, PT, R9, 0x40, RZ ;  /* 0x00000040090d7810 */ /* 0x000fe20007ffe0ff */
[C---:B------:R-:W-:Y:S01]  /*f980*/  FMUL.FTZ R162, R6.reuse, R162 ;  /* 0x000000a206a27220 */ /* 0x040fe20000410000 */
[C---:B------:R-:W-:Y:S01]  /*f990*/  FMUL.FTZ R163, R6.reuse, R163 ;  /* 0x000000a306a37220 */ /* 0x040fe20000410000 */
[----:B--2---:R-:W-:Y:S01]  /*f9a0*/  FSEL R7, R7, 1, P2 ;  /* 0x3f80000007077808 */ /* 0x004fe20001000000 */
[C---:B------:R-:W-:Y:S01]  /*f9b0*/  FMUL.FTZ R38, R6.reuse, R38 ;  /* 0x0000002606267220 */ /* 0x040fe20000410000 */
        /* <DEDUP_REMOVED lines=60> */
[----:B------:R-:W-:Y:S01]  /*fd80*/  FMUL.FTZ R155, R6, R155 ;  /* 0x0000009b069b7220 */ /* 0x000fe20000410000 */
[----:B------:R-:W-:Y:S01]  /*fd90*/  MOV R6, 0x10 ;  /* 0x0000001000067802 */ /* 0x000fe20000000f00 */
[C---:B------:R-:W-:Y:S01]  /*fda0*/  FMUL.FTZ R160, R7.reuse, R160 ;  /* 0x000000a007a07220 */ /* 0x040fe20000410000 */
[C---:B------:R-:W-:Y:S01]  /*fdb0*/  FMUL.FTZ R161, R7.reuse, R161 ;  /* 0x000000a107a17220 */ /* 0x040fe20000410000 */
[C---:B------:R-:W-:Y:S01]  /*fdc0*/  FMUL.FTZ R36, R7.reuse, R36 ;  /* 0x0000002407247220 */ /* 0x040fe20000410000 */
[C---:B------:R-:W-:Y:S01]  /*fdd0*/  FMUL.FTZ R37, R7.reuse, R37 ;  /* 0x0000002507257220 */ /* 0x040fe20000410000 */
[C---:B------:R-:W-:Y:S01]  /*fde0*/  FMUL.FTZ R40, R7.reuse, R40 ;  /* 0x0000002807287220 */ /* 0x040fe20000410000 */
[C---:B------:R-:W-:Y:S01]  /*fdf0*/  FMUL.FTZ R41, R7.reuse, R41 ;  /* 0x0000002907297220 */ /* 0x040fe20000410000 */
[----:B------:R-:W-:Y:S01]  /*fe00*/  SEL R6, R6, 0xfffffff0, !P0 ;  /* 0xfffffff006067807 */ /* 0x000fe20004000000 */
[C---:B------:R-:W-:Y:S01]  /*fe10*/  FMUL.FTZ R44, R7.reuse, R44 ;  /* 0x0000002c072c7220 */ /* 0x040fe20000410000 */
[C---:B------:R-:W-:Y:S01]  /*fe20*/  FMUL.FTZ R45, R7.reuse, R45 ;  /* 0x0000002d072d7220 */ /* 0x040fe20000410000 */
[C---:B------:R-:W-:Y:S01]  /*fe30*/  FMUL.FTZ R48, R7.reuse, R48 ;  /* 0x0000003007307220 */ /* 0x040fe20000410000 */
[----:B------:R-:W-:Y:S01]  /*fe40*/  FMUL.FTZ R49, R7, R49 ;  /* 0x0000003107317220 */ /* 0x000fe20000410000 */
[----:B------:R-:W-:Y:S01]  /*fe50*/  IADD3 R11, PT, PT, R9, R0, RZ ;  /* 0x00000000090b7210 */ /* 0x000fe20007ffe0ff */
[----:B------:R-:W-:Y:S01]  /*fe60*/  FMUL.FTZ R52, R7, R52 ;  /* 0x0000003407347220 */ /* 0x000fe20000410000 */
[----:B------:R-:W-:Y:S01]  /*fe70*/  @P3 IADD3 R13, PT, PT, R9, -0x40, RZ ;  /* 0xffffffc0090d3810 */ /* 0x000fe20007ffe0ff */
[----:B------:R-:W-:Y:S01]  /*fe80*/  FMUL.FTZ R53, R7, R53 ;  /* 0x0000003507357220 */ /* 0x000fe20000410000 */
[----:B------:R-:W-:Y:S01]  /*fe90*/  F2FP.BF16.F32.PACK_AB R160, R161, R160 ;  /* 0x000000a0a1a0723e */ /* 0x000fe200000010ff */
[----:B------:R-:W-:Y:S01]  /*fea0*/  FMUL.FTZ R56, R7, R56 ;  /* 0x0000003807387220 */ /* 0x000fe20000410000 */
[----:B------:R-:W-:Y:S01]  /*feb0*/  F2FP.BF16.F32.PACK_AB R162, R163, R162 ;  /* 0x000000a2a3a2723e */ /* 0x000fe200000010ff */
[----:B------:R-:W-:Y:S01]  /*fec0*/  FMUL.FTZ R57, R7, R57 ;  /* 0x0000003907397220 */ /* 0x000fe20000410000 */
[----:B------:R-:W-:Y:S01]  /*fed0*/  F2FP.BF16.F32.PACK_AB R36, R37, R36 ;  /* 0x000000242524723e */ /* 0x000fe200000010ff */
[----:B------:R-:W-:Y:S01]  /*fee0*/  FMUL.FTZ R60, R7, R60 ;  /* 0x0000003c073c7220 */ /* 0x000fe20000410000 */
[----:B------:R-:W-:Y:S01]  /*fef0*/  F2FP.BF16.F32.PACK_AB R38, R39, R38 ;  /* 0x000000262726723e */ /* 0x000fe200000010ff */
[----:B------:R-:W-:Y:S01]  /*ff00*/  FMUL.FTZ R61, R7, R61 ;  /* 0x0000003d073d7220 */ /* 0x000fe20000410000 */
[----:B------:R-:W-:Y:S01]  /*ff10*/  IADD3 R5, PT, PT, R9, R6, RZ ;  /* 0x0000000609057210 */ /* 0x000fe20007ffe0ff */
        /* <DEDUP_REMOVED lines=8> */
[C---:B------:R-:W-:Y:S01]  /*ffa0*/  FMUL.FTZ R72, R7.reuse, R72 ;  /* 0x0000004807487220 */ /* 0x040fe20000410000 */
[----:B------:R-:W-:Y:S01]  /*ffb0*/  IADD3 R15, PT, PT, R6, R11, RZ ;  /* 0x0000000b060f7210 */ /* 0x000fe20007ffe0ff */
[----:B------:R-:W-:Y:S01]  /*ffc0*/  FMUL.FTZ R73, R7, R73 ;  /* 0x0000004907497220 */ /* 0x000fe20000410000 */
[----:B------:R-:W-:Y:S01]  /*ffd0*/  IADD3 R17, PT, PT, R0, R13, RZ ;  /* 0x0000000d00117210 */ /* 0x000fe20007ffe0ff */
[----:B------:R-:W-:Y:S01]  /*ffe0*/  STS [R9], R160 ;  /* 0x000000a009007388 */ /* 0x000fe20000000800 */
[----:B------:R-:W-:Y:S01]  /*fff0*/  F2FP.BF16.F32.PACK_AB R48, R49, R48 ;  /* 0x000000303130723e */ /* 0x000fe200000010ff */
[----:B------:R-:W-:Y:S01]  /*10000*/  FMUL.FTZ R76, R7, R76 ;  /* 0x0000004c074c7220 */ /* 0x000fe20000410000 */
[----:B------:R-:W-:Y:S01]  /*10010*/  F2FP.BF16.F32.PACK_AB R50, R51, R50 ;  /* 0x000000323332723e */ /* 0x000fe200000010ff */
[----:B------:R-:W-:Y:S01]  /*10020*/  STS [R9+0x400], R162 ;  /* 0x000400a209007388 */ /* 0x000fe20000000800 */
[----:B------:R-:W-:Y:S01]  /*10030*/  F2FP.BF16.F32.PACK_AB R52, R53, R52 ;  /* 0x000000343534723e */ /* 0x000fe200000010ff */
[----:B------:R-:W-:Y:S01]  /*10040*/  FMUL.FTZ R77, R7, R77 ;  /* 0x0000004d074d7220 */ /* 0x000fe20000410000 */
[----:B------:R-:W-:Y:S01]  /*10050*/  F2FP.BF16.F32.PACK_AB R54, R55, R54 ;  /* 0x000000363736723e */ /* 0x000fe200000010ff */
[----:B------:R-:W-:Y:S01]  /*10060*/  STS [R5], R36 ;  /* 0x0000002405007388 */ /* 0x000fe20000000800 */
[C---:B------:R-:W-:Y:S01]  /*10070*/  IADD3 R19, PT, PT, R6.reuse, R13, RZ ;  /* 0x0000000d06137210 */ /* 0x040fe20007ffe0ff */
[----:B------:R-:W-:Y:S01]  /*10080*/  FMUL.FTZ R80, R7, R80 ;  /* 0x0000005007507220 */ /* 0x000fe20000410000 */
[----:B------:R-:W-:Y:S01]  /*10090*/  F2FP.BF16.F32.PACK_AB R56, R57, R56 ;  /* 0x000000383938723e */ /* 0x000fe200000010ff */
[----:B------:R-:W-:Y:S01]  /*100a0*/  STS [R5+0x400], R38 ;  /* 0x0004002605007388 */ /* 0x000fe20000000800 */
[----:B------:R-:W-:Y:S01]  /*100b0*/  F2FP.BF16.F32.PACK_AB R58, R59, R58 ;  /* 0x0000003a3b3a723e */ /* 0x000fe200000010ff */
[----:B------:R-:W-:Y:S01]  /*100c0*/  FMUL.FTZ R81, R7, R81 ;  /* 0x0000005107517220 */ /* 0x000fe20000410000 */
[----:B------:R-:W-:Y:S01]  /*100d0*/  F2FP.BF16.F32.PACK_AB R60, R61, R60 ;  /* 0x0000003c3d3c723e */ /* 0x000fe200000010ff */
[----:B------:R-:W-:Y:S01]  /*100e0*/  STS [R11], R40 ;  /* 0x000000280b007388 */ /* 0x000fe20000000800 */
[----:B------:R-:W-:Y:S01]  /*100f0*/  F2FP.BF16.F32.PACK_AB R62, R63, R62 ;  /* 0x0000003e3f3e723e */ /* 0x000fe200000010ff */
[C---:B------:R-:W-:Y:S01]  /*10100*/  FMUL.FTZ R84, R7.reuse, R84 ;  /* 0x0000005407547220 */ /* 0x040fe20000410000 */
[----:B------:R-:W-:Y:S01]  /*10110*/  IADD3 R21, PT, PT, R6, R17, RZ ;  /* 0x0000001106157210 */ /* 0x000fe20007ffe0ff */
[----:B------:R-:W-:Y:S01]  /*10120*/  STS [R11+0x400], R42 ;  /* 0x0004002a0b007388 */ /* 0x000fe20000000800 */
[----:B------:R-:W-:Y:S01]  /*10130*/  FMUL.FTZ R85, R7, R85 ;  /* 0x0000005507557220 */ /* 0x000fe20000410000 */
[----:B------:R-:W-:Y:S01]  /*10140*/  F2FP.BF16.F32.PACK_AB R64, R65, R64 ;  /* 0x000000404140723e */ /* 0x000fe200000010ff */
[----:B------:R-:W-:Y:S01]  /*10150*/  FMUL.FTZ R88, R7, R88 ;  /* 0x0000005807587220 */ /* 0x000fe20000410000 */
[----:B------:R-:W-:Y:S01]  /*10160*/  F2FP.BF16.F32.PACK_AB R66, R67, R66 ;  /* 0x000000424342723e */ /* 0x000fe200000010ff */
[----:B------:R-:W-:Y:S01]  /*10170*/  STS [R15], R44 ;  /* 0x0000002c0f007388 */ /* 0x000fe20000000800 */
[----:B------:R-:W-:Y:S01]  /*10180*/  FMUL.FTZ R89, R7, R89 ;  /* 0x0000005907597220 */ /* 0x000fe20000410000 */
[----:B------:R-:W-:Y:S01]  /*10190*/  F2FP.BF16.F32.PACK_AB R68, R69, R68 ;  /* 0x000000444544723e */ /* 0x000fe200000010ff */
[----:B------:R-:W-:Y:S01]  /*101a0*/  FMUL.FTZ R92, R7, R92 ;  /* 0x0000005c075c7220 */ /* 0x000fe20000410000 */
[----:B------:R-:W-:Y:S01]  /*101b0*/  STS [R15+0x400], R46 ;  /* 0x0004002e0f007388 */ /* 0x000fe20000000800 */
[----:B------:R-:W-:Y:S01]  /*101c0*/  F2FP.BF16.F32.PACK_AB R70, R71, R70 ;  /* 0x000000464746723e */ /* 0x000fe200000010ff */
[----:B------:R-:W-:Y:S01]  /*101d0*/  FMUL.FTZ R93, R7, R93 ;  /* 0x0000005d075d7220 */ /* 0x000fe20000410000 */
[----:B------:R-:W-:Y:S01]  /*101e0*/  F2FP.BF16.F32.PACK_AB R72, R73, R72 ;  /* 0x000000484948723e */ /* 0x000fe200000010ff */
[----:B------:R-:W-:Y:S01]  /*101f0*/  STS [R13], R48 ;  /* 0x000000300d007388 */ /* 0x000fe20000000800 */
[----:B------:R-:W-:Y:S01]  /*10200*/  F2FP.BF16.F32.PACK_AB R74, R75, R74 ;  /* 0x0000004a4b4a723e */ /* 0x000fe200000010ff */
[C---:B------:R-:W-:Y:S01]  /*10210*/  FMUL.FTZ R96, R7.reuse, R96 ;  /* 0x0000006007607220 */ /* 0x040fe20000410000 */
[----:B------:R-:W-:Y:S01]  /*10220*/  FMUL.FTZ R97, R7, R97 ;  /* 0x0000006107617220 */ /* 0x000fe20000410000 */
[----:B------:R-:W-:Y:S01]  /*10230*/  STS [R13+0x400], R50 ;  /* 0x000400320d007388 */ /* 0x000fe20000000800 */
        /* <DEDUP_REMOVED lines=27> */
[----:B------:R-:W-:Y:S01]  /*103f0*/  STS [R9+0x2000], R64 ;  /* 0x0020004009007388 */ /* 0x000fe20000000800 */
[----:B------:R-:W-:Y:S01]  /*10400*/  F2FP.BF16.F32.PACK_AB R98, R99, R98 ;  /* 0x000000626362723e */ /* 0x000fe200000010ff */
[C---:B------:R-:W-:Y:S01]  /*10410*/  FMUL.FTZ R120, R7.reuse, R120 ;  /* 0x0000007807787220 */ /* 0x040fe20000410000 */
[----:B------:R-:W-:Y:S01]  /*10420*/  FMUL.FTZ R121, R7, R121 ;  /* 0x0000007907797220 */ /* 0x000fe20000410000 */
[----:B------:R-:W-:Y:S01]  /*10430*/  STS [R9+0x2400], R66 ;  /* 0x0024004209007388 */ /* 0x000fe20000000800 */
[----:B------:R-:W-:Y:S01]  /*10440*/  F2FP.BF16.F32.PACK_AB R100, R101, R100 ;  /* 0x000000646564723e */ /* 0x000fe200000010ff */
[----:B------:R-:W-:Y:S01]  /*10450*/  FMUL.FTZ R124, R7, R124 ;  /* 0x0000007c077c7220 */ /* 0x000fe20000410000 */
[----:B------:R-:W-:Y:S01]  /*10460*/  F2FP.BF16.F32.PACK_AB R102, R103, R102 ;  /* 0x000000666766723e */ /* 0x000fe200000010ff */
[----:B------:R-:W-:Y:S01]  /*10470*/  STS [R5+0x2000], R68 ;  /* 0x0020004405007388 */ /* 0x000fe20000000800 */
        /* <DEDUP_REMOVED lines=44> */
[----:B------:R-:W-:Y:S01]  /*10740*/  F2FP.BF16.F32.PACK_AB R136, R137, R136 ;  /* 0x000000888988723e */ /* 0x000fe200000010ff */
[----:B------:R-:W1:Y:S01]  /*10750*/  LDC.U8 R0, c[0x0][0x548] ;  /* 0x00015200ff007b82 */ /* 0x000e620000000000 */
[----:B------:R-:W-:Y:S01]  /*10760*/  F2FP.BF16.F32.PACK_AB R138, R139, R138 ;  /* 0x0000008a8b8a723e */ /* 0x000fe200000010ff */
[----:B------:R-:W-:Y:S01]  /*10770*/  STS [R21+0x2000], R92 ;  /* 0x0020005c15007388 */ /* 0x000fe20000000800 */
[----:B------:R-:W-:Y:S01]  /*10780*/  F2FP.BF16.F32.PACK_AB R140, R141, R140 ;  /* 0x0000008c8d8c723e */ /* 0x000fe200000010ff */
[----:B------:R2:W4:Y:S01]  /*10790*/  @P2 MUFU.LG2 R10, R4 ;  /* 0x00000004000a2308 */ /* 0x0005220000000c00 */
[----:B------:R-:W-:Y:S01]  /*107a0*/  F2FP.BF16.F32.PACK_AB R142, R143, R142 ;  /* 0x0000008e8f8e723e */ /* 0x000fe200000010ff */
[----:B------:R-:W-:Y:S01]  /*107b0*/  STS [R21+0x2400], R94 ;  /* 0x0024005e15007388 */ /* 0x000fe20000000800 */
[----:B------:R-:W-:Y:S01]  /*107c0*/  F2FP.BF16.F32.PACK_AB R144, R145, R144 ;  /* 0x000000909190723e */ /* 0x000fe200000010ff */
[----:B-----5:R-:W-:Y:S01]  /*107d0*/  @P1 FMUL.FTZ R2, R2, 0.69314718246459960938 ;  /* 0x3f31721802021820 */ /* 0x020fe20000410000 */
[----:B------:R-:W-:Y:S01]  /*107e0*/  F2FP.BF16.F32.PACK_AB R146, R147, R146 ;  /* 0x000000929392723e */ /* 0x000fe200000010ff */
[----:B------:R-:W-:Y:S01]  /*107f0*/  STS [R9+0x4000], R96 ;  /* 0x0040006009007388 */ /* 0x000fe20000000800 */
[----:B------:R-:W-:-:S02]  /*10800*/  F2FP.BF16.F32.PACK_AB R148, R149, R148 ;  /* 0x000000949594723e */ /* 0x000fc400000010ff */
[----:B------:R-:W-:Y:S01]  /*10810*/  F2FP.BF16.F32.PACK_AB R150, R151, R150 ;  /* 0x000000969796723e */ /* 0x000fe200000010ff */
[----:B------:R-:W-:Y:S01]  /*10820*/  STS [R9+0x4400], R98 ;  /* 0x0044006209007388 */ /* 0x000fe20000000800 */
[----:B------:R-:W-:Y:S02]  /*10830*/  F2FP.BF16.F32.PACK_AB R156, R157, R156 ;  /* 0x0000009c9d9c723e */ /* 0x000fe400000010ff */
[----:B------:R-:W-:Y:S01]  /*10840*/  F2FP.BF16.F32.PACK_AB R158, R159, R158 ;  /* 0x0000009e9f9e723e */ /* 0x000fe200000010ff */
[----:B------:R-:W-:Y:S01]  /*10850*/  STS [R5+0x4000], R100 ;  /* 0x0040006405007388 */ /* 0x000fe20000000800 */
[----:B------:R-:W-:Y:S02]  /*10860*/  F2FP.BF16.F32.PACK_AB R7, R7, R152 ;  /* 0x000000980707723e */ /* 0x000fe400000010ff */
[----:B------:R-:W-:Y:S01]  /*10870*/  F2FP.BF16.F32.PACK_AB R154, R155, R154 ;  /* 0x0000009a9b9a723e */ /* 0x000fe200000010ff */
[----:B------:R-:W-:Y:S01]  /*10880*/  STS [R5+0x4400], R102 ;  /* 0x0044006605007388 */ /* 0x000fe20000000800 */
[----:B------:R-:W-:-:S02]  /*10890*/  ISETP.NE.AND P3, PT, R232, -0x1, PT ;  /* 0xffffffffe800780c */ /* 0x000fc40003f65270 */
[----:B-1----:R-:W-:Y:S01]  /*108a0*/  ISETP.NE.AND P4, PT, R0, RZ, PT ;  /* 0x000000ff0000720c */ /* 0x002fe20003f85270 */
[----:B------:R-:W-:Y:S03]  /*108b0*/  STS [R11+0x4000], R104 ;  /* 0x004000680b007388 */ /* 0x000fe60000000800 */
[C---:B------:R-:W-:Y:S01]  /*108c0*/  ISETP.NE.OR P0, PT, R232.reuse, -0x1, !P4 ;  /* 0xffffffffe800780c */ /* 0x040fe20006705670 */
[----:B------:R-:W-:Y:S04]  /*108d0*/  STS [R11+0x4400], R106 ;  /* 0x0044006a0b007388 */ /* 0x000fe80000000800 */
[----:B------:R-:W-:Y:S02]  /*108e0*/  STS [R15+0x4000], R108 ;  /* 0x0040006c0f007388 */ /* 0x000fe40000000800 */
[----:B------:R-:W1:Y:S02]  /*108f0*/  @!P3 LDC.64 R22, c[0x0][0x400] ;  /* 0x00010000ff16bb82 */ /* 0x000e640000000a00 */
[----:B------:R-:W-:Y:S04]  /*10900*/  STS [R15+0x4400], R110 ;  /* 0x0044006e0f007388 */ /* 0x000fe80000000800 */
[----:B------:R-:W-:Y:S02]  /*10910*/  STS [R13+0x4000], R112 ;  /* 0x004000700d007388 */ /* 0x000fe40000000800 */
[----:B------:R-:W5:Y:S02]  /*10920*/  @!P4 LDC R0, c[0x0][0x3e0] ;  /* 0x0000f800ff00cb82 */ /* 0x000f640000000800 */
[----:B------:R-:W-:Y:S04]  /*10930*/  STS [R13+0x4400], R114 ;  /* 0x004400720d007388 */ /* 0x000fe80000000800 */
[----:B------:R-:W-:Y:S04]  /*10940*/  STS [R19+0x4000], R116 ;  /* 0x0040007413007388 */ /* 0x000fe80000000800 */
[----:B------:R-:W-:Y:S04]  /*10950*/  STS [R19+0x4400], R118 ;  /* 0x0044007613007388 */ /* 0x000fe80000000800 */
[----:B------:R-:W-:Y:S04]  /*10960*/  STS [R17+0x4000], R120 ;  /* 0x0040007811007388 */ /* 0x000fe80000000800 */
[----:B------:R-:W-:Y:S04]  /*10970*/  STS [R17+0x4400], R122 ;  /* 0x0044007a11007388 */ /* 0x000fe80000000800 */
[----:B------:R-:W-:Y:S04]  /*10980*/  STS [R21+0x4000], R124 ;  /* 0x0040007c15007388 */ /* 0x000fe80000000800 */
[----:B------:R-:W-:Y:S04]  /*10990*/  STS [R21+0x4400], R126 ;  /* 0x0044007e15007388 */ /* 0x000fe80000000800 */
[----:B------:R-:W-:Y:S04]  /*109a0*/  STS [R9+0x6000], R128 ;  /* 0x0060008009007388 */ /* 0x000fe80000000800 */
[----:B------:R3:W-:Y:S04]  /*109b0*/  STS [R9+0x6400], R130 ;  /* 0x0064008209007388 */ /* 0x0007e80000000800 */
[----:B------:R-:W-:Y:S04]  /*109c0*/  STS [R5+0x6000], R132 ;  /* 0x0060008405007388 */ /* 0x000fe80000000800 */
[----:B------:R2:W-:Y:S04]  /*109d0*/  STS [R5+0x6400], R134 ;  /* 0x0064008605007388 */ /* 0x0005e80000000800 */
[----:B------:R-:W-:Y:S04]  /*109e0*/  STS [R11+0x6000], R136 ;  /* 0x006000880b007388 */ /* 0x000fe80000000800 */
[----:B------:R4:W-:Y:S04]  /*109f0*/  STS [R11+0x6400], R138 ;  /* 0x0064008a0b007388 */ /* 0x0009e80000000800 */
[----:B------:R-:W-:Y:S04]  /*10a00*/  STS [R15+0x6000], R140 ;  /* 0x0060008c0f007388 */ /* 0x000fe80000000800 */
[----:B------:R-:W-:Y:S01]  /*10a10*/  STS [R15+0x6400], R142 ;  /* 0x0064008e0f007388 */ /* 0x000fe20000000800 */
[----:B---3--:R-:W3:Y:S03]  /*10a20*/  @P3 LDC.64 R8, c[0x0][0x408] ;  /* 0x00010200ff083b82 */ /* 0x008ee60000000a00 */
[----:B------:R-:W-:Y:S04]  /*10a30*/  STS [R13+0x6000], R144 ;  /* 0x006000900d007388 */ /* 0x000fe80000000800 */
[----:B------:R-:W-:Y:S01]  /*10a40*/  STS [R13+0x6400], R146 ;  /* 0x006400920d007388 */ /* 0x000fe20000000800 */
[----:B--2---:R-:W2:Y:S03]  /*10a50*/  LDC.64 R4, c[0x0][0x408] ;  /* 0x00010200ff047b82 */ /* 0x004ea60000000a00 */
[----:B------:R-:W-:Y:S04]  /*10a60*/  STS [R19+0x6000], R148 ;  /* 0x0060009413007388 */ /* 0x000fe80000000800 */
[----:B------:R1:W-:Y:S01]  /*10a70*/  STS [R19+0x6400], R150 ;  /* 0x0064009613007388 */ /* 0x0003e20000000800 */
[----:B----4-:R-:W4:Y:S03]  /*10a80*/  LDC R11, c[0x0][0x434] ;  /* 0x00010d00ff0b7b82 */ /* 0x010f260000000800 */
[----:B------:R-:W-:Y:S04]  /*10a90*/  STS [R17+0x6000], R156 ;  /* 0x0060009c11007388 */ /* 0x000fe80000000800 */
[----:B------:R5:W-:Y:S04]  /*10aa0*/  STS [R17+0x6400], R158 ;  /* 0x0064009e11007388 */ /* 0x000be80000000800 */
[----:B------:R3:W-:Y:S04]  /*10ab0*/  STS [R21+0x6000], R7 ;  /* 0x0060000715007388 */ /* 0x0007e80000000800 */
[----:B------:R2:W-:Y:S01]  /*10ac0*/  STS [R21+0x6400], R154 ;  /* 0x0064009a15007388 */ /* 0x0005e20000000800 */
[----:B------:R-:W-:Y:S08]  /*10ad0*/  BAR.SYNC.DEFER_BLOCKING 0x0 ;  /* 0x0000000000007b1d */ /* 0x000ff00000010000 */
[----:B-1----:R-:W1:Y:S01]  /*10ae0*/  @P2 LDC R19, c[0x0][0x458] ;  /* 0x00011600ff132b82 */ /* 0x002e620000000800 */
[----:B------:R-:W4:Y:S07]  /*10af0*/  S2R R6, SR_CTAID.Y ;  /* 0x0000000000067919 */ /* 0x000f2e0000002600 */
[----:B-----5:R-:W5:Y:S01]  /*10b00*/  @P4 LDC R17, c[0x0][0x454] ;  /* 0x00011500ff114b82 */ /* 0x020f620000000800 */
[----:B---3--:R-:W-:Y:S01]  /*10b10*/  SHF.R.U32.HI R7, RZ, 0x2, R219 ;  /* 0x00000002ff077819 */ /* 0x008fe200000116db */
[----:B--2---:R-:W-:Y:S01]  /*10b20*/  @P3 IMAD.WIDE.U32 R20, R232, R8, RZ ;  /* 0x00000008e8143225 */ /* 0x004fe200078e00ff */
[----:B------:R-:W-:Y:S01]  /*10b30*/  MOV R8, 0x7f800000 ;  /* 0x7f80000000087802 */ /* 0x000fe20000000f00 */
[----:B------:R2:W3:Y:S01]  /*10b40*/  LDS.128 R12, [R245+0x1800] ;  /* 0x00180000f50c7984 */ /* 0x0004e20000000c00 */
[----:B------:R-:W-:Y:S01]  /*10b50*/  LOP3.LUT R7, R18, 0x7, R7, 0xf8, !PT ;  /* 0x0000000712077812 */ /* 0x000fe200078ef807 */
[----:B----4-:R-:W-:-:S04]  /*10b60*/  @!P3 IMAD.WIDE.U32 R24, R6, R22, RZ ;  /* 0x000000160618b225 */ /* 0x010fc800078e00ff */
[----:B------:R-:W-:Y:S02]  /*10b70*/  @!P3 IMAD R23, R6, R23, R25 ;  /* 0x000000170617b224 */ /* 0x000fe400078e0219 */
[----:B------:R-:W-:Y:S01]  /*10b80*/  @P2 FMUL.FTZ R25, R10, 0.69314718246459960938 ;  /* 0x3f3172180a192820 */ /* 0x000fe20000410000 */
[----:B------:R-:W-:Y:S01]  /*10b90*/  @P3 IMAD R23, R232, R9, R21 ;  /* 0x00000009e8173224 */ /* 0x000fe200078e0215 */
[----:B------:R-:W-:Y:S01]  /*10ba0*/  MOV R9, 0x7f800000 ;  /* 0x7f80000000097802 */ /* 0x000fe20000000f00 */
[----:B------:R-:W-:Y:S02]  /*10bb0*/  @!P4 IMAD R0, R6, R0, R29 ;  /* 0x000000000600c224 */ /* 0x000fe400078e021d */
[----:B-1----:R-:W-:Y:S01]  /*10bc0*/  @P2 FFMA.FTZ R8, R164, R19, R25 ;  /* 0x00000013a4082223 */ /* 0x002fe20000010019 */
[-C--:B------:R-:W-:Y:S02]  /*10bd0*/  @!P0 IMAD R232, R6, R11.reuse, RZ ;  /* 0x0000000b06e88224 */ /* 0x080fe400078e02ff */
[----:B------:R-:W-:Y:S01]  /*10be0*/  @P1 FFMA.FTZ R9, R3, R16, R2 ;  /* 0x0000001003091223 */ /* 0x000fe20000010002 */
[----:B------:R-:W-:-:S02]  /*10bf0*/  @!P4 IMAD R0, R0, R11, RZ ;  /* 0x0000000b0000c224 */ /* 0x000fc400078e02ff */
[----:B-----5:R-:W-:Y:S01]  /*10c00*/  @P4 IMAD R0, R29, R17, R232 ;  /* 0x000000111d004224 */ /* 0x020fe200078e02e8 */
[----:B--2---:R-:W-:Y:S06]  /*10c10*/  @P5 BRA `(.L_x_545) ;  /* 0x00000000002c5947 */ /* 0x004fec0003800000 */
[----:B------:R-:W1:Y:S01]  /*10c20*/  LDCU.64 UR4, c[0x0][0x420] ;  /* 0x00008400ff0477ac */ /* 0x000e620008000a00 */
[----:B------:R-:W-:Y:S01]  /*10c30*/  VIADD R0, R0, UR6 ;  /* 0x0000000600007c36 */ /* 0x000fe20008000000 */
[C---:B------:R-:W-:Y:S01]  /*10c40*/  ISETP.GE.AND P2, PT, R7.reuse, R226, PT ;  /* 0x000000e20700720c */ /* 0x040fe20003f46270 */
[----:B------:R-:W-:-:S03]  /*10c50*/  VIADD R3, R7, 0x8 ;  /* 0x0000000807037836 */ /* 0x000fc60000000000 */
[C---:B------:R-:W-:Y:S02]  /*10c60*/  IADD3 R2, P0, PT, R0.reuse, R7, RZ ;  /* 0x0000000700027210 */ /* 0x040fe40007f1e0ff */
[----:B------:R-:W-:Y:S02]  /*10c70*/  ISETP.GE.AND P1, PT, R3, R226, PT ;  /* 0x000000e20300720c */ /* 0x000fe40003f26270 */
[----:B------:R-:W-:Y:S02]  /*10c80*/  LEA.HI.X.SX32 R3, R0, RZ, 0x1, P0 ;  /* 0x000000ff00037211 */ /* 0x000fe400000f0eff */
[----:B-1----:R-:W-:-:S04]  /*10c90*/  LEA R6, P0, R2, UR4, 0x2 ;  /* 0x0000000402067c11 */ /* 0x002fc8000f8010ff */
[----:B------:R-:W-:-:S05]  /*10ca0*/  LEA.HI.X R7, R2, UR5, R3, 0x2, P0 ;  /* 0x0000000502077c11 */ /* 0x000fca00080f1403 */
[----:B------:R1:W-:Y:S04]  /*10cb0*/  @!P2 STG.E desc[UR16][R6.64], R8 ;  /* 0x000000080600a986 */ /* 0x0003e8000c101910 */
[----:B------:R1:W-:Y:S02]  /*10cc0*/  @!P1 STG.E desc[UR16][R6.64+0x20], R9 ;  /* 0x0000200906009986 */ /* 0x0003e4000c101910 */
.L_x_545:
[----:B------:R-:W-:Y:S05]  /*10cd0*/  BSYNC.RECONVERGENT B0 ;  /* 0x0000000000007941 */ /* 0x000fea0003800200 */
.L_x_544:
[----:B------:R-:W-:Y:S01]  /*10ce0*/  MOV R3, RZ ;  /* 0x000000ff00037202 */ /* 0x000fe20000000f00 */
[----:B------:R-:W-:Y:S01]  /*10cf0*/  IMAD.MOV.U32 R2, RZ, RZ, R218 ;  /* 0x000000ffff027224 */ /* 0x000fe200078e00da */
[----:B------:R-:W2:Y:S01]  /*10d00*/  LDCU.64 UR4, c[0x0][0x410] ;  /* 0x00008200ff0477ac */ /* 0x000ea20008000a00 */
[----:B------:R-:W-:Y:S01]  /*10d10*/  @P3 IMAD.MOV.U32 R24, RZ, RZ, R20 ;  /* 0x000000ffff183224 */ /* 0x000fe200078e0014 */
[----:B------:R4:W3:Y:S01]  /*10d20*/  LDS.128 R16, [R245+0x4000] ;  /* 0x00400000f5107984 */ /* 0x0008e20000000c00 */
[----:B-1----:R-:W-:Y:S01]  /*10d30*/  IMAD.WIDE.U32 R6, R4, UR6, R2 ;  /* 0x0000000604067c25 */ /* 0x002fe2000f8e0002 */
[----:B------:R-:W-:Y:S01]  /*10d40*/  SHF.R.U32.HI R3, RZ, 0x3, R219 ;  /* 0x00000003ff037819 */ /* 0x000fe200000116db */
[----:B------:R-:W-:Y:S02]  /*10d50*/  BSSY.RECONVERGENT B0, `(.L_x_546) ;  /* 0x0000020000007945 */ /* 0x000fe40003800200 */
[----:B------:R-:W-:Y:S01]  /*10d60*/  IMAD R0, R5, UR6, R7 ;  /* 0x0000000605007c24 */ /* 0x000fe2000f8e0207 */
[C---:B------:R-:W-:Y:S01]  /*10d70*/  IADD3 R9, PT, PT, R3.reuse, 0x10, RZ ;  /* 0x0000001003097810 */ /* 0x040fe20007ffe0ff */
[----:B------:R-:W-:Y:S01]  /*10d80*/  VIADD R7, R3, 0x20 ;  /* 0x0000002003077836 */ /* 0x000fe20000000000 */
[----:B------:R-:W-:-:S02]  /*10d90*/  IADD3 R24, P0, PT, R24, R6, RZ ;  /* 0x0000000618187210 */ /* 0x000fc40007f1e0ff */
[----:B------:R-:W-:Y:S01]  /*10da0*/  ISETP.GE.AND P2, PT, R9, R226, PT ;  /* 0x000000e20900720c */ /* 0x000fe20003f46270 */
[----:B------:R-:W-:Y:S01]  /*10db0*/  VIADD R9, R3, 0x30 ;  /* 0x0000003003097836 */ /* 0x000fe20000000000 */
[----:B------:R-:W-:Y:S02]  /*10dc0*/  IADD3.X R25, PT, PT, R23, R0, RZ, P0, !PT ;  /* 0x0000000017197210 */ /* 0x000fe400007fe4ff */
[-C--:B------:R-:W-:Y:S01]  /*10dd0*/  ISETP.GE.AND P1, PT, R7, R226.reuse, PT ;  /* 0x000000e20700720c */ /* 0x080fe20003f26270 */
[----:B------:R4:W1:Y:S01]  /*10de0*/  LDS.128 R20, [R245+0x2000] ;  /* 0x00200000f5147984 */ /* 0x0008620000000c00 */
[-C--:B------:R-:W-:Y:S01]  /*10df0*/  ISETP.GE.AND P0, PT, R9, R226.reuse, PT ;  /* 0x000000e20900720c */ /* 0x080fe20003f06270 */
[----:B--2---:R-:W-:Y:S01]  /*10e00*/  IMAD.WIDE.U32 R6, R29, UR4, R24 ;  /* 0x000000041d067c25 */ /* 0x004fe2000f8e0018 */
[----:B------:R-:W-:Y:S01]  /*10e10*/  ISETP.GE.AND P3, PT, R3, R226, PT ;  /* 0x000000e20300720c */ /* 0x000fe20003f66270 */
[----:B------:R4:W2:Y:S02]  /*10e20*/  LDS.128 R24, [R245] ;  /* 0x00000000f5187984 */ /* 0x0008a40000000c00 */
[----:B------:R-:W-:-:S02]  /*10e30*/  IMAD R29, R29, UR5, R7 ;  /* 0x000000051d1d7c24 */ /* 0x000fc4000f8e0207 */
[----:B------:R4:W1:Y:S08]  /*10e40*/  LDS.128 R8, [R245+0x6000] ;  /* 0x00600000f5087984 */ /* 0x0008700000000c00 */
[----:B------:R-:W-:Y:S05]  /*10e50*/  @P3 BRA `(.L_x_547) ;  /* 0x00000000003c3947 */ /* 0x000fea0003800000 */
[----:B------:R-:W5:Y:S01]  /*10e60*/  LDCU.64 UR4, c[0x0][0x3f0] ;  /* 0x00007e00ff0477ac */ /* 0x000f620008000a00 */
[----:B------:R-:W-:Y:S01]  /*10e70*/  IMAD.MOV.U32 R28, RZ, RZ, R6 ;  /* 0x000000ffff1c7224 */ /* 0x000fe200078e0006 */
[----:B------:R-:W3:Y:S03]  /*10e80*/  LDCU UR6, c[0x0][0x440] ;  /* 0x00008800ff0677ac */ /* 0x000ee60008000800 */
[----:B------:R-:W-:-:S04]  /*10e90*/  IMAD.WIDE.U32 R32, R3, R4, R28 ;  /* 0x0000000403207225 */ /* 0x000fc800078e001c */
[----:B------:R-:W-:Y:S01]  /*10ea0*/  IMAD R0, R3, R5, R33 ;  /* 0x0000000503007224 */ /* 0x000fe200078e0221 */
[----:B-----5:R-:W-:-:S04]  /*10eb0*/  LEA R30, P3, R32, UR4, 0x1 ;  /* 0x00000004201e7c11 */ /* 0x020fc8000f8608ff */
[----:B------:R-:W-:Y:S02]  /*10ec0*/  LEA.HI.X R31, R32, UR5, R0, 0x1, P3 ;  /* 0x00000005201f7c11 */ /* 0x000fe400098f0c00 */
[----:B---3--:R-:W-:Y:S02]  /*10ed0*/  ISETP.GE.AND P6, PT, R218, UR6, PT ;  /* 0x00000006da007c0c */ /* 0x008fe4000bfc6270 */
[----:B------:R-:W-:Y:S02]  /*10ee0*/  ISETP.GE.AND P5, PT, R244, UR6, PT ;  /* 0x00000006f4007c0c */ /* 0x000fe4000bfa6270 */
[----:B------:R-:W-:Y:S02]  /*10ef0*/  ISETP.GE.AND P4, PT, R242, UR6, PT ;  /* 0x00000006f2007c0c */ /* 0x000fe4000bf86270 */
[----:B------:R-:W-:-:S07]  /*10f00*/  ISETP.GE.AND P3, PT, R240, UR6, PT ;  /* 0x00000006f0007c0c */ /* 0x000fce000bf66270 */
[----:B--2---:R2:W-:Y:S04]  /*10f10*/  @!P6 STG.E.128 desc[UR16][R30.64], R24 ;  /* 0x000000181e00e986 */ /* 0x0045e8000c101d10 */
[----:B-1----:R2:W-:Y:S04]  /*10f20*/  @!P5 STG.E.128 desc[UR16][R30.64+0x80], R20 ;  /* 0x000080141e00d986 */ /* 0x0025e8000c101d10 */
[----:B------:R2:W-:Y:S04]  /*10f30*/  @!P4 STG.E.128 desc[UR16][R30.64+0x100], R16 ;  /* 0x000100101e00c986 */ /* 0x0005e8000c101d10 */
[----:B------:R2:W-:Y:S02]  /*10f40*/  @!P3 STG.E.128 desc[UR16][R30.64+0x180], R8 ;  /* 0x000180081e00b986 */ /* 0x0005e4000c101d10 */
.L_x_547:
[----:B------:R-:W-:Y:S05]  /*10f50*/  BSYNC.RECONVERGENT B0 ;  /* 0x0000000000007941 */ /* 0x000fea0003800200 */
.L_x_546:
[----:B--2---:R2:W2:Y:S01]  /*10f60*/  LDS.128 R24, [R245+0x800] ;  /* 0x00080000f5187984 */ /* 0x0044a20000000c00 */
[----:B------:R-:W-:Y:S03]  /*10f70*/  BSSY.RECONVERGENT B0, `(.L_x_548) ;  /* 0x0000019000007945 */ /* 0x000fe60003800200 */
[----:B-1----:R1:W1:Y:S04]  /*10f80*/  LDS.128 R20, [R245+0x2800] ;  /* 0x00280000f5147984 */ /* 0x0022680000000c00 */
[----:B---3--:R3:W1:Y:S04]  /*10f90*/  LDS.128 R16, [R245+0x4800] ;  /* 0x00480000f5107984 */ /* 0x0086680000000c00 */
[----:B------:R3:W1:Y:S01]  /*10fa0*/  LDS.128 R8, [R245+0x6800] ;  /* 0x00680000f5087984 */ /* 0x0006620000000c00 */
[----:B------:R-:W-:Y:S05]  /*10fb0*/  @P2 BRA `(.L_x_549) ;  /* 0x0000000000502947 */ /* 0x000fea0003800000 */
[----:B------:R-:W5:Y:S01]  /*10fc0*/  LDCU UR6, c[0x0][0x440] ;  /* 0x00008800ff0677ac */ /* 0x000f620008000800 */
[----:B------:R-:W-:Y:S01]  /*10fd0*/  IADD3 R31, P2, PT, R3, 0x10, RZ ;  /* 0x00000010031f7810 */ /* 0x000fe20007f5e0ff */
[----:B------:R-:W-:Y:S01]  /*10fe0*/  IMAD.MOV.U32 R32, RZ, RZ, R6 ;  /* 0x000000ffff207224 */ /* 0x000fe200078e0006 */
[----:B------:R-:W4:Y:S03]  /*10ff0*/  LDCU.64 UR4, c[0x0][0x3f0] ;  /* 0x00007e00ff0477ac */ /* 0x000f260008000a00 */
[----:B------:R-:W-:-:S04]  /*11000*/  IMAD.X R33, RZ, RZ, RZ, P2 ;  /* 0x000000ffff217224 */ /* 0x000fc800010e06ff */
[-C--:B------:R-:W-:Y:S02]  /*11010*/  IMAD R0, R33, R4.reuse, RZ ;  /* 0x0000000421007224 */ /* 0x080fe400078e02ff */
[----:B------:R-:W-:Y:S02]  /*11020*/  IMAD.MOV.U32 R33, RZ, RZ, R29 ;  /* 0x000000ffff217224 */ /* 0x000fe400078e001d */
[C---:B------:R-:W-:Y:S02]  /*11030*/  IMAD R0, R31.reuse, R5, R0 ;  /* 0x000000051f007224 */ /* 0x040fe400078e0200 */
[----:B------:R-:W-:Y:S01]  /*11040*/  IMAD.WIDE.U32 R32, R31, R4, R32 ;  /* 0x000000041f207225 */ /* 0x000fe200078e0020 */
[----:B-----5:R-:W-:Y:S02]  /*11050*/  ISETP.GE.AND P5, PT, R218, UR6, PT ;  /* 0x00000006da007c0c */ /* 0x020fe4000bfa6270 */
[----:B------:R-:W-:Y:S01]  /*11060*/  ISETP.GE.AND P4, PT, R244, UR6, PT ;  /* 0x00000006f4007c0c */ /* 0x000fe2000bf86270 */
[----:B------:R-:W-:Y:S01]  /*11070*/  IMAD.IADD R0, R0, 0x1, R33 ;  /* 0x0000000100007824 */ /* 0x000fe200078e0221 */
[----:B------:R-:W-:-:S02]  /*11080*/  ISETP.GE.AND P3, PT, R242, UR6, PT ;  /* 0x00000006f2007c0c */ /* 0x000fc4000bf66270 */
[----:B------:R-:W-:Y:S02]  /*11090*/  ISETP.GE.AND P2, PT, R240, UR6, PT ;  /* 0x00000006f0007c0c */ /* 0x000fe4000bf46270 */
[----:B----4-:R-:W-:-:S04]  /*110a0*/  LEA R30, P6, R32, UR4, 0x1 ;  /* 0x00000004201e7c11 */ /* 0x010fc8000f8c08ff */
[----:B------:R-:W-:-:S05]  /*110b0*/  LEA.HI.X R31, R32, UR5, R0, 0x1, P6 ;  /* 0x00000005201f7c11 */ /* 0x000fca000b0f0c00 */
[----:B--2---:R2:W-:Y:S04]  /*110c0*/  @!P5 STG.E.128 desc[UR16][R30.64], R24 ;  /* 0x000000181e00d986 */ /* 0x0045e8000c101d10 */
[----:B-1----:R2:W-:Y:S04]  /*110d0*/  @!P4 STG.E.128 desc[UR16][R30.64+0x80], R20 ;  /* 0x000080141e00c986 */ /* 0x0025e8000c101d10 */
[----:B------:R2:W-:Y:S04]  /*110e0*/  @!P3 STG.E.128 desc[UR16][R30.64+0x100], R16 ;  /* 0x000100101e00b986 */ /* 0x0005e8000c101d10 */
[----:B------:R2:W-:Y:S02]  /*110f0*/  @!P2 STG.E.128 desc[UR16][R30.64+0x180], R8 ;  /* 0x000180081e00a986 */ /* 0x0005e4000c101d10 */
.L_x_549:
[----:B------:R-:W-:Y:S05]  /*11100*/  BSYNC.RECONVERGENT B0 ;  /* 0x0000000000007941 */ /* 0x000fea0003800200 */
.L_x_548:
[----:B--2---:R2:W2:Y:S01]  /*11110*/  LDS.128 R24, [R245+0x1000] ;  /* 0x00100000f5187984 */ /* 0x0044a20000000c00 */
[----:B------:R-:W-:Y:S03]  /*11120*/  BSSY.RECONVERGENT B0, `(.L_x_550) ;  /* 0x0000019000007945 */ /* 0x000fe60003800200 */
[----:B-1----:R1:W1:Y:S04]  /*11130*/  LDS.128 R20, [R245+0x3000] ;  /* 0x00300000f5147984 */ /* 0x0022680000000c00 */
[----:B------:R1:W1:Y:S04]  /*11140*/  LDS.128 R16, [R245+0x5000] ;  /* 0x00500000f5107984 */ /* 0x0002680000000c00 */
[----:B------:R1:W1:Y:S01]  /*11150*/  LDS.128 R8, [R245+0x7000] ;  /* 0x00700000f5087984 */ /* 0x0002620000000c00 */
[----:B------:R-:W-:Y:S05]  /*11160*/  @P1 BRA `(.L_x_551) ;  /* 0x0000000000501947 */ /* 0x000fea0003800000 */
[----:B------:R-:W5:Y:S01]  /*11170*/  LDCU UR6, c[0x0][0x440] ;  /* 0x00008800ff0677ac */ /* 0x000f620008000800 */
[----:B------:R-:W-:Y:S01]  /*11180*/  IADD3 R31, P1, PT, R3, 0x20, RZ ;  /* 0x00000020031f7810 */ /* 0x000fe20007f3e0ff */
[----:B------:R-:W-:Y:S01]  /*11190*/  IMAD.MOV.U32 R32, RZ, RZ, R6 ;  /* 0x000000ffff207224 */ /* 0x000fe200078e0006 */
[----:B------:R-:W3:Y:S03]  /*111a0*/  LDCU.64 UR4, c[0x0][0x3f0] ;  /* 0x00007e00ff0477ac */ /* 0x000ee60008000a00 */
        /* <DEDUP_REMOVED lines=10> */
[----:B---3--:R-:W-:-:S04]  /*11250*/  LEA R30, P5, R32, UR4, 0x1 ;  /* 0x00000004201e7c11 */ /* 0x008fc8000f8a08ff */
[----:B------:R-:W-:-:S05]  /*11260*/  LEA.HI.X R31, R32, UR5, R0, 0x1, P5 ;  /* 0x00000005201f7c11 */ /* 0x000fca000a8f0c00 */
[----:B--2---:R2:W-:Y:S04]  /*11270*/  @!P4 STG.E.128 desc[UR16][R30.64], R24 ;  /* 0x000000181e00c986 */ /* 0x0045e8000c101d10 */
[----:B-1----:R2:W-:Y:S04]  /*11280*/  @!P3 STG.E.128 desc[UR16][R30.64+0x80], R20 ;  /* 0x000080141e00b986 */ /* 0x0025e8000c101d10 */
[----:B------:R2:W-:Y:S04]  /*11290*/  @!P2 STG.E.128 desc[UR16][R30.64+0x100], R16 ;  /* 0x000100101e00a986 */ /* 0x0005e8000c101d10 */
[----:B------:R2:W-:Y:S02]  /*112a0*/  @!P1 STG.E.128 desc[UR16][R30.64+0x180], R8 ;  /* 0x000180081e009986 */ /* 0x0005e4000c101d10 */
.L_x_551:
[----:B------:R-:W-:Y:S05]  /*112b0*/  BSYNC.RECONVERGENT B0 ;  /* 0x0000000000007941 */ /* 0x000fea0003800200 */
.L_x_550:
[----:B-12---:R1:W2:Y:S04]  /*112c0*/  LDS.128 R16, [R245+0x3800] ;  /* 0x00380000f5107984 */ /* 0x0062a80000000c00 */
[----:B------:R1:W1:Y:S01]  /*112d0*/  LDS.128 R8, [R245+0x5800] ;  /* 0x00580000f5087984 */ /* 0x0002620000000c00 */
[----:B------:R-:W-:Y:S05]  /*112e0*/  @P0 EXIT ;  /* 0x000000000000094d */ /* 0x000fea0003800000 */
[----:B------:R-:W-:Y:S01]  /*112f0*/  IADD3 R3, P0, PT, R3, 0x30, RZ ;  /* 0x0000003003037810 */ /* 0x000fe20007f1e0ff */
[----:B------:R-:W5:Y:S01]  /*11300*/  LDCU.64 UR4, c[0x0][0x3f0] ;  /* 0x00007e00ff0477ac */ /* 0x000f620008000a00 */
[----:B------:R1:W1:Y:S01]  /*11310*/  LDS.128 R20, [R245+0x7800] ;  /* 0x00780000f5147984 */ /* 0x0002620000000c00 */
[----:B------:R-:W3:Y:S02]  /*11320*/  LDCU UR6, c[0x0][0x440] ;  /* 0x00008800ff0677ac */ /* 0x000ee40008000800 */
[----:B------:R-:W-:-:S04]  /*11330*/  IMAD.X R7, RZ, RZ, RZ, P0 ;  /* 0x000000ffff077224 */ /* 0x000fc800000e06ff */
[-C--:B------:R-:W-:Y:S02]  /*11340*/  IMAD R0, R7, R4.reuse, RZ ;  /* 0x0000000407007224 */ /* 0x080fe400078e02ff */
[----:B------:R-:W-:Y:S02]  /*11350*/  IMAD.MOV.U32 R7, RZ, RZ, R29 ;  /* 0x000000ffff077224 */ /* 0x000fe400078e001d */
[C---:B------:R-:W-:Y:S02]  /*11360*/  IMAD R0, R3.reuse, R5, R0 ;  /* 0x0000000503007224 */ /* 0x040fe400078e0200 */
[----:B------:R-:W-:-:S04]  /*11370*/  IMAD.WIDE.U32 R6, R3, R4, R6 ;  /* 0x0000000403067225 */ /* 0x000fc800078e0006 */
[----:B------:R-:W-:Y:S01]  /*11380*/  IMAD.IADD R0, R0, 0x1, R7 ;  /* 0x0000000100007824 */ /* 0x000fe200078e0207 */
[----:B-----5:R-:W-:Y:S02]  /*11390*/  LEA R2, P0, R6, UR4, 0x1 ;  /* 0x0000000406027c11 */ /* 0x020fe4000f8008ff */
[----:B---3--:R-:W-:Y:S02]  /*113a0*/  ISETP.GE.AND P3, PT, R218, UR6, PT ;  /* 0x00000006da007c0c */ /* 0x008fe4000bf66270 */
[----:B------:R-:W-:Y:S02]  /*113b0*/  ISETP.GE.AND P2, PT, R244, UR6, PT ;  /* 0x00000006f4007c0c */ /* 0x000fe4000bf46270 */
[----:B------:R-:W-:Y:S02]  /*113c0*/  ISETP.GE.AND P1, PT, R242, UR6, PT ;  /* 0x00000006f2007c0c */ /* 0x000fe4000bf26270 */
[----:B------:R-:W-:Y:S02]  /*113d0*/  LEA.HI.X R3, R6, UR5, R0, 0x1, P0 ;  /* 0x0000000506037c11 */ /* 0x000fe400080f0c00 */
[----:B------:R-:W-:-:S05]  /*113e0*/  ISETP.GE.AND P0, PT, R240, UR6, PT ;  /* 0x00000006f0007c0c */ /* 0x000fca000bf06270 */
[----:B------:R3:W-:Y:S04]  /*113f0*/  @!P3 STG.E.128 desc[UR16][R2.64], R12 ;  /* 0x0000000c0200b986 */ /* 0x0007e8000c101d10 */
[----:B--2---:R3:W-:Y:S04]  /*11400*/  @!P2 STG.E.128 desc[UR16][R2.64+0x80], R16 ;  /* 0x000080100200a986 */ /* 0x0047e8000c101d10 */
[----:B-1----:R3:W-:Y:S01]  /*11410*/  @!P1 STG.E.128 desc[UR16][R2.64+0x100], R8 ;  /* 0x0001000802009986 */ /* 0x0027e2000c101d10 */
[----:B------:R-:W-:Y:S05]  /*11420*/  @P0 EXIT ;  /* 0x000000000000094d */ /* 0x000fea0003800000 */
[----:B------:R-:W-:Y:S01]  /*11430*/  STG.E.128 desc[UR16][R2.64+0x180], R20 ;  /* 0x0001801402007986 */ /* 0x000fe2000c101d10 */
[----:B------:R-:W-:Y:S05]  /*11440*/  EXIT ;  /* 0x000000000000794d */ /* 0x000fea0003800000 */
.L_x_552:
        /* <DEDUP_REMOVED lines=11> */
.L_x_4060:


//--------------------- .text._ZN5flash24flash_fwd_splitkv_kernelI23Flash_fwd_kernel_traitsILi256ELi64ELi64ELi4ELb0ELb0EN7cutlass10bfloat16_tE19Flash_kernel_traitsILi256ELi64ELi64ELi4ES3_EELb1ELb0ELb0ELb0ELb0ELb1ELb0ELb0EEEvNS_16Flash_fwd_paramsE --------------------------
	.section	.text._ZN5flash24flash_fwd_splitkv_kernelI23Flash_fwd_kernel_traitsILi256ELi64ELi64ELi4ELb0ELb0EN7cutlass10bfloat16_tE19Flash_kernel_traitsILi256ELi64ELi64ELi4ES3_EELb1ELb0ELb0ELb0ELb0ELb1ELb0ELb0EEEvNS_16Flash_fwd_paramsE,"ax",@progbits
	.align	128
        .global         _ZN5flash24flash_fwd_splitkv_kernelI23Flash_fwd_kernel_traitsILi256ELi64ELi64ELi4ELb0ELb0EN7cutlass10bfloat16_tE19Flash_kernel_traitsILi256ELi64ELi64ELi4ES3_EELb1ELb0ELb0ELb0ELb0ELb1ELb0ELb0EEEvNS_16Flash_fwd_paramsE
        .type           _ZN5flash24flash_fwd_splitkv_kernelI23Flash_fwd_kernel_traitsILi256ELi64ELi64ELi4ELb0ELb0EN7cutlass10bfloat16_tE19Flash_kernel_traitsILi256ELi64ELi64ELi4ES3_EELb1ELb0ELb0ELb0ELb0ELb1ELb0ELb0EEEvNS_16Flash_fwd_paramsE,@function
        .size           _ZN5flash24flash_fwd_splitkv_kernelI23Flash_fwd_kernel_traitsILi256ELi64ELi64ELi4ELb0ELb0EN7cutlass10bfloat16_tE19Flash_kernel_traitsILi256ELi64ELi64ELi4ES3_EELb1ELb0ELb0ELb0ELb0ELb1ELb0ELb0EEEvNS_16Flash_fwd_paramsE,(.L_x_4061 - _ZN5flash24flash_fwd_splitkv_kernelI23Flash_fwd_kernel_traitsILi256ELi64ELi64ELi4ELb0ELb0EN7cutlass10bfloat16_tE19Flash_kernel_traitsILi256ELi64ELi64ELi4ES3_EELb1ELb0ELb0ELb0ELb0ELb1ELb0ELb0EEEvNS_16Flash_fwd_paramsE)
        .other          _ZN5flash24flash_fwd_splitkv_kernelI23Flash_fwd_kernel_traitsILi256ELi64ELi64ELi4ELb0ELb0EN7cutlass10bfloat16_tE19Flash_kernel_traitsILi256ELi64ELi64ELi4ES3_EELb1ELb0ELb0ELb0ELb0ELb1ELb0ELb0EEEvNS_16Flash_fwd_paramsE,@"STO_CUDA_ENTRY STV_DEFAULT"
_ZN5flash24flash_fwd_splitkv_kernelI23Flash_fwd_kernel_traitsILi256ELi64ELi64ELi4ELb0ELb0EN7cutlass10bfloat16_tE19Flash_kernel_traitsILi256ELi64ELi64ELi4ES3_EELb1ELb0ELb0ELb0ELb0ELb1ELb0ELb0EEEvNS_16Flash_fwd_paramsE:
.text._ZN5flash24flash_fwd_splitkv_kernelI23Flash_fwd_kernel_traitsILi256ELi64ELi64ELi4ELb0ELb0EN7cutlass10bfloat16_tE19Flash_kernel_traitsILi256ELi64ELi64ELi4ES3_EELb1ELb0ELb0ELb0ELb0ELb1ELb0ELb0EEEvNS_16Flash_fwd_paramsE:
        /* <DEDUP_REMOVED lines=51> */
.L_x_553:
        /* <DEDUP_REMOVED lines=78> */
.L_x_556:
[----:B------:R-:W-:Y:S05]  /*0810*/  BSYNC.RECONVERGENT B0 ;  /* 0x0000000000007941 */ /* 0x000fea0003800200 */
.L_x_555:
        /* <DEDUP_REMOVED lines=23> */
.L_x_558:
[----:B------:R-:W-:Y:S05]  /*0990*/  BSYNC.RECONVERGENT B0 ;  /* 0x0000000000007941 */ /* 0x000fea0003800200 */
.L_x_557:
        /* <DEDUP_REMOVED lines=22> */
.L_x_560:
[----:B------:R-:W-:Y:S05]  /*0b00*/  BSYNC.RECONVERGENT B0 ;  /* 0x0000000000007941 */ /* 0x000fea0003800200 */
.L_x_559:
        /* <DEDUP_REMOVED lines=21> */
.L_x_562:
[----:B------:R-:W-:Y:S05]  /*0c60*/  BSYNC.RECONVERGENT B0 ;  /* 0x0000000000007941 */ /* 0x000fea0003800200 */
.L_x_561:
        /* <DEDUP_REMOVED lines=20> */
.L_x_554:
        /* <DEDUP_REMOVED lines=10> */
.L_x_563:
        /* <DEDUP_REMOVED lines=99> */
.L_x_564:
        /* <DEDUP_REMOVED lines=16> */
.L_x_566:
[----:B------:R-:W1:Y:S01]  /*1580*/  LDC.64 R166, c[0x0][0x3b8] ;  /* 0x0000ee00ffa67b82 */ /* 0x000e620000000a00 */
[----:B------:R-:W-:-:S05]  /*1590*/  IADD3 R6, PT, PT, R4, R5, RZ ;  /* 0x0000000504067210 */ /* 0x000fca0007ffe0ff */
[C---:B-1----:R-:W-:Y:S02]  /*15a0*/  IMAD R11, R6.reuse, R167, RZ ;  /* 0x000000a7060b7224 */ /* 0x042fe400078e02ff */
[----:B------:R-:W-:-:S05]  /*15b0*/  IMAD.WIDE.U32 R6, R6, R166, RZ ;  /* 0x000000a606067225 */ /* 0x000fca00078e00ff */
[----:B------:R-:W-:Y:S02]  /*15c0*/  IADD3 R11, PT, PT, R7, R11, RZ ;  /* 0x0000000b070b7210 */ /* 0x000fe40007ffe0ff */
[----:B------:R-:W-:Y:S02]  /*15d0*/  MOV R12, R6 ;  /* 0x00000006000c7202 */ /* 0x000fe40000000f00 */
.L_x_567:
        /* <DEDUP_REMOVED lines=14> */
.L_x_568:
[----:B------:R-:W1:Y:S01]  /*16c0*/  LDC.64 R180, c[0x0][0x3c0] ;  /* 0x0000f000ffb47b82 */ /* 0x000e620000000a00 */
[----:B------:R-:W-:-:S05]  /*16d0*/  IADD3 R4, PT, PT, R4, R5, RZ ;  /* 0x0000000504047210 */ /* 0x000fca0007ffe0ff */
[C---:B-1----:R-:W-:Y:S02]  /*16e0*/  IMAD R15, R4.reuse, R181, RZ ;  /* 0x000000b5040f7224 */ /* 0x042fe400078e02ff */
[----:B------:R-:W-:-:S05]  /*16f0*/  IMAD.WIDE.U32 R4, R4, R180, RZ ;  /* 0x000000b404047225 */ /* 0x000fca00078e00ff */
[----:B------:R-:W-:Y:S02]  /*1700*/  IADD3 R15, PT, PT, R5, R15, RZ ;  /* 0x0000000f050f7210 */ /* 0x000fe40007ffe0ff */
[----:B------:R-:W-:-:S07]  /*1710*/  MOV R14, R4 ;  /* 0x00000004000e7202 */ /* 0x000fce0000000f00 */
.L_x_569:
        /* <DEDUP_REMOVED lines=45> */
.L_x_565:
        /* <DEDUP_REMOVED lines=87> */
.L_x_571:
[----:B------:R-:W-:Y:S05]  /*1f60*/  BSYNC.RECONVERGENT B0 ;  /* 0x0000000000007941 */ /* 0x000fea0003800200 */
.L_x_570:
        /* <DEDUP_REMOVED lines=41> */
.L_x_573:
[----:B------:R-:W-:Y:S05]  /*2200*/  BSYNC.RECONVERGENT B0 ;  /* 0x0000000000007941 */ /* 0x000fea0003800200 */
.L_x_572:
        /* <DEDUP_REMOVED lines=40> */
.L_x_575:
[----:B------:R-:W-:Y:S05]  /*2490*/  BSYNC.RECONVERGENT B0 ;  /* 0x0000000000007941 */ /* 0x000fea0003800200 */
.L_x_574:
        /* <DEDUP_REMOVED lines=42> */
.L_x_577:
[----:B------:R-:W-:Y:S05]  /*2740*/  BSYNC.RECONVERGENT B0 ;  /* 0x0000000000007941 */ /* 0x000fea0003800200 */
.L_x_576:
        /* <DEDUP_REMOVED lines=33> */
.L_x_579:
[----:B------:R-:W-:Y:S05]  /*2960*/  BSYNC.RECONVERGENT B0 ;  /* 0x0000000000007941 */ /* 0x000fea0003800200 */
.L_x_578:
        /* <DEDUP_REMOVED lines=29> */
.L_x_581:
[----:B------:R-:W-:Y:S05]  /*2b40*/  BSYNC.RECONVERGENT B0 ;  /* 0x0000000000007941 */ /* 0x000fea0003800200 */
.L_x_580:
        /* <DEDUP_REMOVED lines=30> */
.L_x_583:
[----:B------:R-:W-:Y:S05]  /*2d30*/  BSYNC.RECONVERGENT B0 ;  /* 0x0000000000007941 */ /* 0x000fea0003800200 */
.L_x_582:
        /* <DEDUP_REMOVED lines=31> */
.L_x_585:
[----:B------:R-:W-:Y:S05]  /*2f30*/  BSYNC.RECONVERGENT B0 ;  /* 0x0000000000007941 */ /* 0x000fea0003800200 */
.L_x_584:
        /* <DEDUP_REMOVED lines=8> */
[----:B------:R-:W-:Y:S02]  /*2fc0*/  IADD3 R3, PT, PT, R8, 0x1, R3 ;  /* 0x0000000108037810 */ /* 0x000fe40007ffe003 */
        /* <DEDUP_REMOVED lines=10> */
[----:B------:R-:W5:Y:S02]  /*3070*/  LDCU UR4, c[0x0][0x440] ;  /* 0x00008800ff0477ac */ /* 0x000f640008000800 */
[----:B-----5:R-:W-:Y:S02]  /*3080*/  ISETP.GE.AND P2, PT, R244, UR4, PT ;  /* 0x00000004f4007c0c */ /* 0x020fe4000bf46270 */
[----:B------:R-:W-:Y:S02]  /*3090*/  ISETP.GE.AND P1, PT, R242, UR4, PT ;  /* 0x00000004f2007c0c */ /* 0x000fe4000bf26270 */
[----:B------:R-:W-:Y:S02]  /*30a0*/  ISETP.GE.AND P3, PT, R216, UR4, PT ;  /* 0x00000004d8007c0c */ /* 0x000fe4000bf66270 */
[----:B------:R-:W-:-:S07]  /*30b0*/  ISETP.GE.AND P0, PT, R240, UR4, PT ;  /* 0x00000004f0007c0c */ /* 0x000fce000bf06270 */
[--C-:B-1----:R-:W-:Y:S02]  /*30c0*/  @!P2 IMAD.MOV.U32 R12, RZ, RZ, R230.reuse ;  /* 0x000000ffff0ca224 */ /* 0x102fe400078e00e6 */
[--C-:B------:R-:W-:Y:S02]  /*30d0*/  @!P2 IMAD.MOV.U32 R13, RZ, RZ, R231.reuse ;  /* 0x000000ffff0da224 */ /* 0x100fe400078e00e7 */
[----:B----4-:R-:W-:Y:S01]  /*30e0*/  @!P1 IMAD.MOV.U32 R10, RZ, RZ, R230 ;  /* 0x000000ffff0a9224 */ /* 0x010fe200078e00e6 */
        /* <DEDUP_REMOVED lines=22> */
.L_x_587:
[----:B------:R1:W-:Y:S04]  /*3250*/  STS.128 [R245+0x10000], RZ ;  /* 0x010000fff5007388 */ /* 0x0003e80000000c00 */
[----:B------:R1:W-:Y:S04]  /*3260*/  STS.128 [R245+0x12000], RZ ;  /* 0x012000fff5007388 */ /* 0x0003e80000000c00 */
[----:B------:R1:W-:Y:S04]  /*3270*/  STS.128 [R245+0x14000], RZ ;  /* 0x014000fff5007388 */ /* 0x0003e80000000c00 */
[----:B------:R1:W-:Y:S02]  /*3280*/  STS.128 [R245+0x16000], RZ ;  /* 0x016000fff5007388 */ /* 0x0003e40000000c00 */
.L_x_588:
[----:B------:R-:W-:Y:S05]  /*3290*/  BSYNC.RECONVERGENT B0 ;  /* 0x0000000000007941 */ /* 0x000fea0003800200 */
.L_x_586:
[----:B------:R-:W-:Y:S01]  /*32a0*/  ISETP.GE.AND P0, PT, R9, R6, PT ;  /* 0x000000060900720c */ /* 0x000fe20003f06270 */
        /* <DEDUP_REMOVED lines=43> */
.L_x_590:
[----:B------:R-:W-:Y:S05]  /*3560*/  BSYNC.RECONVERGENT B0 ;  /* 0x0000000000007941 */ /* 0x000fea0003800200 */
.L_x_589:
        /* <DEDUP_REMOVED lines=33> */
.L_x_592:
[----:B------:R-:W-:Y:S05]  /*3780*/  BSYNC.RECONVERGENT B0 ;  /* 0x0000000000007941 */ /* 0x000fea0003800200 */
.L_x_591:
        /* <DEDUP_REMOVED lines=34> */
.L_x_594:
[----:B------:R-:W-:Y:S05]  /*39b0*/  BSYNC.RECONVERGENT B0 ;  /* 0x0000000000007941 */ /* 0x000fea0003800200 */
.L_x_593:
[----:B------:R-:W-:Y:S01]  /*39c0*/  LDSM.16.M88.4 R48, [R88] ;  /* 0x000000005830783b */ /* 0x000fe20000000200 */
[----:B------:R-:W-:Y:S01]  /*39d0*/  LOP3.LUT P1, RZ, R217, 0x2, RZ, 0xc0, !PT ;  /* 0x00000002d9ff7812 */ /* 0x000fe2000782c0ff */
[----:B------:R-:W5:Y:S01]  /*39e0*/  LDCU UR4, c[0x0][0x50c] ;  /* 0x0000a180ff0477ac */ /* 0x000f620008000800 */
[----:B------:R-:W-:Y:S01]  /*39f0*/  MOV R77, 0x20 ;  /* 0x00000020004d7802 */ /* 0x000fe20000000f00 */
[----:B-1----:R-:W1:Y:S01]  /*3a00*/  LDSM.16.M88.4 R20, [R224+UR5+0x8000] ;  /* 0x00800005e014783b */ /* 0x002e620008000200 */
[----:B------:R-:W-:Y:S02]  /*3a10*/  IADD3 R84, PT, PT, R224, UR5, RZ ;  /* 0x00000005e0547c10 */ /* 0x000fe4000fffe0ff */
[----:B------:R-:W-:Y:S01]  /*3a20*/  SEL R77, R77, 0xffffffe0, !P1 ;  /* 0xffffffe04d4d7807 */ /* 0x000fe20004800000 */
[----:B--23--:R-:W2:Y:S01]  /*3a30*/  LDSM.16.M88.4 R12, [R224+UR5+0x8800] ;  /* 0x00880005e00c783b */ /* 0x00cea20008000200 */
[----:B------:R-:W-:Y:S02]  /*3a40*/  LOP3.LUT P0, RZ, R217, 0x4, RZ, 0xc0, !PT ;  /* 0x00000004d9ff7812 */ /* 0x000fe4000780c0ff */
[-C--:B------:R-:W-:Y:S01]  /*3a50*/  IADD3 R87, PT, PT, R88, R77.reuse, RZ ;  /* 0x0000004d58577210 */ /* 0x080fe20007ffe0ff */
[----:B------:R-:W3:Y:S01]  /*3a60*/  LDSM.16.M88.4 R56, [R224+UR5+0x9000] ;  /* 0x00900005e038783b */ /* 0x000ee20008000200 */
[----:B------:R-:W-:-:S02]  /*3a70*/  IADD3 R83, PT, PT, R84, R77, RZ ;  /* 0x0000004d54537210 */ /* 0x000fc40007ffe0ff */
[----:B------:R-:W-:Y:S01]  /*3a80*/  MOV R205, 0x40 ;  /* 0x0000004000cd7802 */ /* 0x000fe20000000f00 */
[----:B------:R-:W5:Y:S01]  /*3a90*/  LDSM.16.M88.4 R28, [R224+UR5+0x9800] ;  /* 0x00980005e01c783b */ /* 0x000f620008000200 */
[----:B------:R-:W-:Y:S02]  /*3aa0*/  ISETP.NE.AND P6, PT, R0, 0x1, PT ;  /* 0x000000010000780c */ /* 0x000fe40003fc5270 */
[----:B------:R-:W-:Y:S01]  /*3ab0*/  SEL R205, R205, 0xffffffc0, !P0 ;  /* 0xffffffc0cdcd7807 */ /* 0x000fe20004000000 */
[----:B------:R-:W-:Y:S01]  /*3ac0*/  LDSM.16.M88.4 R4, [R87] ;  /* 0x000000005704783b */ /* 0x000fe20000000200 */
[----:B------:R-:W-:Y:S02]  /*3ad0*/  VIMNMX R165, PT, PT, R2, R81, PT ;  /* 0x0000005102a57248 */ /* 0x000fe40003fe0100 */
[-C--:B------:R-:W-:Y:S01]  /*3ae0*/  IADD3 R86, PT, PT, R88, R205.reuse, RZ ;  /* 0x000000cd58567210 */ /* 0x080fe20007ffe0ff */
[----:B------:R-:W5:Y:S01]  /*3af0*/  LDSM.16.M88.4 R32, [R83+0x8000] ;  /* 0x008000005320783b */ /* 0x000f620000000200 */
[----:B------:R-:W-:-:S02]  /*3b00*/  IADD3 R84, PT, PT, R84, R205, RZ ;  /* 0x000000cd54547210 */ /* 0x000fc40007ffe0ff */
[C---:B------:R-:W-:Y:S01]  /*3b10*/  IADD3 R85, PT, PT, R77.reuse, R86, RZ ;  /* 0x000000564d557210 */ /* 0x040fe20007ffe0ff */
[----:B----4-:R-:W4:Y:S01]  /*3b20*/  LDSM.16.M88.4 R8, [R83+0x8800] ;  /* 0x008800005308783b */ /* 0x010f220000000200 */
[----:B------:R-:W-:Y:S02]  /*3b30*/  IADD3 R82, PT, PT, R77, R84, RZ ;  /* 0x000000544d527210 */ /* 0x000fe40007ffe0ff */
[----:B------:R-:W-:Y:S01]  /*3b40*/  VIADDMNMX R2, R2, 0x8, R81, PT ;  /* 0x0000000802027846 */ /* 0x000fe20003800151 */
[----:B------:R-:W4:Y:S04]  /*3b50*/  LDSM.16.M88.4 R72, [R83+0x9000] ;  /* 0x009000005348783b */ /* 0x000f280000000200 */
[----:B------:R-:W4:Y:S04]  /*3b60*/  LDSM.16.M88.4 R44, [R83+0x9800] ;  /* 0x00980000532c783b */ /* 0x000f280000000200 */
[----:B------:R-:W-:Y:S01]  /*3b70*/  LDSM.16.M88.4 R36, [R84+0x8000] ;  /* 0x008000005424783b */ /* 0x000fe20000000200 */
[C---:B-1----:R-:W-:Y:S03]  /*3b80*/  HMMA.16816.F32.BF16 R24, R48.reuse, R20, RZ ;  /* 0x000000143018723c */ /* 0x042fe600000418ff */
[----:B------:R-:W-:Y:S04]  /*3b90*/  LDSM.16.M88.4 R68, [R84+0x8800] ;  /* 0x008800005444783b */ /* 0x000fe80000000200 */
[----:B------:R-:W-:Y:S01]  /*3ba0*/  LDSM.16.M88.4 R64, [R84+0x9000] ;  /* 0x009000005440783b */ /* 0x000fe20000000200 */
[C---:B--2---:R-:W-:Y:S03]  /*3bb0*/  HMMA.16816.F32.BF16 R16, R48.reuse, R12, RZ ;  /* 0x0000000c3010723c */ /* 0x044fe600000418ff */
[----:B------:R-:W-:Y:S04]  /*3bc0*/  LDSM.16.M88.4 R40, [R84+0x9800] ;  /* 0x009800005428783b */ /* 0x000fe80000000200 */
[----:B------:R-:W0:Y:S01]  /*3bd0*/  LDGDEPBAR ;  /* 0x00000000000079af */ /* 0x000e220000000000 */
[C---:B---3--:R-:W-:Y:S08]  /*3be0*/  HMMA.16816.F32.BF16 R60, R48.reuse, R56, RZ ;  /* 0x00000038303c723c */ /* 0x048ff000000418ff */
[C---:B------:R-:W-:Y:S08]  /*3bf0*/  HMMA.16816.F32.BF16 R20, R48.reuse, R22, RZ ;  /* 0x000000163014723c */ /* 0x040ff000000418ff */
[C---:B------:R-:W-:Y:S08]  /*3c00*/  HMMA.16816.F32.BF16 R12, R48.reuse, R14, RZ ;  /* 0x0000000e300c723c */ /* 0x040ff000000418ff */
[C---:B------:R-:W-:Y:S08]  /*3c10*/  HMMA.16816.F32.BF16 R56, R48.reuse, R58, RZ ;  /* 0x0000003a3038723c */ /* 0x040ff000000418ff */
[C---:B-----5:R-:W-:Y:S08]  /*3c20*/  HMMA.16816.F32.BF16 R52, R48.reuse, R28, RZ ;  /* 0x0000001c3034723c */ /* 0x060ff000000418ff */
[----:B------:R-:W-:Y:S01]  /*3c30*/  HMMA.16816.F32.BF16 R48, R48, R30, RZ ;  /* 0x0000001e3030723c */ /* 0x000fe200000418ff */
[----:B------:R-:W1:Y:S07]  /*3c40*/  LDSM.16.M88.4 R28, [R86] ;  /* 0x00000000561c783b */ /* 0x000e6e0000000200 */
[C---:B------:R-:W-:Y:S08]  /*3c50*/  HMMA.16816.F32.BF16 R24, R4.reuse, R32, R24 ;  /* 0x000000200418723c */ /* 0x040ff00000041818 */
[C---:B------:R-:W-:Y:S01]  /*3c60*/  HMMA.16816.F32.BF16 R20, R4.reuse, R34, R20 ;  /* 0x000000220414723c */ /* 0x040fe20000041814 */
[----:B------:R-:W-:Y:S07]  /*3c70*/  LDSM.16.M88.4 R32, [R85] ;  /* 0x000000005520783b */ /* 0x000fee0000000200 */
[C---:B----4-:R-:W-:Y:S08]  /*3c80*/  HMMA.16816.F32.BF16 R16, R4.reuse, R8, R16 ;  /* 0x000000080410723c */ /* 0x050ff00000041810 */
[C---:B------:R-:W-:Y:S01]  /*3c90*/  HMMA.16816.F32.BF16 R12, R4.reuse, R10, R12 ;  /* 0x0000000a040c723c */ /* 0x040fe2000004180c */
[----:B------:R-:W2:Y:S07]  /*3ca0*/  LDSM.16.M88.4 R8, [R82+0x8000] ;  /* 0x008000005208783b */ /* 0x000eae0000000200 */
[C---:B------:R-:W-:Y:S08]  /*3cb0*/  HMMA.16816.F32.BF16 R60, R4.reuse, R72, R60 ;  /* 0x00000048043c723c */ /* 0x040ff0000004183c */
[C---:B------:R-:W-:Y:S01]  /*3cc0*/  HMMA.16816.F32.BF16 R56, R4.reuse, R74, R56 ;  /* 0x0000004a0438723c */ /* 0x040fe20000041838 */
[----:B------:R-:W-:Y:S07]  /*3cd0*/  LDSM.16.M88.4 R72, [R85+0x2000] ;  /* 0x002000005548783b */ /* 0x000fee0000000200 */
[C---:B------:R-:W-:Y:S08]  /*3ce0*/  HMMA.16816.F32.BF16 R52, R4.reuse, R44, R52 ;  /* 0x0000002c0434723c */ /* 0x040ff00000041834 */
[----:B------:R-:W-:Y:S01]  /*3cf0*/  HMMA.16816.F32.BF16 R48, R4, R46, R48 ;  /* 0x0000002e0430723c */ /* 0x000fe20000041830 */
[----:B------:R-:W3:Y:S04]  /*3d00*/  LDSM.16.M88.4 R4, [R82+0x8800] ;  /* 0x008800005204783b */ /* 0x000ee80000000200 */
        /* <DEDUP_REMOVED lines=12> */
[----:B------:R-:W-:Y:S04]  /*3dd0*/  LDSM.16.M88.4 R28, [R88+0x2000] ;  /* 0x00200000581c783b */ /* 0x000fe80000000200 */
[----:B------:R-:W-:Y:S03]  /*3de0*/  LDSM.16.M88.4 R40, [R224+UR5+0xb000] ;  /* 0x00b00005e028783b */ /* 0x000fe60008000200 */
[C---:B--2---:R-:W-:Y:S08]  /*3df0*/  HMMA.16816.F32.BF16 R24, R32.reuse, R8, R24 ;  /* 0x000000082018723c */ /* 0x044ff00000041818 */
[C---:B------:R-:W-:Y:S01]  /*3e00*/  HMMA.16816.F32.BF16 R20, R32.reuse, R10, R20 ;  /* 0x0000000a2014723c */ /* 0x040fe20000041814 */
[----:B------:R-:W2:Y:S07]  /*3e10*/  LDSM.16.M88.4 R8, [R224+UR5+0xa000] ;  /* 0x00a00005e008783b */ /* 0x000eae0008000200 */
[C---:B---3--:R-:W-:Y:S08]  /*3e20*/  HMMA.16816.F32.BF16 R16, R32.reuse, R4, R16 ;  /* 0x000000042010723c */ /* 0x048ff00000041810 */
[C---:B------:R-:W-:Y:S01]  /*3e30*/  HMMA.16816.F32.BF16 R12, R32.reuse, R6, R12 ;  /* 0x00000006200c723c */ /* 0x040fe2000004180c */
[----:B------:R-:W3:Y:S07]  /*3e40*/  LDSM.16.M88.4 R4, [R224+UR5+0xa800] ;  /* 0x00a80005e004783b */ /* 0x000eee0008000200 */
[C---:B-1----:R-:W-:Y:S08]  /*3e50*/  HMMA.16816.F32.BF16 R60, R32.reuse, R36, R60 ;  /* 0x00000024203c723c */ /* 0x042ff0000004183c */
[C---:B------:R-:W-:Y:S01]  /*3e60*/  HMMA.16816.F32.BF16 R56, R32.reuse, R38, R56 ;  /* 0x000000262038723c */ /* 0x040fe20000041838 */
[----:B------:R-:W1:Y:S07]  /*3e70*/  LDSM.16.M88.4 R36, [R224+UR5+0xb800] ;  /* 0x00b80005e024783b */ /* 0x000e6e0008000200 */
[C---:B------:R-:W-:Y:S08]  /*3e80*/  HMMA.16816.F32.BF16 R52, R32.reuse, R44, R52 ;  /* 0x0000002c2034723c */ /* 0x040ff00000041834 */
[----:B------:R-:W-:Y:S01]  /*3e90*/  HMMA.16816.F32.BF16 R48, R32, R46, R48 ;  /* 0x0000002e2030723c */ /* 0x000fe20000041830 */
[----:B------:R-:W4:Y:S04]  /*3ea0*/  LDSM.16.M88.4 R32, [R83+0xa000] ;  /* 0x00a000005320783b */ /* 0x000f280000000200 */
[----:B------:R-:W-:Y:S03]  /*3eb0*/  LDSM.16.M88.4 R44, [R84+0xa000] ;  /* 0x00a00000542c783b */ /* 0x000fe60000000200 */
[C---:B--2---:R-:W-:Y:S08]  /*3ec0*/  HMMA.16816.F32.BF16 R24, R28.reuse, R8, R24 ;  /* 0x000000081c18723c */ /* 0x044ff00000041818 */
[C---:B------:R-:W-:Y:S01]  /*3ed0*/  HMMA.16816.F32.BF16 R20, R28.reuse, R10, R20 ;  /* 0x0000000a1c14723c */ /* 0x040fe20000041814 */
[----:B------:R-:W2:Y:S07]  /*3ee0*/  LDSM.16.M88.4 R8, [R83+0xa800] ;  /* 0x00a800005308783b */ /* 0x000eae0000000200 */
[C---:B---3--:R-:W-:Y:S08]  /*3ef0*/  HMMA.16816.F32.BF16 R16, R28.reuse, R4, R16 ;  /* 0x000000041c10723c */ /* 0x048ff00000041810 */
[C---:B------:R-:W-:Y:S01]  /*3f00*/  HMMA.16816.F32.BF16 R12, R28.reuse, R6, R12 ;  /* 0x000000061c0c723c */ /* 0x040fe2000004180c */
[----:B------:R-:W3:Y:S07]  /*3f10*/  LDSM.16.M88.4 R4, [R83+0xb000] ;  /* 0x00b000005304783b */ /* 0x000eee0000000200 */
[C---:B------:R-:W-:Y:S08]  /*3f20*/  HMMA.16816.F32.BF16 R60, R28.reuse, R40, R60 ;  /* 0x000000281c3c723c */ /* 0x040ff0000004183c */
[C---:B------:R-:W-:Y:S01]  /*3f30*/  HMMA.16816.F32.BF16 R56, R28.reuse, R42, R56 ;  /* 0x0000002a1c38723c */ /* 0x040fe20000041838 */
[----:B------:R-:W-:Y:S07]  /*3f40*/  LDSM.16.M88.4 R40, [R84+0xa800] ;  /* 0x00a800005428783b */ /* 0x000fee0000000200 */
[C---:B-1----:R-:W-:Y:S08]  /*3f50*/  HMMA.16816.F32.BF16 R52, R28.reuse, R36, R52 ;  /* 0x000000241c34723c */ /* 0x042ff00000041834 */
[----:B------:R-:W-:Y:S01]  /*3f60*/  HMMA.16816.F32.BF16 R48, R28, R38, R48 ;  /* 0x000000261c30723c */ /* 0x000fe20000041830 */
[----:B------:R-:W1:Y:S04]  /*3f70*/  LDSM.16.M88.4 R28, [R86+0x2000] ;  /* 0x00200000561c783b */ /* 0x000e680000000200 */
[----:B------:R-:W5:Y:S03]  /*3f80*/  LDSM.16.M88.4 R36, [R84+0xb000] ;  /* 0x00b000005424783b */ /* 0x000f660000000200 */
[C---:B----4-:R-:W-:Y:S08]  /*3f90*/  HMMA.16816.F32.BF16 R24, R64.reuse, R32, R24 ;  /* 0x000000204018723c */ /* 0x050ff00000041818 */
[C---:B------:R-:W-:Y:S01]  /*3fa0*/  HMMA.16816.F32.BF16 R20, R64.reuse, R34, R20 ;  /* 0x000000224014723c */ /* 0x040fe20000041814 */
[----:B------:R-:W4:Y:S07]  /*3fb0*/  LDSM.16.M88.4 R32, [R84+0xb800] ;  /* 0x00b800005420783b */ /* 0x000f2e0000000200 */
[C---:B--2---:R-:W-:Y:S08]  /*3fc0*/  HMMA.16816.F32.BF16 R16, R64.reuse, R8, R16 ;  /* 0x000000084010723c */ /* 0x044ff00000041810 */
[C---:B------:R-:W-:Y:S01]  /*3fd0*/  HMMA.16816.F32.BF16 R12, R64.reuse, R10, R12 ;  /* 0x0000000a400c723c */ /* 0x040fe2000004180c */
[----:B------:R-:W2:Y:S07]  /*3fe0*/  LDSM.16.M88.4 R8, [R82+0xa000] ;  /* 0x00a000005208783b */ /* 0x000eae0000000200 */
[C---:B---3--:R-:W-:Y:S08]  /*3ff0*/  HMMA.16816.F32.BF16 R60, R64.reuse, R4, R60 ;  /* 0x00000004403c723c */ /* 0x048ff0000004183c */
[C---:B------:R-:W-:Y:S01]  /*4000*/  HMMA.16816.F32.BF16 R56, R64.reuse, R6, R56 ;  /* 0x000000064038723c */ /* 0x040fe20000041838 */
[----:B------:R-:W3:Y:S07]  /*4010*/  LDSM.16.M88.4 R4, [R82+0xa800] ;  /* 0x00a800005204783b */ /* 0x000eee0000000200 */
[C---:B------:R-:W-:Y:S08]  /*4020*/  HMMA.16816.F32.BF16 R52, R64.reuse, R68, R52 ;  /* 0x000000444034723c */ /* 0x040ff00000041834 */
[----:B------:R-:W-:Y:S01]  /*4030*/  HMMA.16816.F32.BF16 R48, R64, R70, R48 ;  /* 0x000000464030723c */ /* 0x000fe20000041830 */
[----:B------:R-:W3:Y:S04]  /*4040*/  LDSM.16.M88.4 R64, [R82+0xb800] ;  /* 0x00b800005240783b */ /* 0x000ee80000000200 */
[----:B------:R-:W3:Y:S03]  /*4050*/  LDSM.16.M88.4 R68, [R82+0xb000] ;  /* 0x00b000005244783b */ /* 0x000ee60000000200 */
[C---:B-1----:R-:W-:Y:S08]  /*4060*/  HMMA.16816.F32.BF16 R24, R28.reuse, R44, R24 ;  /* 0x0000002c1c18723c */ /* 0x042ff00000041818 */
[C---:B------:R-:W-:Y:S01]  /*4070*/  HMMA.16816.F32.BF16 R20, R28.reuse, R46, R20 ;  /* 0x0000002e1c14723c */ /* 0x040fe20000041814 */
[----:B------:R-:W-:Y:S04]  /*4080*/  LDSM.16.M88.4 R44, [R88+0x4000] ;  /* 0x00400000582c783b */ /* 0x000fe80000000200 */
[----:B------:R-:W-:Y:S03]  /*4090*/  LDSM.16.M88.4 R88, [R88+0x6000] ;  /* 0x006000005858783b */ /* 0x000fe60000000200 */
[C---:B------:R-:W-:Y:S08]  /*40a0*/  HMMA.16816.F32.BF16 R16, R28.reuse, R40, R16 ;  /* 0x000000281c10723c */ /* 0x040ff00000041810 */
[C---:B------:R-:W-:Y:S01]  /*40b0*/  HMMA.16816.F32.BF16 R12, R28.reuse, R42, R12 ;  /* 0x0000002a1c0c723c */ /* 0x040fe2000004180c */
[----:B------:R-:W1:Y:S07]  /*40c0*/  LDSM.16.M88.4 R40, [R224+UR5+0xc000] ;  /* 0x00c00005e028783b */ /* 0x000e6e0008000200 */
[C---:B-----5:R-:W-:Y:S08]  /*40d0*/  HMMA.16816.F32.BF16 R60, R28.reuse, R36, R60 ;  /* 0x000000241c3c723c */ /* 0x060ff0000004183c */
[C---:B------:R-:W-:Y:S01]  /*40e0*/  HMMA.16816.F32.BF16 R56, R28.reuse, R38, R56 ;  /* 0x000000261c38723c */ /* 0x040fe20000041838 */
[----:B------:R-:W-:Y:S07]  /*40f0*/  LDSM.16.M88.4 R36, [R224+UR5+0xc800] ;  /* 0x00c80005e024783b */ /* 0x000fee0008000200 */
[C---:B----4-:R-:W-:Y:S08]  /*4100*/  HMMA.16816.F32.BF16 R52, R28.reuse, R32, R52 ;  /* 0x000000201c34723c */ /* 0x050ff00000041834 */
[----:B------:R-:W-:Y:S01]  /*4110*/  HMMA.16816.F32.BF16 R48, R28, R34, R48 ;  /* 0x000000221c30723c */ /* 0x000fe20000041830 */
[----:B------:R-:W4:Y:S04]  /*4120*/  LDSM.16.M88.4 R32, [R224+UR5+0xd000] ;  /* 0x00d00005e020783b */ /* 0x000f280008000200 */
[----:B------:R-:W5:Y:S03]  /*4130*/  LDSM.16.M88.4 R28, [R224+UR5+0xd800] ;  /* 0x00d80005e01c783b */ /* 0x000f660008000200 */
[C---:B--2---:R-:W-:Y:S08]  /*4140*/  HMMA.16816.F32.BF16 R24, R72.reuse, R8, R24 ;  /* 0x000000084818723c */ /* 0x044ff00000041818 */
[C---:B------:R-:W-:Y:S01]  /*4150*/  HMMA.16816.F32.BF16 R20, R72.reuse, R10, R20 ;  /* 0x0000000a4814723c */ /* 0x040fe20000041814 */
[----:B------:R-:W-:Y:S07]  /*4160*/  LDSM.16.M88.4 R8, [R87+0x4000] ;  /* 0x004000005708783b */ /* 0x000fee0000000200 */
[C---:B---3--:R-:W-:Y:S08]  /*4170*/  HMMA.16816.F32.BF16 R16, R72.reuse, R4, R16 ;  /* 0x000000044810723c */ /* 0x048ff00000041810 */
[C---:B------:R-:W-:Y:S01]  /*4180*/  HMMA.16816.F32.BF16 R12, R72.reuse, R6, R12 ;  /* 0x00000006480c723c */ /* 0x040fe2000004180c */
[----:B------:R-:W2:Y:S07]  /*4190*/  LDSM.16.M88.4 R4, [R83+0xc000] ;  /* 0x00c000005304783b */ /* 0x000eae0000000200 */
[C---:B------:R-:W-:Y:S08]  /*41a0*/  HMMA.16816.F32.BF16 R52, R72.reuse, R64, R52 ;  /* 0x000000404834723c */ /* 0x040ff00000041834 */
[C---:B------:R-:W-:Y:S08]  /*41b0*/  HMMA.16816.F32.BF16 R60, R72.reuse, R68, R60 ;  /* 0x00000044483c723c */ /* 0x040ff0000004183c */
[C---:B------:R-:W-:Y:S01]  /*41c0*/  HMMA.16816.F32.BF16 R56, R72.reuse, R70, R56 ;  /* 0x000000464838723c */ /* 0x040fe20000041838 */
[----:B------:R-:W-:Y:S07]  /*41d0*/  LDSM.16.M88.4 R68, [R83+0xd000] ;  /* 0x00d000005344783b */ /* 0x000fee0000000200 */
[----:B------:R-:W-:Y:S01]  /*41e0*/  HMMA.16816.F32.BF16 R64, R72, R66, R48 ;  /* 0x000000424840723c */ /* 0x000fe20000041830 */
[----:B------:R-:W3:Y:S07]  /*41f0*/  LDSM.16.M88.4 R48, [R83+0xc800] ;  /* 0x00c800005330783b */ /* 0x000eee0000000200 */
[C---:B-1----:R-:W-:Y:S08]  /*4200*/  HMMA.16816.F32.BF16 R24, R44.reuse, R40, R24 ;  /* 0x000000282c18723c */ /* 0x042ff00000041818 */
[C---:B------:R-:W-:Y:S01]  /*4210*/  HMMA.16816.F32.BF16 R20, R44.reuse, R42, R20 ;  /* 0x0000002a2c14723c */ /* 0x040fe20000041814 */
[----:B------:R-:W1:Y:S07]  /*4220*/  LDSM.16.M88.4 R40, [R83+0xd800] ;  /* 0x00d800005328783b */ /* 0x000e6e0000000200 */
        /* <DEDUP_REMOVED lines=8> */
[----:B------:R-:W-:Y:S04]  /*42b0*/  LDSM.16.M88.4 R36, [R84+0xd000] ;  /* 0x00d000005424783b */ /* 0x000fe80000000200 */
[----:B------:R-:W-:Y:S03]  /*42c0*/  LDSM.16.M88.4 R44, [R84+0xd800] ;  /* 0x00d80000542c783b */ /* 0x000fe60000000200 */
[C---:B--2---:R-:W-:Y:S08]  /*42d0*/  HMMA.16816.F32.BF16 R24, R8.reuse, R4, R24 ;  /* 0x000000040818723c */ /* 0x044ff00000041818 */
[C---:B------:R-:W-:Y:S01]  /*42e0*/  HMMA.16816.F32.BF16 R20, R8.reuse, R6, R20 ;  /* 0x000000060814723c */ /* 0x040fe20000041814 */
[----:B------:R-:W2:Y:S07]  /*42f0*/  LDSM.16.M88.4 R4, [R84+0xc800] ;  /* 0x00c800005404783b */ /* 0x000eae0000000200 */
[C---:B---3--:R-:W-:Y:S08]  /*4300*/  HMMA.16816.F32.BF16 R16, R8.reuse, R48, R16 ;  /* 0x000000300810723c */ /* 0x048ff00000041810 */
[C---:B------:R-:W-:Y:S01]  /*4310*/  HMMA.16816.F32.BF16 R12, R8.reuse, R50, R12 ;  /* 0x00000032080c723c */ /* 0x040fe2000004180c */
[----:B------:R-:W-:Y:S07]  /*4320*/  LDSM.16.M88.4 R48, [R224+UR5+0xe000] ;  /* 0x00e00005e030783b */ /* 0x000fee0008000200 */
[C---:B------:R-:W-:Y:S08]  /*4330*/  HMMA.16816.F32.BF16 R60, R8.reuse, R68, R60 ;  /* 0x00000044083c723c */ /* 0x040ff0000004183c */
[C---:B------:R-:W-:Y:S01]  /*4340*/  HMMA.16816.F32.BF16 R56, R8.reuse, R70, R56 ;  /* 0x000000460838723c */ /* 0x040fe20000041838 */
[----:B------:R-:W-:Y:S07]  /*4350*/  LDSM.16.M88.4 R68, [R86+0x6000] ;  /* 0x006000005644783b */ /* 0x000fee0000000200 */
[C---:B-1----:R-:W-:Y:S08]  /*4360*/  HMMA.16816.F32.BF16 R52, R8.reuse, R40, R52 ;  /* 0x000000280834723c */ /* 0x042ff00000041834 */
[----:B------:R-:W-:Y:S01]  /*4370*/  HMMA.16816.F32.BF16 R64, R8, R42, R64 ;  /* 0x0000002a0840723c */ /* 0x000fe20000041840 */
[----:B------:R-:W-:Y:S04]  /*4380*/  LDSM.16.M88.4 R40, [R85+0x4000] ;  /* 0x004000005528783b */ /* 0x000fe80000000200 */
[----:B------:R-:W1:Y:S03]  /*4390*/  LDSM.16.M88.4 R8, [R82+0xc000] ;  /* 0x00c000005208783b */ /* 0x000e660000000200 */
[C---:B----4-:R-:W-:Y:S08]  /*43a0*/  HMMA.16816.F32.BF16 R24, R32.reuse, R28, R24 ;  /* 0x0000001c2018723c */ /* 0x050ff00000041818 */
        /* <DEDUP_REMOVED lines=14> */
[----:B------:R-:W1:Y:S07]  /*4490*/  LDSM.16.M88.4 R8, [R224+UR5+0xe800] ;  /* 0x00e80005e008783b */ /* 0x000e6e0008000200 */
[C---:B---3--:R-:W-:Y:S08]  /*44a0*/  HMMA.16816.F32.BF16 R16, R40.reuse, R28, R16 ;  /* 0x0000001c2810723c */ /* 0x048ff00000041810 */
[----:B------:R-:W-:Y:S01]  /*44b0*/  HMMA.16816.F32.BF16 R12, R40, R30, R12 ;  /* 0x0000001e280c723c */ /* 0x000fe2000004180c */
[----:B------:R-:W3:Y:S07]  /*44c0*/  LDSM.16.M88.4 R28, [R84+0xe000] ;  /* 0x00e00000541c783b */ /* 0x000eee0000000200 */
[C---:B------:R-:W-:Y:S08]  /*44d0*/  HMMA.16816.F32.BF16 R24, R88.reuse, R48, R24 ;  /* 0x000000305818723c */ /* 0x040ff00000041818 */
[----:B------:R-:W-:Y:S01]  /*44e0*/  HMMA.16816.F32.BF16 R20, R88, R50, R20 ;  /* 0x000000325814723c */ /* 0x000fe20000041814 */
[----:B------:R-:W-:Y:S07]  /*44f0*/  LDSM.16.M88.4 R48, [R83+0xe800] ;  /* 0x00e800005330783b */ /* 0x000fee0000000200 */
[C---:B--2---:R-:W-:Y:S08]  /*4500*/  HMMA.16816.F32.BF16 R60, R40.reuse, R4, R60 ;  /* 0x00000004283c723c */ /* 0x044ff0000004183c */
[C---:B------:R-:W-:Y:S01]  /*4510*/  HMMA.16816.F32.BF16 R56, R40.reuse, R6, R56 ;  /* 0x000000062838723c */ /* 0x040fe20000041838 */
[----:B------:R-:W-:Y:S07]  /*4520*/  LDSM.16.M88.4 R4, [R224+UR5+0xf000] ;  /* 0x00f00005e004783b */ /* 0x000fee0008000200 */
[C---:B----4-:R-:W-:Y:S08]  /*4530*/  HMMA.16816.F32.BF16 R52, R40.reuse, R32, R52 ;  /* 0x000000202834723c */ /* 0x050ff00000041834 */
[----:B------:R-:W-:Y:S01]  /*4540*/  HMMA.16816.F32.BF16 R64, R40, R34, R64 ;  /* 0x000000222840723c */ /* 0x000fe20000041840 */
[----:B------:R-:W-:Y:S04]  /*4550*/  LDSM.16.M88.4 R40, [R85+0x6000] ;  /* 0x006000005528783b */ /* 0x000fe80000000200 */
[----:B------:R-:W2:Y:S03]  /*4560*/  LDSM.16.M88.4 R32, [R82+0xe000] ;  /* 0x00e000005220783b */ /* 0x000ea60000000200 */
[C---:B-----5:R-:W-:Y:S08]  /*4570*/  HMMA.16816.F32.BF16 R24, R44.reuse, R36, R24 ;  /* 0x000000242c18723c */ /* 0x060ff00000041818 */
[----:B------:R-:W-:Y:S08]  /*4580*/  HMMA.16816.F32.BF16 R20, R44, R38, R20 ;  /* 0x000000262c14723c */ /* 0x000ff00000041814 */
[----:B-1----:R-:W-:Y:S08]  /*4590*/  HMMA.16816.F32.BF16 R16, R88, R8, R16 ;  /* 0x000000085810723c */ /* 0x002ff00000041810 */
[C---:B---3--:R-:W-:Y:S08]  /*45a0*/  HMMA.16816.F32.BF16 R24, R68.reuse, R28, R24 ;  /* 0x0000001c4418723c */ /* 0x048ff00000041818 */
[----:B------:R-:W-:Y:S01]  /*45b0*/  HMMA.16816.F32.BF16 R20, R68, R30, R20 ;  /* 0x0000001e4414723c */ /* 0x000fe20000041814 */
[----:B------:R-:W1:Y:S07]  /*45c0*/  LDSM.16.M88.4 R28, [R224+UR5+0xf800] ;  /* 0x00f80005e01c783b */ /* 0x000e6e0008000200 */
[----:B------:R-:W-:Y:S01]  /*45d0*/  HMMA.16816.F32.BF16 R12, R88, R10, R12 ;  /* 0x0000000a580c723c */ /* 0x000fe2000004180c */
[----:B------:R-:W3:Y:S07]  /*45e0*/  LDSM.16.M88.4 R8, [R84+0xe800] ;  /* 0x00e800005408783b */ /* 0x000eee0000000200 */
[----:B--2---:R-:W-:Y:S08]  /*45f0*/  HMMA.16816.F32.BF16 R24, R40, R32, R24 ;  /* 0x000000202818723c */ /* 0x004ff00000041818 */
[C---:B------:R-:W-:Y:S08]  /*4600*/  HMMA.16816.F32.BF16 R60, R88.reuse, R4, R60 ;  /* 0x00000004583c723c */ /* 0x040ff0000004183c */
[----:B------:R-:W-:Y:S01]  /*4610*/  HMMA.16816.F32.BF16 R56, R88, R6, R56 ;  /* 0x000000065838723c */ /* 0x000fe20000041838 */
[----:B------:R-:W2:Y:S02]  /*4620*/  LDSM.16.M88.4 R4, [R83+0xf000] ;  /* 0x00f000005304783b */ /* 0x000ea40000000200 */
[----:B------:R-:W-:Y:S01]  /*4630*/  FMUL.FTZ R24, R24, UR4 ;  /* 0x0000000418187c20 */ /* 0x000fe20008410000 */
[----:B------:R-:W-:-:S04]  /*4640*/  FMUL.FTZ R72, R26, UR4 ;  /* 0x000000041a487c20 */ /* 0x000fc80008410000 */
[----:B------:R-:W-:Y:S01]  /*4650*/  HMMA.16816.F32.BF16 R20, R40, R34, R20 ;  /* 0x000000222814723c */ /* 0x000fe20000041814 */
[----:B------:R-:W4:Y:S01]  /*4660*/  LDSM.16.M88.4 R32, [R83+0xf800] ;  /* 0x00f800005320783b */ /* 0x000f220000000200 */
[----:B------:R-:W1:Y:S06]  /*4670*/  MUFU.TANH R72, R72 ;  /* 0x0000004800487308 */ /* 0x000e6c0000002400 */
[C---:B------:R-:W-:Y:S01]  /*4680*/  HMMA.16816.F32.BF16 R36, R44.reuse, R48, R16 ;  /* 0x000000302c24723c */ /* 0x040fe20000041810 */
[----:B------:R-:W-:Y:S01]  /*4690*/  FMUL.FTZ R49, R25, UR4 ;  /* 0x0000000419317c20 */ /* 0x000fe20008410000 */
[----:B------:R5:W2:Y:S01]  /*46a0*/  MUFU.TANH R48, R24 ;  /* 0x0000001800307308 */ /* 0x000aa20000002400 */
[----:B------:R-:W-:Y:S05]  /*46b0*/  LDSM.16.M88.4 R16, [R82+0xe800] ;  /* 0x00e800005210783b */ /* 0x000fea0000000200 */
[----:B------:R-:W-:Y:S01]  /*46c0*/  HMMA.16816.F32.BF16 R12, R44, R50, R12 ;  /* 0x000000322c0c723c */ /* 0x000fe2000004180c */
[----:B------:R-:W-:Y:S01]  /*46d0*/  FMUL.FTZ R50, R27, UR4 ;  /* 0x000000041b327c20 */ /* 0x000fe20008410000 */
[----:B------:R-:W2:Y:S01]  /*46e0*/  MUFU.TANH R49, R49 ;  /* 0x0000003100317308 */ /* 0x000ea20000002400 */
[----:B------:R-:W-:-:S05]  /*46f0*/  FMUL.FTZ R20, R20, UR4 ;  /* 0x0000000414147c20 */ /* 0x000fca0008410000 */
[C---:B-1----:R-:W-:Y:S02]  /*4700*/  HMMA.16816.F32.BF16 R52, R88.reuse, R28, R52 ;  /* 0x0000001c5834723c */ /* 0x042fe40000041834 */
[----:B------:R-:W1:Y:S01]  /*4710*/  MUFU.TANH R50, R50 ;  /* 0x0000003200327308 */ /* 0x000e620000002400 */
[----:B-----5:R-:W5:Y:S04]  /*4720*/  LDSM.16.M88.4 R24, [R84+0xf000] ;  /* 0x00f000005418783b */ /* 0x020f680000000200 */
[----:B------:R-:W1:Y:S01]  /*4730*/  LDSM.16.M88.4 R84, [R84+0xf800] ;  /* 0x00f800005454783b */ /* 0x000e620000000200 */
[----:B------:R-:W-:Y:S02]  /*4740*/  HMMA.16816.F32.BF16 R64, R88, R30, R64 ;  /* 0x0000001e5840723c */ /* 0x000fe40000041840 */
[----:B------:R-:W1:Y:S06]  /*4750*/  MUFU.TANH R20, R20 ;  /* 0x0000001400147308 */ /* 0x000e6c0000002400 */
[C---:B---3--:R-:W-:Y:S08]  /*4760*/  HMMA.16816.F32.BF16 R36, R68.reuse, R8, R36 ;  /* 0x000000084424723c */ /* 0x048ff00000041824 */
[----:B------:R-:W-:Y:S01]  /*4770*/  HMMA.16816.F32.BF16 R12, R68, R10, R12 ;  /* 0x0000000a440c723c */ /* 0x000fe2000004180c */
[----:B------:R-:W3:Y:S07]  /*4780*/  LDSM.16.M88.4 R8, [R82+0xf000] ;  /* 0x00f000005208783b */ /* 0x000eee0000000200 */
[C---:B--2---:R-:W-:Y:S08]  /*4790*/  HMMA.16816.F32.BF16 R60, R44.reuse, R4, R60 ;  /* 0x000000042c3c723c */ /* 0x044ff0000004183c */
[----:B------:R-:W-:Y:S01]  /*47a0*/  HMMA.16816.F32.BF16 R56, R44, R6, R56 ;  /* 0x000000062c38723c */ /* 0x000fe20000041838 */
[----:B------:R-:W2:Y:S01]  /*47b0*/  LDSM.16.M88.4 R4, [R82+0xf800] ;  /* 0x00f800005204783b */ /* 0x000ea20000000200 */
[----:B------:R-:W-:-:S06]  /*47c0*/  DEPBAR.LE SB0, 0x0 ;  /* 0x000080000000791a */ /* 0x000fcc0000000000 */
[C---:B----4-:R-:W-:Y:S08]  /*47d0*/  HMMA.16816.F32.BF16 R52, R44.reuse, R32, R52 ;  /* 0x000000202c34723c */ /* 0x050ff00000041834 */
[----:B------:R-:W-:Y:S08]  /*47e0*/  HMMA.16816.F32.BF16 R64, R44, R34, R64 ;  /* 0x000000222c40723c */ /* 0x000ff00000041840 */
[C---:B-----5:R-:W-:Y:S08]  /*47f0*/  HMMA.16816.F32.BF16 R60, R68.reuse, R24, R60 ;  /* 0x00000018443c723c */ /* 0x060ff0000004183c */
[C---:B------:R-:W-:Y:S08]  /*4800*/  HMMA.16816.F32.BF16 R56, R68.reuse, R26, R56 ;  /* 0x0000001a4438723c */ /* 0x040ff00000041838 */
[C---:B-1----:R-:W-:Y:S08]  /*4810*/  HMMA.16816.F32.BF16 R52, R68.reuse, R84, R52 ;  /* 0x000000544434723c */ /* 0x042ff00000041834 */
[----:B------:R-:W-:Y:S08]  /*4820*/  HMMA.16816.F32.BF16 R64, R68, R86, R64 ;  /* 0x000000564440723c */ /* 0x000ff00000041840 */
[C---:B------:R-:W-:Y:S08]  /*4830*/  HMMA.16816.F32.BF16 R12, R40.reuse, R18, R12 ;  /* 0x00000012280c723c */ /* 0x040ff0000004180c */
[----:B------:R-:W-:Y:S01]  /*4840*/  HMMA.16816.F32.BF16 R36, R40, R16, R36 ;  /* 0x000000102824723c */ /* 0x000fe20000041824 */
[----:B------:R-:W-:Y:S01]  /*4850*/  FMUL.FTZ R16, R21, UR4 ;  /* 0x0000000415107c20 */ /* 0x000fe20008410000 */
[----:B------:R-:W-:Y:S01]  /*4860*/  FMUL.FTZ R17, R22, UR4 ;  /* 0x0000000416117c20 */ /* 0x000fe20008410000 */
[----:B------:R-:W-:-:S04]  /*4870*/  FMUL.FTZ R21, R23, UR4 ;  /* 0x0000000417157c20 */ /* 0x000fc80008410000 */
[----:B------:R-:W1:Y:S01]  /*4880*/  MUFU.TANH R16, R16 ;  /* 0x0000001000107308 */ /* 0x000e620000002400 */
[C---:B---3--:R-:W-:Y:S03]  /*4890*/  HMMA.16816.F32.BF16 R60, R40.reuse, R8, R60 ;  /* 0x00000008283c723c */ /* 0x048fe6000004183c */
[----:B------:R-:W-:Y:S01]  /*48a0*/  FMUL.FTZ R8, R14, UR4 ;  /* 0x000000040e087c20 */ /* 0x000fe20008410000 */
[----:B------:R-:W-:Y:S01]  /*48b0*/  FMUL.FTZ R12, R12, UR4 ;  /* 0x000000040c0c7c20 */ /* 0x000fe20008410000 */
[----:B------:R-:W-:Y:S01]  /*48c0*/  FMUL.FTZ R9, R13, UR4 ;  /* 0x000000040d097c20 */ /* 0x000fe20008410000 */
[----:B------:R-:W-:Y:S01]  /*48d0*/  FMUL.FTZ R14, R15, UR4 ;  /* 0x000000040f0e7c20 */ /* 0x000fe20008410000 */
[----:B------:R-:W3:Y:S01]  /*48e0*/  MUFU.TANH R17, R17 ;  /* 0x0000001100117308 */ /* 0x000ee20000002400 */
[C---:B------:R-:W-:Y:S03]  /*48f0*/  HMMA.16816.F32.BF16 R56, R40.reuse, R10, R56 ;  /* 0x0000000a2838723c */ /* 0x040fe60000041838 */
[----:B------:R-:W-:Y:S01]  /*4900*/  FMUL.FTZ R22, R36, UR4 ;  /* 0x0000000424167c20 */ /* 0x000fe20008410000 */
[----:B------:R-:W-:Y:S01]  /*4910*/  FMUL.FTZ R19, R37, UR4 ;  /* 0x0000000425137c20 */ /* 0x000fe20008410000 */
[----:B------:R-:W-:Y:S01]  /*4920*/  FMUL.FTZ R18, R38, UR4 ;  /* 0x0000000426127c20 */ /* 0x000fe20008410000 */
[----:B------:R-:W-:Y:S01]  /*4930*/  FMUL.FTZ R23, R39, UR4 ;  /* 0x0000000427177c20 */ /* 0x000fe20008410000 */
[----:B------:R-:W4:Y:S01]  /*4940*/  MUFU.TANH R21, R21 ;  /* 0x0000001500157308 */ /* 0x000f220000002400 */
[C---:B--2---:R-:W-:Y:S03]  /*4950*/  HMMA.16816.F32.BF16 R52, R40.reuse, R4, R52 ;  /* 0x000000042834723c */ /* 0x044fe60000041834 */
[----:B------:R-:W-:Y:S01]  /*4960*/  FMUL.FTZ R60, R60, UR4 ;  /* 0x000000043c3c7c20 */ /* 0x000fe20008410000 */
[----:B------:R-:W-:Y:S01]  /*4970*/  FMUL.FTZ R61, R61, UR4 ;  /* 0x000000043d3d7c20 */ /* 0x000fe20008410000 */
[----:B------:R-:W-:Y:S01]  /*4980*/  FMUL.FTZ R62, R62, UR4 ;  /* 0x000000043e3e7c20 */ /* 0x000fe20008410000 */
[----:B------:R-:W-:Y:S01]  /*4990*/  FMUL.FTZ R63, R63, UR4 ;  /* 0x000000043f3f7c20 */ /* 0x000fe20008410000 */
[----:B------:R-:W2:Y:S01]  /*49a0*/  MUFU.TANH R22, R22 ;  /* 0x0000001600167308 */ /* 0x000ea20000002400 */
[----:B------:R-:W-:Y:S03]  /*49b0*/  HMMA.16816.F32.BF16 R64, R40, R6, R64 ;  /* 0x000000062840723c */ /* 0x000fe60000041840 */
[----:B------:R-:W-:Y:S01]  /*49c0*/  FMUL.FTZ R56, R56, UR4 ;  /* 0x0000000438387c20 */ /* 0x000fe20008410000 */
[----:B------:R-:W-:Y:S01]  /*49d0*/  FMUL.FTZ R57, R57, UR4 ;  /* 0x0000000439397c20 */ /* 0x000fe20008410000 */
[----:B------:R-:W-:Y:S01]  /*49e0*/  FMUL.FTZ R58, R58, UR4 ;  /* 0x000000043a3a7c20 */ /* 0x000fe20008410000 */
[----:B------:R-:W-:Y:S01]  /*49f0*/  FMUL.FTZ R59, R59, UR4 ;  /* 0x000000043b3b7c20 */ /* 0x000fe20008410000 */
[----:B------:R-:W1:Y:S04]  /*4a00*/  MUFU.TANH R19, R19 ;  /* 0x0000001300137308 */ /* 0x000e680000002400 */
        /* <DEDUP_REMOVED lines=9> */
[----:B------:R-:W1:Y:S08]  /*4aa0*/  MUFU.TANH R23, R23 ;  /* 0x0000001700177308 */ /* 0x000e700000002400 */
[----:B------:R-:W1:Y:S08]  /*4ab0*/  MUFU.TANH R12, R12 ;  /* 0x0000000c000c7308 */ /* 0x000e700000002400 */
[----:B------:R-:W1:Y:S08]  /*4ac0*/  MUFU.TANH R9, R9 ;  /* 0x0000000900097308 */ /* 0x000e700000002400 */
[----:B------:R-:W1:Y:S08]  /*4ad0*/  MUFU.TANH R8, R8 ;  /* 0x0000000800087308 */ /* 0x000e700000002400 */
[----:B------:R-:W1:Y:S08]  /*4ae0*/  MUFU.TANH R14, R14 ;  /* 0x0000000e000e7308 */ /* 0x000e700000002400 */
[----:B------:R1:W1:Y:S08]  /*4af0*/  MUFU.TANH R223, R60 ;  /* 0x0000003c00df7308 */ /* 0x0002700000002400 */
        /* <DEDUP_REMOVED lines=14> */
[----:B------:R1:W1:Y:S01]  /*4be0*/  MUFU.TANH R199, R67 ;  /* 0x0000004300c77308 */ /* 0x0002620000002400 */
[----:B------:R-:W-:Y:S06]  /*4bf0*/  BAR.SYNC.DEFER_BLOCKING 0x0 ;  /* 0x0000000000007b1d */ /* 0x000fec0000010000 */
[----:B--234-:R-:W-:Y:S05]  /*4c00*/  @!P6 BRA `(.L_x_595) ;  /* 0x0000000800a0e947 */ /* 0x01cfea0003800000 */
        /* <DEDUP_REMOVED lines=11> */
.L_x_596:
[----:B------:R-:W2:Y:S01]  /*4cc0*/  LDC R5, c[0x0][0x4f0] ;  /* 0x00013c00ff057b82 */ /* 0x000ea20000000800 */
[----:B------:R-:W-:Y:S01]  /*4cd0*/  IADD3 R24, PT, PT, R78, -0x80, RZ ;  /* 0xffffff804e187810 */ /* 0x000fe20007ffe0ff */
[----:B------:R-:W3:Y:S01]  /*4ce0*/  LDCU.64 UR6, c[0x0][0x3a0] ;  /* 0x00007400ff0677ac */ /* 0x000ee20008000a00 */
[----:B------:R-:W-:Y:S02]  /*4cf0*/  IABS R10, R76 ;  /* 0x0000004c000a7213 */ /* 0x000fe40000000000 */
[----:B------:R-:W-:Y:S02]  /*4d00*/  IABS R6, R24 ;  /* 0x0000001800067213 */ /* 0x000fe40000000000 */
[-C--:B--2---:R-:W-:Y:S02]  /*4d10*/  IABS R4, R5.reuse ;  /* 0x0000000500047213 */ /* 0x084fe40000000000 */
[-C--:B------:R-:W-:Y:S02]  /*4d20*/  LOP3.LUT R24, R24, R5.reuse, RZ, 0x3c, !PT ;  /* 0x0000000518187212 */ /* 0x080fe400078e3cff */
[----:B------:R-:W2:Y:S01]  /*4d30*/  I2F.RP R7, R4 ;  /* 0x0000000400077306 */ /* 0x000ea20000209400 */
[----:B------:R-:W-:-:S07]  /*4d40*/  LOP3.LUT R76, R76, R5, RZ, 0x3c, !PT ;  /* 0x000000054c4c7212 */ /* 0x000fce00078e3cff */
[----:B--2---:R-:W2:Y:S02]  /*4d50*/  MUFU.RCP R26, R7 ;  /* 0x00000007001a7308 */ /* 0x004ea40000001000 */
[----:B--2---:R-:W-:-:S06]  /*4d60*/  VIADD R26, R26, 0xffffffe ;  /* 0x0ffffffe1a1a7836 */ /* 0x004fcc0000000000 */
[----:B------:R-:W2:Y:S02]  /*4d70*/  F2I.FTZ.U32.TRUNC.NTZ R27, R26 ;  /* 0x0000001a001b7305 */ /* 0x000ea4000021f000 */
[----:B--2---:R-:W-:Y:S02]  /*4d80*/  IMAD.MOV R15, RZ, RZ, -R27 ;  /* 0x000000ffff0f7224 */ /* 0x004fe400078e0a1b */
        /* <DEDUP_REMOVED lines=29> */
[----:B------:R-:W2:Y:S04]  /*4f60*/  LDG.E R11, desc[UR16][R26.64] ;  /* 0x000000101a0b7981 */ /* 0x000ea8000c1e1900 */
[----:B------:R-:W2:Y:S01]  /*4f70*/  LDG.E R4, desc[UR16][R24.64] ;  /* 0x0000001018047981 */ /* 0x000ea2000c1e1900 */
[----:B------:R-:W-:-:S04]  /*4f80*/  IMAD.IADD R6, R7, 0x1, -R6 ;  /* 0x0000000107067824 */ /* 0x000fc800078e0a06 */
[----:B------:R-:W-:-:S05]  /*4f90*/  IMAD R5, R6, R5, -0x40 ;  /* 0xffffffc006057424 */ /* 0x000fca00078e0205 */
[----:B------:R-:W-:-:S05]  /*4fa0*/  SHF.R.S32.HI R7, RZ, 0x1f, R5 ;  /* 0x0000001fff077819 */ /* 0x000fca0000011405 */
[----:B------:R-:W-:-:S04]  /*4fb0*/  IMAD R6, R7, R166, RZ ;  /* 0x000000a607067224 */ /* 0x000fc800078e02ff */
[----:B------:R-:W-:Y:S01]  /*4fc0*/  IMAD R6, R5, R167, R6 ;  /* 0x000000a705067224 */ /* 0x000fe200078e0206 */
[----:B--2---:R-:W-:Y:S01]  /*4fd0*/  IADD3 R4, PT, PT, R11, -R4, RZ ;  /* 0x800000040b047210 */ /* 0x004fe20007ffe0ff */
[----:B------:R-:W-:-:S03]  /*4fe0*/  IMAD.WIDE.U32 R10, R5, R166, RZ ;  /* 0x000000a6050a7225 */ /* 0x000fc600078e00ff */
[----:B------:R-:W-:Y:S01]  /*4ff0*/  SHF.R.S32.HI R5, RZ, 0x1f, R4 ;  /* 0x0000001fff057819 */ /* 0x000fe20000011404 */
[----:B------:R-:W-:-:S04]  /*5000*/  IMAD.IADD R11, R11, 0x1, R6 ;  /* 0x000000010b0b7824 */ /* 0x000fc800078e0206 */
[----:B---3--:R-:W-:Y:S02]  /*5010*/  IMAD R5, R5, UR6, RZ ;  /* 0x0000000605057c24 */ /* 0x008fe4000f8e02ff */
[----:B------:R-:W-:-:S04]  /*5020*/  IMAD.WIDE.U32 R10, R4, UR6, R10 ;  /* 0x00000006040a7c25 */ /* 0x000fc8000f8e000a */
[----:B------:R-:W-:Y:S01]  /*5030*/  IMAD R5, R4, UR7, R5 ;  /* 0x0000000704057c24 */ /* 0x000fe2000f8e0205 */
[----:B------:R-:W-:-:S04]  /*5040*/  LEA R228, P2, R10, R228, 0x1 ;  /* 0x000000e40ae47211 */ /* 0x000fc800078408ff */
[----:B------:R-:W-:-:S04]  /*5050*/  IADD3 R5, PT, PT, R11, R5, RZ ;  /* 0x000000050b057210 */ /* 0x000fc80007ffe0ff */
[----:B------:R-:W-:-:S07]  /*5060*/  LEA.HI.X R227, R10, R227, R5, 0x1, P2 ;  /* 0x000000e30ae37211 */ /* 0x000fce00010f0c05 */
.L_x_597:
[----:B------:R-:W2:Y:S01]  /*5070*/  LDCU UR4, c[0x0][0x440] ;  /* 0x00008800ff0477ac */ /* 0x000ea20008000800 */
        /* <DEDUP_REMOVED lines=8> */
[----:B--2---:R-:W-:Y:S02]  /*5100*/  ISETP.GE.AND P5, PT, R216, UR4, PT ;  /* 0x00000004d8007c0c */ /* 0x004fe4000bfa6270 */
        /* <DEDUP_REMOVED lines=9> */
[----:B--2---:R-:W-:-:S05]  /*51a0*/  @!P4 IMAD.MOV.U32 R229, RZ, RZ, R227 ;  /* 0x000000ffffe5c224 */ /* 0x004fca00078e00e3 */
        /* <DEDUP_REMOVED lines=78> */
.L_x_595:
[----:B---3--:R-:W-:Y:S01]  /*5690*/  IMAD.SHL.U32 R5, R217, 0x2, RZ ;  /* 0x00000002d9057824 */ /* 0x008fe200078e00ff */
[----:B------:R-:W2:Y:S01]  /*56a0*/  LDCU UR4, c[0x0][0x45c] ;  /* 0x00008b80ff0477ac */ /* 0x000ea20008000800 */
        /* <DEDUP_REMOVED lines=17> */
[--C-:B------:R-:W-:Y:S01]  /*57c0*/  IMAD.IADD R198, R77, 0x1, R218.reuse ;  /* 0x000000014dc67824 */ /* 0x100fe200078e02da */
[----:B------:R-:W-:Y:S01]  /*57d0*/  FSEL R72, R72, -INF , !P4 ;  /* 0xff80000048487808 */ /* 0x000fe20006000000 */
[----:B------:R-:W-:Y:S01]  /*57e0*/  IMAD.IADD R208, R205, 0x1, R218 ;  /* 0x00000001cdd07824 */ /* 0x000fe200078e02da */
[C---:B------:R-:W-:Y:S01]  /*57f0*/  ISETP.GE.AND P2, PT, R4.reuse, R165, PT ;  /* 0x000000a50400720c */ /* 0x040fe20003f46270 */
[----:B------:R-:W-:Y:S01]  /*5800*/  LDSM.16.MT88.4 R40, [R218+0x12000] ;  /* 0x01200000da28783b */ /* 0x000fe20000004200 */
[----:B------:R-:W-:Y:S01]  /*5810*/  ISETP.GE.AND P4, PT, R4, R2, PT ;  /* 0x000000020400720c */ /* 0x000fe20003f86270 */
[----:B------:R-:W-:Y:S01]  /*5820*/  IMAD.IADD R196, R77, 0x1, R208 ;  /* 0x000000014dc47824 */ /* 0x000fe200078e02d0 */
        /* <DEDUP_REMOVED lines=8> */
[----:B------:R-:W-:Y:S01]  /*58b0*/  FSEL R6, R17, -INF , !P4 ;  /* 0xff80000011067808 */ /* 0x000fe20006000000 */
[----:B------:R-:W-:Y:S01]  /*58c0*/  VIADD R17, R78, 0xffffffe0 ;  /* 0xffffffe04e117836 */ /* 0x000fe20000000000 */
[C---:B------:R-:W-:Y:S01]  /*58d0*/  ISETP.GE.AND P2, PT, R7.reuse, R165, PT ;  /* 0x000000a50700720c */ /* 0x040fe20003f46270 */
[----:B------:R-:W-:Y:S01]  /*58e0*/  LDSM.16.MT88.4 R140, [R208+0x10000] ;  /* 0x01000000d08c783b */ /* 0x000fe20000004200 */
[----:B------:R-:W-:-:S02]  /*58f0*/  ISETP.GE.AND P4, PT, R7, R2, PT ;  /* 0x000000020700720c */ /* 0x000fc40003f86270 */
[----:B-1----:R-:W-:Y:S01]  /*5900*/  FSEL R7, R16, -INF , !P5 ;  /* 0xff80000010077808 */ /* 0x002fe20006800000 */
        /* <DEDUP_REMOVED lines=13> */
[----:B------:R-:W-:Y:S01]  /*59e0*/  VIADD R19, R78, 0xffffffe1 ;  /* 0xffffffe14e137836 */ /* 0x000fe20000000000 */
[----:B------:R-:W-:Y:S01]  /*59f0*/  FSEL R16, R23, -INF , !P3 ;  /* 0xff80000017107808 */ /* 0x000fe20005800000 */
[----:B------:R-:W-:Y:S01]  /*5a00*/  LDSM.16.MT88.4 R96, [R196+0x14000] ;  /* 0x01400000c460783b */ /* 0x000fe20000004200 */
[CC--:B------:R-:W-:Y:S02]  /*5a10*/  ISETP.GE.AND P5, PT, R10.reuse, R165.reuse, PT ;  /* 0x000000a50a00720c */ /* 0x0c0fe40003fa6270 */
[----:B------:R-:W-:Y:S01]  /*5a20*/  ISETP.GE.AND P3, PT, R10, R2, PT ;  /* 0x000000020a00720c */ /* 0x000fe20003f66270 */
[----:B------:R-:W-:Y:S01]  /*5a30*/  LDSM.16.MT88.4 R104, [R218+0x16000] ;  /* 0x01600000da68783b */ /* 0x000fe20000004200 */
[----:B------:R-:W-:Y:S01]  /*5a40*/  FSEL R11, R12, -INF , !P2 ;  /* 0xff8000000c0b7808 */ /* 0x000fe20005000000 */
[----:B------:R-:W-:Y:S01]  /*5a50*/  VIADD R12, R78, 0xffffffe9 ;  /* 0xffffffe94e0c7836 */ /* 0x000fe20000000000 */
[----:B------:R-:W-:Y:S01]  /*5a60*/  FSEL R10, R8, -INF , !P4 ;  /* 0xff800000080a7808 */ /* 0x000fe20006000000 */
[----:B------:R-:W-:Y:S01]  /*5a70*/  LDSM.16.MT88.4 R120, [R208+0x16000] ;  /* 0x01600000d078783b */ /* 0x000fe20000004200 */
[----:B------:R-:W-:-:S02]  /*5a80*/  ISETP.GE.AND P2, PT, R17, R165, PT ;  /* 0x000000a51100720c */ /* 0x000fc40003f46270 */
[----:B------:R-:W-:Y:S01]  /*5a90*/  ISETP.GE.AND P4, PT, R17, R2, PT ;  /* 0x000000021100720c */ /* 0x000fe20003f86270 */
[----:B------:R-:W-:Y:S01]  /*5aa0*/  VIADD R17, R78, 0xffffffe8 ;  /* 0xffffffe84e117836 */ /* 0x000fe20000000000 */
[----:B------:R-:W-:Y:S01]  /*5ab0*/  FSEL R8, R14, -INF , !P3 ;  /* 0xff8000000e087808 */ /* 0x000fe20005800000 */
[----:B------:R-:W-:Y:S01]  /*5ac0*/  VIADD R14, R78, 0xfffffff0 ;  /* 0xfffffff04e0e7836 */ /* 0x000fe20000000000 */
[----:B------:R-:W-:Y:S01]  /*5ad0*/  FSEL R223, R223, -INF , !P2 ;  /* 0xff800000dfdf7808 */ /* 0x000fe20005000000 */
[----:B------:R-:W-:Y:S01]  /*5ae0*/  LDSM.16.MT88.4 R28, [R198+0x10800] ;  /* 0x01080000c61c783b */ /* 0x000fe20000004200 */
[----:B------:R-:W-:Y:S02]  /*5af0*/  FSEL R210, R210, -INF , !P4 ;  /* 0xff800000d2d27808 */ /* 0x000fe40006000000 */
[----:B------:R-:W-:Y:S01]  /*5b00*/  FSEL R9, R9, -INF , !P5 ;  /* 0xff80000009097808 */ /* 0x000fe20006800000 */
[----:B------:R-:W-:Y:S01]  /*5b10*/  LDSM.16.MT88.4 R176, [R196+0x10800] ;  /* 0x01080000c4b0783b */ /* 0x000fe20000004200 */
[----:B------:R-:W-:-:S02]  /*5b20*/  ISETP.GE.AND P2, PT, R17, R165, PT ;  /* 0x000000a51100720c */ /* 0x000fc40003f46270 */
[-C--:B------:R-:W-:Y:S01]  /*5b30*/  ISETP.GE.AND P4, PT, R17, R2.reuse, PT ;  /* 0x000000021100720c */ /* 0x080fe20003f86270 */
[----:B------:R-:W-:Y:S01]  /*5b40*/  LDSM.16.MT88.4 R172, [R218+0x12800] ;  /* 0x01280000daac783b */ /* 0x000fe20000004200 */
[C---:B------:R-:W-:Y:S02]  /*5b50*/  ISETP.GE.AND P5, PT, R19.reuse, R165, PT ;  /* 0x000000a51300720c */ /* 0x040fe40003fa6270 */
[----:B------:R-:W-:Y:S01]  /*5b60*/  ISETP.GE.AND P3, PT, R19, R2, PT ;  /* 0x000000021300720c */ /* 0x000fe20003f66270 */
[----:B------:R-:W-:Y:S01]  /*5b70*/  LDSM.16.MT88.4 R32, [R208+0x12800] ;  /* 0x01280000d020783b */ /* 0x000fe20000004200 */
[----:B------:R-:W-:Y:S02]  /*5b80*/  FMNMX3.FTZ R22, R25, R49, R5, !PT ;  /* 0x0000003119167276 */ /* 0x000fe40007810005 */
[----:B------:R-:W-:Y:S02]  /*5b90*/  FSEL R221, R221, -INF , !P2 ;  /* 0xff800000dddd7808 */ /* 0x000fe40005000000 */
[----:B------:R-:W-:-:S02]  /*5ba0*/  FSEL R220, R220, -INF , !P4 ;  /* 0xff800000dcdc7808 */ /* 0x000fc40006000000 */
[----:B------:R-:W-:Y:S02]  /*5bb0*/  FSEL R209, R209, -INF , !P5 ;  /* 0xff800000d1d17808 */ /* 0x000fe40006800000 */
[----:B------:R-:W-:Y:S02]  /*5bc0*/  FSEL R212, R212, -INF , !P3 ;  /* 0xff800000d4d47808 */ /* 0x000fe40005800000 */
[CC--:B------:R-:W-:Y:S02]  /*5bd0*/  ISETP.GE.AND P2, PT, R14.reuse, R165.reuse, PT ;  /* 0x000000a50e00720c */ /* 0x0c0fe40003f46270 */
[-C--:B------:R-:W-:Y:S02]  /*5be0*/  ISETP.GE.AND P4, PT, R14, R2.reuse, PT ;  /* 0x000000020e00720c */ /* 0x080fe40003f86270 */
[C---:B------:R-:W-:Y:S02]  /*5bf0*/  ISETP.GE.AND P5, PT, R12.reuse, R165, PT ;  /* 0x000000a50c00720c */ /* 0x040fe40003fa6270 */
[----:B------:R-:W-:Y:S01]  /*5c00*/  ISETP.GE.AND P3, PT, R12, R2, PT ;  /* 0x000000020c00720c */ /* 0x000fe20003f66270 */
[----:B------:R-:W-:Y:S01]  /*5c10*/  VIADD R12, R78, 0xfffffff1 ;  /* 0xfffffff14e0c7836 */ /* 0x000fe20000000000 */
[----:B------:R-:W-:-:S02]  /*5c20*/  FMNMX3.FTZ R14, R22, R7, R15, !PT ;  /* 0x00000007160e7276 */ /* 0x000fc4000781000f */
[----:B------:R-:W-:Y:S02]  /*5c30*/  FMNMX3.FTZ R17, R72, R4, R6, !PT ;  /* 0x0000000448117276 */ /* 0x000fe40007810006 */
[----:B------:R-:W-:Y:S02]  /*5c40*/  FMNMX3.FTZ R14, R14, R13, R11, !PT ;  /* 0x0000000d0e0e7276 */ /* 0x000fe4000781000b */
[----:B------:R-:W-:Y:S02]  /*5c50*/  FSEL R211, R211, -INF , !P5 ;  /* 0xff800000d3d37808 */ /* 0x000fe40006800000 */
[----:B------:R-:W-:Y:S02]  /*5c60*/  FSEL R214, R214, -INF , !P3 ;  /* 0xff800000d6d67808 */ /* 0x000fe40005800000 */
[----:B------:R-:W-:Y:S02]  /*5c70*/  FMNMX3.FTZ R17, R17, R20, R18, !PT ;  /* 0x0000001411117276 */ /* 0x000fe40007810012 */
[----:B------:R-:W-:-:S02]  /*5c80*/  ISETP.GE.AND P5, PT, R12, R165, PT ;  /* 0x000000a50c00720c */ /* 0x000fc40003fa6270 */
[----:B------:R-:W-:Y:S01]  /*5c90*/  ISETP.GE.AND P3, PT, R12, R2, PT ;  /* 0x000000020c00720c */ /* 0x000fe20003f66270 */
[----:B------:R-:W-:Y:S01]  /*5ca0*/  VIADD R12, R78, 0xfffffff8 ;  /* 0xfffffff84e0c7836 */ /* 0x000fe20000000000 */
[----:B------:R-:W-:Y:S01]  /*5cb0*/  FMNMX3.FTZ R14, R14, R9, R223, !PT ;  /* 0x000000090e0e7276 */ /* 0x000fe200078100df */
[----:B------:R-:W-:Y:S01]  /*5cc0*/  VIADD R78, R78, 0xfffffff9 ;  /* 0xfffffff94e4e7836 */ /* 0x000fe20000000000 */
[----:B------:R-:W-:Y:S02]  /*5cd0*/  FMNMX3.FTZ R17, R17, R16, R10, !PT ;  /* 0x0000001011117276 */ /* 0x000fe4000781000a */
[----:B------:R-:W-:Y:S02]  /*5ce0*/  FSEL R215, R215, -INF , !P2 ;  /* 0xff800000d7d77808 */ /* 0x000fe40005000000 */
[----:B------:R-:W-:Y:S02]  /*5cf0*/  ISETP.GE.AND P2, PT, R12, R165, PT ;  /* 0x000000a50c00720c */ /* 0x000fe40003f46270 */
[----:B------:R-:W-:-:S02]  /*5d00*/  FMNMX3.FTZ R14, R14, R209, R221, !PT ;  /* 0x000000d10e0e7276 */ /* 0x000fc400078100dd */
[----:B------:R-:W-:Y:S02]  /*5d10*/  FMNMX3.FTZ R17, R17, R8, R210, !PT ;  /* 0x0000000811117276 */ /* 0x000fe400078100d2 */
[----:B------:R-:W-:Y:S02]  /*5d20*/  FSEL R213, R213, -INF , !P5 ;  /* 0xff800000d5d57808 */ /* 0x000fe40006800000 */
[----:B------:R-:W-:Y:S02]  /*5d30*/  ISETP.GE.AND P5, PT, R78, R165, PT ;  /* 0x000000a54e00720c */ /* 0x000fe40003fa6270 */
[----:B------:R-:W-:Y:S02]  /*5d40*/  FSEL R207, R207, -INF , !P2 ;  /* 0xff800000cfcf7808 */ /* 0x000fe40005000000 */
[----:B------:R-:W-:Y:S02]  /*5d50*/  FMNMX3.FTZ R14, R14, R211, R215, !PT ;  /* 0x000000d30e0e7276 */ /* 0x000fe400078100d7 */
[----:B------:R-:W-:-:S02]  /*5d60*/  ISETP.GE.AND P2, PT, R12, R2, PT ;  /* 0x000000020c00720c */ /* 0x000fc40003f46270 */
[----:B------:R-:W-:Y:S02]  /*5d70*/  FSEL R204, R204, -INF , !P4 ;  /* 0xff800000cccc7808 */ /* 0x000fe40006000000 */
[----:B------:R-:W-:Y:S02]  /*5d80*/  FMNMX3.FTZ R17, R17, R212, R220, !PT ;  /* 0x000000d411117276 */ /* 0x000fe400078100dc */
[----:B------:R-:W-:Y:S02]  /*5d90*/  FSEL R203, R203, -INF , !P5 ;  /* 0xff800000cbcb7808 */ /* 0x000fe40006800000 */
[----:B------:R-:W-:Y:S02]  /*5da0*/  FMNMX3.FTZ R14, R14, R213, R207, !PT ;  /* 0x000000d50e0e7276 */ /* 0x000fe400078100cf */
[----:B------:R-:W-:Y:S02]  /*5db0*/  ISETP.GE.AND P4, PT, R78, R2, PT ;  /* 0x000000024e00720c */ /* 0x000fe40003f86270 */
[----:B------:R-:W-:-:S02]  /*5dc0*/  FSEL R202, R202, -INF , !P3 ;  /* 0xff800000caca7808 */ /* 0x000fc40005800000 */
[----:B------:R-:W-:Y:S02]  /*5dd0*/  FSEL R200, R200, -INF , !P2 ;  /* 0xff800000c8c87808 */ /* 0x000fe40005000000 */
[----:B------:R-:W-:Y:S02]  /*5de0*/  FMNMX3.FTZ R17, R17, R214, R204, !PT ;  /* 0x000000d611117276 */ /* 0x000fe400078100cc */
[----:B------:R-:W-:Y:S02]  /*5df0*/  FMNMX.FTZ R14, R203, R14, !PT ;  /* 0x0000000ecb0e7209 */ /* 0x000fe40007810000 */
[----:B------:R-:W-:Y:S02]  /*5e00*/  FSEL R199, R199, -INF , !P4 ;  /* 0xff800000c7c77808 */ /* 0x000fe40006000000 */
[----:B------:R-:W-:Y:S01]  /*5e10*/  FMNMX3.FTZ R22, R17, R202, R200, !PT ;  /* 0x000000ca11167276 */ /* 0x000fe200078100c8 */
[----:B------:R-:W1:Y:S03]  /*5e20*/  SHFL.BFLY PT, R19, R14, 0x2, 0x1f ;  /* 0x0c401f000e137f89 */ /* 0x000e6600000e0000 */
[----:B------:R-:W-:-:S05]  /*5e30*/  FMNMX.FTZ R22, R199, R22, !PT ;  /* 0x00000016c7167209 */ /* 0x000fca0007810000 */
[----:B------:R-:W3:Y:S01]  /*5e40*/  SHFL.BFLY PT, R17, R22, 0x2, 0x1f ;  /* 0x0c401f0016117f89 */ /* 0x000ee200000e0000 */
[----:B-1----:R-:W-:-:S05]  /*5e50*/  FMNMX.FTZ R19, R14, R19, !PT ;  /* 0x000000130e137209 */ /* 0x002fca0007810000 */
[----:B------:R-:W1:Y:S01]  /*5e60*/  SHFL.BFLY PT, R164, R19, 0x1, 0x1f ;  /* 0x0c201f0013a47f89 */ /* 0x000e6200000e0000 */
[----:B---3--:R-:W-:-:S05]  /*5e70*/  FMNMX.FTZ R17, R22, R17, !PT ;  /* 0x0000001116117209 */ /* 0x008fca0007810000 */
[----:B------:R-:W3:Y:S01]  /*5e80*/  SHFL.BFLY PT, R12, R17, 0x1, 0x1f ;  /* 0x0c201f00110c7f89 */ /* 0x000ee200000e0000 */
[----:B-1----:R-:W-:-:S04]  /*5e90*/  FMNMX.FTZ R164, R19, R164, !PT ;  /* 0x000000a413a47209 */ /* 0x002fc80007810000 */
[C---:B------:R-:W-:Y:S01]  /*5ea0*/  FSETP.NEU.FTZ.AND P2, PT, R164.reuse, -INF , PT ;  /* 0xff800000a400780b */ /* 0x040fe20003f5d000 */
[----:B--2---:R-:W-:Y:S01]  /*5eb0*/  FMUL.FTZ R206, R164, UR4 ;  /* 0x00000004a4ce7c20 */ /* 0x004fe20008410000 */
        /* <DEDUP_REMOVED lines=8> */
[----:B------:R-:W1:Y:S01]  /*5f40*/  LDSM.16.MT88.4 R48, [R198+0x12000] ;  /* 0x01200000c630783b */ /* 0x000e620000004200 */
[--C-:B------:R-:W-:Y:S01]  /*5f50*/  FFMA.FTZ R197, R25, UR4, -R206.reuse ;  /* 0x0000000419c57c23 */ /* 0x100fe200080108ce */
[----:B------:R-:W-:Y:S01]  /*5f60*/  MUFU.EX2 R194, R194 ;  /* 0x000000c200c27308 */ /* 0x000fe20000000800 */
[--C-:B------:R-:W-:Y:S01]  /*5f70*/  FFMA.FTZ R189, R15, UR4, -R206.reuse ;  /* 0x000000040fbd7c23 */ /* 0x100fe200080108ce */
[--C-:B------:R-:W-:Y:S01]  /*5f80*/  FFMA.FTZ R195, R72, UR4, -R201.reuse ;  /* 0x0000000448c37c23 */ /* 0x100fe200080108c9 */
[--C-:B------:R-:W-:Y:S01]  /*5f90*/  FFMA.FTZ R192, R4, UR4, -R201.reuse ;  /* 0x0000000404c07c23 */ /* 0x100fe200080108c9 */
[--C-:B------:R-:W-:Y:S01]  /*5fa0*/  FFMA.FTZ R191, R6, UR4, -R201.reuse ;  /* 0x0000000406bf7c23 */ /* 0x100fe200080108c9 */
[----:B------:R-:W2:Y:S01]  /*5fb0*/  LDSM.16.MT88.4 R72, [R218+0x14000] ;  /* 0x01400000da48783b */ /* 0x000ea20000004200 */
[--C-:B------:R-:W-:Y:S01]  /*5fc0*/  FFMA.FTZ R188, R20, UR4, -R201.reuse ;  /* 0x0000000414bc7c23 */ /* 0x100fe200080108c9 */
[----:B------:R-:W3:Y:S01]  /*5fd0*/  MUFU.EX2 R197, R197 ;  /* 0x000000c500c57308 */ /* 0x000ee20000000800 */
[--C-:B------:R-:W-:Y:S01]  /*5fe0*/  FFMA.FTZ R186, R13, UR4, -R206.reuse ;  /* 0x000000040dba7c23 */ /* 0x100fe200080108ce */
[----:B------:R-:W4:Y:S01]  /*5ff0*/  LDSM.16.MT88.4 R4, [R196+0x16000] ;  /* 0x01600000c404783b */ /* 0x000f220000004200 */
[--C-:B------:R-:W-:Y:S01]  /*6000*/  FFMA.FTZ R185, R11, UR4, -R206.reuse ;  /* 0x000000040bb97c23 */ /* 0x100fe200080108ce */
[----:B------:R-:W-:Y:S01]  /*6010*/  MUFU.EX2 R193, R193 ;  /* 0x000000c100c17308 */ /* 0x000fe20000000800 */
[--C-:B------:R-:W-:Y:S01]  /*6020*/  FFMA.FTZ R182, R9, UR4, -R206.reuse ;  /* 0x0000000409b67c23 */ /* 0x100fe200080108ce */
[----:B------:R-:W5:Y:S01]  /*6030*/  LDSM.16.MT88.4 R12, [R198+0x14800] ;  /* 0x01480000c60c783b */ /* 0x000f620000004200 */
[--C-:B------:R-:W-:Y:S01]  /*6040*/  FFMA.FTZ R183, R10, UR4, -R201.reuse ;  /* 0x000000040ab77c23 */ /* 0x100fe200080108c9 */
[----:B------:R-:W3:Y:S01]  /*6050*/  MUFU.EX2 R190, R190 ;  /* 0x000000be00be7308 */ /* 0x000ee20000000800 */
[--C-:B------:R-:W-:Y:S01]  /*6060*/  FFMA.FTZ R168, R8, UR4, -R201.reuse ;  /* 0x0000000408a87c23 */ /* 0x100fe200080108c9 */
[--C-:B------:R-:W-:Y:S01]  /*6070*/  FFMA.FTZ R187, R18, UR4, -R201.reuse ;  /* 0x0000000412bb7c23 */ /* 0x100fe200080108c9 */
[----:B------:R-:W5:Y:S01]  /*6080*/  LDSM.16.MT88.4 R8, [R218+0x10800] ;  /* 0x01080000da08783b */ /* 0x000f620000004200 */
[----:B------:R-:W-:Y:S01]  /*6090*/  MUFU.EX2 R195, R195 ;  /* 0x000000c300c37308 */ /* 0x000fe20000000800 */
[--C-:B------:R-:W-:Y:S01]  /*60a0*/  FFMA.FTZ R184, R16, UR4, -R201.reuse ;  /* 0x0000000410b87c23 */ /* 0x100fe200080108c9 */
[----:B---3--:R-:W-:Y:S01]  /*60b0*/  F2FP.BF16.F32.PACK_AB R128, R194, R197 ;  /* 0x000000c5c280723e */ /* 0x008fe200000010ff */
[----:B------:R-:W3:Y:S01]  /*60c0*/  LDSM.16.MT88.4 R20, [R198+0x16800] ;  /* 0x01680000c614783b */ /* 0x000ee20000004200 */
[----:B------:R-:W1:Y:S01]  /*60d0*/  MUFU.EX2 R192, R192 ;  /* 0x000000c000c07308 */ /* 0x000e620000000800 */
[--C-:B------:R-:W-:Y:S01]  /*60e0*/  FFMA.FTZ R214, R214, UR4, -R201.reuse ;  /* 0x00000004d6d67c23 */ /* 0x100fe200080108c9 */
[--C-:B------:R-:W-:Y:S01]  /*60f0*/  FFMA.FTZ R200, R200, UR4, -R201.reuse ;  /* 0x00000004c8c87c23 */ /* 0x100fe200080108c9 */
[----:B------:R-:W3:Y:S01]  /*6100*/  LDSM.16.MT88.4 R24, [R198+0x12800] ;  /* 0x01280000c618783b */ /* 0x000ee20000004200 */
[----:B------:R-:W-:Y:S01]  /*6110*/  MUFU.EX2 R191, R191 ;  /* 0x000000bf00bf7308 */ /* 0x000fe20000000800 */
[----:B------:R-:W-:Y:S01]  /*6120*/  FFMA.FTZ R241, R199, UR4, -R201 ;  /* 0x00000004c7f17c23 */ /* 0x000fe200080108c9 */
[----:B------:R-:W-:Y:S01]  /*6130*/  F2FP.BF16.F32.PACK_AB R130, R190, R193 ;  /* 0x000000c1be82723e */ /* 0x000fe200000010ff */
[----:B------:R-:W3:Y:S01]  /*6140*/  LDSM.16.MT88.4 R16, [R208+0x10800] ;  /* 0x01080000d010783b */ /* 0x000ee20000004200 */
[----:B------:R-:W2:Y:S01]  /*6150*/  MUFU.EX2 R188, R188 ;  /* 0x000000bc00bc7308 */ /* 0x000ea20000000800 */
[----:B------:R-:W-:Y:S01]  /*6160*/  FFMA.FTZ R215, R215, UR4, -R206 ;  /* 0x00000004d7d77c23 */ /* 0x000fe200080108ce */
[----:B------:R-:W-:-:S02]  /*6170*/  IMAD.IADD R199, R205, 0x1, R218 ;  /* 0x00000001cdc77824 */ /* 0x000fc400078e02da */
[----:B------:R-:W-:Y:S01]  /*6180*/  FADD.FTZ R194, R197, R194 ;  /* 0x000000c2c5c27221 */ /* 0x000fe20000010000 */
[----:B------:R-:W-:Y:S01]  /*6190*/  MUFU.EX2 R189, R189 ;  /* 0x000000bd00bd7308 */ /* 0x000fe20000000800 */
[----:B-1----:R-:W-:Y:S01]  /*61a0*/  F2FP.BF16.F32.PACK_AB R129, R192, R195 ;  /* 0x000000c3c081723e */ /* 0x002fe200000010ff */
[----:B------:R-:W-:Y:S02]  /*61b0*/  FADD.FTZ R192, R195, R192 ;  /* 0x000000c0c3c07221 */ /* 0x000fe40000010000 */
[----:B------:R-:W1:Y:S01]  /*61c0*/  MUFU.EX2 R186, R186 ;  /* 0x000000ba00ba7308 */ /* 0x000e620000000800 */
[----:B------:R-:W-:-:S03]  /*61d0*/  FADD.FTZ R193, R193, R194 ;  /* 0x000000c2c1c17221 */ /* 0x000fc60000010000 */
[----:B------:R-:W-:Y:S01]  /*61e0*/  MUFU.EX2 R185, R185 ;  /* 0x000000b900b97308 */ /* 0x000fe20000000800 */
[----:B------:R-:W-:Y:S01]  /*61f0*/  FADD.FTZ R190, R190, R193 ;  /* 0x000000c1bebe7221 */ /* 0x000fe20000010000 */
[C---:B--2---:R-:W-:Y:S01]  /*6200*/  F2FP.BF16.F32.PACK_AB R131, R188.reuse, R191 ;  /* 0x000000bfbc83723e */ /* 0x044fe200000010ff */
[----:B------:R-:W-:Y:S01]  /*6210*/  FADD.FTZ R191, R191, R192 ;  /* 0x000000c0bfbf7221 */ /* 0x000fe20000010000 */
[----:B------:R-:W-:Y:S03]  /*6220*/  MUFU.EX2 R182, R182 ;  /* 0x000000b600b67308 */ /* 0x000fe60000000800 */
[----:B------:R-:W-:Y:S01]  /*6230*/  FADD.FTZ R188, R188, R191 ;  /* 0x000000bfbcbc7221 */ /* 0x000fe20000010000 */
[----:B------:R-:W-:Y:S01]  /*6240*/  MUFU.EX2 R187, R187 ;  /* 0x000000bb00bb7308 */ /* 0x000fe20000000800 */
[C---:B------:R-:W-:Y:S03]  /*6250*/  HMMA.16816.F32.BF16 R76, R128.reuse, R80, RZ ;  /* 0x00000050804c723c */ /* 0x040fe600000418ff */
[----:B------:R-:W2:Y:S04]  /*6260*/  MUFU.EX2 R184, R184 ;  /* 0x000000b800b87308 */ /* 0x000ea80000000800 */
[----:B------:R-:W-:Y:S01]  /*6270*/  MUFU.EX2 R183, R183 ;  /* 0x000000b700b77308 */ /* 0x000fe20000000800 */
[C---:B------:R-:W-:Y:S03]  /*6280*/  HMMA.16816.F32.BF16 R80, R128.reuse, R82, RZ ;  /* 0x000000528050723c */ /* 0x040fe600000418ff */
[----:B------:R-:W5:Y:S04]  /*6290*/  MUFU.EX2 R168, R168 ;  /* 0x000000a800a87308 */ /* 0x000f680000000800 */
        /* <DEDUP_REMOVED lines=31> */
[----:B----4-:R-:W-:Y:S01]  /*6490*/  HMMA.16816.F32.BF16 R124, R128, R4, RZ ;  /* 0x00000004807c723c */ /* 0x010fe200000418ff */
[----:B-1----:R-:W-:Y:S01]  /*64a0*/  F2FP.BF16.F32.PACK_AB R4, R186, R189 ;  /* 0x000000bdba04723e */ /* 0x002fe200000010ff */
[----:B------:R-:W-:Y:S01]  /*64b0*/  FADD.FTZ R189, R189, R190 ;  /* 0x000000bebdbd7221 */ /* 0x000fe20000010000 */
[----:B--2---:R-:W-:Y:S01]  /*64c0*/  F2FP.BF16.F32.PACK_AB R5, R184, R187 ;  /* 0x000000bbb805723e */ /* 0x004fe200000010ff */
[----:B------:R-:W-:-:S02]  /*64d0*/  FADD.FTZ R187, R187, R188 ;  /* 0x000000bcbbbb7221 */ /* 0x000fc40000010000 */
[----:B------:R-:W-:Y:S02]  /*64e0*/  FADD.FTZ R186, R186, R189 ;  /* 0x000000bdbaba7221 */ /* 0x000fe40000010000 */
[----:B------:R-:W-:Y:S01]  /*64f0*/  HMMA.16816.F32.BF16 R128, R128, R6, RZ ;  /* 0x000000068080723c */ /* 0x000fe200000418ff */
[----:B------:R-:W-:Y:S01]  /*6500*/  F2FP.BF16.F32.PACK_AB R6, R182, R185 ;  /* 0x000000b9b606723e */ /* 0x000fe200000010ff */
[----:B------:R-:W-:Y:S01]  /*6510*/  FADD.FTZ R184, R184, R187 ;  /* 0x000000bbb8b87221 */ /* 0x000fe20000010000 */
[----:B-----5:R-:W-:Y:S01]  /*6520*/  F2FP.BF16.F32.PACK_AB R7, R168, R183 ;  /* 0x000000b7a807723e */ /* 0x020fe200000010ff */
[----:B------:R-:W-:-:S04]  /*6530*/  FADD.FTZ R185, R185, R186 ;  /* 0x000000bab9b97221 */ /* 0x000fc80000010000 */
[----:B------:R-:W-:Y:S02]  /*6540*/  FADD.FTZ R182, R182, R185 ;  /* 0x000000b9b6b67221 */ /* 0x000fe40000010000 */
[C---:B------:R-:W-:Y:S08]  /*6550*/  HMMA.16816.F32.BF16 R76, R4.reuse, R12, R76 ;  /* 0x0000000c044c723c */ /* 0x040ff0000004184c */
[C---:B------:R-:W-:Y:S01]  /*6560*/  HMMA.16816.F32.BF16 R80, R4.reuse, R14, R80 ;  /* 0x0000000e0450723c */ /* 0x040fe20000041850 */
[----:B------:R-:W1:Y:S07]  /*6570*/  LDSM.16.MT88.4 R12, [R196+0x12800] ;  /* 0x01280000c40c783b */ /* 0x000e6e0000004200 */
[C---:B------:R-:W-:Y:S08]  /*6580*/  HMMA.16816.F32.BF16 R160, R4.reuse, R8, R160 ;  /* 0x0000000804a0723c */ /* 0x040ff000000418a0 */
[C---:B------:R-:W-:Y:S01]  /*6590*/  HMMA.16816.F32.BF16 R156, R4.reuse, R10, R156 ;  /* 0x0000000a049c723c */ /* 0x040fe2000004189c */
[----:B------:R-:W2:Y:S07]  /*65a0*/  LDSM.16.MT88.4 R8, [R218+0x16800] ;  /* 0x01680000da08783b */ /* 0x000eae0000004200 */
[C---:B---3--:R-:W-:Y:S08]  /*65b0*/  HMMA.16816.F32.BF16 R108, R4.reuse, R20, R108 ;  /* 0x00000014046c723c */ /* 0x048ff0000004186c */
[C---:B------:R-:W-:Y:S01]  /*65c0*/  HMMA.16816.F32.BF16 R112, R4.reuse, R22, R112 ;  /* 0x000000160470723c */ /* 0x040fe20000041870 */
[----:B------:R-:W3:Y:S07]  /*65d0*/  LDSM.16.MT88.4 R20, [R196+0x14800] ;  /* 0x01480000c414783b */ /* 0x000eee0000004200 */
[C---:B------:R-:W-:Y:S08]  /*65e0*/  HMMA.16816.F32.BF16 R152, R4.reuse, R28, R152 ;  /* 0x0000001c0498723c */ /* 0x040ff00000041898 */
[C---:B------:R-:W-:Y:S01]  /*65f0*/  HMMA.16816.F32.BF16 R148, R4.reuse, R30, R148 ;  /* 0x0000001e0494723c */ /* 0x040fe20000041894 */
[----:B------:R-:W4:Y:S07]  /*6600*/  LDSM.16.MT88.4 R28, [R218+0x14800] ;  /* 0x01480000da1c783b */ /* 0x000f2e0000004200 */
[C---:B------:R-:W-:Y:S08]  /*6610*/  HMMA.16816.F32.BF16 R44, R4.reuse, R24, R44 ;  /* 0x00000018042c723c */ /* 0x040ff0000004182c */
[C---:B------:R-:W-:Y:S01]  /*6620*/  HMMA.16816.F32.BF16 R48, R4.reuse, R26, R48 ;  /* 0x0000001a0430723c */ /* 0x040fe20000041830 */
[----:B------:R-:W5:Y:S07]  /*6630*/  LDSM.16.MT88.4 R24, [R208+0x14800] ;  /* 0x01480000d018783b */ /* 0x000f6e0000004200 */
[C---:B------:R-:W-:Y:S08]  /*6640*/  HMMA.16816.F32.BF16 R144, R4.reuse, R16, R144 ;  /* 0x000000100490723c */ /* 0x040ff00000041890 */
[C---:B------:R-:W-:Y:S01]  /*6650*/  HMMA.16816.F32.BF16 R140, R4.reuse, R18, R140 ;  /* 0x00000012048c723c */ /* 0x040fe2000004188c */
[----:B------:R3:W5:Y:S07]  /*6660*/  LDSM.16.MT88.4 R16, [R208+0x16800] ;  /* 0x01680000d010783b */ /* 0x00076e0000004200 */
[C---:B-1----:R-:W-:Y:S08]  /*6670*/  HMMA.16816.F32.BF16 R60, R4.reuse, R12, R60 ;  /* 0x0000000c043c723c */ /* 0x042ff0000004183c */
[C---:B------:R-:W-:Y:S01]  /*6680*/  HMMA.16816.F32.BF16 R64, R4.reuse, R14, R64 ;  /* 0x0000000e0440723c */ /* 0x040fe20000041840 */
[----:B------:R-:W1:Y:S07]  /*6690*/  LDSM.16.MT88.4 R12, [R196+0x16800] ;  /* 0x01680000c40c783b */ /* 0x000e6e0000004200 */
[----:B--2---:R-:W-:Y:S01]  /*66a0*/  HMMA.16816.F32.BF16 R100, R4, R8, R100 ;  /* 0x000000080464723c */ /* 0x004fe20000041864 */
[----:B---3--:R-:W-:-:S06]  /*66b0*/  FFMA.FTZ R208, R209, UR4, -R206 ;  /* 0x00000004d1d07c23 */ /* 0x008fcc00080108ce */
[----:B------:R-:W-:Y:S01]  /*66c0*/  MUFU.EX2 R208, R208 ;  /* 0x000000d000d07308 */ /* 0x000fe20000000800 */
[C---:B------:R-:W-:Y:S01]  /*66d0*/  HMMA.16816.F32.BF16 R104, R4.reuse, R10, R104 ;  /* 0x0000000a0468723c */ /* 0x040fe20000041868 */
[----:B------:R-:W2:Y:S07]  /*66e0*/  LDSM.16.MT88.4 R8, [R198+0x13000] ;  /* 0x01300000c608783b */ /* 0x000eae0000004200 */
[C---:B------:R-:W-:Y:S01]  /*66f0*/  HMMA.16816.F32.BF16 R92, R4.reuse, R20, R92 ;  /* 0x00000014045c723c */ /* 0x040fe2000004185c */
[--C-:B------:R-:W-:Y:S01]  /*6700*/  FFMA.FTZ R20, R221, UR4, -R206.reuse ;  /* 0x00000004dd147c23 */ /* 0x100fe200080108ce */
[--C-:B------:R-:W-:Y:S01]  /*6710*/  FFMA.FTZ R221, R220, UR4, -R201.reuse ;  /* 0x00000004dcdd7c23 */ /* 0x100fe200080108c9 */
[----:B------:R-:W-:Y:S01]  /*6720*/  FFMA.FTZ R21, R211, UR4, -R206 ;  /* 0x00000004d3157c23 */ /* 0x000fe200080108ce */
[----:B------:R-:W-:Y:S01]  /*6730*/  IMAD.IADD R220, R205, 0x1, R218 ;  /* 0x00000001cddc7824 */ /* 0x000fe200078e02da */
[----:B------:R-:W-:Y:S03]  /*6740*/  MUFU.EX2 R211, R20 ;  /* 0x0000001400d37308 */ /* 0x000fe60000000800 */
[C---:B------:R-:W-:Y:S01]  /*6750*/  HMMA.16816.F32.BF16 R96, R4.reuse, R22, R96 ;  /* 0x000000160460723c */ /* 0x040fe20000041860 */
[----:B------:R-:W-:Y:S01]  /*6760*/  FFMA.FTZ R22, R223, UR4, -R206 ;  /* 0x00000004df167c23 */ /* 0x000fe200080108ce */
[--C-:B------:R-:W-:Y:S01]  /*6770*/  FFMA.FTZ R223, R212, UR4, -R201.reuse ;  /* 0x00000004d4df7c23 */ /* 0x100fe200080108c9 */
[----:B------:R-:W-:Y:S04]  /*6780*/  MUFU.EX2 R221, R221 ;  /* 0x000000dd00dd7308 */ /* 0x000fe80000000800 */
[----:B------:R-:W3:Y:S01]  /*6790*/  MUFU.EX2 R209, R22 ;  /* 0x0000001600d17308 */ /* 0x000ee20000000800 */
[----:B----4-:R-:W-:Y:S01]  /*67a0*/  HMMA.16816.F32.BF16 R68, R4, R28, R68 ;  /* 0x0000001c0444723c */ /* 0x010fe20000041844 */
[----:B------:R-:W-:-:S02]  /*67b0*/  FFMA.FTZ R28, R210, UR4, -R201 ;  /* 0x00000004d21c7c23 */ /* 0x000fc400080108c9 */
[----:B------:R4:W-:Y:S04]  /*67c0*/  MUFU.EX2 R210, R21 ;  /* 0x0000001500d27308 */ /* 0x0009e80000000800 */
[----:B------:R5:W-:Y:S01]  /*67d0*/  MUFU.EX2 R212, R28 ;  /* 0x0000001c00d47308 */ /* 0x000be20000000800 */
[C---:B------:R-:W-:Y:S03]  /*67e0*/  HMMA.16816.F32.BF16 R136, R4.reuse, R176, R136 ;  /* 0x000000b00488723c */ /* 0x040fe60000041888 */
[----:B------:R-:W2:Y:S05]  /*67f0*/  MUFU.EX2 R223, R223 ;  /* 0x000000df00df7308 */ /* 0x000eaa0000000800 */
[C---:B------:R-:W-:Y:S01]  /*6800*/  HMMA.16816.F32.BF16 R132, R4.reuse, R178, R132 ;  /* 0x000000b20484723c */ /* 0x040fe20000041884 */
[----:B----4-:R-:W-:Y:S04]  /*6810*/  LDSM.16.MT88.4 R20, [R198+0x17000] ;  /* 0x01700000c614783b */ /* 0x010fe80000004200 */
[----:B------:R-:W-:Y:S03]  /*6820*/  LDSM.16.MT88.4 R176, [R220+0x15000] ;  /* 0x01500000dcb0783b */ /* 0x000fe60000004200 */
[C---:B------:R-:W-:Y:S08]  /*6830*/  HMMA.16816.F32.BF16 R36, R4.reuse, R172, R36 ;  /* 0x000000ac0424723c */ /* 0x040ff00000041824 */
[C---:B------:R-:W-:Y:S01]  /*6840*/  HMMA.16816.F32.BF16 R40, R4.reuse, R174, R40 ;  /* 0x000000ae0428723c */ /* 0x040fe20000041828 */
[----:B------:R-:W-:Y:S07]  /*6850*/  LDSM.16.MT88.4 R172, [R220+0x17000] ;  /* 0x01700000dcac783b */ /* 0x000fee0000004200 */
[C---:B------:R-:W-:Y:S08]  /*6860*/  HMMA.16816.F32.BF16 R52, R4.reuse, R32, R52 ;  /* 0x000000200434723c */ /* 0x040ff00000041834 */
[C---:B------:R-:W-:Y:S01]  /*6870*/  HMMA.16816.F32.BF16 R56, R4.reuse, R34, R56 ;  /* 0x000000220438723c */ /* 0x040fe20000041838 */
[----:B------:R-:W-:Y:S07]  /*6880*/  LDSM.16.MT88.4 R32, [R218+0x11000] ;  /* 0x01100000da20783b */ /* 0x000fee0000004200 */
[C---:B------:R-:W-:Y:S01]  /*6890*/  HMMA.16816.F32.BF16 R72, R4.reuse, R30, R72 ;  /* 0x0000001e0448723c */ /* 0x040fe20000041848 */
[----:B-----5:R-:W-:Y:S07]  /*68a0*/  LDSM.16.MT88.4 R28, [R218+0x13000] ;  /* 0x01300000da1c783b */ /* 0x020fee0000004200 */
        /* <DEDUP_REMOVED lines=8> */
[----:B---3--:R-:W-:Y:S01]  /*6930*/  F2FP.BF16.F32.PACK_AB R4, R208, R209 ;  /* 0x000000d1d004723e */ /* 0x008fe200000010ff */
[----:B------:R-:W-:Y:S01]  /*6940*/  LDSM.16.MT88.4 R12, [R220+0x11000] ;  /* 0x01100000dc0c783b */ /* 0x000fe20000004200 */
[----:B--2---:R-:W-:Y:S01]  /*6950*/  F2FP.BF16.F32.PACK_AB R5, R223, R212 ;  /* 0x000000d4df05723e */ /* 0x004fe200000010ff */
[----:B------:R-:W-:Y:S01]  /*6960*/  FADD.FTZ R209, R209, R182 ;  /* 0x000000b6d1d17221 */ /* 0x000fe20000010000 */
[----:B------:R-:W-:-:S02]  /*6970*/  F2FP.BF16.F32.PACK_AB R6, R210, R211 ;  /* 0x000000d3d206723e */ /* 0x000fc400000010ff */
[----:B------:R-:W-:Y:S01]  /*6980*/  F2FP.BF16.F32.PACK_AB R7, R214, R221 ;  /* 0x000000ddd607723e */ /* 0x000fe200000010ff */
[----:B------:R-:W-:-:S04]  /*6990*/  FADD.FTZ R208, R208, R209 ;  /* 0x000000d1d0d07221 */ /* 0x000fc80000010000 */
[----:B------:R-:W-:Y:S02]  /*69a0*/  FADD.FTZ R211, R211, R208 ;  /* 0x000000d0d3d37221 */ /* 0x000fe40000010000 */
[----:B------:R-:W-:Y:S02]  /*69b0*/  HMMA.16816.F32.BF16 R44, R4, R8, R44 ;  /* 0x00000008042c723c */ /* 0x000fe4000004182c */
[----:B------:R-:W-:-:S06]  /*69c0*/  FADD.FTZ R210, R210, R211 ;  /* 0x000000d3d2d27221 */ /* 0x000fcc0000010000 */
[C---:B------:R-:W-:Y:S01]  /*69d0*/  HMMA.16816.F32.BF16 R48, R4.reuse, R10, R48 ;  /* 0x0000000a0430723c */ /* 0x040fe20000041830 */
[----:B------:R1:W2:Y:S07]  /*69e0*/  LDSM.16.MT88.4 R8, [R220+0x13000] ;  /* 0x01300000dc08783b */ /* 0x0002ae0000004200 */
[C---:B----4-:R-:W-:Y:S08]  /*69f0*/  HMMA.16816.F32.BF16 R76, R4.reuse, R16, R76 ;  /* 0x00000010044c723c */ /* 0x050ff0000004184c */
[C---:B------:R-:W-:Y:S01]  /*6a00*/  HMMA.16816.F32.BF16 R80, R4.reuse, R18, R80 ;  /* 0x000000120450723c */ /* 0x040fe20000041850 */
[----:B------:R-:W3:Y:S07]  /*6a10*/  LDSM.16.MT88.4 R16, [R196+0x11000] ;  /* 0x01100000c410783b */ /* 0x000eee0000004200 */
[----:B------:R-:W-:Y:S01]  /*6a20*/  HMMA.16816.F32.BF16 R108, R4, R20, R108 ;  /* 0x00000014046c723c */ /* 0x000fe2000004186c */
        /* <DEDUP_REMOVED lines=29> */
[C---:B------:R-:W-:Y:S02]  /*6c00*/  HMMA.16816.F32.BF16 R84, R4.reuse, R176, R84 ;  /* 0x000000b00454723c */ /* 0x040fe40000041854 */
[----:B------:R4:W2:Y:S06]  /*6c10*/  MUFU.EX2 R202, R24 ;  /* 0x0000001800ca7308 */ /* 0x0008ac0000000800 */
        /* <DEDUP_REMOVED lines=13> */
[C---:B------:R-:W-:Y:S01]  /*6cf0*/  HMMA.16816.F32.BF16 R72, R4.reuse, R22, R72 ;  /* 0x000000160448723c */ /* 0x040fe20000041848 */
[----:B------:R-:W-:Y:S07]  /*6d00*/  LDSM.16.MT88.4 R20, [R198+0x15800] ;  /* 0x01580000c614783b */ /* 0x000fee0000004200 */
[C---:B-----5:R-:W-:Y:S08]  /*6d10*/  HMMA.16816.F32.BF16 R92, R4.reuse, R12, R92 ;  /* 0x0000000c045c723c */ /* 0x060ff0000004185c */
[C---:B------:R-:W-:Y:S01]  /*6d20*/  HMMA.16816.F32.BF16 R96, R4.reuse, R14, R96 ;  /* 0x0000000e0460723c */ /* 0x040fe20000041860 */
[----:B------:R-:W4:Y:S07]  /*6d30*/  LDSM.16.MT88.4 R12, [R198+0x11800] ;  /* 0x01180000c60c783b */ /* 0x000f2e0000004200 */
[C---:B---3--:R-:W-:Y:S08]  /*6d40*/  HMMA.16816.F32.BF16 R124, R4.reuse, R16, R124 ;  /* 0x00000010047c723c */ /* 0x048ff0000004187c */
[----:B------:R-:W-:Y:S01]  /*6d50*/  HMMA.16816.F32.BF16 R128, R4, R18, R128 ;  /* 0x000000120480723c */ /* 0x000fe20000041880 */
[----:B-1----:R-:W-:Y:S01]  /*6d60*/  F2FP.BF16.F32.PACK_AB R4, R220, R213 ;  /* 0x000000d5dc04723e */ /* 0x002fe200000010ff */
[----:B------:R-:W1:Y:S01]  /*6d70*/  LDSM.16.MT88.4 R16, [R198+0x17800] ;  /* 0x01780000c610783b */ /* 0x000e620000004200 */
        /* <DEDUP_REMOVED lines=9> */
[----:B------:R-:W2:Y:S07]  /*6e10*/  LDSM.16.MT88.4 R8, [R218+0x11800] ;  /* 0x01180000da08783b */ /* 0x000eae0000004200 */
[C---:B----4-:R-:W-:Y:S08]  /*6e20*/  HMMA.16816.F32.BF16 R152, R4.reuse, R12, R152 ;  /* 0x0000000c0498723c */ /* 0x050ff00000041898 */
[C---:B------:R-:W-:Y:S01]  /*6e30*/  HMMA.16816.F32.BF16 R148, R4.reuse, R14, R148 ;  /* 0x0000000e0494723c */ /* 0x040fe20000041894 */
[----:B------:R-:W3:Y:S07]  /*6e40*/  LDSM.16.MT88.4 R12, [R199+0x11800] ;  /* 0x01180000c70c783b */ /* 0x000eee0000004200 */
[C---:B-1----:R-:W-:Y:S08]  /*6e50*/  HMMA.16816.F32.BF16 R108, R4.reuse, R16, R108 ;  /* 0x00000010046c723c */ /* 0x042ff0000004186c */
[C---:B------:R-:W-:Y:S01]  /*6e60*/  HMMA.16816.F32.BF16 R112, R4.reuse, R18, R112 ;  /* 0x000000120470723c */ /* 0x040fe20000041870 */
[----:B------:R-:W1:Y:S07]  /*6e70*/  LDSM.16.MT88.4 R16, [R218+0x15800] ;  /* 0x01580000da10783b */ /* 0x000e6e0000004200 */
[C---:B------:R-:W-:Y:S08]  /*6e80*/  HMMA.16816.F32.BF16 R76, R4.reuse, R20, R76 ;  /* 0x00000014044c723c */ /* 0x040ff0000004184c */
[C---:B--2---:R-:W-:Y:S08]  /*6e90*/  HMMA.16816.F32.BF16 R160, R4.reuse, R8, R160 ;  /* 0x0000000804a0723c */ /* 0x044ff000000418a0 */
[C---:B------:R-:W-:Y:S01]  /*6ea0*/  HMMA.16816.F32.BF16 R156, R4.reuse, R10, R156 ;  /* 0x0000000a049c723c */ /* 0x040fe2000004189c */
[----:B------:R-:W2:Y:S07]  /*6eb0*/  LDSM.16.MT88.4 R8, [R218+0x17800] ;  /* 0x01780000da08783b */ /* 0x000eae0000004200 */
[C---:B------:R-:W-:Y:S01]  /*6ec0*/  HMMA.16816.F32.BF16 R80, R4.reuse, R22, R80 ;  /* 0x000000160450723c */ /* 0x040fe20000041850 */
[----:B------:R-:W4:Y:S07]  /*6ed0*/  LDSM.16.MT88.4 R20, [R196+0x13800] ;  /* 0x01380000c414783b */ /* 0x000f2e0000004200 */
[C---:B---3--:R-:W-:Y:S08]  /*6ee0*/  HMMA.16816.F32.BF16 R144, R4.reuse, R12, R144 ;  /* 0x0000000c0490723c */ /* 0x048ff00000041890 */
[C---:B------:R-:W-:Y:S01]  /*6ef0*/  HMMA.16816.F32.BF16 R140, R4.reuse, R14, R140 ;  /* 0x0000000e048c723c */ /* 0x040fe2000004188c */
[----:B------:R-:W3:Y:S07]  /*6f00*/  LDSM.16.MT88.4 R12, [R196+0x15800] ;  /* 0x01580000c40c783b */ /* 0x000eee0000004200 */
[C---:B-1----:R-:W-:Y:S08]  /*6f10*/  HMMA.16816.F32.BF16 R68, R4.reuse, R16, R68 ;  /* 0x000000100444723c */ /* 0x042ff00000041844 */
[C---:B------:R-:W-:Y:S01]  /*6f20*/  HMMA.16816.F32.BF16 R72, R4.reuse, R18, R72 ;  /* 0x000000120448723c */ /* 0x040fe20000041848 */
[----:B------:R-:W1:Y:S07]  /*6f30*/  LDSM.16.MT88.4 R16, [R196+0x17800] ;  /* 0x01780000c410783b */ /* 0x000e6e0000004200 */
[----:B--2---:R-:W-:Y:S01]  /*6f40*/  HMMA.16816.F32.BF16 R100, R4, R8, R100 ;  /* 0x000000080464723c */ /* 0x004fe20000041864 */
[----:B------:R-:W-:-:S04]  /*6f50*/  FADD.FTZ R9, R183, R184 ;  /* 0x000000b8b7097221 */ /* 0x000fc80000010000 */
[----:B------:R-:W-:-:S03]  /*6f60*/  FADD.FTZ R9, R168, R9 ;  /* 0x00000009a8097221 */ /* 0x000fc60000010000 */
[----:B------:R-:W-:Y:S01]  /*6f70*/  HMMA.16816.F32.BF16 R52, R4, R176, R52 ;  /* 0x000000b00434723c */ /* 0x000fe20000041834 */
        /* <DEDUP_REMOVED lines=11> */
[C---:B------:R-:W-:Y:S08]  /*7030*/  HMMA.16816.F32.BF16 R116, R4.reuse, R32, R116 ;  /* 0x000000200474723c */ /* 0x040ff00000041874 */
[C---:B------:R-:W-:Y:S08]  /*7040*/  HMMA.16816.F32.BF16 R120, R4.reuse, R34, R120 ;  /* 0x000000220478723c */ /* 0x040ff00000041878 */
[C---:B------:R-:W-:Y:S08]  /*7050*/  HMMA.16816.F32.BF16 R136, R4.reuse, R28, R136 ;  /* 0x0000001c0488723c */ /* 0x040ff00000041888 */
[C---:B------:R-:W-:Y:S08]  /*7060*/  HMMA.16816.F32.BF16 R132, R4.reuse, R30, R132 ;  /* 0x0000001e0484723c */ /* 0x040ff00000041884 */
[C---:B------:R-:W-:Y:S08]  /*7070*/  HMMA.16816.F32.BF16 R36, R4.reuse, R24, R36 ;  /* 0x000000180424723c */ /* 0x040ff00000041824 */
[C---:B------:R-:W-:Y:S08]  /*7080*/  HMMA.16816.F32.BF16 R40, R4.reuse, R26, R40 ;  /* 0x0000001a0428723c */ /* 0x040ff00000041828 */
[C---:B----4-:R-:W-:Y:S08]  /*7090*/  HMMA.16816.F32.BF16 R60, R4.reuse, R20, R60 ;  /* 0x00000014043c723c */ /* 0x050ff0000004183c */
[C---:B------:R-:W-:Y:S08]  /*70a0*/  HMMA.16816.F32.BF16 R64, R4.reuse, R22, R64 ;  /* 0x000000160440723c */ /* 0x040ff00000041840 */
[C---:B---3--:R-:W-:Y:S08]  /*70b0*/  HMMA.16816.F32.BF16 R92, R4.reuse, R12, R92 ;  /* 0x0000000c045c723c */ /* 0x048ff0000004185c */
[C---:B------:R-:W-:Y:S08]  /*70c0*/  HMMA.16816.F32.BF16 R96, R4.reuse, R14, R96 ;  /* 0x0000000e0460723c */ /* 0x040ff00000041860 */
[C---:B------:R-:W-:Y:S08]  /*70d0*/  HMMA.16816.F32.BF16 R104, R4.reuse, R10, R104 ;  /* 0x0000000a0468723c */ /* 0x040ff00000041868 */
[C---:B-1----:R-:W-:Y:S08]  /*70e0*/  HMMA.16816.F32.BF16 R124, R4.reuse, R16, R124 ;  /* 0x00000010047c723c */ /* 0x042ff0000004187c */
        /* <DEDUP_REMOVED lines=68> */
.L_x_599:
[----:B------:R-:W-:Y:S01]  /*7530*/  UMOV UR4, URZ ;  /* 0x000000ff00047c82 */ /* 0x000fe20008000000 */
[----:B------:R-:W-:Y:S01]  /*7540*/  IMAD.SHL.U32 R4, R180, 0x40, RZ ;  /* 0x00000040b4047824 */ /* 0x000fe200078e00ff */
[----:B------:R-:W-:-:S05]  /*7550*/  IADD3 R5, P2, PT, RZ, -UR4, RZ ;  /* 0x80000004ff057c10 */ /* 0x000fca000ff5e0ff */
[----:B------:R-:W-:-:S05]  /*7560*/  IMAD.X R4, RZ, RZ, ~R4, P2 ;  /* 0x000000ffff047224 */ /* 0x000fca00010e0e04 */
[----:B------:R-:W-:-:S04]  /*7570*/  SHF.R.S64 R5, R5, 0x1f, R4 ;  /* 0x0000001f05057819 */ /* 0x000fc80000001004 */
[----:B------:R-:W-:-:S04]  /*7580*/  IADD3 R230, P2, PT, R5, R230, RZ ;  /* 0x000000e605e67210 */ /* 0x000fc80007f5e0ff */
[----:B------:R-:W-:-:S09]  /*7590*/  LEA.HI.X.SX32 R231, R4, R231, 0x1, P2 ;  /* 0x000000e704e77211 */ /* 0x000fd200010f0eff */
.L_x_600:
[----:B------:R-:W1:Y:S01]  /*75a0*/  LDCU UR4, c[0x0][0x440] ;  /* 0x00008800ff0477ac */ /* 0x000e620008000800 */
[C---:B------:R-:W-:Y:S01]  /*75b0*/  LEA R6, P2, R180.reuse, R230, 0x5 ;  /* 0x000000e6b4067211 */ /* 0x040fe200078428ff */
[C---:B------:R-:W-:Y:S01]  /*75c0*/  IMAD.SHL.U32 R9, R180.reuse, 0x20, RZ ;  /* 0x00000020b4097824 */ /* 0x040fe200078e00ff */
[C-C-:B------:R-:W-:Y:S01]  /*75d0*/  SHF.L.U64.HI R5, R180.reuse, 0x5, R181.reuse ;  /* 0x00000005b4057819 */ /* 0x140fe200000102b5 */
[----:B------:R-:W-:Y:S01]  /*75e0*/  IMAD.SHL.U32 R171, R217, 0x20, RZ ;  /* 0x00000020d9ab7824 */ /* 0x000fe200078e00ff */
[----:B------:R-:W-:Y:S01]  /*75f0*/  LEA.HI.X R7, R180, R231, R181, 0x5, P2 ;  /* 0x000000e7b4077211 */ /* 0x000fe200010f2cb5 */
[----:B------:R-:W-:Y:S01]  /*7600*/  IMAD.MOV.U32 R225, RZ, RZ, 0x20 ;  /* 0x00000020ffe17424 */ /* 0x000fe200078e00ff */
[----:B------:R-:W-:Y:S02]  /*7610*/  IADD3 R10, P2, PT, R9, R6, RZ ;  /* 0x00000006090a7210 */ /* 0x000fe40007f5e0ff */
[----:B------:R-:W-:Y:S02]  /*7620*/  SHF.R.U32.HI R219, RZ, 0x1, R217 ;  /* 0x00000001ffdb7819 */ /* 0x000fe400000116d9 */
[----:B------:R-:W-:Y:S01]  /*7630*/  LOP3.LUT R171, R171, 0x7c00, RZ, 0xc0, !PT ;  /* 0x00007c00abab7812 */ /* 0x000fe200078ec0ff */
[----:B------:R-:W-:Y:S01]  /*7640*/  IMAD.X R11, R5, 0x1, R7, P2 ;  /* 0x00000001050b7824 */ /* 0x000fe200010e0607 */
[----:B------:R-:W-:-:S02]  /*7650*/  IADD3 R12, P2, PT, R9, R10, RZ ;  /* 0x0000000a090c7210 */ /* 0x000fc40007f5e0ff */
[----:B------:R-:W-:Y:S02]  /*7660*/  LOP3.LUT R4, R219, 0x8, RZ, 0xc0, !PT ;  /* 0x00000008db047812 */ /* 0x000fe400078ec0ff */
[----:B------:R-:W-:Y:S01]  /*7670*/  LOP3.LUT R170, R171, 0x200, R170, 0xf8, !PT ;  /* 0x00000200abaa7812 */ /* 0x000fe200078ef8aa */
[----:B------:R-:W-:Y:S01]  /*7680*/  IMAD.X R13, R5, 0x1, R11, P2 ;  /* 0x00000001050d7824 */ /* 0x000fe200010e060b */
[----:B-1----:R-:W-:Y:S02]  /*7690*/  ISETP.GE.AND P6, PT, R216, UR4, PT ;  /* 0x00000004d8007c0c */ /* 0x002fe4000bfc6270 */
[----:B------:R-:W-:Y:S02]  /*76a0*/  ISETP.GE.AND P5, PT, R244, UR4, PT ;  /* 0x00000004f4007c0c */ /* 0x000fe4000bfa6270 */
[----:B------:R-:W-:Y:S02]  /*76b0*/  ISETP.GE.AND P4, PT, R242, UR4, PT ;  /* 0x00000004f2007c0c */ /* 0x000fe4000bf86270 */
[----:B------:R-:W-:Y:S01]  /*76c0*/  ISETP.GE.AND P3, PT, R240, UR4, PT ;  /* 0x00000004f0007c0c */ /* 0x000fe2000bf66270 */
[----:B------:R-:W1:Y:S01]  /*76d0*/  LDCU UR4, c[0x0][0x50c] ;  /* 0x0000a180ff0477ac */ /* 0x000e620008000800 */
[----:B------:R-:W-:Y:S01]  /*76e0*/  LOP3.LUT R4, R170, R169, R4, 0xf6, !PT ;  /* 0x000000a9aa047212 */ /* 0x000fe200078ef604 */
[----:B------:R-:W-:Y:S01]  /*76f0*/  VIADD R170, R224, UR5 ;  /* 0x00000005e0aa7c36 */ /* 0x000fe20008000000 */
[----:B------:R-:W-:-:S02]  /*7700*/  SEL R225, R225, 0xffffffe0, !P1 ;  /* 0xffffffe0e1e17807 */ /* 0x000fc40004800000 */
[----:B------:R-:W-:Y:S01]  /*7710*/  LEA R220, R4, UR5, 0x1 ;  /* 0x0000000504dc7c11 */ /* 0x000fe2000f8e08ff */
[----:B------:R-:W-:Y:S01]  /*7720*/  @!PT LDS RZ, [RZ] ;  /* 0x00000000fffff984 */ /* 0x000fe20000000800 */
[----:B------:R-:W-:Y:S01]  /*7730*/  @!PT LDS RZ, [RZ] ;  /* 0x00000000fffff984 */ /* 0x000fe20000000800 */
[----:B------:R-:W-:Y:S01]  /*7740*/  @!PT LDS RZ, [RZ] ;  /* 0x00000000fffff984 */ /* 0x000fe20000000800 */
[----:B------:R-:W-:Y:S02]  /*7750*/  @!P6 LDGSTS.E.BYPASS.LTC128B.128 [R245+0x10000], desc[UR16][R230.64] ;  /* 0x10000000e6f5efae */ /* 0x000fe4000b981a10 */
[C---:B------:R-:W-:Y:S02]  /*7760*/  IMAD.IADD R169, R170.reuse, 0x1, R225 ;  /* 0x00000001aaa97824 */ /* 0x040fe400078e02e1 */
[----:B------:R-:W-:Y:S01]  /*7770*/  @P6 STS.128 [R245+0x10000], RZ ;  /* 0x010000fff5006388 */ /* 0x000fe20000000c00 */
[--C-:B------:R-:W-:Y:S02]  /*7780*/  IMAD.IADD R234, R225, 0x1, R220.reuse ;  /* 0x00000001e1ea7824 */ /* 0x100fe400078e02dc */
[----:B------:R-:W-:Y:S01]  /*7790*/  IMAD.IADD R229, R205, 0x1, R220 ;  /* 0x00000001cde57824 */ /* 0x000fe200078e02dc */
[----:B------:R-:W-:Y:S01]  /*77a0*/  @!PT LDS RZ, [RZ] ;  /* 0x00000000fffff984 */ /* 0x000fe20000000800 */
[----:B------:R-:W-:Y:S01]  /*77b0*/  @!PT LDS RZ, [RZ] ;  /* 0x00000000fffff984 */ /* 0x000fe20000000800 */
[----:B------:R-:W-:Y:S01]  /*77c0*/  @!PT LDS RZ, [RZ] ;  /* 0x00000000fffff984 */ /* 0x000fe20000000800 */
[----:B------:R-:W-:Y:S01]  /*77d0*/  @!P5 LDGSTS.E.BYPASS.LTC128B.128 [R245+0x12000], desc[UR16][R230.64+0x80] ;  /* 0x12000080e6f5dfae */ /* 0x000fe2000b981a10 */
[----:B------:R-:W-:-:S02]  /*77e0*/  IMAD.IADD R170, R170, 0x1, R205 ;  /* 0x00000001aaaa7824 */ /* 0x000fc400078e02cd */
[C---:B------:R-:W-:Y:S01]  /*77f0*/  IMAD.IADD R233, R225.reuse, 0x1, R229 ;  /* 0x00000001e1e97824 */ /* 0x040fe200078e02e5 */
[----:B------:R-:W-:Y:S01]  /*7800*/  @P5 STS.128 [R245+0x12000], RZ ;  /* 0x012000fff5005388 */ /* 0x000fe20000000c00 */
[----:B------:R-:W-:-:S03]  /*7810*/  IMAD.IADD R225, R225, 0x1, R170 ;  /* 0x00000001e1e17824 */ /* 0x000fc600078e02aa */
        /* <DEDUP_REMOVED lines=71> */
[----:B------:R-:W4:Y:S04]  /*7c90*/  LDSM.16.M88.4 R188, [R224+UR5+0x8800] ;  /* 0x00880005e0bc783b */ /* 0x000f280008000200 */
[----:B------:R-:W5:Y:S04]  /*7ca0*/  LDSM.16.M88.4 R16, [R224+UR5+0x8000] ;  /* 0x00800005e010783b */ /* 0x000f680008000200 */
[----:B------:R-:W1:Y:S04]  /*7cb0*/  LDSM.16.M88.4 R180, [R224+UR5+0x9000] ;  /* 0x00900005e0b4783b */ /* 0x000e680008000200 */
[----:B--2---:R-:W2:Y:S04]  /*7cc0*/  LDSM.16.M88.4 R8, [R224+UR5+0x9800] ;  /* 0x00980005e008783b */ /* 0x004ea80008000200 */
[----:B------:R-:W-:Y:S04]  /*7cd0*/  LDSM.16.M88.4 R192, [R234] ;  /* 0x00000000eac0783b */ /* 0x000fe80000000200 */
[----:B------:R-:W2:Y:S04]  /*7ce0*/  LDSM.16.M88.4 R24, [R169+0x8800] ;  /* 0x00880000a918783b */ /* 0x000ea80000000200 */
[----:B------:R-:W2:Y:S04]  /*7cf0*/  LDSM.16.M88.4 R172, [R169+0x8000] ;  /* 0x00800000a9ac783b */ /* 0x000ea80000000200 */
[----:B------:R-:W2:Y:S04]  /*7d00*/  LDSM.16.M88.4 R20, [R169+0x9000] ;  /* 0x00900000a914783b */ /* 0x000ea80000000200 */
[----:B------:R-:W2:Y:S04]  /*7d10*/  LDSM.16.M88.4 R196, [R169+0x9800] ;  /* 0x00980000a9c4783b */ /* 0x000ea80000000200 */
[----:B------:R-:W-:Y:S01]  /*7d20*/  LDSM.16.M88.4 R32, [R170+0x8000] ;  /* 0x00800000aa20783b */ /* 0x000fe20000000200 */
[C---:B----4-:R-:W-:Y:S03]  /*7d30*/  HMMA.16816.F32.BF16 R28, R200.reuse, R188, RZ ;  /* 0x000000bcc81c723c */ /* 0x050fe600000418ff */
[----:B---3--:R-:W-:Y:S04]  /*7d40*/  LDSM.16.M88.4 R12, [R170+0x8800] ;  /* 0x00880000aa0c783b */ /* 0x008fe80000000200 */
[----:B------:R-:W-:Y:S01]  /*7d50*/  LDSM.16.M88.4 R208, [R170+0x9000] ;  /* 0x00900000aad0783b */ /* 0x000fe20000000200 */
[C---:B------:R-:W-:Y:S03]  /*7d60*/  HMMA.16816.F32.BF16 R188, R200.reuse, R190, RZ ;  /* 0x000000bec8bc723c */ /* 0x040fe600000418ff */
[----:B------:R-:W-:Y:S04]  /*7d70*/  LDSM.16.M88.4 R204, [R225+0x8800] ;  /* 0x00880000e1cc783b */ /* 0x000fe80000000200 */
[----:B------:R-:W-:Y:S01]  /*7d80*/  LDSM.16.M88.4 R212, [R170+0xd000] ;  /* 0x00d00000aad4783b */ /* 0x000fe20000000200 */
[C---:B-----5:R-:W-:Y:S03]  /*7d90*/  HMMA.16816.F32.BF16 R4, R200.reuse, R16, RZ ;  /* 0x00000010c804723c */ /* 0x060fe600000418ff */
[----:B------:R-:W0:Y:S05]  /*7da0*/  LDGDEPBAR ;  /* 0x00000000000079af */ /* 0x000e2a0000000000 */
[C---:B-1----:R-:W-:Y:S08]  /*7db0*/  HMMA.16816.F32.BF16 R184, R200.reuse, R180, RZ ;  /* 0x000000b4c8b8723c */ /* 0x042ff000000418ff */
[C---:B------:R-:W-:Y:S08]  /*7dc0*/  HMMA.16816.F32.BF16 R16, R200.reuse, R18, RZ ;  /* 0x00000012c810723c */ /* 0x040ff000000418ff */
[C---:B------:R-:W-:Y:S08]  /*7dd0*/  HMMA.16816.F32.BF16 R180, R200.reuse, R182, RZ ;  /* 0x000000b6c8b4723c */ /* 0x040ff000000418ff */
[C---:B--2---:R-:W-:Y:S08]  /*7de0*/  HMMA.16816.F32.BF16 R176, R200.reuse, R8, RZ ;  /* 0x00000008c8b0723c */ /* 0x044ff000000418ff */
[----:B------:R-:W-:Y:S01]  /*7df0*/  HMMA.16816.F32.BF16 R200, R200, R10, RZ ;  /* 0x0000000ac8c8723c */ /* 0x000fe200000418ff */
[----:B------:R-:W1:Y:S07]  /*7e00*/  LDSM.16.M88.4 R8, [R229] ;  /* 0x00000000e508783b */ /* 0x000e6e0000000200 */
[C---:B------:R-:W-:Y:S08]  /*7e10*/  HMMA.16816.F32.BF16 R28, R192.reuse, R24, R28 ;  /* 0x00000018c01c723c */ /* 0x040ff0000004181c */
[C---:B------:R-:W-:Y:S01]  /*7e20*/  HMMA.16816.F32.BF16 R188, R192.reuse, R26, R188 ;  /* 0x0000001ac0bc723c */ /* 0x040fe200000418bc */
[----:B------:R-:W2:Y:S07]  /*7e30*/  LDSM.16.M88.4 R24, [R170+0x9800] ;  /* 0x00980000aa18783b */ /* 0x000eae0000000200 */
[C---:B------:R-:W-:Y:S08]  /*7e40*/  HMMA.16816.F32.BF16 R4, R192.reuse, R172, R4 ;  /* 0x000000acc004723c */ /* 0x040ff00000041804 */
[C---:B------:R-:W-:Y:S01]  /*7e50*/  HMMA.16816.F32.BF16 R16, R192.reuse, R174, R16 ;  /* 0x000000aec010723c */ /* 0x040fe20000041810 */
[----:B------:R-:W-:Y:S07]  /*7e60*/  LDSM.16.M88.4 R172, [R233] ;  /* 0x00000000e9ac783b */ /* 0x000fee0000000200 */
[C---:B------:R-:W-:Y:S08]  /*7e70*/  HMMA.16816.F32.BF16 R184, R192.reuse, R20, R184 ;  /* 0x00000014c0b8723c */ /* 0x040ff000000418b8 */
[C---:B------:R-:W-:Y:S01]  /*7e80*/  HMMA.16816.F32.BF16 R180, R192.reuse, R22, R180 ;  /* 0x00000016c0b4723c */ /* 0x040fe200000418b4 */
[----:B------:R-:W3:Y:S07]  /*7e90*/  LDSM.16.M88.4 R20, [R225+0x8000] ;  /* 0x00800000e114783b */ /* 0x000eee0000000200 */
[C---:B------:R-:W-:Y:S08]  /*7ea0*/  HMMA.16816.F32.BF16 R176, R192.reuse, R196, R176 ;  /* 0x000000c4c0b0723c */ /* 0x040ff000000418b0 */
[----:B------:R-:W-:Y:S01]  /*7eb0*/  HMMA.16816.F32.BF16 R200, R192, R198, R200 ;  /* 0x000000c6c0c8723c */ /* 0x000fe200000418c8 */
[----:B------:R-:W4:Y:S04]  /*7ec0*/  LDSM.16.M88.4 R196, [R225+0x9000] ;  /* 0x00900000e1c4783b */ /* 0x000f280000000200 */
[----:B------:R-:W5:Y:S03]  /*7ed0*/  LDSM.16.M88.4 R192, [R225+0x9800] ;  /* 0x00980000e1c0783b */ /* 0x000f660000000200 */
[C---:B-1----:R-:W-:Y:S08]  /*7ee0*/  HMMA.16816.F32.BF16 R4, R8.reuse, R32, R4 ;  /* 0x000000200804723c */ /* 0x042ff00000041804 */
[C---:B------:R-:W-:Y:S01]  /*7ef0*/  HMMA.16816.F32.BF16 R16, R8.reuse, R34, R16 ;  /* 0x000000220810723c */ /* 0x040fe20000041810 */
[----:B------:R-:W-:Y:S07]  /*7f00*/  LDSM.16.M88.4 R32, [R224+UR5+0xa000] ;  /* 0x00a00005e020783b */ /* 0x000fee0008000200 */
[C---:B------:R-:W-:Y:S08]  /*7f10*/  HMMA.16816.F32.BF16 R28, R8.reuse, R12, R28 ;  /* 0x0000000c081c723c */ /* 0x040ff0000004181c */
[C---:B------:R-:W-:Y:S01]  /*7f20*/  HMMA.16816.F32.BF16 R188, R8.reuse, R14, R188 ;  /* 0x0000000e08bc723c */ /* 0x040fe200000418bc */
[----:B------:R-:W1:Y:S07]  /*7f30*/  LDSM.16.M88.4 R12, [R220+0x2000] ;  /* 0x00200000dc0c783b */ /* 0x000e6e0000000200 */
[C---:B------:R-:W-:Y:S08]  /*7f40*/  HMMA.16816.F32.BF16 R184, R8.reuse, R208, R184 ;  /* 0x000000d008b8723c */ /* 0x040ff000000418b8 */
[C---:B------:R-:W-:Y:S01]  /*7f50*/  HMMA.16816.F32.BF16 R180, R8.reuse, R210, R180 ;  /* 0x000000d208b4723c */ /* 0x040fe200000418b4 */
[----:B------:R-:W-:Y:S07]  /*7f60*/  LDSM.16.M88.4 R208, [R170+0xd800] ;  /* 0x00d80000aad0783b */ /* 0x000fee0000000200 */
[C---:B--2---:R-:W-:Y:S08]  /*7f70*/  HMMA.16816.F32.BF16 R176, R8.reuse, R24, R176 ;  /* 0x0000001808b0723c */ /* 0x044ff000000418b0 */
[----:B------:R-:W-:Y:S01]  /*7f80*/  HMMA.16816.F32.BF16 R200, R8, R26, R200 ;  /* 0x0000001a08c8723c */ /* 0x000fe200000418c8 */
[----:B------:R-:W2:Y:S04]  /*7f90*/  LDSM.16.M88.4 R8, [R224+UR5+0xa800] ;  /* 0x00a80005e008783b */ /* 0x000ea80008000200 */
[----:B------:R-:W2:Y:S03]  /*7fa0*/  LDSM.16.M88.4 R24, [R224+UR5+0xb000] ;  /* 0x00b00005e018783b */ /* 0x000ea60008000200 */
[C---:B---3--:R-:W-:Y:S08]  /*7fb0*/  HMMA.16816.F32.BF16 R4, R172.reuse, R20, R4 ;  /* 0x00000014ac04723c */ /* 0x048ff00000041804 */
[C---:B------:R-:W-:Y:S01]  /*7fc0*/  HMMA.16816.F32.BF16 R16, R172.reuse, R22, R16 ;  /* 0x00000016ac10723c */ /* 0x040fe20000041810 */
[----:B------:R-:W3:Y:S07]  /*7fd0*/  LDSM.16.M88.4 R20, [R224+UR5+0xb800] ;  /* 0x00b80005e014783b */ /* 0x000eee0008000200 */
[C---:B------:R-:W-:Y:S08]  /*7fe0*/  HMMA.16816.F32.BF16 R28, R172.reuse, R204, R28 ;  /* 0x000000ccac1c723c */ /* 0x040ff0000004181c */
[C---:B------:R-:W-:Y:S01]  /*7ff0*/  HMMA.16816.F32.BF16 R188, R172.reuse, R206, R188 ;  /* 0x000000ceacbc723c */ /* 0x040fe200000418bc */
[----:B------:R-:W-:Y:S07]  /*8000*/  LDSM.16.M88.4 R204, [R225+0xa000] ;  /* 0x00a00000e1cc783b */ /* 0x000fee0000000200 */
[C---:B----4-:R-:W-:Y:S08]  /*8010*/  HMMA.16816.F32.BF16 R184, R172.reuse, R196, R184 ;  /* 0x000000c4acb8723c */ /* 0x050ff000000418b8 */
[C---:B------:R-:W-:Y:S01]  /*8020*/  HMMA.16816.F32.BF16 R180, R172.reuse, R198, R180 ;  /* 0x000000c6acb4723c */ /* 0x040fe200000418b4 */
[----:B------:R-:W-:Y:S07]  /*8030*/  LDSM.16.M88.4 R196, [R225+0xa800] ;  /* 0x00a80000e1c4783b */ /* 0x000fee0000000200 */
[C---:B-----5:R-:W-:Y:S08]  /*8040*/  HMMA.16816.F32.BF16 R176, R172.reuse, R192, R176 ;  /* 0x000000c0acb0723c */ /* 0x060ff000000418b0 */
[----:B------:R-:W-:Y:S01]  /*8050*/  HMMA.16816.F32.BF16 R200, R172, R194, R200 ;  /* 0x000000c2acc8723c */ /* 0x000fe200000418c8 */
[----:B------:R-:W-:Y:S04]  /*8060*/  LDSM.16.M88.4 R172, [R234+0x2000] ;  /* 0x00200000eaac783b */ /* 0x000fe80000000200 */
[----:B------:R-:W-:Y:S03]  /*8070*/  LDSM.16.M88.4 R192, [R169+0xb800] ;  /* 0x00b80000a9c0783b */ /* 0x000fe60000000200 */
[C---:B-1----:R-:W-:Y:S08]  /*8080*/  HMMA.16816.F32.BF16 R4, R12.reuse, R32, R4 ;  /* 0x000000200c04723c */ /* 0x042ff00000041804 */
[C---:B------:R-:W-:Y:S01]  /*8090*/  HMMA.16816.F32.BF16 R16, R12.reuse, R34, R16 ;  /* 0x000000220c10723c */ /* 0x040fe20000041810 */
[----:B------:R-:W1:Y:S07]  /*80a0*/  LDSM.16.M88.4 R32, [R169+0xa000] ;  /* 0x00a00000a920783b */ /* 0x000e6e0000000200 */
[C---:B--2---:R-:W-:Y:S08]  /*80b0*/  HMMA.16816.F32.BF16 R28, R12.reuse, R8, R28 ;  /* 0x000000080c1c723c */ /* 0x044ff0000004181c */
[C---:B------:R-:W-:Y:S01]  /*80c0*/  HMMA.16816.F32.BF16 R188, R12.reuse, R10, R188 ;  /* 0x0000000a0cbc723c */ /* 0x040fe200000418bc */
[----:B------:R-:W2:Y:S07]  /*80d0*/  LDSM.16.M88.4 R8, [R169+0xa800] ;  /* 0x00a80000a908783b */ /* 0x000eae0000000200 */
[C---:B------:R-:W-:Y:S08]  /*80e0*/  HMMA.16816.F32.BF16 R184, R12.reuse, R24, R184 ;  /* 0x000000180cb8723c */ /* 0x040ff000000418b8 */
[C---:B------:R-:W-:Y:S01]  /*80f0*/  HMMA.16816.F32.BF16 R180, R12.reuse, R26, R180 ;  /* 0x0000001a0cb4723c */ /* 0x040fe200000418b4 */
[----:B------:R-:W4:Y:S07]  /*8100*/  LDSM.16.M88.4 R24, [R169+0xb000] ;  /* 0x00b00000a918783b */ /* 0x000f2e0000000200 */
[C---:B---3--:R-:W-:Y:S08]  /*8110*/  HMMA.16816.F32.BF16 R176, R12.reuse, R20, R176 ;  /* 0x000000140cb0723c */ /* 0x048ff000000418b0 */
[----:B------:R-:W-:Y:S01]  /*8120*/  HMMA.16816.F32.BF16 R200, R12, R22, R200 ;  /* 0x000000160cc8723c */ /* 0x000fe200000418c8 */
[----:B------:R-:W-:Y:S04]  /*8130*/  LDSM.16.M88.4 R12, [R229+0x2000] ;  /* 0x00200000e50c783b */ /* 0x000fe80000000200 */
[----:B------:R-:W3:Y:S03]  /*8140*/  LDSM.16.M88.4 R20, [R170+0xa000] ;  /* 0x00a00000aa14783b */ /* 0x000ee60000000200 */
[C---:B-1----:R-:W-:Y:S08]  /*8150*/  HMMA.16816.F32.BF16 R4, R172.reuse, R32, R4 ;  /* 0x00000020ac04723c */ /* 0x042ff00000041804 */
[C---:B------:R-:W-:Y:S01]  /*8160*/  HMMA.16816.F32.BF16 R16, R172.reuse, R34, R16 ;  /* 0x00000022ac10723c */ /* 0x040fe20000041810 */
[----:B------:R-:W1:Y:S07]  /*8170*/  LDSM.16.M88.4 R32, [R170+0xa800] ;  /* 0x00a80000aa20783b */ /* 0x000e6e0000000200 */
[C---:B--2---:R-:W-:Y:S08]  /*8180*/  HMMA.16816.F32.BF16 R28, R172.reuse, R8, R28 ;  /* 0x00000008ac1c723c */ /* 0x044ff0000004181c */
[C---:B------:R-:W-:Y:S01]  /*8190*/  HMMA.16816.F32.BF16 R188, R172.reuse, R10, R188 ;  /* 0x0000000aacbc723c */ /* 0x040fe200000418bc */
[----:B------:R-:W2:Y:S07]  /*81a0*/  LDSM.16.M88.4 R8, [R170+0xb000] ;  /* 0x00b00000aa08783b */ /* 0x000eae0000000200 */
[C---:B----4-:R-:W-:Y:S08]  /*81b0*/  HMMA.16816.F32.BF16 R184, R172.reuse, R24, R184 ;  /* 0x00000018acb8723c */ /* 0x050ff000000418b8 */
[----:B------:R-:W-:Y:S01]  /*81c0*/  HMMA.16816.F32.BF16 R180, R172, R26, R180 ;  /* 0x0000001aacb4723c */ /* 0x000fe200000418b4 */
[----:B------:R-:W4:Y:S07]  /*81d0*/  LDSM.16.M88.4 R24, [R170+0xb800] ;  /* 0x00b80000aa18783b */ /* 0x000f2e0000000200 */
[C---:B---3--:R-:W-:Y:S08]  /*81e0*/  HMMA.16816.F32.BF16 R4, R12.reuse, R20, R4 ;  /* 0x000000140c04723c */ /* 0x048ff00000041804 */
[----:B------:R-:W-:Y:S01]  /*81f0*/  HMMA.16816.F32.BF16 R16, R12, R22, R16 ;  /* 0x000000160c10723c */ /* 0x000fe20000041810 */
[----:B------:R-:W3:Y:S07]  /*8200*/  LDSM.16.M88.4 R20, [R233+0x2000] ;  /* 0x00200000e914783b */ /* 0x000eee0000000200 */
[C---:B------:R-:W-:Y:S08]  /*8210*/  HMMA.16816.F32.BF16 R176, R172.reuse, R192, R176 ;  /* 0x000000c0acb0723c */ /* 0x040ff000000418b0 */
[----:B------:R-:W-:Y:S01]  /*8220*/  HMMA.16816.F32.BF16 R200, R172, R194, R200 ;  /* 0x000000c2acc8723c */ /* 0x000fe200000418c8 */
[----:B------:R-:W5:Y:S04]  /*8230*/  LDSM.16.M88.4 R192, [R225+0xb000] ;  /* 0x00b00000e1c0783b */ /* 0x000f680000000200 */
[----:B------:R-:W5:Y:S03]  /*8240*/  LDSM.16.M88.4 R172, [R225+0xb800] ;  /* 0x00b80000e1ac783b */ /* 0x000f660000000200 */
[C---:B-1----:R-:W-:Y:S08]  /*8250*/  HMMA.16816.F32.BF16 R28, R12.reuse, R32, R28 ;  /* 0x000000200c1c723c */ /* 0x042ff0000004181c */
[C---:B------:R-:W-:Y:S01]  /*8260*/  HMMA.16816.F32.BF16 R188, R12.reuse, R34, R188 ;  /* 0x000000220cbc723c */ /* 0x040fe200000418bc */
[----:B------:R-:W-:Y:S07]  /*8270*/  LDSM.16.M88.4 R32, [R224+UR5+0xc000] ;  /* 0x00c00005e020783b */ /* 0x000fee0008000200 */
[C---:B--2---:R-:W-:Y:S08]  /*8280*/  HMMA.16816.F32.BF16 R184, R12.reuse, R8, R184 ;  /* 0x000000080cb8723c */ /* 0x044ff000000418b8 */
[C---:B------:R-:W-:Y:S01]  /*8290*/  HMMA.16816.F32.BF16 R180, R12.reuse, R10, R180 ;  /* 0x0000000a0cb4723c */ /* 0x040fe200000418b4 */
[----:B------:R-:W1:Y:S07]  /*82a0*/  LDSM.16.M88.4 R8, [R220+0x4000] ;  /* 0x00400000dc08783b */ /* 0x000e6e0000000200 */
[C---:B----4-:R-:W-:Y:S08]  /*82b0*/  HMMA.16816.F32.BF16 R176, R12.reuse, R24, R176 ;  /* 0x000000180cb0723c */ /* 0x050ff000000418b0 */
[----:B------:R-:W-:Y:S01]  /*82c0*/  HMMA.16816.F32.BF16 R200, R12, R26, R200 ;  /* 0x0000001a0cc8723c */ /* 0x000fe200000418c8 */
[----:B------:R-:W2:Y:S04]  /*82d0*/  LDSM.16.M88.4 R24, [R224+UR5+0xc800] ;  /* 0x00c80005e018783b */ /* 0x000ea80008000200 */
[----:B------:R-:W4:Y:S03]  /*82e0*/  LDSM.16.M88.4 R12, [R224+UR5+0xd000] ;  /* 0x00d00005e00c783b */ /* 0x000f260008000200 */
[C---:B---3--:R-:W-:Y:S08]  /*82f0*/  HMMA.16816.F32.BF16 R4, R20.reuse, R204, R4 ;  /* 0x000000cc1404723c */ /* 0x048ff00000041804 */
[C---:B------:R-:W-:Y:S01]  /*8300*/  HMMA.16816.F32.BF16 R16, R20.reuse, R206, R16 ;  /* 0x000000ce1410723c */ /* 0x040fe20000041810 */
[----:B------:R-:W3:Y:S07]  /*8310*/  LDSM.16.M88.4 R204, [R224+UR5+0xd800] ;  /* 0x00d80005e0cc783b */ /* 0x000eee0008000200 */
        /* <DEDUP_REMOVED lines=8> */
[----:B------:R-:W5:Y:S04]  /*83a0*/  LDSM.16.M88.4 R20, [R234+0x4000] ;  /* 0x00400000ea14783b */ /* 0x000f680000000200 */
[----:B------:R-:W-:Y:S03]  /*83b0*/  LDSM.16.M88.4 R172, [R169+0xd000] ;  /* 0x00d00000a9ac783b */ /* 0x000fe60000000200 */
[C---:B-1----:R-:W-:Y:S08]  /*83c0*/  HMMA.16816.F32.BF16 R4, R8.reuse, R32, R4 ;  /* 0x000000200804723c */ /* 0x042ff00000041804 */
[C---:B------:R-:W-:Y:S01]  /*83d0*/  HMMA.16816.F32.BF16 R16, R8.reuse, R34, R16 ;  /* 0x000000220810723c */ /* 0x040fe20000041810 */
[----:B------:R-:W1:Y:S07]  /*83e0*/  LDSM.16.M88.4 R32, [R169+0xd800] ;  /* 0x00d80000a920783b */ /* 0x000e6e0000000200 */
[C---:B--2---:R-:W-:Y:S08]  /*83f0*/  HMMA.16816.F32.BF16 R28, R8.reuse, R24, R28 ;  /* 0x00000018081c723c */ /* 0x044ff0000004181c */
[C---:B------:R-:W-:Y:S01]  /*8400*/  HMMA.16816.F32.BF16 R188, R8.reuse, R26, R188 ;  /* 0x0000001a08bc723c */ /* 0x040fe200000418bc */
[----:B------:R-:W-:Y:S07]  /*8410*/  LDSM.16.M88.4 R24, [R229+0x4000] ;  /* 0x00400000e518783b */ /* 0x000fee0000000200 */
[C---:B----4-:R-:W-:Y:S08]  /*8420*/  HMMA.16816.F32.BF16 R184, R8.reuse, R12, R184 ;  /* 0x0000000c08b8723c */ /* 0x050ff000000418b8 */
[C---:B------:R-:W-:Y:S01]  /*8430*/  HMMA.16816.F32.BF16 R180, R8.reuse, R14, R180 ;  /* 0x0000000e08b4723c */ /* 0x040fe200000418b4 */
[----:B------:R-:W2:Y:S07]  /*8440*/  LDSM.16.M88.4 R12, [R170+0xc000] ;  /* 0x00c00000aa0c783b */ /* 0x000eae0000000200 */
[C---:B---3--:R-:W-:Y:S08]  /*8450*/  HMMA.16816.F32.BF16 R176, R8.reuse, R204, R176 ;  /* 0x000000cc08b0723c */ /* 0x048ff000000418b0 */
[----:B------:R-:W-:Y:S01]  /*8460*/  HMMA.16816.F32.BF16 R200, R8, R206, R200 ;  /* 0x000000ce08c8723c */ /* 0x000fe200000418c8 */
[----:B------:R-:W3:Y:S04]  /*8470*/  LDSM.16.M88.4 R8, [R170+0xc800] ;  /* 0x00c80000aa08783b */ /* 0x000ee80000000200 */
[----:B------:R-:W-:Y:S03]  /*8480*/  LDSM.16.M88.4 R204, [R233+0x4000] ;  /* 0x00400000e9cc783b */ /* 0x000fe60000000200 */
[C---:B-----5:R-:W-:Y:S08]  /*8490*/  HMMA.16816.F32.BF16 R4, R20.reuse, R192, R4 ;  /* 0x000000c01404723c */ /* 0x060ff00000041804 */
[C---:B------:R-:W-:Y:S01]  /*84a0*/  HMMA.16816.F32.BF16 R16, R20.reuse, R194, R16 ;  /* 0x000000c21410723c */ /* 0x040fe20000041810 */
[----:B------:R-:W4:Y:S07]  /*84b0*/  LDSM.16.M88.4 R192, [R225+0xc000] ;  /* 0x00c00000e1c0783b */ /* 0x000f2e0000000200 */
[C---:B------:R-:W-:Y:S08]  /*84c0*/  HMMA.16816.F32.BF16 R28, R20.reuse, R196, R28 ;  /* 0x000000c4141c723c */ /* 0x040ff0000004181c */
[C---:B------:R-:W-:Y:S01]  /*84d0*/  HMMA.16816.F32.BF16 R188, R20.reuse, R198, R188 ;  /* 0x000000c614bc723c */ /* 0x040fe200000418bc */
[----:B------:R-:W-:Y:S04]  /*84e0*/  LDSM.16.M88.4 R196, [R220+0x6000] ;  /* 0x00600000dcc4783b */ /* 0x000fe80000000200 */
[----:B------:R-:W-:Y:S03]  /*84f0*/  LDSM.16.M88.4 R220, [R225+0xd800] ;  /* 0x00d80000e1dc783b */ /* 0x000fe60000000200 */
[C---:B-1----:R-:W-:Y:S08]  /*8500*/  HMMA.16816.F32.BF16 R176, R20.reuse, R32, R176 ;  /* 0x0000002014b0723c */ /* 0x042ff000000418b0 */
[----:B------:R-:W-:Y:S01]  /*8510*/  HMMA.16816.F32.BF16 R200, R20, R34, R200 ;  /* 0x0000002214c8723c */ /* 0x000fe200000418c8 */
[----:B------:R-:W1:Y:S07]  /*8520*/  LDSM.16.M88.4 R32, [R224+UR5+0xe000] ;  /* 0x00e00005e020783b */ /* 0x000e6e0008000200 */
[C---:B--2---:R-:W-:Y:S08]  /*8530*/  HMMA.16816.F32.BF16 R4, R24.reuse, R12, R4 ;  /* 0x0000000c1804723c */ /* 0x044ff00000041804 */
[C---:B------:R-:W-:Y:S01]  /*8540*/  HMMA.16816.F32.BF16 R16, R24.reuse, R14, R16 ;  /* 0x0000000e1810723c */ /* 0x040fe20000041810 */
[----:B------:R-:W2:Y:S07]  /*8550*/  LDSM.16.M88.4 R12, [R225+0xc800] ;  /* 0x00c80000e10c783b */ /* 0x000eae0000000200 */
[C---:B---3--:R-:W-:Y:S08]  /*8560*/  HMMA.16816.F32.BF16 R28, R24.reuse, R8, R28 ;  /* 0x00000008181c723c */ /* 0x048ff0000004181c */
[----:B------:R-:W-:Y:S01]  /*8570*/  HMMA.16816.F32.BF16 R188, R24, R10, R188 ;  /* 0x0000000a18bc723c */ /* 0x000fe200000418bc */
[----:B------:R-:W3:Y:S07]  /*8580*/  LDSM.16.M88.4 R8, [R225+0xd000] ;  /* 0x00d00000e108783b */ /* 0x000eee0000000200 */
[C---:B------:R-:W-:Y:S08]  /*8590*/  HMMA.16816.F32.BF16 R184, R20.reuse, R172, R184 ;  /* 0x000000ac14b8723c */ /* 0x040ff000000418b8 */
[----:B------:R-:W-:Y:S01]  /*85a0*/  HMMA.16816.F32.BF16 R180, R20, R174, R180 ;  /* 0x000000ae14b4723c */ /* 0x000fe200000418b4 */
[----:B------:R-:W-:Y:S04]  /*85b0*/  LDSM.16.M88.4 R172, [R234+0x6000] ;  /* 0x00600000eaac783b */ /* 0x000fe80000000200 */
[----:B------:R-:W5:Y:S03]  /*85c0*/  LDSM.16.M88.4 R20, [R169+0xe000] ;  /* 0x00e00000a914783b */ /* 0x000f660000000200 */
[C---:B----4-:R-:W-:Y:S08]  /*85d0*/  HMMA.16816.F32.BF16 R4, R204.reuse, R192, R4 ;  /* 0x000000c0cc04723c */ /* 0x050ff00000041804 */
[----:B------:R-:W-:Y:S01]  /*85e0*/  HMMA.16816.F32.BF16 R16, R204, R194, R16 ;  /* 0x000000c2cc10723c */ /* 0x000fe20000041810 */
[----:B------:R-:W-:Y:S07]  /*85f0*/  LDSM.16.M88.4 R192, [R224+UR5+0xf000] ;  /* 0x00f00005e0c0783b */ /* 0x000fee0008000200 */
[C---:B------:R-:W-:Y:S08]  /*8600*/  HMMA.16816.F32.BF16 R176, R24.reuse, R208, R176 ;  /* 0x000000d018b0723c */ /* 0x040ff000000418b0 */
[C---:B------:R-:W-:Y:S01]  /*8610*/  HMMA.16816.F32.BF16 R200, R24.reuse, R210, R200 ;  /* 0x000000d218c8723c */ /* 0x040fe200000418c8 */
[----:B------:R-:W4:Y:S07]  /*8620*/  LDSM.16.M88.4 R208, [R224+UR5+0xe800] ;  /* 0x00e80005e0d0783b */ /* 0x000f2e0008000200 */
[C---:B------:R-:W-:Y:S08]  /*8630*/  HMMA.16816.F32.BF16 R184, R24.reuse, R212, R184 ;  /* 0x000000d418b8723c */ /* 0x040ff000000418b8 */
[----:B------:R-:W-:Y:S01]  /*8640*/  HMMA.16816.F32.BF16 R180, R24, R214, R180 ;  /* 0x000000d618b4723c */ /* 0x000fe200000418b4 */
[----:B------:R-:W-:Y:S04]  /*8650*/  LDSM.16.M88.4 R24, [R229+0x6000] ;  /* 0x00600000e518783b */ /* 0x000fe80000000200 */
[----:B------:R-:W4:Y:S03]  /*8660*/  LDSM.16.M88.4 R212, [R170+0xe000] ;  /* 0x00e00000aad4783b */ /* 0x000f260000000200 */
[C---:B-1----:R-:W-:Y:S08]  /*8670*/  HMMA.16816.F32.BF16 R4, R196.reuse, R32, R4 ;  /* 0x00000020c404723c */ /* 0x042ff00000041804 */
[----:B------:R-:W-:Y:S01]  /*8680*/  HMMA.16816.F32.BF16 R16, R196, R34, R16 ;  /* 0x00000022c410723c */ /* 0x000fe20000041810 */
[----:B------:R-:W1:Y:S07]  /*8690*/  LDSM.16.M88.4 R32, [R169+0xe800] ;  /* 0x00e80000a920783b */ /* 0x000e6e0000000200 */
[C---:B--2---:R-:W-:Y:S08]  /*86a0*/  HMMA.16816.F32.BF16 R28, R204.reuse, R12, R28 ;  /* 0x0000000ccc1c723c */ /* 0x044ff0000004181c */
[C---:B------:R-:W-:Y:S01]  /*86b0*/  HMMA.16816.F32.BF16 R188, R204.reuse, R14, R188 ;  /* 0x0000000eccbc723c */ /* 0x040fe200000418bc */
[----:B------:R-:W-:Y:S07]  /*86c0*/  LDSM.16.M88.4 R12, [R233+0x6000] ;  /* 0x00600000e90c783b */ /* 0x000fee0000000200 */
[C---:B---3--:R-:W-:Y:S08]  /*86d0*/  HMMA.16816.F32.BF16 R184, R204.reuse, R8, R184 ;  /* 0x00000008ccb8723c */ /* 0x048ff000000418b8 */
[----:B------:R-:W-:Y:S01]  /*86e0*/  HMMA.16816.F32.BF16 R180, R204, R10, R180 ;  /* 0x0000000accb4723c */ /* 0x000fe200000418b4 */
[----:B------:R-:W2:Y:S07]  /*86f0*/  LDSM.16.M88.4 R8, [R225+0xe000] ;  /* 0x00e00000e108783b */ /* 0x000eae0000000200 */
[C---:B-----5:R-:W-:Y:S08]  /*8700*/  HMMA.16816.F32.BF16 R4, R172.reuse, R20, R4 ;  /* 0x00000014ac04723c */ /* 0x060ff00000041804 */
[----:B------:R-:W-:Y:S01]  /*8710*/  HMMA.16816.F32.BF16 R16, R172, R22, R16 ;  /* 0x00000016ac10723c */ /* 0x000fe20000041810 */
[----:B------:R-:W3:Y:S07]  /*8720*/  LDSM.16.M88.4 R20, [R170+0xe800] ;  /* 0x00e80000aa14783b */ /* 0x000eee0000000200 */
[----:B----4-:R-:W-:Y:S08]  /*8730*/  HMMA.16816.F32.BF16 R28, R196, R208, R28 ;  /* 0x000000d0c41c723c */ /* 0x010ff0000004181c */
[C---:B------:R-:W-:Y:S08]  /*8740*/  HMMA.16816.F32.BF16 R4, R24.reuse, R212, R4 ;  /* 0x000000d41804723c */ /* 0x040ff00000041804 */
[----:B------:R-:W-:Y:S08]  /*8750*/  HMMA.16816.F32.BF16 R16, R24, R214, R16 ;  /* 0x000000d61810723c */ /* 0x000ff00000041810 */
[----:B------:R-:W-:Y:S01]  /*8760*/  HMMA.16816.F32.BF16 R188, R196, R210, R188 ;  /* 0x000000d2c4bc723c */ /* 0x000fe200000418bc */
[----:B------:R-:W4:Y:S07]  /*8770*/  LDSM.16.M88.4 R208, [R169+0xf000] ;  /* 0x00f00000a9d0783b */ /* 0x000f2e0000000200 */
[C---:B------:R-:W-:Y:S08]  /*8780*/  HMMA.16816.F32.BF16 R176, R204.reuse, R220, R176 ;  /* 0x000000dcccb0723c */ /* 0x040ff000000418b0 */
[----:B------:R-:W-:Y:S08]  /*8790*/  HMMA.16816.F32.BF16 R200, R204, R222, R200 ;  /* 0x000000deccc8723c */ /* 0x000ff000000418c8 */
[----:B-1----:R-:W-:Y:S01]  /*87a0*/  HMMA.16816.F32.BF16 R204, R172, R32, R28 ;  /* 0x00000020accc723c */ /* 0x002fe2000004181c */
[----:B------:R-:W1:Y:S07]  /*87b0*/  LDSM.16.M88.4 R28, [R225+0xe800] ;  /* 0x00e80000e11c783b */ /* 0x000e6e0000000200 */
[C---:B--2---:R-:W-:Y:S08]  /*87c0*/  HMMA.16816.F32.BF16 R4, R12.reuse, R8, R4 ;  /* 0x000000080c04723c */ /* 0x044ff00000041804 */
[----:B------:R-:W-:Y:S01]  /*87d0*/  HMMA.16816.F32.BF16 R16, R12, R10, R16 ;  /* 0x0000000a0c10723c */ /* 0x000fe20000041810 */
[----:B------:R-:W2:Y:S07]  /*87e0*/  LDSM.16.M88.4 R8, [R224+UR5+0xf800] ;  /* 0x00f80005e008783b */ /* 0x000eae0008000200 */
[C---:B------:R-:W-:Y:S03]  /*87f0*/  HMMA.16816.F32.BF16 R184, R196.reuse, R192, R184 ;  /* 0x000000c0c4b8723c */ /* 0x040fe600000418b8 */
[----:B------:R-:W-:Y:S01]  /*8800*/  FMUL.FTZ R4, R4, UR4 ;  /* 0x0000000404047c20 */ /* 0x000fe20008410000 */
[----:B------:R-:W-:Y:S01]  /*8810*/  FMUL.FTZ R5, R5, UR4 ;  /* 0x0000000405057c20 */ /* 0x000fe20008410000 */
[----:B------:R-:W-:Y:S01]  /*8820*/  FMUL.FTZ R6, R6, UR4 ;  /* 0x0000000406067c20 */ /* 0x000fe20008410000 */
[----:B------:R-:W-:Y:S01]  /*8830*/  FMUL.FTZ R7, R7, UR4 ;  /* 0x0000000407077c20 */ /* 0x000fe20008410000 */
[----:B------:R-:W5:Y:S01]  /*8840*/  MUFU.TANH R33, R4 ;  /* 0x0000000400217308 */ /* 0x000f620000002400 */
[----:B------:R-:W-:Y:S01]  /*8850*/  HMMA.16816.F32.BF16 R192, R196, R194, R180 ;  /* 0x000000c2c4c0723c */ /* 0x000fe200000418b4 */
[----:B------:R-:W5:Y:S02]  /*8860*/  LDSM.16.M88.4 R180, [R170+0xf000] ;  /* 0x00f00000aab4783b */ /* 0x000f640000000200 */
[----:B------:R-:W-:Y:S01]  /*8870*/  FMUL.FTZ R16, R16, UR4 ;  /* 0x0000000410107c20 */ /* 0x000fe20008410000 */
[----:B------:R-:W-:Y:S01]  /*8880*/  FMUL.FTZ R17, R17, UR4 ;  /* 0x0000000411117c20 */ /* 0x000fe20008410000 */
[----:B------:R-:W-:Y:S01]  /*8890*/  FMUL.FTZ R18, R18, UR4 ;  /* 0x0000000412127c20 */ /* 0x000fe20008410000 */
[----:B------:R-:W-:Y:S01]  /*88a0*/  FMUL.FTZ R19, R19, UR4 ;  /* 0x0000000413137c20 */ /* 0x000fe20008410000 */
[----:B------:R-:W-:Y:S01]  /*88b0*/  MUFU.TANH R32, R5 ;  /* 0x0000000500207308 */ /* 0x000fe20000002400 */
[----:B------:R-:W-:Y:S07]  /*88c0*/  HMMA.16816.F32.BF16 R188, R172, R34, R188 ;  /* 0x00000022acbc723c */ /* 0x000fee00000418bc */
[----:B------:R-:W-:Y:S01]  /*88d0*/  MUFU.TANH R34, R16 ;  /* 0x0000001000227308 */ /* 0x000fe20000002400 */
[----:B---3--:R-:W-:Y:S07]  /*88e0*/  HMMA.16816.F32.BF16 R204, R24, R20, R204 ;  /* 0x0000001418cc723c */ /* 0x008fee00000418cc */
[----:B------:R-:W3:Y:S01]  /*88f0*/  MUFU.TANH R20, R6 ;  /* 0x0000000600147308 */ /* 0x000ee20000002400 */
[----:B----4-:R-:W-:Y:S07]  /*8900*/  HMMA.16816.F32.BF16 R184, R172, R208, R184 ;  /* 0x000000d0acb8723c */ /* 0x010fee00000418b8 */
[----:B------:R4:W3:Y:S01]  /*8910*/  MUFU.TANH R21, R7 ;  /* 0x0000000700157308 */ /* 0x0008e20000002400 */
[----:B------:R-:W-:Y:S07]  /*8920*/  HMMA.16816.F32.BF16 R188, R24, R22, R188 ;  /* 0x0000001618bc723c */ /* 0x000fee00000418bc */
[----:B------:R-:W3:Y:S01]  /*8930*/  MUFU.TANH R35, R18 ;  /* 0x0000001200237308 */ /* 0x000ee20000002400 */
[----:B-1----:R-:W-:Y:S01]  /*8940*/  HMMA.16816.F32.BF16 R204, R12, R28, R204 ;  /* 0x0000001c0ccc723c */ /* 0x002fe200000418cc */
[----:B------:R-:W-:-:S06]  /*8950*/  IMAD.SHL.U32 R29, R0, 0x40, RZ ;  /* 0x00000040001d7824 */ /* 0x000fcc00078e00ff */
[----:B------:R-:W1:Y:S01]  /*8960*/  MUFU.TANH R28, R17 ;  /* 0x00000011001c7308 */ /* 0x000e620000002400 */
[----:B--2---:R-:W-:Y:S01]  /*8970*/  HMMA.16816.F32.BF16 R176, R196, R8, R176 ;  /* 0x00000008c4b0723c */ /* 0x004fe200000418b0 */
[----:B----4-:R-:W2:Y:S01]  /*8980*/  LDSM.16.M88.4 R4, [R225+0xf000] ;  /* 0x00f00000e104783b */ /* 0x010ea20000000200 */
[----:B------:R-:W-:-:S05]  /*8990*/  IMAD.SHL.U32 R8, R217, 0x2, RZ ;  /* 0x00000002d9087824 */ /* 0x000fca00078e00ff */
[----:B------:R4:W1:Y:S01]  /*89a0*/  MUFU.TANH R208, R19 ;  /* 0x0000001300d07308 */ /* 0x0008620000002400 */
[----:B-----5:R-:W-:Y:S01]  /*89b0*/  HMMA.16816.F32.BF16 R184, R24, R180, R184 ;  /* 0x000000b418b8723c */ /* 0x020fe200000418b8 */
[----:B------:R-:W-:Y:S02]  /*89c0*/  LOP3.LUT R29, R29, 0x6, R8, 0xf8, !PT ;  /* 0x000000061d1d7812 */ /* 0x000fe400078ef808 */
[----:B------:R-:W-:Y:S01]  /*89d0*/  FMUL.FTZ R204, R204, UR4 ;  /* 0x00000004cccc7c20 */ /* 0x000fe20008410000 */
[----:B------:R-:W-:Y:S01]  /*89e0*/  FMUL.FTZ R205, R205, UR4 ;  /* 0x00000004cdcd7c20 */ /* 0x000fe20008410000 */
[----:B------:R-:W-:Y:S01]  /*89f0*/  FMUL.FTZ R180, R207, UR4 ;  /* 0x00000004cfb47c20 */ /* 0x000fe20008410000 */
[C---:B------:R-:W-:Y:S02]  /*8a00*/  VIADD R8, R29.reuse, 0xffffff80 ;  /* 0xffffff801d087836 */ /* 0x040fe40000000000 */
[----:B------:R-:W-:Y:S01]  /*8a10*/  HMMA.16816.F32.BF16 R188, R12, R30, R188 ;  /* 0x0000001e0cbc723c */ /* 0x000fe200000418bc */
[----:B------:R-:W-:Y:S01]  /*8a20*/  VIADD R22, R29, 0xffffff81 ;  /* 0xffffff811d167836 */ /* 0x000fe20000000000 */
[----:B------:R-:W5:Y:S01]  /*8a30*/  MUFU.TANH R204, R204 ;  /* 0x000000cc00cc7308 */ /* 0x000f620000002400 */
[----:B------:R-:W-:Y:S01]  /*8a40*/  ISETP.GE.AND P2, PT, R8, R165, PT ;  /* 0x000000a50800720c */ /* 0x000fe20003f46270 */
[----:B------:R-:W-:-:S03]  /*8a50*/  FMUL.FTZ R31, R206, UR4 ;  /* 0x00000004ce1f7c20 */ /* 0x000fc60008410000 */
[----:B------:R-:W-:Y:S01]  /*8a60*/  FSEL R30, R33, -INF , !P2 ;  /* 0xff800000211e7808 */ /* 0x000fe20005000000 */
[----:B------:R-:W-:Y:S01]  /*8a70*/  HMMA.16816.F32.BF16 R192, R172, R210, R192 ;  /* 0x000000d2acc0723c */ /* 0x000fe200000418c0 */
[----:B----4-:R-:W4:Y:S01]  /*8a80*/  LDSM.16.M88.4 R16, [R169+0xf800] ;  /* 0x00f80000a910783b */ /* 0x010f220000000200 */
[----:B------:R-:W-:Y:S01]  /*8a90*/  ISETP.GE.AND P2, PT, R8, R2, PT ;  /* 0x000000020800720c */ /* 0x000fe20003f46270 */
[----:B------:R-:W5:Y:S05]  /*8aa0*/  MUFU.TANH R31, R31 ;  /* 0x0000001f001f7308 */ /* 0x000f6a0000002400 */
[----:B------:R-:W-:Y:S01]  /*8ab0*/  HMMA.16816.F32.BF16 R200, R196, R10, R200 ;  /* 0x0000000ac4c8723c */ /* 0x000fe200000418c8 */
[----:B------:R-:W5:Y:S02]  /*8ac0*/  LDSM.16.M88.4 R8, [R170+0xf800] ;  /* 0x00f80000aa08783b */ /* 0x000f640000000200 */
[----:B------:R-:W-:Y:S01]  /*8ad0*/  FMUL.FTZ R250, R188, UR4 ;  /* 0x00000004bcfa7c20 */ /* 0x000fe20008410000 */
[----:B------:R-:W5:Y:S01]  /*8ae0*/  MUFU.TANH R248, R205 ;  /* 0x000000cd00f87308 */ /* 0x000f620000002400 */
[----:B------:R-:W-:Y:S01]  /*8af0*/  FMUL.FTZ R189, R189, UR4 ;  /* 0x00000004bdbd7c20 */ /* 0x000fe20008410000 */
[----:B------:R-:W-:-:S02]  /*8b00*/  FMUL.FTZ R191, R191, UR4 ;  /* 0x00000004bfbf7c20 */ /* 0x000fc40008410000 */
[----:B--2---:R-:W-:Y:S01]  /*8b10*/  HMMA.16816.F32.BF16 R184, R12, R4, R184 ;  /* 0x000000040cb8723c */ /* 0x004fe200000418b8 */
[----:B---3--:R-:W-:Y:S01]  /*8b20*/  FSEL R4, R20, -INF , !P2 ;  /* 0xff80000014047808 */ /* 0x008fe20005000000 */
[----:B------:R-:W-:Y:S01]  /*8b30*/  VIADD R20, R29, 0xffffff88 ;  /* 0xffffff881d147836 */ /* 0x000fe20000000000 */
[----:B------:R-:W-:Y:S01]  /*8b40*/  ISETP.GE.AND P2, PT, R22, R165, PT ;  /* 0x000000a51600720c */ /* 0x000fe20003f46270 */
[----:B------:R-:W2:Y:S01]  /*8b50*/  MUFU.TANH R180, R180 ;  /* 0x000000b400b47308 */ /* 0x000ea20000002400 */
[----:B------:R-:W-:Y:S02]  /*8b60*/  FMUL.FTZ R5, R190, UR4 ;  /* 0x00000004be057c20 */ /* 0x000fe40008410000 */
[----:B------:R-:W-:Y:S01]  /*8b70*/  FSEL R188, R32, -INF , !P2 ;  /* 0xff80000020bc7808 */ /* 0x000fe20005000000 */
[----:B------:R-:W-:Y:S01]  /*8b80*/  HMMA.16816.F32.BF16 R192, R24, R182, R192 ;  /* 0x000000b618c0723c */ /* 0x000fe200000418c0 */
[----:B------:R-:W-:-:S03]  /*8b90*/  ISETP.GE.AND P2, PT, R22, R2, PT ;  /* 0x000000021600720c */ /* 0x000fc60003f46270 */
[----:B------:R-:W3:Y:S01]  /*8ba0*/  MUFU.TANH R250, R250 ;  /* 0x000000fa00fa7308 */ /* 0x000ee20000002400 */
[----:B------:R-:W-:Y:S02]  /*8bb0*/  FSEL R32, R21, -INF , !P2 ;  /* 0xff80000015207808 */ /* 0x000fe40005000000 */
[----:B------:R-:W-:-:S04]  /*8bc0*/  ISETP.GE.AND P2, PT, R20, R165, PT ;  /* 0x000000a51400720c */ /* 0x000fc80003f46270 */
[----:B------:R-:W-:Y:S01]  /*8bd0*/  FSEL R34, R34, -INF , !P2 ;  /* 0xff80000022227808 */ /* 0x000fe20005000000 */
[----:B------:R-:W3:Y:S01]  /*8be0*/  MUFU.TANH R5, R5 ;  /* 0x0000000500057308 */ /* 0x000ee20000002400 */
[----:B------:R-:W-:Y:S01]  /*8bf0*/  ISETP.GE.AND P2, PT, R20, R2, PT ;  /* 0x000000021400720c */ /* 0x000fe20003f46270 */
[----:B------:R-:W-:Y:S01]  /*8c00*/  FMUL.FTZ R184, R184, UR4 ;  /* 0x00000004b8b87c20 */ /* 0x000fe20008410000 */
[----:B------:R-:W3:Y:S01]  /*8c10*/  LDSM.16.M88.4 R20, [R225+0xf800] ;  /* 0x00f80000e114783b */ /* 0x000ee20000000200 */
[----:B----4-:R-:W-:Y:S01]  /*8c20*/  HMMA.16816.F32.BF16 R176, R172, R16, R176 ;  /* 0x00000010acb0723c */ /* 0x010fe200000418b0 */
[----:B------:R-:W-:Y:S01]  /*8c30*/  VIADD R17, R29, 0xffffff89 ;  /* 0xffffff891d117836 */ /* 0x000fe20000000000 */
[----:B------:R-:W-:Y:S01]  /*8c40*/  FSEL R16, R35, -INF , !P2 ;  /* 0xff80000023107808 */ /* 0x000fe20005000000 */
[----:B------:R-:W-:Y:S01]  /*8c50*/  FMUL.FTZ R185, R185, UR4 ;  /* 0x00000004b9b97c20 */ /* 0x000fe20008410000 */
[----:B------:R-:W4:Y:S01]  /*8c60*/  MUFU.TANH R252, R189 ;  /* 0x000000bd00fc7308 */ /* 0x000f220000002400 */
[----:B------:R-:W-:Y:S01]  /*8c70*/  FMUL.FTZ R182, R187, UR4 ;  /* 0x00000004bbb67c20 */ /* 0x000fe20008410000 */
[----:B------:R-:W-:Y:S01]  /*8c80*/  ISETP.GE.AND P2, PT, R17, R165, PT ;  /* 0x000000a51100720c */ /* 0x000fe20003f46270 */
[----:B------:R-:W-:-:S04]  /*8c90*/  DEPBAR.LE SB0, 0x0 ;  /* 0x000080000000791a */ /* 0x000fc80000000000 */
[----:B-1----:R-:W-:Y:S01]  /*8ca0*/  FSEL R28, R28, -INF , !P2 ;  /* 0xff8000001c1c7808 */ /* 0x002fe20005000000 */
[----:B------:R-:W-:Y:S01]  /*8cb0*/  HMMA.16816.F32.BF16 R192, R12, R6, R192 ;  /* 0x000000060cc0723c */ /* 0x000fe200000418c0 */
[----:B------:R-:W-:Y:S01]  /*8cc0*/  ISETP.GE.AND P2, PT, R17, R2, PT ;  /* 0x000000021100720c */ /* 0x000fe20003f46270 */
[----:B------:R-:W-:Y:S01]  /*8cd0*/  VIADD R17, R29, 0xffffff90 ;  /* 0xffffff901d117836 */ /* 0x000fe20000000000 */
[----:B------:R-:W1:Y:S01]  /*8ce0*/  MUFU.TANH R246, R191 ;  /* 0x000000bf00f67308 */ /* 0x000e620000002400 */
[----:B------:R-:W-:Y:S01]  /*8cf0*/  FMUL.FTZ R7, R186, UR4 ;  /* 0x00000004ba077c20 */ /* 0x000fe20008410000 */
[----:B------:R-:W-:Y:S02]  /*8d00*/  FSEL R6, R208, -INF , !P2 ;  /* 0xff800000d0067808 */ /* 0x000fe40005000000 */
[----:B------:R-:W-:Y:S01]  /*8d10*/  ISETP.GE.AND P2, PT, R17, R165, PT ;  /* 0x000000a51100720c */ /* 0x000fe20003f46270 */
[----:B-----5:R-:W-:Y:S01]  /*8d20*/  HMMA.16816.F32.BF16 R176, R24, R8, R176 ;  /* 0x0000000818b0723c */ /* 0x020fe200000418b0 */
[----:B------:R-:W-:-:S02]  /*8d30*/  VIADD R8, R29, 0xffffff98 ;  /* 0xffffff981d087836 */ /* 0x000fc40000000000 */
[----:B------:R-:W-:Y:S01]  /*8d40*/  FSEL R198, R204, -INF , !P2 ;  /* 0xff800000ccc67808 */ /* 0x000fe20005000000 */
[----:B------:R-:W5:Y:S01]  /*8d50*/  MUFU.TANH R224, R184 ;  /* 0x000000b800e07308 */ /* 0x000f620000002400 */
[-C--:B------:R-:W-:Y:S01]  /*8d60*/  ISETP.GE.AND P2, PT, R17, R2.reuse, PT ;  /* 0x000000021100720c */ /* 0x080fe20003f46270 */
[----:B------:R-:W-:Y:S02]  /*8d70*/  VIADD R17, R29, 0xffffff91 ;  /* 0xffffff911d117836 */ /* 0x000fe40000000000 */
[----:B------:R-:W-:Y:S01]  /*8d80*/  HMMA.16816.F32.BF16 R200, R172, R18, R200 ;  /* 0x00000012acc8723c */ /* 0x000fe200000418c8 */
[----:B------:R-:W-:Y:S02]  /*8d90*/  FSEL R204, R31, -INF , !P2 ;  /* 0xff8000001fcc7808 */ /* 0x000fe40005000000 */
[----:B------:R-:W-:Y:S01]  /*8da0*/  ISETP.GE.AND P2, PT, R17, R165, PT ;  /* 0x000000a51100720c */ /* 0x000fe20003f46270 */
[----:B------:R-:W5:Y:S01]  /*8db0*/  MUFU.TANH R7, R7 ;  /* 0x0000000700077308 */ /* 0x000f620000002400 */
[----:B------:R-:W-:Y:S01]  /*8dc0*/  FMUL.FTZ R192, R192, UR4 ;  /* 0x00000004c0c07c20 */ /* 0x000fe20008410000 */
[----:B------:R-:W-:Y:S01]  /*8dd0*/  FMUL.FTZ R194, R194, UR4 ;  /* 0x00000004c2c27c20 */ /* 0x000fe20008410000 */
[----:B------:R-:W-:Y:S01]  /*8de0*/  FSEL R248, R248, -INF , !P2 ;  /* 0xff800000f8f87808 */ /* 0x000fe20005000000 */
[----:B------:R-:W-:Y:S01]  /*8df0*/  FMUL.FTZ R193, R193, UR4 ;  /* 0x00000004c1c17c20 */ /* 0x000fe20008410000 */
[----:B------:R-:W-:Y:S01]  /*8e00*/  ISETP.GE.AND P2, PT, R17, R2, PT ;  /* 0x000000021100720c */ /* 0x000fe20003f46270 */
[----:B------:R-:W-:-:S02]  /*8e10*/  FMUL.FTZ R186, R195, UR4 ;  /* 0x00000004c3ba7c20 */ /* 0x000fc40008410000 */
[----:B------:R-:W5:Y:S01]  /*8e20*/  MUFU.TANH R238, R185 ;  /* 0x000000b900ee7308 */ /* 0x000f620000002400 */
[----:B--2---:R-:W-:Y:S01]  /*8e30*/  FSEL R174, R180, -INF , !P2 ;  /* 0xff800000b4ae7808 */ /* 0x004fe20005000000 */
[----:B---3--:R-:W-:Y:S01]  /*8e40*/  HMMA.16816.F32.BF16 R176, R12, R20, R176 ;  /* 0x000000140cb0723c */ /* 0x008fe200000418b0 */
[----:B------:R-:W-:-:S04]  /*8e50*/  ISETP.GE.AND P2, PT, R8, R165, PT ;  /* 0x000000a50800720c */ /* 0x000fc80003f46270 */
[----:B------:R-:W-:Y:S01]  /*8e60*/  FSEL R250, R250, -INF , !P2 ;  /* 0xff800000fafa7808 */ /* 0x000fe20005000000 */
[----:B------:R-:W2:Y:S01]  /*8e70*/  MUFU.TANH R182, R182 ;  /* 0x000000b600b67308 */ /* 0x000ea20000002400 */
[----:B------:R-:W-:Y:S01]  /*8e80*/  ISETP.GE.AND P2, PT, R8, R2, PT ;  /* 0x000000020800720c */ /* 0x000fe20003f46270 */
[----:B------:R-:W-:Y:S01]  /*8e90*/  VIADD R8, R29, 0xffffff99 ;  /* 0xffffff991d087836 */ /* 0x000fe20000000000 */
[----:B------:R-:W-:Y:S02]  /*8ea0*/  HMMA.16816.F32.BF16 R200, R24, R10, R200 ;  /* 0x0000000a18c8723c */ /* 0x000fe400000418c8 */
[----:B------:R-:W-:Y:S01]  /*8eb0*/  FSEL R172, R5, -INF , !P2 ;  /* 0xff80000005ac7808 */ /* 0x000fe20005000000 */
[----:B------:R-:W-:Y:S01]  /*8ec0*/  VIADD R5, R29, 0xffffffa0 ;  /* 0xffffffa01d057836 */ /* 0x000fe20000000000 */
[----:B------:R-:W-:Y:S01]  /*8ed0*/  ISETP.GE.AND P2, PT, R8, R165, PT ;  /* 0x000000a50800720c */ /* 0x000fe20003f46270 */
[----:B------:R-:W3:Y:S03]  /*8ee0*/  MUFU.TANH R234, R192 ;  /* 0x000000c000ea7308 */ /* 0x000ee60000002400 */
[----:B----4-:R-:W-:-:S02]  /*8ef0*/  FSEL R252, R252, -INF , !P2 ;  /* 0xff800000fcfc7808 */ /* 0x010fc40005000000 */
[----:B------:R-:W-:Y:S01]  /*8f00*/  ISETP.GE.AND P2, PT, R8, R2, PT ;  /* 0x000000020800720c */ /* 0x000fe20003f46270 */
[----:B------:R-:W-:Y:S01]  /*8f10*/  FMUL.FTZ R176, R176, UR4 ;  /* 0x00000004b0b07c20 */ /* 0x000fe20008410000 */
[----:B------:R-:W-:Y:S01]  /*8f20*/  FMUL.FTZ R178, R178, UR4 ;  /* 0x00000004b2b27c20 */ /* 0x000fe20008410000 */
[----:B------:R-:W4:Y:S01]  /*8f30*/  MUFU.TANH R184, R194 ;  /* 0x000000c200b87308 */ /* 0x000f220000002400 */
[----:B-1----:R-:W-:Y:S01]  /*8f40*/  FSEL R246, R246, -INF , !P2 ;  /* 0xff800000f6f67808 */ /* 0x002fe20005000000 */
[----:B------:R-:W-:Y:S01]  /*8f50*/  FMUL.FTZ R177, R177, UR4 ;  /* 0x00000004b1b17c20 */ /* 0x000fe20008410000 */
[----:B------:R-:W-:Y:S01]  /*8f60*/  ISETP.GE.AND P2, PT, R5, R165, PT ;  /* 0x000000a50500720c */ /* 0x000fe20003f46270 */
[----:B------:R-:W-:-:S03]  /*8f70*/  FMUL.FTZ R179, R179, UR4 ;  /* 0x00000004b3b37c20 */ /* 0x000fc60008410000 */
[----:B-----5:R-:W-:Y:S01]  /*8f80*/  FSEL R224, R224, -INF , !P2 ;  /* 0xff800000e0e07808 */ /* 0x020fe20005000000 */
[----:B------:R-:W1:Y:S01]  /*8f90*/  MUFU.TANH R222, R193 ;  /* 0x000000c100de7308 */ /* 0x000e620000002400 */
[----:B------:R-:W-:Y:S01]  /*8fa0*/  BAR.SYNC.DEFER_BLOCKING 0x0 ;  /* 0x0000000000007b1d */ /* 0x000fe20000010000 */
[----:B------:R-:W-:Y:S01]  /*8fb0*/  ISETP.GE.AND P2, PT, R5, R2, PT ;  /* 0x000000020500720c */ /* 0x000fe20003f46270 */
[----:B------:R-:W-:Y:S01]  /*8fc0*/  VIADD R5, R29, 0xffffffa1 ;  /* 0xffffffa11d057836 */ /* 0x000fe20000000000 */
[----:B------:R-:W-:Y:S02]  /*8fd0*/  HMMA.16816.F32.BF16 R200, R12, R22, R200 ;  /* 0x000000160cc8723c */ /* 0x000fe400000418c8 */
[----:B------:R-:W-:Y:S02]  /*8fe0*/  FSEL R180, R7, -INF , !P2 ;  /* 0xff80000007b47808 */ /* 0x000fe40005000000 */
[----:B------:R-:W-:Y:S01]  /*8ff0*/  ISETP.GE.AND P2, PT, R5, R165, PT ;  /* 0x000000a50500720c */ /* 0x000fe20003f46270 */
[----:B------:R-:W5:Y:S03]  /*9000*/  MUFU.TANH R186, R186 ;  /* 0x000000ba00ba7308 */ /* 0x000f660000002400 */
[----:B------:R-:W-:-:S02]  /*9010*/  FSEL R238, R238, -INF , !P2 ;  /* 0xff800000eeee7808 */ /* 0x000fc40005000000 */
[----:B------:R-:W-:Y:S01]  /*9020*/  ISETP.GE.AND P2, PT, R5, R2, PT ;  /* 0x000000020500720c */ /* 0x000fe20003f46270 */
[----:B------:R-:W-:Y:S02]  /*9030*/  VIADD R5, R29, 0xffffffa8 ;  /* 0xffffffa81d057836 */ /* 0x000fe40000000000 */
[----:B------:R-:W5:Y:S01]  /*9040*/  MUFU.TANH R220, R176 ;  /* 0x000000b000dc7308 */ /* 0x000f620000002400 */
[----:B--2---:R-:W-:Y:S02]  /*9050*/  FSEL R182, R182, -INF , !P2 ;  /* 0xff800000b6b67808 */ /* 0x004fe40005000000 */
[----:B------:R-:W-:-:S03]  /*9060*/  ISETP.GE.AND P2, PT, R5, R165, PT ;  /* 0x000000a50500720c */ /* 0x000fc60003f46270 */
[----:B------:R-:W-:Y:S01]  /*9070*/  FMUL.FTZ R200, R200, UR4 ;  /* 0x00000004c8c87c20 */ /* 0x000fe20008410000 */
[----:B---3--:R-:W-:Y:S01]  /*9080*/  FSEL R234, R234, -INF , !P2 ;  /* 0xff800000eaea7808 */ /* 0x008fe20005000000 */
[----:B------:R-:W2:Y:S01]  /*9090*/  MUFU.TANH R210, R178 ;  /* 0x000000b200d27308 */ /* 0x000ea20000002400 */
[----:B------:R-:W-:Y:S01]  /*90a0*/  ISETP.GE.AND P2, PT, R5, R2, PT ;  /* 0x000000020500720c */ /* 0x000fe20003f46270 */
[----:B------:R-:W-:Y:S02]  /*90b0*/  VIADD R5, R29, 0xffffffa9 ;  /* 0xffffffa91d057836 */ /* 0x000fe40000000000 */
[----:B------:R-:W-:Y:S01]  /*90c0*/  FMUL.FTZ R201, R201, UR4 ;  /* 0x00000004c9c97c20 */ /* 0x000fe20008410000 */
[----:B------:R-:W-:Y:S01]  /*90d0*/  FMUL.FTZ R202, R202, UR4 ;  /* 0x00000004caca7c20 */ /* 0x000fe20008410000 */
[----:B----4-:R-:W-:Y:S01]  /*90e0*/  FSEL R184, R184, -INF , !P2 ;  /* 0xff800000b8b87808 */ /* 0x010fe20005000000 */
[----:B------:R-:W-:Y:S01]  /*90f0*/  FMUL.FTZ R203, R203, UR4 ;  /* 0x00000004cbcb7c20 */ /* 0x000fe20008410000 */
[----:B------:R-:W-:Y:S01]  /*9100*/  ISETP.GE.AND P2, PT, R5, R165, PT ;  /* 0x000000a50500720c */ /* 0x000fe20003f46270 */
[----:B------:R-:W3:Y:S03]  /*9110*/  MUFU.TANH R214, R177 ;  /* 0x000000b100d67308 */ /* 0x000ee60000002400 */
[----:B-1----:R-:W-:-:S02]  /*9120*/  FSEL R222, R222, -INF , !P2 ;  /* 0xff800000dede7808 */ /* 0x002fc40005000000 */
[----:B------:R-:W-:Y:S01]  /*9130*/  ISETP.GE.AND P2, PT, R5, R2, PT ;  /* 0x000000020500720c */ /* 0x000fe20003f46270 */
[----:B------:R-:W-:Y:S02]  /*9140*/  VIADD R5, R29, 0xffffffb0 ;  /* 0xffffffb01d057836 */ /* 0x000fe40000000000 */
[----:B------:R-:W1:Y:S01]  /*9150*/  MUFU.TANH R208, R179 ;  /* 0x000000b300d07308 */ /* 0x000e620000002400 */
[----:B-----5:R-:W-:Y:S02]  /*9160*/  FSEL R186, R186, -INF , !P2 ;  /* 0xff800000baba7808 */ /* 0x020fe40005000000 */
[----:B------:R-:W-:-:S04]  /*9170*/  ISETP.GE.AND P2, PT, R5, R165, PT ;  /* 0x000000a50500720c */ /* 0x000fc80003f46270 */
[----:B------:R-:W-:Y:S01]  /*9180*/  FSEL R220, R220, -INF , !P2 ;  /* 0xff800000dcdc7808 */ /* 0x000fe20005000000 */
[----:B------:R-:W4:Y:S01]  /*9190*/  MUFU.TANH R211, R200 ;  /* 0x000000c800d37308 */ /* 0x000f220000002400 */
[----:B------:R-:W-:Y:S01]  /*91a0*/  ISETP.GE.AND P2, PT, R5, R2, PT ;  /* 0x000000020500720c */ /* 0x000fe20003f46270 */
[----:B------:R-:W-:-:S03]  /*91b0*/  VIADD R5, R29, 0xffffffb1 ;  /* 0xffffffb11d057836 */ /* 0x000fc60000000000 */
[----:B--2---:R-:W-:Y:S02]  /*91c0*/  FSEL R210, R210, -INF , !P2 ;  /* 0xff800000d2d27808 */ /* 0x004fe40005000000 */
[CC--:B------:R-:W-:Y:S01]  /*91d0*/  ISETP.GE.AND P2, PT, R5.reuse, R165.reuse, PT ;  /* 0x000000a50500720c */ /* 0x0c0fe20003f46270 */
[----:B------:R-:W2:Y:S03]  /*91e0*/  MUFU.TANH R212, R201 ;  /* 0x000000c900d47308 */ /* 0x000ea60000002400 */
[----:B---3--:R-:W-:Y:S02]  /*91f0*/  FSEL R214, R214, -INF , !P2 ;  /* 0xff800000d6d67808 */ /* 0x008fe40005000000 */
[----:B------:R-:W-:Y:S01]  /*9200*/  ISETP.GE.AND P2, PT, R5, R2, PT ;  /* 0x000000020500720c */ /* 0x000fe20003f46270 */
[C---:B------:R-:W-:Y:S02]  /*9210*/  VIADD R5, R29.reuse, 0xffffffb8 ;  /* 0xffffffb81d057836 */ /* 0x040fe40000000000 */
[----:B------:R-:W3:Y:S01]  /*9220*/  MUFU.TANH R206, R202 ;  /* 0x000000ca00ce7308 */ /* 0x000ee20000002400 */
[----:B-1----:R-:W-:Y:S01]  /*9230*/  FSEL R208, R208, -INF , !P2 ;  /* 0xff800000d0d07808 */ /* 0x002fe20005000000 */
[----:B------:R-:W-:Y:S01]  /*9240*/  VIADD R29, R29, 0xffffffb9 ;  /* 0xffffffb91d1d7836 */ /* 0x000fe20000000000 */
[----:B------:R-:W-:-:S04]  /*9250*/  ISETP.GE.AND P2, PT, R5, R165, PT ;  /* 0x000000a50500720c */ /* 0x000fc80003f46270 */
[----:B----4-:R-:W-:Y:S01]  /*9260*/  FSEL R211, R211, -INF , !P2 ;  /* 0xff800000d3d37808 */ /* 0x010fe20005000000 */
[----:B------:R-:W1:Y:S01]  /*9270*/  MUFU.TANH R207, R203 ;  /* 0x000000cb00cf7308 */ /* 0x000e620000002400 */
[----:B------:R-:W-:-:S04]  /*9280*/  ISETP.GE.AND P2, PT, R29, R165, PT ;  /* 0x000000a51d00720c */ /* 0x000fc80003f46270 */
[----:B--2---:R-:W-:Y:S02]  /*9290*/  FSEL R212, R212, -INF , !P2 ;  /* 0xff800000d4d47808 */ /* 0x004fe40005000000 */
[----:B------:R-:W-:-:S04]  /*92a0*/  ISETP.GE.AND P2, PT, R5, R2, PT ;  /* 0x000000020500720c */ /* 0x000fc80003f46270 */
[----:B---3--:R-:W-:Y:S02]  /*92b0*/  FSEL R206, R206, -INF , !P2 ;  /* 0xff800000cece7808 */ /* 0x008fe40005000000 */
[----:B------:R-:W-:-:S04]  /*92c0*/  ISETP.GE.AND P2, PT, R29, R2, PT ;  /* 0x000000021d00720c */ /* 0x000fc80003f46270 */
[----:B-1----:R-:W-:Y:S02]  /*92d0*/  FSEL R207, R207, -INF , !P2 ;  /* 0xff800000cfcf7808 */ /* 0x002fe40005000000 */
[----:B------:R-:W-:-:S13]  /*92e0*/  ISETP.GE.U32.AND P2, PT, R0, 0x3, PT ;  /* 0x000000030000780c */ /* 0x000fda0003f46070 */
[----:B------:R-:W-:Y:S05]  /*92f0*/  @!P2 BRA `(.L_x_601) ;  /* 0x00000008008ca947 */ /* 0x000fea0003800000 */
[----:B------:R-:W-:Y:S05]  /*9300*/  BRA.U !UP1, `(.L_x_602) ;  /* 0x0000000109f47547 */ /* 0x000fea000b800000 */
[----:B------:R-:W1:Y:S01]  /*9310*/  LDC R7, c[0x0][0x4f0] ;  /* 0x00013c00ff077b82 */ /* 0x000e620000000800 */
[----:B------:R-:W-:Y:S01]  /*9320*/  IMAD.MOV.U32 R10, RZ, RZ, RZ ;  /* 0x000000ffff0a7224 */ /* 0x000fe200078e00ff */
[C---:B------:R-:W-:Y:S01]  /*9330*/  IADD3 R8, PT, PT, R168.reuse, -0x80, RZ ;  /* 0xffffff80a8087810 */ /* 0x040fe20007ffe0ff */
[----:B------:R-:W-:Y:S01]  /*9340*/  VIADD R168, R168, 0xffffff40 ;  /* 0xffffff40a8a87836 */ /* 0x000fe20000000000 */
[----:B------:R-:W2:Y:S02]  /*9350*/  LDCU.64 UR6, c[0x0][0x3a0] ;  /* 0x00007400ff0677ac */ /* 0x000ea40008000a00 */
[----:B------:R-:W-:Y:S02]  /*9360*/  IABS R9, R8 ;  /* 0x0000000800097213 */ /* 0x000fe40000000000 */
[-C--:B-1----:R-:W-:Y:S02]  /*9370*/  IABS R5, R7.reuse ;  /* 0x0000000700057213 */ /* 0x082fe40000000000 */
[----:B------:R-:W-:-:S02]  /*9380*/  LOP3.LUT R8, R8, R7, RZ, 0x3c, !PT ;  /* 0x0000000708087212 */ /* 0x000fc400078e3cff */
[----:B------:R-:W1:Y:S08]  /*9390*/  I2F.RP R13, R5 ;  /* 0x00000005000d7306 */ /* 0x000e700000209400 */
[----:B-1----:R-:W1:Y:S02]  /*93a0*/  MUFU.RCP R12, R13 ;  /* 0x0000000d000c7308 */ /* 0x002e640000001000 */
[----:B-1----:R-:W-:-:S06]  /*93b0*/  VIADD R12, R12, 0xffffffe ;  /* 0x0ffffffe0c0c7836 */ /* 0x002fcc0000000000 */
[----:B------:R-:W1:Y:S02]  /*93c0*/  F2I.FTZ.U32.TRUNC.NTZ R11, R12 ;  /* 0x0000000c000b7305 */ /* 0x000e64000021f000 */
[----:B-1----:R-:W-:-:S04]  /*93d0*/  IMAD.MOV R2, RZ, RZ, -R11 ;  /* 0x000000ffff027224 */ /* 0x002fc800078e0a0b */
[----:B------:R-:W-:-:S04]  /*93e0*/  IMAD R2, R2, R5, RZ ;  /* 0x0000000502027224 */ /* 0x000fc800078e02ff */
[----:B------:R-:W-:-:S06]  /*93f0*/  IMAD.HI.U32 R2, R11, R2, R10 ;  /* 0x000000020b027227 */ /* 0x000fcc00078e000a */
[----:B------:R-:W-:-:S05]  /*9400*/  IMAD.HI.U32 R11, R2, R9, RZ ;  /* 0x00000009020b7227 */ /* 0x000fca00078e00ff */
[----:B------:R-:W-:-:S05]  /*9410*/  IADD3 R10, PT, PT, -R11, RZ, RZ ;  /* 0x000000ff0b0a7210 */ /* 0x000fca0007ffe1ff */
[C---:B------:R-:W-:Y:S01]  /*9420*/  IMAD R10, R5.reuse, R10, R9 ;  /* 0x0000000a050a7224 */ /* 0x040fe200078e0209 */
[----:B------:R-:W-:Y:S02]  /*9430*/  IABS R9, R168 ;  /* 0x000000a800097213 */ /* 0x000fe40000000000 */
[----:B------:R-:W-:Y:S02]  /*9440*/  LOP3.LUT R168, R168, R7, RZ, 0x3c, !PT ;  /* 0x00000007a8a87212 */ /* 0x000fe400078e3cff */
[----:B------:R-:W-:Y:S01]  /*9450*/  ISETP.GT.U32.AND P2, PT, R5, R10, PT ;  /* 0x0000000a0500720c */ /* 0x000fe20003f44070 */
[----:B------:R-:W-:-:S12]  /*9460*/  IMAD.HI.U32 R2, R2, R9, RZ ;  /* 0x0000000902027227 */ /* 0x000fd800078e00ff */
[----:B------:R-:W-:Y:S01]  /*9470*/  @!P2 IADD3 R10, PT, PT, R10, -R5, RZ ;  /* 0x800000050a0aa210 */ /* 0x000fe20007ffe0ff */
[----:B------:R-:W-:-:S03]  /*9480*/  @!P2 VIADD R11, R11, 0x1 ;  /* 0x000000010b0ba836 */ /* 0x000fc60000000000 */
[----:B------:R-:W-:-:S13]  /*9490*/  ISETP.GE.U32.AND P2, PT, R10, R5, PT ;  /* 0x000000050a00720c */ /* 0x000fda0003f46070 */
        /* <DEDUP_REMOVED lines=8> */
[----:B------:R-:W-:Y:S02]  /*9520*/  ISETP.GE.U32.AND P2, PT, R8, R5, PT ;  /* 0x000000050800720c */ /* 0x000fe40003f46070 */
[----:B------:R-:W-:-:S11]  /*9530*/  LOP3.LUT R8, RZ, R7, RZ, 0x33, !PT ;  /* 0x00000007ff087212 */ /* 0x000fd600078e33ff */
[----:B------:R-:W-:Y:S01]  /*9540*/  @P2 VIADD R2, R2, 0x1 ;  /* 0x0000000102022836 */ /* 0x000fe20000000000 */
[----:B------:R-:W-:-:S13]  /*9550*/  ISETP.GE.AND P2, PT, R168, RZ, PT ;  /* 0x000000ffa800720c */ /* 0x000fda0003f46270 */
[----:B------:R-:W-:Y:S02]  /*9560*/  @!P2 IADD3 R2, PT, PT, -R2, RZ, RZ ;  /* 0x000000ff0202a210 */ /* 0x000fe40007ffe1ff */
[----:B------:R-:W-:-:S04]  /*9570*/  ISETP.NE.AND P2, PT, R7, RZ, PT ;  /* 0x000000ff0700720c */ /* 0x000fc80003f45270 */
[C---:B------:R-:W-:Y:S02]  /*9580*/  SEL R11, R8.reuse, R11, !P2 ;  /* 0x0000000b080b7207 */ /* 0x040fe40005000000 */
[----:B------:R-:W-:-:S03]  /*9590*/  SEL R8, R8, R2, !P2 ;  /* 0x0000000208087207 */ /* 0x000fc60005000000 */
[----:B------:R-:W-:-:S04]  /*95a0*/  IMAD.WIDE R12, R11, 0x4, R236 ;  /* 0x000000040b0c7825 */ /* 0x000fc800078e02ec */
[----:B------:R-:W-:Y:S01]  /*95b0*/  IMAD.WIDE R14, R8, 0x4, R236 ;  /* 0x00000004080e7825 */ /* 0x000fe200078e02ec */
[----:B------:R-:W3:Y:S04]  /*95c0*/  LDG.E R2, desc[UR16][R12.64] ;  /* 0x000000100c027981 */ /* 0x000ee8000c1e1900 */
[----:B------:R-:W3:Y:S01]  /*95d0*/  LDG.E R5, desc[UR16][R14.64] ;  /* 0x000000100e057981 */ /* 0x000ee2000c1e1900 */
[----:B------:R-:W-:-:S04]  /*95e0*/  IMAD.IADD R8, R11, 0x1, -R8 ;  /* 0x000000010b087824 */ /* 0x000fc800078e0a08 */
[----:B------:R-:W-:-:S05]  /*95f0*/  IMAD R7, R8, R7, -0x40 ;  /* 0xffffffc008077424 */ /* 0x000fca00078e0207 */
[----:B------:R-:W-:Y:S01]  /*9600*/  SHF.R.S32.HI R9, RZ, 0x1f, R7 ;  /* 0x0000001fff097819 */ /* 0x000fe20000011407 */
[----:B------:R-:W-:-:S04]  /*9610*/  IMAD.WIDE.U32 R10, R7, R166, RZ ;  /* 0x000000a6070a7225 */ /* 0x000fc800078e00ff */
[----:B------:R-:W-:-:S04]  /*9620*/  IMAD R8, R9, R166, RZ ;  /* 0x000000a609087224 */ /* 0x000fc800078e02ff */
[----:B------:R-:W-:-:S04]  /*9630*/  IMAD R8, R7, R167, R8 ;  /* 0x000000a707087224 */ /* 0x000fc800078e0208 */
[----:B------:R-:W-:Y:S01]  /*9640*/  IMAD.IADD R11, R11, 0x1, R8 ;  /* 0x000000010b0b7824 */ /* 0x000fe200078e0208 */
[----:B---3--:R-:W-:-:S04]  /*9650*/  IADD3 R2, PT, PT, R5, -R2, RZ ;  /* 0x8000000205027210 */ /* 0x008fc80007ffe0ff */
[----:B------:R-:W-:Y:S01]  /*9660*/  SHF.R.S32.HI R5, RZ, 0x1f, R2 ;  /* 0x0000001fff057819 */ /* 0x000fe20000011402 */
[----:B--2---:R-:W-:-:S04]  /*9670*/  IMAD.WIDE.U32 R10, R2, UR6, R10 ;  /* 0x00000006020a7c25 */ /* 0x004fc8000f8e000a */
[----:B------:R-:W-:-:S04]  /*9680*/  IMAD R5, R5, UR6, RZ ;  /* 0x0000000605057c24 */ /* 0x000fc8000f8e02ff */
[----:B------:R-:W-:Y:S01]  /*9690*/  IMAD R5, R2, UR7, R5 ;  /* 0x0000000702057c24 */ /* 0x000fe2000f8e0205 */
[----:B------:R-:W-:-:S04]  /*96a0*/  LEA R228, P2, R10, R228, 0x1 ;  /* 0x000000e40ae47211 */ /* 0x000fc800078408ff */
[----:B------:R-:W-:-:S04]  /*96b0*/  IADD3 R5, PT, PT, R11, R5, RZ ;  /* 0x000000050b057210 */ /* 0x000fc80007ffe0ff */
[----:B------:R-:W-:Y:S01]  /*96c0*/  LEA.HI.X R227, R10, R227, R5, 0x1, P2 ;  /* 0x000000e30ae37211 */ /* 0x000fe200010f0c05 */
[----:B------:R-:W-:Y:S06]  /*96d0*/  BRA `(.L_x_603) ;  /* 0x00000000001c7947 */ /* 0x000fec0003800000 */
.L_x_602:
[----:B------:R-:W-:Y:S01]  /*96e0*/  UMOV UR4, URZ ;  /* 0x000000ff00047c82 */ /* 0x000fe20008000000 */
[----:B------:R-:W-:Y:S01]  /*96f0*/  IMAD.SHL.U32 R2, R166, 0x40, RZ ;  /* 0x00000040a6027824 */ /* 0x000fe200078e00ff */
[----:B------:R-:W-:-:S05]  /*9700*/  IADD3 R5, P2, PT, RZ, -UR4, RZ ;  /* 0x80000004ff057c10 */ /* 0x000fca000ff5e0ff */
[----:B------:R-:W-:-:S05]  /*9710*/  IMAD.X R2, RZ, RZ, ~R2, P2 ;  /* 0x000000ffff027224 */ /* 0x000fca00010e0e02 */
[----:B------:R-:W-:-:S04]  /*9720*/  SHF.R.S64 R5, R5, 0x1f, R2 ;  /* 0x0000001f05057819 */ /* 0x000fc80000001002 */
[----:B------:R-:W-:-:S04]  /*9730*/  IADD3 R228, P2, PT, R5, R228, RZ ;  /* 0x000000e405e47210 */ /* 0x000fc80007f5e0ff */
[----:B------:R-:W-:-:S09]  /*9740*/  LEA.HI.X.SX32 R227, R2, R227, 0x1, P2 ;  /* 0x000000e302e37211 */ /* 0x000fd200010f0eff */
.L_x_603:
[----:B------:R-:W-:Y:S01]  /*9750*/  @!P6 IMAD.MOV.U32 R229, RZ, RZ, R227 ;  /* 0x000000ffffe5e224 */ /* 0x000fe200078e00e3 */
[C---:B------:R-:W-:Y:S01]  /*9760*/  LEA R8, P2, R166.reuse, R228, 0x5 ;  /* 0x000000e4a6087211 */ /* 0x040fe200078428ff */
[----:B------:R-:W-:Y:S01]  /*9770*/  @!P4 IMAD.MOV.U32 R12, RZ, RZ, R228 ;  /* 0x000000ffff0cc224 */ /* 0x000fe200078e00e4 */
[-C--:B------:R-:W-:Y:S01]  /*9780*/  @!P4 MOV R13, R227.reuse ;  /* 0x000000e3000dc202 */ /* 0x080fe20000000f00 */
[C---:B------:R-:W-:Y:S01]  /*9790*/  IMAD.SHL.U32 R2, R166.reuse, 0x20, RZ ;  /* 0x00000020a6027824 */ /* 0x040fe200078e00ff */
[----:B------:R-:W-:Y:S01]  /*97a0*/  @!PT LDS RZ, [RZ] ;  /* 0x00000000fffff984 */ /* 0x000fe20000000800 */
[----:B------:R-:W-:Y:S01]  /*97b0*/  @!PT LDS RZ, [RZ] ;  /* 0x00000000fffff984 */ /* 0x000fe20000000800 */
[----:B------:R-:W-:Y:S01]  /*97c0*/  @!PT LDS RZ, [RZ] ;  /* 0x00000000fffff984 */ /* 0x000fe20000000800 */
[----:B------:R1:W-:Y:S01]  /*97d0*/  @!P6 LDGSTS.E.BYPASS.LTC128B.128 [R245+0x8000], desc[UR16][R228.64] ;  /* 0x08000000e4f5efae */ /* 0x0003e2000b981a10 */
[C-C-:B------:R-:W-:Y:S02]  /*97e0*/  LEA.HI.X R9, R166.reuse, R227, R167.reuse, 0x5, P2 ;  /* 0x000000e3a6097211 */ /* 0x140fe400010f2ca7 */
[----:B------:R-:W-:Y:S01]  /*97f0*/  SHF.L.U64.HI R5, R166, 0x5, R167 ;  /* 0x00000005a6057819 */ /* 0x000fe200000102a7 */
[----:B------:R2:W-:Y:S01]  /*9800*/  @P6 STS.128 [R245+0x8000], RZ ;  /* 0x008000fff5006388 */ /* 0x0005e20000000c00 */
[----:B------:R-:W-:-:S05]  /*9810*/  IADD3 R10, P2, PT, R2, R8, RZ ;  /* 0x00000008020a7210 */ /* 0x000fca0007f5e0ff */
[----:B------:R-:W-:Y:S01]  /*9820*/  IMAD.X R11, R5, 0x1, R9, P2 ;  /* 0x00000001050b7824 */ /* 0x000fe200010e0609 */
[----:B------:R-:W-:-:S04]  /*9830*/  IADD3 R14, P2, PT, R2, R10, RZ ;  /* 0x0000000a020e7210 */ /* 0x000fc80007f5e0ff */
[----:B------:R-:W-:Y:S02]  /*9840*/  IADD3.X R15, PT, PT, R5, R11, RZ, P2, !PT ;  /* 0x0000000b050f7210 */ /* 0x000fe400017fe4ff */
[----:B-1----:R-:W-:-:S05]  /*9850*/  @!P5 MOV R229, R227 ;  /* 0x000000e300e5d202 */ /* 0x002fca0000000f00 */
        /* <DEDUP_REMOVED lines=77> */
.L_x_601:
[----:B------:R-:W-:Y:S01]  /*9d30*/  FMNMX3.FTZ R5, R3, R4, R32, !PT ;  /* 0x0000000403057276 */ /* 0x000fe20007810020 */
[----:B------:R-:W1:Y:S01]  /*9d40*/  LDCU UR4, c[0x0][0x45c] ;  /* 0x00008b80ff0477ac */ /* 0x000e620008000800 */
[----:B------:R-:W-:Y:S01]  /*9d50*/  FMNMX3.FTZ R7, R164, R30, R188, !PT ;  /* 0x0000001ea4077276 */ /* 0x000fe200078100bc */
[----:B--2---:R-:W-:Y:S01]  /*9d60*/  LDSM.16.MT88.4 R12, [R218+0x10000] ;  /* 0x01000000da0c783b */ /* 0x004fe20000004200 */
[----:B------:R-:W-:Y:S02]  /*9d70*/  FMNMX3.FTZ R5, R5, R16, R6, !PT ;  /* 0x0000001005057276 */ /* 0x000fe40007810006 */
[----:B------:R-:W-:Y:S01]  /*9d80*/  FMNMX3.FTZ R7, R7, R34, R28, !PT ;  /* 0x0000002207077276 */ /* 0x000fe2000781001c */
[----:B------:R-:W-:Y:S01]  /*9d90*/  LDSM.16.MT88.4 R176, [R218+0x12800] ;  /* 0x01280000dab0783b */ /* 0x000fe20000004200 */
        /* <DEDUP_REMOVED lines=16> */
[----:B------:R-:W3:Y:S03]  /*9ea0*/  SHFL.BFLY PT, R8, R7, 0x2, 0x1f ;  /* 0x0c401f0007087f89 */ /* 0x000ee600000e0000 */
[----:B------:R-:W-:-:S05]  /*9eb0*/  IADD3 R205, PT, PT, R195, R218, RZ ;  /* 0x000000dac3cd7210 */ /* 0x000fca0007ffe0ff */
[----:B------:R-:W-:Y:S01]  /*9ec0*/  LDSM.16.MT88.4 R20, [R205+0x10000] ;  /* 0x01000000cd14783b */ /* 0x000fe20000004200 */
[----:B--2---:R-:W-:Y:S02]  /*9ed0*/  FMNMX.FTZ R2, R5, R2, !PT ;  /* 0x0000000205027209 */ /* 0x004fe40007810000 */
[----:B---3--:R-:W-:-:S03]  /*9ee0*/  FMNMX.FTZ R8, R7, R8, !PT ;  /* 0x0000000807087209 */ /* 0x008fc60007810000 */
[----:B------:R-:W2:Y:S04]  /*9ef0*/  SHFL.BFLY PT, R189, R2, 0x1, 0x1f ;  /* 0x0c201f0002bd7f89 */ /* 0x000ea800000e0000 */
[----:B------:R-:W3:Y:S01]  /*9f00*/  SHFL.BFLY PT, R191, R8, 0x1, 0x1f ;  /* 0x0c201f0008bf7f89 */ /* 0x000ee200000e0000 */
[----:B--2---:R-:W-:-:S04]  /*9f10*/  FMNMX.FTZ R189, R2, R189, !PT ;  /* 0x000000bd02bd7209 */ /* 0x004fc80007810000 */
[C---:B------:R-:W-:Y:S01]  /*9f20*/  FSETP.NEU.FTZ.AND P2, PT, R189.reuse, -INF , PT ;  /* 0xff800000bd00780b */ /* 0x040fe20003f5d000 */
[----:B-1----:R-:W-:Y:S01]  /*9f30*/  FMUL.FTZ R209, R189, UR4 ;  /* 0x00000004bdd17c20 */ /* 0x002fe20008410000 */
[----:B---3--:R-:W-:-:S04]  /*9f40*/  FMNMX.FTZ R191, R8, R191, !PT ;  /* 0x000000bf08bf7209 */ /* 0x008fc80007810000 */
[----:B------:R-:W-:Y:S01]  /*9f50*/  FSEL R209, R209, RZ, P2 ;  /* 0x000000ffd1d17208 */ /* 0x000fe20001000000 */
[C---:B------:R-:W-:Y:S01]  /*9f60*/  FMUL.FTZ R213, R191.reuse, UR4 ;  /* 0x00000004bfd57c20 */ /* 0x040fe20008410000 */
[----:B------:R-:W-:-:S03]  /*9f70*/  FSETP.NEU.FTZ.AND P3, PT, R191, -INF , PT ;  /* 0xff800000bf00780b */ /* 0x000fc60003f7d000 */
[--C-:B------:R-:W-:Y:S01]  /*9f80*/  FFMA.FTZ R168, R4, UR4, -R209.reuse ;  /* 0x0000000404a87c23 */ /* 0x100fe200080108d1 */
[----:B------:R-:W-:Y:S01]  /*9f90*/  FSEL R5, R191, RZ, P3 ;  /* 0x000000ffbf057208 */ /* 0x000fe20001800000 */
[--C-:B------:R-:W-:Y:S01]  /*9fa0*/  FFMA.FTZ R2, R32, UR4, -R209.reuse ;  /* 0x0000000420027c23 */ /* 0x100fe200080108d1 */
[----:B------:R-:W-:Y:S01]  /*9fb0*/  FSEL R4, R189, RZ, P2 ;  /* 0x000000ffbd047208 */ /* 0x000fe20001000000 */
[----:B------:R-:W-:Y:S01]  /*9fc0*/  FFMA.FTZ R192, R16, UR4, -R209 ;  /* 0x0000000410c07c23 */ /* 0x000fe200080108d1 */
[----:B------:R-:W-:Y:S01]  /*9fd0*/  FSEL R213, R213, RZ, P3 ;  /* 0x000000ffd5d57208 */ /* 0x000fe20001800000 */
[----:B------:R-:W-:Y:S01]  /*9fe0*/  FADD.FTZ R5, R164, -R5 ;  /* 0x80000005a4057221 */ /* 0x000fe20000010000 */
[----:B------:R-:W-:Y:S01]  /*9ff0*/  IADD3 R16, PT, PT, R218, 0x10000, RZ ;  /* 0x00010000da107810 */ /* 0x000fe20007ffe0ff */
[----:B------:R-:W-:Y:S01]  /*a000*/  FADD.FTZ R4, R3, -R4 ;  /* 0x8000000403047221 */ /* 0x000fe20000010000 */
[----:B------:R-:W-:Y:S01]  /*a010*/  FFMA.FTZ R8, R6, UR4, -R209 ;  /* 0x0000000406087c23 */ /* 0x000fe200080108d1 */
[----:B------:R-:W-:Y:S01]  /*a020*/  FMUL.FTZ R194, R5, UR4 ;  /* 0x0000000405c27c20 */ /* 0x000fe20008410000 */
[--C-:B------:R-:W-:Y:S01]  /*a030*/  FFMA.FTZ R170, R34, UR4, -R213.reuse ;  /* 0x0000000422aa7c23 */ /* 0x100fe200080108d5 */
[----:B------:R-:W-:Y:S01]  /*a040*/  FMUL.FTZ R193, R4, UR4 ;  /* 0x0000000404c17c20 */ /* 0x000fe20008410000 */
[----:B------:R-:W-:Y:S01]  /*a050*/  @P0 IADD3 R196, PT, PT, R16, -0x40, RZ ;  /* 0xffffffc010c40810 */ /* 0x000fe20007ffe0ff */
[--C-:B------:R-:W-:Y:S01]  /*a060*/  FFMA.FTZ R190, R30, UR4, -R213.reuse ;  /* 0x000000041ebe7c23 */ /* 0x100fe200080108d5 */
[--C-:B------:R-:W-:Y:S01]  /*a070*/  FFMA.FTZ R169, R28, UR4, -R213.reuse ;  /* 0x000000041ca97c23 */ /* 0x100fe200080108d5 */
[----:B------:R-:W1:Y:S01]  /*a080*/  MUFU.EX2 R194, R194 ;  /* 0x000000c200c27308 */ /* 0x000e620000000800 */
[--C-:B------:R-:W-:Y:S01]  /*a090*/  FFMA.FTZ R188, R188, UR4, -R213.reuse ;  /* 0x00000004bcbc7c23 */ /* 0x100fe200080108d5 */
[----:B------:R-:W2:Y:S01]  /*a0a0*/  LDSM.16.MT88.4 R28, [R196] ;  /* 0x00000000c41c783b */ /* 0x000ea20000004200 */
[----:B------:R-:W-:Y:S01]  /*a0b0*/  IADD3 R195, PT, PT, R195, R196, RZ ;  /* 0x000000c4c3c37210 */ /* 0x000fe20007ffe0ff */
[----:B------:R-:W3:Y:S01]  /*a0c0*/  MUFU.EX2 R193, R193 ;  /* 0x000000c100c17308 */ /* 0x000ee20000000800 */
[--C-:B------:R-:W-:Y:S01]  /*a0d0*/  FFMA.FTZ R200, R198, UR4, -R213.reuse ;  /* 0x00000004c6c87c23 */ /* 0x100fe200080108d5 */
[--C-:B------:R-:W-:Y:S01]  /*a0e0*/  FFMA.FTZ R199, R248, UR4, -R213.reuse ;  /* 0x00000004f8c77c23 */ /* 0x100fe200080108d5 */
[--C-:B------:R-:W-:Y:S01]  /*a0f0*/  FFMA.FTZ R198, R250, UR4, -R213.reuse ;  /* 0x00000004fac67c23 */ /* 0x100fe200080108d5 */
[----:B------:R-:W-:Y:S01]  /*a100*/  MUFU.EX2 R190, R190 ;  /* 0x000000be00be7308 */ /* 0x000fe20000000800 */
[----:B------:R-:W-:Y:S01]  /*a110*/  FFMA.FTZ R197, R252, UR4, -R213 ;  /* 0x00000004fcc57c23 */ /* 0x000fe200080108d5 */
[--C-:B------:R-:W-:Y:S01]  /*a120*/  FFMA.FTZ R204, R204, UR4, -R209.reuse ;  /* 0x00000004cccc7c23 */ /* 0x100fe200080108d1 */
[--C-:B------:R-:W-:Y:S01]  /*a130*/  FFMA.FTZ R203, R174, UR4, -R209.reuse ;  /* 0x00000004aecb7c23 */ /* 0x100fe200080108d1 */
[----:B------:R-:W4:Y:S01]  /*a140*/  MUFU.EX2 R188, R188 ;  /* 0x000000bc00bc7308 */ /* 0x000f220000000800 */
[--C-:B------:R-:W-:Y:S01]  /*a150*/  FFMA.FTZ R202, R172, UR4, -R209.reuse ;  /* 0x00000004acca7c23 */ /* 0x100fe200080108d1 */
[-C--:B-1----:R-:W-:Y:S01]  /*a160*/  FMUL.FTZ R32, R136, R194.reuse ;  /* 0x000000c288207220 */ /* 0x082fe20000410000 */
[-C--:B------:R-:W-:Y:S01]  /*a170*/  FMUL.FTZ R33, R137, R194.reuse ;  /* 0x000000c289217220 */ /* 0x080fe20000410000 */
[----:B------:R-:W-:Y:S01]  /*a180*/  MUFU.EX2 R170, R170 ;  /* 0x000000aa00aa7308 */ /* 0x000fe20000000800 */
[-C--:B------:R-:W-:Y:S01]  /*a190*/  FMUL.FTZ R24, R144, R194.reuse ;  /* 0x000000c290187220 */ /* 0x080fe20000410000 */
[-C--:B---3--:R-:W-:Y:S01]  /*a1a0*/  FMUL.FTZ R34, R138, R193.reuse ;  /* 0x000000c18a227220 */ /* 0x088fe20000410000 */
[-C--:B------:R-:W-:Y:S01]  /*a1b0*/  FMUL.FTZ R35, R139, R193.reuse ;  /* 0x000000c18b237220 */ /* 0x080fe20000410000 */
[----:B------:R-:W1:Y:S01]  /*a1c0*/  MUFU.EX2 R169, R169 ;  /* 0x000000a900a97308 */ /* 0x000e620000000800 */
[----:B------:R-:W3:Y:S01]  /*a1d0*/  LDSM.16.MT88.4 R136, [R205+0x12000] ;  /* 0x01200000cd88783b */ /* 0x000ee20000004200 */
[----:B------:R-:W-:Y:S01]  /*a1e0*/  FMUL.FTZ R25, R145, R194 ;  /* 0x000000c291197220 */ /* 0x000fe20000410000 */
[-C--:B------:R-:W-:Y:S01]  /*a1f0*/  FMUL.FTZ R26, R146, R193.reuse ;  /* 0x000000c1921a7220 */ /* 0x080fe20000410000 */
[----:B------:R-:W-:Y:S01]  /*a200*/  MUFU.EX2 R168, R168 ;  /* 0x000000a800a87308 */ /* 0x000fe20000000800 */
[-C--:B------:R-:W-:Y:S01]  /*a210*/  FMUL.FTZ R27, R147, R193.reuse ;  /* 0x000000c1931b7220 */ /* 0x080fe20000410000 */
[----:B----4-:R-:W-:Y:S01]  /*a220*/  F2FP.BF16.F32.PACK_AB R4, R188, R190 ;  /* 0x000000bebc04723e */ /* 0x010fe200000010ff */
[----:B------:R-:W4:Y:S01]  /*a230*/  LDSM.16.MT88.4 R144, [R196+0x2000] ;  /* 0x00200000c490783b */ /* 0x000f220000004200 */
[----:B------:R-:W5:Y:S01]  /*a240*/  MUFU.EX2 R2, R2 ;  /* 0x0000000200027308 */ /* 0x000f620000000800 */
[-C--:B------:R-:W-:Y:S01]  /*a250*/  FMUL.FTZ R44, R44, R194.reuse ;  /* 0x000000c22c2c7220 */ /* 0x080fe20000410000 */
[----:B------:R-:W-:Y:S01]  /*a260*/  FMUL.FTZ R45, R45, R194 ;  /* 0x000000c22d2d7220 */ /* 0x000fe20000410000 */
[-C--:B------:R-:W-:Y:S01]  /*a270*/  FMUL.FTZ R46, R46, R193.reuse ;  /* 0x000000c12e2e7220 */ /* 0x080fe20000410000 */
[----:B------:R-:W-:Y:S01]  /*a280*/  MUFU.EX2 R192, R192 ;  /* 0x000000c000c07308 */ /* 0x000fe20000000800 */
[-C--:B------:R-:W-:Y:S01]  /*a290*/  FMUL.FTZ R47, R47, R193.reuse ;  /* 0x000000c12f2f7220 */ /* 0x080fe20000410000 */
[----:B-1----:R-:W-:Y:S01]  /*a2a0*/  F2FP.BF16.F32.PACK_AB R6, R169, R170 ;  /* 0x000000aaa906723e */ /* 0x002fe200000010ff */
[-C--:B------:R-:W-:Y:S01]  /*a2b0*/  FMUL.FTZ R48, R48, R194.reuse ;  /* 0x000000c230307220 */ /* 0x080fe20000410000 */
[----:B------:R-:W1:Y:S01]  /*a2c0*/  MUFU.EX2 R3, R8 ;  /* 0x0000000800037308 */ /* 0x000e620000000800 */
[-C--:B------:R-:W-:Y:S01]  /*a2d0*/  FMUL.FTZ R49, R49, R194.reuse ;  /* 0x000000c231317220 */ /* 0x080fe20000410000 */
[-C--:B------:R-:W-:Y:S01]  /*a2e0*/  FMUL.FTZ R50, R50, R193.reuse ;  /* 0x000000c132327220 */ /* 0x080fe20000410000 */
[-C--:B------:R-:W-:Y:S01]  /*a2f0*/  FMUL.FTZ R51, R51, R193.reuse ;  /* 0x000000c133337220 */ /* 0x080fe20000410000 */
[-C--:B------:R-:W-:Y:S01]  /*a300*/  FMUL.FTZ R140, R140, R194.reuse ;  /* 0x000000c28c8c7220 */ /* 0x080fe20000410000 */
[----:B------:R-:W-:Y:S01]  /*a310*/  FMUL.FTZ R141, R141, R194 ;  /* 0x000000c28d8d7220 */ /* 0x000fe20000410000 */
[----:B-----5:R-:W-:Y:S01]  /*a320*/  F2FP.BF16.F32.PACK_AB R5, R2, R168 ;  /* 0x000000a80205723e */ /* 0x020fe200000010ff */
[-C--:B------:R-:W-:Y:S01]  /*a330*/  FMUL.FTZ R142, R142, R193.reuse ;  /* 0x000000c18e8e7220 */ /* 0x080fe20000410000 */
[-C--:B------:R-:W-:Y:S01]  /*a340*/  FMUL.FTZ R143, R143, R193.reuse ;  /* 0x000000c18f8f7220 */ /* 0x080fe20000410000 */
[-C--:B------:R-:W-:Y:S01]  /*a350*/  FMUL.FTZ R52, R52, R194.reuse ;  /* 0x000000c234347220 */ /* 0x080fe20000410000 */
[-C--:B------:R-:W-:Y:S01]  /*a360*/  FMUL.FTZ R53, R53, R194.reuse ;  /* 0x000000c235357220 */ /* 0x080fe20000410000 */
[-C--:B------:R-:W-:Y:S01]  /*a370*/  FMUL.FTZ R54, R54, R193.reuse ;  /* 0x000000c136367220 */ /* 0x080fe20000410000 */
[-C--:B------:R-:W-:Y:S01]  /*a380*/  FMUL.FTZ R55, R55, R193.reuse ;  /* 0x000000c137377220 */ /* 0x080fe20000410000 */
[----:B------:R-:W-:Y:S01]  /*a390*/  FMUL.FTZ R56, R56, R194 ;  /* 0x000000c238387220 */ /* 0x000fe20000410000 */
[----:B-1----:R-:W-:Y:S01]  /*a3a0*/  F2FP.BF16.F32.PACK_AB R7, R3, R192 ;  /* 0x000000c00307723e */ /* 0x002fe200000010ff */
[-C--:B------:R-:W-:Y:S01]  /*a3b0*/  FMUL.FTZ R57, R57, R194.reuse ;  /* 0x000000c239397220 */ /* 0x080fe20000410000 */
[-C--:B------:R-:W-:Y:S01]  /*a3c0*/  FMUL.FTZ R58, R58, R193.reuse ;  /* 0x000000c13a3a7220 */ /* 0x080fe20000410000 */
[-C--:B------:R-:W-:Y:S01]  /*a3d0*/  FMUL.FTZ R59, R59, R193.reuse ;  /* 0x000000c13b3b7220 */ /* 0x080fe20000410000 */
[-C--:B------:R-:W-:Y:S01]  /*a3e0*/  FMUL.FTZ R68, R68, R194.reuse ;  /* 0x000000c244447220 */ /* 0x080fe20000410000 */
[-C--:B------:R-:W-:Y:S01]  /*a3f0*/  FMUL.FTZ R69, R69, R194.reuse ;  /* 0x000000c245457220 */ /* 0x080fe20000410000 */
[-C--:B------:R-:W-:Y:S01]  /*a400*/  FMUL.FTZ R70, R70, R193.reuse ;  /* 0x000000c146467220 */ /* 0x080fe20000410000 */
[C---:B--2---:R-:W-:Y:S01]  /*a410*/  HMMA.16816.F32.BF16 R24, R4.reuse, R28, R24 ;  /* 0x0000001c0418723c */ /* 0x044fe20000041818 */
[-C--:B------:R-:W-:Y:S01]  /*a420*/  FMUL.FTZ R71, R71, R193.reuse ;  /* 0x000000c147477220 */ /* 0x080fe20000410000 */
[-C--:B------:R-:W-:Y:S01]  /*a430*/  FMUL.FTZ R72, R72, R194.reuse ;  /* 0x000000c248487220 */ /* 0x080fe20000410000 */
[-C--:B------:R-:W-:Y:S01]  /*a440*/  FMUL.FTZ R73, R73, R194.reuse ;  /* 0x000000c249497220 */ /* 0x080fe20000410000 */
[-C--:B------:R-:W-:Y:S01]  /*a450*/  FMUL.FTZ R74, R74, R193.reuse ;  /* 0x000000c14a4a7220 */ /* 0x080fe20000410000 */
[-C--:B------:R-:W-:Y:S01]  /*a460*/  FMUL.FTZ R75, R75, R193.reuse ;  /* 0x000000c14b4b7220 */ /* 0x080fe20000410000 */
[-C--:B------:R-:W-:Y:S01]  /*a470*/  FMUL.FTZ R60, R60, R194.reuse ;  /* 0x000000c23c3c7220 */ /* 0x080fe20000410000 */
[-C--:B------:R-:W-:Y:S01]  /*a480*/  FMUL.FTZ R61, R61, R194.reuse ;  /* 0x000000c23d3d7220 */ /* 0x080fe20000410000 */
[C---:B---3--:R-:W-:Y:S01]  /*a490*/  HMMA.16816.F32.BF16 R44, R4.reuse, R136, R44 ;  /* 0x00000088042c723c */ /* 0x048fe2000004182c */
[-C--:B------:R-:W-:Y:S01]  /*a4a0*/  FMUL.FTZ R62, R62, R193.reuse ;  /* 0x000000c13e3e7220 */ /* 0x080fe20000410000 */
[-C--:B------:R-:W-:Y:S01]  /*a4b0*/  FMUL.FTZ R63, R63, R193.reuse ;  /* 0x000000c13f3f7220 */ /* 0x080fe20000410000 */
[-C--:B------:R-:W-:Y:S01]  /*a4c0*/  FMUL.FTZ R64, R64, R194.reuse ;  /* 0x000000c240407220 */ /* 0x080fe20000410000 */
[-C--:B------:R-:W-:Y:S01]  /*a4d0*/  FMUL.FTZ R65, R65, R194.reuse ;  /* 0x000000c241417220 */ /* 0x080fe20000410000 */
[-C--:B------:R-:W-:Y:S01]  /*a4e0*/  FMUL.FTZ R66, R66, R193.reuse ;  /* 0x000000c142427220 */ /* 0x080fe20000410000 */
[-C--:B------:R-:W-:Y:S01]  /*a4f0*/  FMUL.FTZ R67, R67, R193.reuse ;  /* 0x000000c143437220 */ /* 0x080fe20000410000 */
[-C--:B------:R-:W-:Y:S01]  /*a500*/  FMUL.FTZ R16, R152, R194.reuse ;  /* 0x000000c298107220 */ /* 0x080fe20000410000 */
[C---:B------:R-:W-:Y:S01]  /*a510*/  HMMA.16816.F32.BF16 R48, R4.reuse, R138, R48 ;  /* 0x0000008a0430723c */ /* 0x040fe20000041830 */
[----:B------:R-:W1:Y:S01]  /*a520*/  LDSM.16.MT88.4 R136, [R218+0x14000] ;  /* 0x01400000da88783b */ /* 0x000e620000004200 */
[-C--:B------:R-:W-:Y:S01]  /*a530*/  FMUL.FTZ R17, R153, R194.reuse ;  /* 0x000000c299117220 */ /* 0x080fe20000410000 */
[-C--:B------:R-:W-:Y:S01]  /*a540*/  FMUL.FTZ R18, R154, R193.reuse ;  /* 0x000000c19a127220 */ /* 0x080fe20000410000 */
[-C--:B------:R-:W-:Y:S01]  /*a550*/  FMUL.FTZ R19, R155, R193.reuse ;  /* 0x000000c19b137220 */ /* 0x080fe20000410000 */
[-C--:B------:R-:W-:Y:S01]  /*a560*/  FMUL.FTZ R76, R76, R194.reuse ;  /* 0x000000c24c4c7220 */ /* 0x080fe20000410000 */
[----:B------:R-:W-:Y:S01]  /*a570*/  LDSM.16.MT88.4 R152, [R195] ;  /* 0x00000000c398783b */ /* 0x000fe20000004200 */
[-C--:B------:R-:W-:Y:S01]  /*a580*/  FMUL.FTZ R77, R77, R194.reuse ;  /* 0x000000c24d4d7220 */ /* 0x080fe20000410000 */
[C---:B------:R-:W-:Y:S01]  /*a590*/  HMMA.16816.F32.BF16 R28, R4.reuse, R30, R140 ;  /* 0x0000001e041c723c */ /* 0x040fe2000004188c */
[-C--:B------:R-:W-:Y:S01]  /*a5a0*/  FMUL.FTZ R78, R78, R193.reuse ;  /* 0x000000c14e4e7220 */ /* 0x080fe20000410000 */
[----:B------:R-:W2:Y:S01]  /*a5b0*/  LDSM.16.MT88.4 R140, [R195+0x2000] ;  /* 0x00200000c38c783b */ /* 0x000ea20000004200 */
[-C--:B------:R-:W-:Y:S01]  /*a5c0*/  FMUL.FTZ R79, R79, R193.reuse ;  /* 0x000000c14f4f7220 */ /* 0x080fe20000410000 */
[-C--:B------:R-:W-:Y:S01]  /*a5d0*/  FMUL.FTZ R80, R80, R194.reuse ;  /* 0x000000c250507220 */ /* 0x080fe20000410000 */
[-C--:B------:R-:W-:Y:S01]  /*a5e0*/  FMUL.FTZ R81, R81, R194.reuse ;  /* 0x000000c251517220 */ /* 0x080fe20000410000 */
[-C--:B------:R-:W-:Y:S01]  /*a5f0*/  FMUL.FTZ R82, R82, R193.reuse ;  /* 0x000000c152527220 */ /* 0x080fe20000410000 */
[-C--:B------:R-:W-:Y:S01]  /*a600*/  FMUL.FTZ R83, R83, R193.reuse ;  /* 0x000000c153537220 */ /* 0x080fe20000410000 */
[C---:B----4-:R-:W-:Y:S01]  /*a610*/  HMMA.16816.F32.BF16 R52, R4.reuse, R144, R52 ;  /* 0x000000900434723c */ /* 0x050fe20000041834 */
        /* <DEDUP_REMOVED lines=8> */
[----:B------:R-:W3:Y:S01]  /*a6a0*/  LDSM.16.MT88.4 R144, [R205+0x14000] ;  /* 0x01400000cd90783b */ /* 0x000ee20000004200 */
[-C--:B------:R-:W-:Y:S01]  /*a6b0*/  FMUL.FTZ R99, R99, R193.reuse ;  /* 0x000000c163637220 */ /* 0x080fe20000410000 */
        /* <DEDUP_REMOVED lines=14> */
[C---:B-1----:R-:W-:Y:S01]  /*a7a0*/  HMMA.16816.F32.BF16 R68, R4.reuse, R136, R68 ;  /* 0x000000880444723c */ /* 0x042fe20000041844 */
        /* <DEDUP_REMOVED lines=21> */
[----:B------:R-:W-:Y:S01]  /*a900*/  FFMA.FTZ R201, R246, UR4, -R209 ;  /* 0x00000004f6c97c23 */ /* 0x000fe200080108d1 */
[----:B------:R-:W-:Y:S01]  /*a910*/  MUFU.EX2 R200, R200 ;  /* 0x000000c800c87308 */ /* 0x000fe20000000800 */
[C---:B------:R-:W-:Y:S01]  /*a920*/  HMMA.16816.F32.BF16 R64, R4.reuse, R142, R64 ;  /* 0x0000008e0440723c */ /* 0x040fe20000041840 */
[----:B------:R-:W2:Y:S01]  /*a930*/  LDSM.16.MT88.4 R140, [R196+0x4000] ;  /* 0x00400000c48c783b */ /* 0x000ea20000004200 */
[-C--:B------:R-:W-:Y:S01]  /*a940*/  FMUL.FTZ R8, R160, R194.reuse ;  /* 0x000000c2a0087220 */ /* 0x080fe20000410000 */
[----:B------:R-:W4:Y:S01]  /*a950*/  MUFU.EX2 R199, R199 ;  /* 0x000000c700c77308 */ /* 0x000f220000000800 */
[-C--:B------:R-:W-:Y:S01]  /*a960*/  FMUL.FTZ R9, R161, R194.reuse ;  /* 0x000000c2a1097220 */ /* 0x080fe20000410000 */
[-C--:B------:R-:W-:Y:S01]  /*a970*/  FMUL.FTZ R10, R162, R193.reuse ;  /* 0x000000c1a20a7220 */ /* 0x080fe20000410000 */
[-C--:B------:R-:W-:Y:S01]  /*a980*/  FMUL.FTZ R11, R163, R193.reuse ;  /* 0x000000c1a30b7220 */ /* 0x080fe20000410000 */
[----:B------:R-:W-:Y:S01]  /*a990*/  MUFU.EX2 R198, R198 ;  /* 0x000000c600c67308 */ /* 0x000fe20000000800 */
[C---:B---3--:R-:W-:Y:S01]  /*a9a0*/  HMMA.16816.F32.BF16 R76, R4.reuse, R144, R76 ;  /* 0x00000090044c723c */ /* 0x048fe2000004184c */
[-C--:B------:R-:W-:Y:S01]  /*a9b0*/  FMUL.FTZ R156, R156, R194.reuse ;  /* 0x000000c29c9c7220 */ /* 0x080fe20000410000 */
[-C--:B------:R-:W-:Y:S01]  /*a9c0*/  FMUL.FTZ R157, R157, R194.reuse ;  /* 0x000000c29d9d7220 */ /* 0x080fe20000410000 */
[----:B------:R-:W-:Y:S01]  /*a9d0*/  MUFU.EX2 R197, R197 ;  /* 0x000000c500c57308 */ /* 0x000fe20000000800 */
[-C--:B------:R-:W-:Y:S01]  /*a9e0*/  FMUL.FTZ R158, R158, R193.reuse ;  /* 0x000000c19e9e7220 */ /* 0x080fe20000410000 */
[-C--:B------:R-:W-:Y:S01]  /*a9f0*/  FMUL.FTZ R159, R159, R193.reuse ;  /* 0x000000c19f9f7220 */ /* 0x080fe20000410000 */
[-C--:B------:R-:W-:Y:S01]  /*aa00*/  FMUL.FTZ R36, R36, R194.reuse ;  /* 0x000000c224247220 */ /* 0x080fe20000410000 */
[----:B------:R-:W-:Y:S01]  /*aa10*/  MUFU.EX2 R204, R204 ;  /* 0x000000cc00cc7308 */ /* 0x000fe20000000800 */
[C---:B------:R-:W-:Y:S01]  /*aa20*/  HMMA.16816.F32.BF16 R80, R4.reuse, R146, R80 ;  /* 0x000000920450723c */ /* 0x040fe20000041850 */
[----:B------:R-:W3:Y:S01]  /*aa30*/  LDSM.16.MT88.4 R144, [R218+0x16000] ;  /* 0x01600000da90783b */ /* 0x000ee20000004200 */
[-C--:B------:R-:W-:Y:S01]  /*aa40*/  FMUL.FTZ R37, R37, R194.reuse ;  /* 0x000000c225257220 */ /* 0x080fe20000410000 */
[----:B------:R-:W5:Y:S01]  /*aa50*/  MUFU.EX2 R203, R203 ;  /* 0x000000cb00cb7308 */ /* 0x000f620000000800 */
[-C--:B------:R-:W-:Y:S01]  /*aa60*/  FMUL.FTZ R38, R38, R193.reuse ;  /* 0x000000c126267220 */ /* 0x080fe20000410000 */
[-C--:B------:R-:W-:Y:S01]  /*aa70*/  FMUL.FTZ R39, R39, R193.reuse ;  /* 0x000000c127277220 */ /* 0x080fe20000410000 */
[-C--:B------:R-:W-:Y:S01]  /*aa80*/  FMUL.FTZ R40, R40, R194.reuse ;  /* 0x000000c228287220 */ /* 0x080fe20000410000 */
[----:B------:R-:W-:Y:S01]  /*aa90*/  MUFU.EX2 R202, R202 ;  /* 0x000000ca00ca7308 */ /* 0x000fe20000000800 */
[C---:B------:R-:W-:Y:S01]  /*aaa0*/  HMMA.16816.F32.BF16 R16, R4.reuse, R20, R16 ;  /* 0x000000140410723c */ /* 0x040fe20000041810 */
[-C--:B------:R-:W-:Y:S01]  /*aab0*/  FMUL.FTZ R41, R41, R194.reuse ;  /* 0x000000c229297220 */ /* 0x080fe20000410000 */
[-C--:B------:R-:W-:Y:S01]  /*aac0*/  FMUL.FTZ R42, R42, R193.reuse ;  /* 0x000000c12a2a7220 */ /* 0x080fe20000410000 */
[----:B------:R-:W5:Y:S01]  /*aad0*/  MUFU.EX2 R201, R201 ;  /* 0x000000c900c97308 */ /* 0x000f620000000800 */
        /* <DEDUP_REMOVED lines=20> */
[C---:B------:R-:W-:Y:S01]  /*ac20*/  HMMA.16816.F32.BF16 R20, R4.reuse, R22, R148 ;  /* 0x000000160414723c */ /* 0x040fe20000041894 */
[----:B------:R-:W4:Y:S01]  /*ac30*/  LDSM.16.MT88.4 R148, [R218+0x12000] ;  /* 0x01200000da94783b */ /* 0x000f220000004200 */
[--C-:B------:R-:W-:Y:S01]  /*ac40*/  FFMA.FTZ R215, R224, UR4, -R213.reuse ;  /* 0x00000004e0d77c23 */ /* 0x100fe200080108d5 */
[--C-:B------:R-:W-:Y:S01]  /*ac50*/  FFMA.FTZ R224, R238, UR4, -R213.reuse ;  /* 0x00000004eee07c23 */ /* 0x100fe200080108d5 */
[----:B------:R-:W-:Y:S01]  /*ac60*/  FFMA.FTZ R221, R222, UR4, -R213 ;  /* 0x00000004dedd7c23 */ /* 0x000fe200080108d5 */
[----:B------:R-:W-:Y:S01]  /*ac70*/  LDSM.16.MT88.4 R172, [R205+0x12800] ;  /* 0x01280000cdac783b */ /* 0x000fe20000004200 */
[--C-:B------:R-:W-:Y:S01]  /*ac80*/  FFMA.FTZ R238, R180, UR4, -R209.reuse ;  /* 0x00000004b4ee7c23 */ /* 0x100fe200080108d1 */
[--C-:B------:R-:W-:Y:S01]  /*ac90*/  FFMA.FTZ R223, R182, UR4, -R209.reuse ;  /* 0x00000004b6df7c23 */ /* 0x100fe200080108d1 */
[C---:B------:R-:W-:Y:S01]  /*aca0*/  HMMA.16816.F32.BF16 R32, R4.reuse, R152, R32 ;  /* 0x000000980420723c */ /* 0x040fe20000041820 */
[----:B------:R-:W-:Y:S01]  /*acb0*/  LDSM.16.MT88.4 R164, [R196+0x2800] ;  /* 0x00280000c4a4783b */ /* 0x000fe20000004200 */
[----:B------:R-:W-:Y:S01]  /*acc0*/  FFMA.FTZ R225, R184, UR4, -R209 ;  /* 0x00000004b8e17c23 */ /* 0x000fe200080108d1 */
[----:B------:R-:W-:Y:S01]  /*acd0*/  MUFU.EX2 R215, R215 ;  /* 0x000000d700d77308 */ /* 0x000fe20000000800 */
[----:B------:R-:W-:Y:S01]  /*ace0*/  FFMA.FTZ R243, R243, R194, R190 ;  /* 0x000000c2f3f37223 */ /* 0x000fe200000100be */
[----:B------:R-:W-:Y:S01]  /*acf0*/  LDSM.16.MT88.4 R160, [R218+0x14800] ;  /* 0x01480000daa0783b */ /* 0x000fe20000004200 */
[----:B------:R-:W-:Y:S01]  /*ad00*/  FFMA.FTZ R193, R241, R193, R168 ;  /* 0x000000c1f1c17223 */ /* 0x000fe200000100a8 */
[----:B------:R-:W5:Y:S01]  /*ad10*/  MUFU.EX2 R224, R224 ;  /* 0x000000e000e07308 */ /* 0x000f620000000800 */
[C---:B------:R-:W-:Y:S01]  /*ad20*/  HMMA.16816.F32.BF16 R132, R4.reuse, R154, R132 ;  /* 0x0000009a0484723c */ /* 0x040fe20000041884 */
[----:B------:R-:W-:Y:S01]  /*ad30*/  LDSM.16.MT88.4 R152, [R195+0x6000] ;  /* 0x00600000c398783b */ /* 0x000fe20000004200 */
[----:B------:R-:W-:Y:S01]  /*ad40*/  FADD.FTZ R243, R188, R243 ;  /* 0x000000f3bcf37221 */ /* 0x000fe20000010000 */
[----:B------:R-:W-:Y:S01]  /*ad50*/  MUFU.EX2 R221, R221 ;  /* 0x000000dd00dd7308 */ /* 0x000fe20000000800 */
[----:B------:R-:W-:Y:S01]  /*ad60*/  FADD.FTZ R193, R2, R193 ;  /* 0x000000c102c17221 */ /* 0x000fe20000010000 */
[----:B------:R-:W-:Y:S01]  /*ad70*/  LDSM.16.MT88.4 R180, [R195+0x1000] ;  /* 0x00100000c3b4783b */ /* 0x000fe20000004200 */
[----:B------:R-:W-:Y:S01]  /*ad80*/  FADD.FTZ R170, R170, R243 ;  /* 0x000000f3aaaa7221 */ /* 0x000fe20000010000 */
[----:B------:R-:W-:Y:S01]  /*ad90*/  MUFU.EX2 R238, R238 ;  /* 0x000000ee00ee7308 */ /* 0x000fe20000000800 */
[----:B--2---:R-:W-:Y:S01]  /*ada0*/  HMMA.16816.F32.BF16 R84, R4, R140, R84 ;  /* 0x0000008c0454723c */ /* 0x004fe20000041854 */
[----:B------:R-:W-:Y:S01]  /*adb0*/  FADD.FTZ R192, R192, R193 ;  /* 0x000000c1c0c07221 */ /* 0x000fe20000010000 */
[----:B------:R-:W-:Y:S01]  /*adc0*/  FADD.FTZ R169, R169, R170 ;  /* 0x000000aaa9a97221 */ /* 0x000fe20000010000 */
[----:B------:R-:W2:Y:S02]  /*add0*/  MUFU.EX2 R223, R223 ;  /* 0x000000df00df7308 */ /* 0x000ea40000000800 */
[----:B------:R-:W-:-:S02]  /*ade0*/  FADD.FTZ R3, R3, R192 ;  /* 0x000000c003037221 */ /* 0x000fc40000010000 */
[----:B------:R-:W-:Y:S01]  /*adf0*/  MUFU.EX2 R225, R225 ;  /* 0x000000e100e17308 */ /* 0x000fe20000000800 */
[C---:B------:R-:W-:Y:S01]  /*ae00*/  HMMA.16816.F32.BF16 R88, R4.reuse, R142, R88 ;  /* 0x0000008e0458723c */ /* 0x040fe20000041858 */
[----:B------:R-:W5:Y:S07]  /*ae10*/  LDSM.16.MT88.4 R140, [R205+0x16000] ;  /* 0x01600000cd8c783b */ /* 0x000f6e0000004200 */
[C---:B---3--:R-:W-:Y:S08]  /*ae20*/  HMMA.16816.F32.BF16 R100, R4.reuse, R144, R100 ;  /* 0x000000900464723c */ /* 0x048ff00000041864 */
[C---:B------:R-:W-:Y:S01]  /*ae30*/  HMMA.16816.F32.BF16 R104, R4.reuse, R146, R104 ;  /* 0x000000920468723c */ /* 0x040fe20000041868 */
[----:B------:R-:W3:Y:S07]  /*ae40*/  LDSM.16.MT88.4 R144, [R205+0x10800] ;  /* 0x01080000cd90783b */ /* 0x000eee0000004200 */
[C---:B-1----:R-:W-:Y:S08]  /*ae50*/  HMMA.16816.F32.BF16 R116, R4.reuse, R136, R116 ;  /* 0x000000880474723c */ /* 0x042ff00000041874 */
[C---:B------:R-:W-:Y:S01]  /*ae60*/  HMMA.16816.F32.BF16 R120, R4.reuse, R138, R120 ;  /* 0x0000008a0478723c */ /* 0x040fe20000041878 */
[----:B------:R-:W1:Y:S07]  /*ae70*/  LDSM.16.MT88.4 R136, [R195+0x800] ;  /* 0x00080000c388783b */ /* 0x000e6e0000004200 */
[C---:B------:R-:W-:Y:S08]  /*ae80*/  HMMA.16816.F32.BF16 R8, R4.reuse, R12, R8 ;  /* 0x0000000c0408723c */ /* 0x040ff00000041808 */
[C---:B------:R-:W-:Y:S01]  /*ae90*/  HMMA.16816.F32.BF16 R12, R4.reuse, R14, R156 ;  /* 0x0000000e040c723c */ /* 0x040fe2000004189c */
[----:B------:R-:W-:Y:S07]  /*aea0*/  LDSM.16.MT88.4 R156, [R205+0x14800] ;  /* 0x01480000cd9c783b */ /* 0x000fee0000004200 */
[C---:B----4-:R-:W-:Y:S08]  /*aeb0*/  HMMA.16816.F32.BF16 R36, R4.reuse, R148, R36 ;  /* 0x000000940424723c */ /* 0x050ff00000041824 */
[C---:B------:R-:W-:Y:S01]  /*aec0*/  HMMA.16816.F32.BF16 R40, R4.reuse, R150, R40 ;  /* 0x000000960428723c */ /* 0x040fe20000041828 */
[----:B------:R-:W4:Y:S07]  /*aed0*/  LDSM.16.MT88.4 R148, [R218+0x10800] ;  /* 0x01080000da94783b */ /* 0x000f2e0000004200 */
[C---:B-----5:R-:W-:Y:S08]  /*aee0*/  HMMA.16816.F32.BF16 R108, R4.reuse, R140, R108 ;  /* 0x0000008c046c723c */ /* 0x060ff0000004186c */
[C---:B------:R-:W-:Y:S01]  /*aef0*/  HMMA.16816.F32.BF16 R112, R4.reuse, R142, R112 ;  /* 0x0000008e0470723c */ /* 0x040fe20000041870 */
[----:B------:R-:W5:Y:S07]  /*af00*/  LDSM.16.MT88.4 R140, [R196+0x800] ;  /* 0x00080000c48c783b */ /* 0x000f6e0000004200 */
[C---:B------:R-:W-:Y:S08]  /*af10*/  HMMA.16816.F32.BF16 R124, R4.reuse, R152, R124 ;  /* 0x00000098047c723c */ /* 0x040ff0000004187c */
[----:B------:R-:W-:Y:S01]  /*af20*/  HMMA.16816.F32.BF16 R4, R4, R154, R128 ;  /* 0x0000009a0404723c */ /* 0x000fe20000041880 */
[----:B------:R-:W-:Y:S01]  /*af30*/  F2FP.BF16.F32.PACK_AB R128, R199, R200 ;  /* 0x000000c8c780723e */ /* 0x000fe200000010ff */
[----:B------:R-:W2:Y:S01]  /*af40*/  LDSM.16.MT88.4 R152, [R195+0x2800] ;  /* 0x00280000c398783b */ /* 0x000ea20000004200 */
[----:B------:R-:W-:Y:S01]  /*af50*/  F2FP.BF16.F32.PACK_AB R129, R203, R204 ;  /* 0x000000cccb81723e */ /* 0x000fe200000010ff */
[----:B------:R-:W-:Y:S01]  /*af60*/  FADD.FTZ R200, R200, R169 ;  /* 0x000000a9c8c87221 */ /* 0x000fe20000010000 */
[----:B------:R-:W-:Y:S01]  /*af70*/  F2FP.BF16.F32.PACK_AB R130, R197, R198 ;  /* 0x000000c6c582723e */ /* 0x000fe200000010ff */
[----:B------:R-:W-:Y:S01]  /*af80*/  FADD.FTZ R204, R204, R3 ;  /* 0x00000003cccc7221 */ /* 0x000fe20000010000 */
[----:B------:R-:W-:Y:S01]  /*af90*/  F2FP.BF16.F32.PACK_AB R131, R201, R202 ;  /* 0x000000cac983723e */ /* 0x000fe200000010ff */
[----:B------:R-:W-:Y:S01]  /*afa0*/  FADD.FTZ R199, R199, R200 ;  /* 0x000000c8c7c77221 */ /* 0x000fe20000010000 */
[----:B------:R-:W-:Y:S01]  /*afb0*/  MOV R3, R189 ;  /* 0x000000bd00037202 */ /* 0x000fe20000000f00 */
[----:B------:R-:W-:-:S02]  /*afc0*/  FADD.FTZ R203, R203, R204 ;  /* 0x000000cccbcb7221 */ /* 0x000fc40000010000 */
[----:B------:R-:W-:Y:S02]  /*afd0*/  FADD.FTZ R198, R198, R199 ;  /* 0x000000c7c6c67221 */ /* 0x000fe40000010000 */
[----:B---3--:R-:W-:Y:S01]  /*afe0*/  HMMA.16816.F32.BF16 R16, R128, R144, R16 ;  /* 0x000000908010723c */ /* 0x008fe20000041810 */
[----:B------:R-:W-:Y:S01]  /*aff0*/  FADD.FTZ R202, R202, R203 ;  /* 0x000000cbcaca7221 */ /* 0x000fe20000010000 */
[----:B------:R-:W-:-:S03]  /*b000*/  FADD.FTZ R198, R197, R198 ;  /* 0x000000c6c5c67221 */ /* 0x000fc60000010000 */
[----:B------:R-:W-:-:S03]  /*b010*/  FADD.FTZ R201, R201, R202 ;  /* 0x000000cac9c97221 */ /* 0x000fc60000010000 */
[C---:B------:R-:W-:Y:S01]  /*b020*/  HMMA.16816.F32.BF16 R20, R128.reuse, R146, R20 ;  /* 0x000000928014723c */ /* 0x040fe20000041814 */
[----:B------:R-:W3:Y:S07]  /*b030*/  LDSM.16.MT88.4 R144, [R195+0x4800] ;  /* 0x00480000c390783b */ /* 0x000eee0000004200 */
[C---:B-1----:R-:W-:Y:S08]  /*b040*/  HMMA.16816.F32.BF16 R32, R128.reuse, R136, R32 ;  /* 0x000000888020723c */ /* 0x042ff00000041820 */
[C---:B------:R-:W-:Y:S01]  /*b050*/  HMMA.16816.F32.BF16 R132, R128.reuse, R138, R132 ;  /* 0x0000008a8084723c */ /* 0x040fe20000041884 */
[----:B------:R-:W1:Y:S07]  /*b060*/  LDSM.16.MT88.4 R136, [R205+0x16800] ;  /* 0x01680000cd88783b */ /* 0x000e6e0000004200 */
[C---:B----4-:R-:W-:Y:S08]  /*b070*/  HMMA.16816.F32.BF16 R8, R128.reuse, R148, R8 ;  /* 0x000000948008723c */ /* 0x050ff00000041808 */
[C---:B------:R-:W-:Y:S01]  /*b080*/  HMMA.16816.F32.BF16 R12, R128.reuse, R150, R12 ;  /* 0x00000096800c723c */ /* 0x040fe2000004180c */
[----:B------:R-:W4:Y:S07]  /*b090*/  LDSM.16.MT88.4 R148, [R196+0x4800] ;  /* 0x00480000c494783b */ /* 0x000f2e0000004200 */
[C---:B-----5:R-:W-:Y:S08]  /*b0a0*/  HMMA.16816.F32.BF16 R24, R128.reuse, R140, R24 ;  /* 0x0000008c8018723c */ /* 0x060ff00000041818 */
[C---:B------:R-:W-:Y:S01]  /*b0b0*/  HMMA.16816.F32.BF16 R28, R128.reuse, R142, R28 ;  /* 0x0000008e801c723c */ /* 0x040fe2000004181c */
[----:B------:R-:W5:Y:S07]  /*b0c0*/  LDSM.16.MT88.4 R140, [R218+0x16800] ;  /* 0x01680000da8c783b */ /* 0x000f6e0000004200 */
        /* <DEDUP_REMOVED lines=8> */
[----:B------:R-:W3:Y:S07]  /*b150*/  LDSM.16.MT88.4 R156, [R218+0x11000] ;  /* 0x01100000da9c783b */ /* 0x000eee0000004200 */
[----:B-1----:R-:W-:Y:S01]  /*b160*/  HMMA.16816.F32.BF16 R108, R128, R136, R108 ;  /* 0x00000088806c723c */ /* 0x002fe2000004186c */
[----:B------:R-:W-:Y:S01]  /*b170*/  FFMA.FTZ R136, R234, UR4, -R213 ;  /* 0x00000004ea887c23 */ /* 0x000fe200080108d5 */
[----:B------:R-:W-:-:S02]  /*b180*/  FFMA.FTZ R234, R186, UR4, -R209 ;  /* 0x00000004baea7c23 */ /* 0x000fc400080108d1 */
[----:B------:R-:W-:Y:S01]  /*b190*/  LDSM.16.MT88.4 R184, [R218+0x13000] ;  /* 0x01300000dab8783b */ /* 0x000fe20000004200 */
[----:B------:R1:W3:Y:S03]  /*b1a0*/  MUFU.EX2 R222, R136 ;  /* 0x0000008800de7308 */ /* 0x0002e60000000800 */
[C---:B------:R-:W-:Y:S01]  /*b1b0*/  HMMA.16816.F32.BF16 R36, R128.reuse, R176, R36 ;  /* 0x000000b08024723c */ /* 0x040fe20000041824 */
[----:B------:R-:W3:Y:S07]  /*b1c0*/  MUFU.EX2 R234, R234 ;  /* 0x000000ea00ea7308 */ /* 0x000eee0000000800 */
        /* <DEDUP_REMOVED lines=9> */
[C---:B------:R-:W-:Y:S08]  /*b260*/  HMMA.16816.F32.BF16 R72, R128.reuse, R162, R72 ;  /* 0x000000a28048723c */ /* 0x040ff00000041848 */
[C---:B----4-:R-:W-:Y:S08]  /*b270*/  HMMA.16816.F32.BF16 R84, R128.reuse, R148, R84 ;  /* 0x000000948054723c */ /* 0x050ff00000041854 */
[C---:B------:R-:W-:Y:S01]  /*b280*/  HMMA.16816.F32.BF16 R88, R128.reuse, R150, R88 ;  /* 0x000000968058723c */ /* 0x040fe20000041858 */
[----:B------:R-:W-:Y:S07]  /*b290*/  LDSM.16.MT88.4 R148, [R205+0x15000] ;  /* 0x01500000cd94783b */ /* 0x000fee0000004200 */
[C---:B-----5:R-:W-:Y:S08]  /*b2a0*/  HMMA.16816.F32.BF16 R100, R128.reuse, R140, R100 ;  /* 0x0000008c8064723c */ /* 0x060ff00000041864 */
[C---:B------:R-:W-:Y:S01]  /*b2b0*/  HMMA.16816.F32.BF16 R104, R128.reuse, R142, R104 ;  /* 0x0000008e8068723c */ /* 0x040fe20000041868 */
[----:B------:R-:W-:Y:S07]  /*b2c0*/  LDSM.16.MT88.4 R140, [R205+0x11000] ;  /* 0x01100000cd8c783b */ /* 0x000fee0000004200 */
[C---:B------:R-:W-:Y:S01]  /*b2d0*/  HMMA.16816.F32.BF16 R112, R128.reuse, R138, R112 ;  /* 0x0000008a8070723c */ /* 0x040fe20000041870 */
[----:B-1----:R-:W1:Y:S07]  /*b2e0*/  LDSM.16.MT88.4 R136, [R196+0x1000] ;  /* 0x00100000c488783b */ /* 0x002e6e0000004200 */
[C---:B--2---:R-:W-:Y:S08]  /*b2f0*/  HMMA.16816.F32.BF16 R116, R128.reuse, R152, R116 ;  /* 0x000000988074723c */ /* 0x044ff00000041874 */
[C---:B------:R-:W-:Y:S01]  /*b300*/  HMMA.16816.F32.BF16 R120, R128.reuse, R154, R120 ;  /* 0x0000009a8078723c */ /* 0x040fe20000041878 */
[----:B------:R-:W-:Y:S07]  /*b310*/  LDSM.16.MT88.4 R152, [R218+0x15000] ;  /* 0x01500000da98783b */ /* 0x000fee0000004200 */
[C---:B---3--:R-:W-:Y:S08]  /*b320*/  HMMA.16816.F32.BF16 R124, R128.reuse, R144, R124 ;  /* 0x00000090807c723c */ /* 0x048ff0000004187c */
[----:B------:R-:W-:Y:S01]  /*b330*/  HMMA.16816.F32.BF16 R128, R128, R146, R4 ;  /* 0x000000928080723c */ /* 0x000fe20000041804 */
[----:B------:R-:W-:Y:S01]  /*b340*/  F2FP.BF16.F32.PACK_AB R4, R224, R215 ;  /* 0x000000d7e004723e */ /* 0x000fe200000010ff */
[----:B------:R-:W-:Y:S01]  /*b350*/  LDSM.16.MT88.4 R144, [R196+0x5000] ;  /* 0x00500000c490783b */ /* 0x000fe20000004200 */
[----:B------:R-:W-:Y:S01]  /*b360*/  F2FP.BF16.F32.PACK_AB R5, R223, R238 ;  /* 0x000000eedf05723e */ /* 0x000fe200000010ff */
[----:B------:R-:W-:Y:S01]  /*b370*/  FADD.FTZ R215, R215, R198 ;  /* 0x000000c6d7d77221 */ /* 0x000fe20000010000 */
[----:B------:R-:W-:Y:S01]  /*b380*/  F2FP.BF16.F32.PACK_AB R6, R221, R222 ;  /* 0x000000dedd06723e */ /* 0x000fe200000010ff */
[----:B------:R-:W-:Y:S01]  /*b390*/  FADD.FTZ R238, R238, R201 ;  /* 0x000000c9eeee7221 */ /* 0x000fe20000010000 */
[----:B------:R-:W-:Y:S01]  /*b3a0*/  F2FP.BF16.F32.PACK_AB R7, R234, R225 ;  /* 0x000000e1ea07723e */ /* 0x000fe200000010ff */
[----:B------:R-:W-:-:S02]  /*b3b0*/  FADD.FTZ R215, R224, R215 ;  /* 0x000000d7e0d77221 */ /* 0x000fc40000010000 */
[----:B------:R-:W-:Y:S02]  /*b3c0*/  FADD.FTZ R238, R223, R238 ;  /* 0x000000eedfee7221 */ /* 0x000fe40000010000 */
[----:B------:R-:W-:Y:S02]  /*b3d0*/  FADD.FTZ R222, R222, R215 ;  /* 0x000000d7dede7221 */ /* 0x000fe40000010000 */
[----:B------:R-:W-:Y:S01]  /*b3e0*/  HMMA.16816.F32.BF16 R160, R4, R156, R8 ;  /* 0x0000009c04a0723c */ /* 0x000fe20000041808 */
[----:B------:R-:W-:Y:S01]  /*b3f0*/  LDSM.16.MT88.4 R8, [R205+0x17000] ;  /* 0x01700000cd08783b */ /* 0x000fe20000004200 */
[----:B------:R-:W-:Y:S01]  /*b400*/  FADD.FTZ R225, R225, R238 ;  /* 0x000000eee1e17221 */ /* 0x000fe20000010000 */
[----:B------:R-:W-:Y:S01]  /*b410*/  FADD.FTZ R221, R221, R222 ;  /* 0x000000dedddd7221 */ /* 0x000fe20000010000 */
[----:B------:R-:W-:Y:S02]  /*b420*/  IADD3 R238, PT, PT, R0, -0x3, RZ ;  /* 0xfffffffd00ee7810 */ /* 0x000fe40007ffe0ff */
[----:B------:R-:W-:-:S02]  /*b430*/  FADD.FTZ R234, R234, R225 ;  /* 0x000000e1eaea7221 */ /* 0x000fc40000010000 */
[C---:B------:R-:W-:Y:S01]  /*b440*/  HMMA.16816.F32.BF16 R156, R4.reuse, R158, R12 ;  /* 0x0000009e049c723c */ /* 0x040fe2000004180c */
[----:B------:R-:W2:Y:S07]  /*b450*/  LDSM.16.MT88.4 R12, [R218+0x17000] ;  /* 0x01700000da0c783b */ /* 0x000eae0000004200 */
[C---:B-1----:R-:W-:Y:S08]  /*b460*/  HMMA.16816.F32.BF16 R24, R4.reuse, R136, R24 ;  /* 0x000000880418723c */ /* 0x042ff00000041818 */
[C---:B------:R-:W-:Y:S08]  /*b470*/  HMMA.16816.F32.BF16 R28, R4.reuse, R138, R28 ;  /* 0x0000008a041c723c */ /* 0x040ff0000004181c */
[C---:B------:R-:W-:Y:S08]  /*b480*/  HMMA.16816.F32.BF16 R16, R4.reuse, R140, R16 ;  /* 0x0000008c0410723c */ /* 0x040ff00000041810 */
[C---:B------:R-:W-:Y:S01]  /*b490*/  HMMA.16816.F32.BF16 R20, R4.reuse, R142, R20 ;  /* 0x0000008e0414723c */ /* 0x040fe20000041814 */
[----:B------:R-:W1:Y:S07]  /*b4a0*/  LDSM.16.MT88.4 R140, [R195+0x5000] ;  /* 0x00500000c38c783b */ /* 0x000e6e0000004200 */
[----:B------:R-:W-:Y:S01]  /*b4b0*/  HMMA.16816.F32.BF16 R136, R4, R180, R32 ;  /* 0x000000b40488723c */ /* 0x000fe20000041820 */
[----:B------:R-:W3:Y:S01]  /*b4c0*/  LDSM.16.MT88.4 R32, [R196+0x7000] ;  /* 0x00700000c420783b */ /* 0x000ee20000004200 */
[--C-:B------:R-:W-:Y:S01]  /*b4d0*/  FFMA.FTZ R180, R220, UR4, -R213.reuse ;  /* 0x00000004dcb47c23 */ /* 0x100fe200080108d5 */
[----:B------:R-:W-:-:S05]  /*b4e0*/  FFMA.FTZ R181, R214, UR4, -R213 ;  /* 0x00000004d6b57c23 */ /* 0x000fca00080108d5 */
[C---:B--2---:R-:W-:Y:S01]  /*b4f0*/  HMMA.16816.F32.BF16 R100, R4.reuse, R12, R100 ;  /* 0x0000000c0464723c */ /* 0x044fe20000041864 */
[----:B------:R-:W-:Y:S04]  /*b500*/  MUFU.EX2 R180, R180 ;  /* 0x000000b400b47308 */ /* 0x000fe80000000800 */
[----:B------:R-:W2:Y:S03]  /*b510*/  MUFU.EX2 R181, R181 ;  /* 0x000000b500b57308 */ /* 0x000ea60000000800 */
[C---:B------:R-:W-:Y:S01]  /*b520*/  HMMA.16816.F32.BF16 R104, R4.reuse, R14, R104 ;  /* 0x0000000e0468723c */ /* 0x040fe20000041868 */
[----:B------:R-:W4:Y:S07]  /*b530*/  LDSM.16.MT88.4 R12, [R195+0x7000] ;  /* 0x00700000c30c783b */ /* 0x000f2e0000004200 */
[C---:B------:R-:W-:Y:S08]  /*b540*/  HMMA.16816.F32.BF16 R108, R4.reuse, R8, R108 ;  /* 0x00000008046c723c */ /* 0x040ff0000004186c */
[C---:B------:R-:W-:Y:S01]  /*b550*/  HMMA.16816.F32.BF16 R112, R4.reuse, R10, R112 ;  /* 0x0000000a0470723c */ /* 0x040fe20000041870 */
[----:B------:R-:W5:Y:S07]  /*b560*/  LDSM.16.MT88.4 R8, [R205+0x17800] ;  /* 0x01780000cd08783b */ /* 0x000f6e0000004200 */
[----:B------:R-:W-:Y:S01]  /*b570*/  HMMA.16816.F32.BF16 R132, R4, R182, R132 ;  /* 0x000000b60484723c */ /* 0x000fe20000041884 */
[--C-:B------:R-:W-:Y:S01]  /*b580*/  FFMA.FTZ R182, R211, UR4, -R213.reuse ;  /* 0x00000004d3b67c23 */ /* 0x100fe200080108d5 */
[----:B------:R-:W-:-:S05]  /*b590*/  FFMA.FTZ R183, R212, UR4, -R213 ;  /* 0x00000004d4b77c23 */ /* 0x000fca00080108d5 */
[----:B------:R-:W-:Y:S01]  /*b5a0*/  MUFU.EX2 R182, R182 ;  /* 0x000000b600b67308 */ /* 0x000fe20000000800 */
[C---:B------:R-:W-:Y:S01]  /*b5b0*/  HMMA.16816.F32.BF16 R36, R4.reuse, R184, R36 ;  /* 0x000000b80424723c */ /* 0x040fe20000041824 */
[--C-:B------:R-:W-:Y:S01]  /*b5c0*/  FFMA.FTZ R184, R208, UR4, -R209.reuse ;  /* 0x00000004d0b87c23 */ /* 0x100fe200080108d1 */
[--C-:B------:R-:W-:Y:S01]  /*b5d0*/  FFMA.FTZ R185, R206, UR4, -R209.reuse ;  /* 0x00000004ceb97c23 */ /* 0x100fe200080108d1 */
[----:B------:R-:W-:Y:S04]  /*b5e0*/  MUFU.EX2 R183, R183 ;  /* 0x000000b700b77308 */ /* 0x000fe80000000800 */
[----:B------:R-:W-:Y:S01]  /*b5f0*/  MUFU.EX2 R184, R184 ;  /* 0x000000b800b87308 */ /* 0x000fe20000000800 */
[C---:B------:R-:W-:Y:S01]  /*b600*/  HMMA.16816.F32.BF16 R40, R4.reuse, R186, R40 ;  /* 0x000000ba0428723c */ /* 0x040fe20000041828 */
[--C-:B------:R-:W-:Y:S01]  /*b610*/  FFMA.FTZ R187, R210, UR4, -R209.reuse ;  /* 0x00000004d2bb7c23 */ /* 0x100fe200080108d1 */
[----:B------:R-:W-:Y:S01]  /*b620*/  FFMA.FTZ R186, R207, UR4, -R209 ;  /* 0x00000004cfba7c23 */ /* 0x000fe200080108d1 */
[----:B------:R-:W-:Y:S04]  /*b630*/  MUFU.EX2 R185, R185 ;  /* 0x000000b900b97308 */ /* 0x000fe80000000800 */
[----:B------:R-:W5:Y:S01]  /*b640*/  MUFU.EX2 R187, R187 ;  /* 0x000000bb00bb7308 */ /* 0x000f620000000800 */
[C---:B------:R-:W-:Y:S03]  /*b650*/  HMMA.16816.F32.BF16 R44, R4.reuse, R176, R44 ;  /* 0x000000b0042c723c */ /* 0x040fe6000004182c */
[----:B------:R-:W5:Y:S05]  /*b660*/  MUFU.EX2 R186, R186 ;  /* 0x000000ba00ba7308 */ /* 0x000f6a0000000800 */
        /* <DEDUP_REMOVED lines=23> */
[----:B------:R-:W-:Y:S01]  /*b7e0*/  HMMA.16816.F32.BF16 R128, R4, R14, R128 ;  /* 0x0000000e0480723c */ /* 0x000fe20000041880 */
[----:B--2---:R-:W-:Y:S01]  /*b7f0*/  F2FP.BF16.F32.PACK_AB R4, R181, R180 ;  /* 0x000000b4b504723e */ /* 0x004fe200000010ff */
[----:B------:R-:W2:Y:S01]  /*b800*/  LDSM.16.MT88.4 R12, [R196+0x3800] ;  /* 0x00380000c40c783b */ /* 0x000ea20000004200 */
[----:B-----5:R-:W-:Y:S01]  /*b810*/  F2FP.BF16.F32.PACK_AB R5, R184, R187 ;  /* 0x000000bbb805723e */ /* 0x020fe200000010ff */
        /* <DEDUP_REMOVED lines=8> */
[----:B------:R-:W-:Y:S01]  /*b8a0*/  FADD.FTZ R185, R185, R184 ;  /* 0x000000b8b9b97221 */ /* 0x000fe20000010000 */
[----:B------:R-:W-:-:S03]  /*b8b0*/  FADD.FTZ R243, R183, R182 ;  /* 0x000000b6b7f37221 */ /* 0x000fc60000010000 */
[----:B------:R-:W-:-:S03]  /*b8c0*/  FADD.FTZ R241, R186, R185 ;  /* 0x000000b9baf17221 */ /* 0x000fc60000010000 */
[C---:B------:R-:W-:Y:S01]  /*b8d0*/  HMMA.16816.F32.BF16 R112, R4.reuse, R10, R112 ;  /* 0x0000000a0470723c */ /* 0x040fe20000041870 */
[----:B------:R-:W3:Y:S07]  /*b8e0*/  LDSM.16.MT88.4 R8, [R218+0x15800] ;  /* 0x01580000da08783b */ /* 0x000eee0000004200 */
[C---:B------:R-:W-:Y:S01]  /*b8f0*/  HMMA.16816.F32.BF16 R152, R4.reuse, R148, R16 ;  /* 0x000000940498723c */ /* 0x040fe20000041810 */
[----:B------:R-:W-:Y:S07]  /*b900*/  LDSM.16.MT88.4 R16, [R195+0x3800] ;  /* 0x00380000c310783b */ /* 0x000fee0000004200 */
[C---:B------:R-:W-:Y:S08]  /*b910*/  HMMA.16816.F32.BF16 R76, R4.reuse, R144, R76 ;  /* 0x00000090044c723c */ /* 0x040ff0000004184c */
[C---:B------:R-:W-:Y:S08]  /*b920*/  HMMA.16816.F32.BF16 R80, R4.reuse, R146, R80 ;  /* 0x000000920450723c */ /* 0x040ff00000041850 */
[C---:B------:R-:W-:Y:S01]  /*b930*/  HMMA.16816.F32.BF16 R148, R4.reuse, R150, R20 ;  /* 0x000000960494723c */ /* 0x040fe20000041814 */
[----:B------:R-:W-:Y:S07]  /*b940*/  LDSM.16.MT88.4 R20, [R218+0x13800] ;  /* 0x01380000da14783b */ /* 0x000fee0000004200 */
[C---:B------:R-:W-:Y:S08]  /*b950*/  HMMA.16816.F32.BF16 R44, R4.reuse, R164, R44 ;  /* 0x000000a4042c723c */ /* 0x040ff0000004182c */
[C---:B------:R-:W-:Y:S01]  /*b960*/  HMMA.16816.F32.BF16 R48, R4.reuse, R166, R48 ;  /* 0x000000a60430723c */ /* 0x040fe20000041830 */
[----:B------:R-:W4:Y:S07]  /*b970*/  LDSM.16.MT88.4 R164, [R218+0x11800] ;  /* 0x01180000daa4783b */ /* 0x000f2e0000004200 */
[C---:B-1----:R-:W-:Y:S01]  /*b980*/  HMMA.16816.F32.BF16 R144, R4.reuse, R140, R24 ;  /* 0x0000008c0490723c */ /* 0x042fe20000041818 */
[----:B------:R-:W-:Y:S07]  /*b990*/  LDSM.16.MT88.4 R24, [R218+0x17800] ;  /* 0x01780000da18783b */ /* 0x000fee0000004200 */
[C---:B--2---:R-:W-:Y:S08]  /*b9a0*/  HMMA.16816.F32.BF16 R52, R4.reuse, R12, R52 ;  /* 0x0000000c0434723c */ /* 0x044ff00000041834 */
[C---:B------:R-:W-:Y:S01]  /*b9b0*/  HMMA.16816.F32.BF16 R56, R4.reuse, R14, R56 ;  /* 0x0000000e0438723c */ /* 0x040fe20000041838 */
[----:B------:R-:W1:Y:S07]  /*b9c0*/  LDSM.16.MT88.4 R12, [R195+0x5800] ;  /* 0x00580000c30c783b */ /* 0x000e6e0000004200 */
[C---:B---3--:R-:W-:Y:S08]  /*b9d0*/  HMMA.16816.F32.BF16 R68, R4.reuse, R8, R68 ;  /* 0x000000080444723c */ /* 0x048ff00000041844 */
[C---:B------:R-:W-:Y:S01]  /*b9e0*/  HMMA.16816.F32.BF16 R72, R4.reuse, R10, R72 ;  /* 0x0000000a0448723c */ /* 0x040fe20000041848 */
[----:B------:R-:W2:Y:S07]  /*b9f0*/  LDSM.16.MT88.4 R8, [R195+0x7800] ;  /* 0x00780000c308783b */ /* 0x000eae0000004200 */
[C---:B------:R-:W-:Y:S08]  /*ba00*/  HMMA.16816.F32.BF16 R140, R4.reuse, R142, R28 ;  /* 0x0000008e048c723c */ /* 0x040ff0000004181c */
[C---:B------:R-:W-:Y:S08]  /*ba10*/  HMMA.16816.F32.BF16 R84, R4.reuse, R176, R84 ;  /* 0x000000b00454723c */ /* 0x040ff00000041854 */
[C---:B------:R-:W-:Y:S08]  /*ba20*/  HMMA.16816.F32.BF16 R88, R4.reuse, R178, R88 ;  /* 0x000000b20458723c */ /* 0x040ff00000041858 */
[C---:B------:R-:W-:Y:S08]  /*ba30*/  HMMA.16816.F32.BF16 R116, R4.reuse, R172, R116 ;  /* 0x000000ac0474723c */ /* 0x040ff00000041874 */
[C---:B------:R-:W-:Y:S08]  /*ba40*/  HMMA.16816.F32.BF16 R120, R4.reuse, R174, R120 ;  /* 0x000000ae0478723c */ /* 0x040ff00000041878 */
[C---:B----4-:R-:W-:Y:S08]  /*ba50*/  HMMA.16816.F32.BF16 R156, R4.reuse, R166, R156 ;  /* 0x000000a6049c723c */ /* 0x050ff0000004189c */
        /* <DEDUP_REMOVED lines=8> */
[C---:B------:R-:W-:Y:S08]  /*bae0*/  HMMA.16816.F32.BF16 R100, R4.reuse, R24, R100 ;  /* 0x000000180464723c */ /* 0x040ff00000041864 */
[C---:B------:R-:W-:Y:S08]  /*baf0*/  HMMA.16816.F32.BF16 R104, R4.reuse, R26, R104 ;  /* 0x0000001a0468723c */ /* 0x040ff00000041868 */
[C---:B--2---:R-:W-:Y:S08]  /*bb00*/  HMMA.16816.F32.BF16 R124, R4.reuse, R8, R124 ;  /* 0x00000008047c723c */ /* 0x044ff0000004187c */
[C---:B------:R-:W-:Y:S08]  /*bb10*/  HMMA.16816.F32.BF16 R128, R4.reuse, R10, R128 ;  /* 0x0000000a0480723c */ /* 0x040ff00000041880 */
[----:B------:R-:W-:Y:S01]  /*bb20*/  HMMA.16816.F32.BF16 R160, R4, R164, R160 ;  /* 0x000000a404a0723c */ /* 0x000fe200000418a0 */
[----:B------:R-:W-:-:S15]  /*bb30*/  MOV R164, R191 ;  /* 0x000000bf00a47202 */ /* 0x000fde0000000f00 */
[----:B------:R-:W-:-:S04]  /*bb40*/  NOP ;  /* 0x0000000000007918 */ /* 0x000fc80000000000 */
.L_x_598:
        /* <DEDUP_REMOVED lines=18> */
[----:B------:R-:W1:Y:S03]  /*bc70*/  LDCU UR4, c[0x0][0x45c] ;  /* 0x00008b80ff0477ac */ /* 0x000e660008000800 */
[----:B------:R-:W-:Y:S01]  /*bc80*/  UISETP.NE.AND.EX UP0, UPT, UR7, URZ, UPT, UP0 ;  /* 0x000000ff0700728c */ /* 0x000fe2000bf05300 */
[----:B------:R-:W1:Y:S05]  /*bc90*/  LDCU.64 UR6, c[0x0][0x3a0] ;  /* 0x00007400ff0677ac */ /* 0x000e6a0008000a00 */
[----:B------:R-:W-:Y:S01]  /*bca0*/  PLOP3.LUT P5, PT, PT, PT, UP0, 0x80, 0x8 ;  /* 0x000000000008781c */ /* 0x000fe20003faf008 */
[----:B------:R-:W1:Y:S01]  /*bcb0*/  LDCU.64 UR8, c[0x0][0x3a8] ;  /* 0x00007500ff0877ac */ /* 0x000e620008000a00 */
[----:B--23--:R-:W-:-:S12]  /*bcc0*/  ULEA UR5, UR5, UR12, 0x18 ;  /* 0x0000000c05057291 */ /* 0x00cfd8000f8ec0ff */
.L_x_608:
[----:B------:R-:W-:Y:S01]  /*bcd0*/  @!P5 IADD3 R7, P0, PT, RZ, -R235, RZ ;  /* 0x800000ebff07d210 */ /* 0x000fe20007f1e0ff */
[----:B------:R-:W-:Y:S01]  /*bce0*/  IMAD.SHL.U32 R6, R217, 0x8, RZ ;  /* 0x00000008d9067824 */ /* 0x000fe200078e00ff */
[----:B------:R-:W2:Y:S01]  /*bcf0*/  @!P5 LDC R164, c[0x0][0x3c0] ;  /* 0x0000f000ffa4db82 */ /* 0x000ea20000000800 */
[----:B------:R-:W-:Y:S04]  /*bd00*/  DEPBAR.LE SB0, 0x0 ;  /* 0x000080000000791a */ /* 0x000fe80000000000 */
[C---:B------:R-:W-:Y:S03]  /*bd10*/  LOP3.LUT R8, R6.reuse, 0x1f8, RZ, 0xc0, !PT ;  /* 0x000001f806087812 */ /* 0x040fe600078ec0ff */
[----:B------:R-:W3:Y:S01]  /*bd20*/  LDC R167, c[0x0][0x3c4] ;  /* 0x0000f100ffa77b82 */ /* 0x000ee20000000800 */
[----:B------:R-:W-:Y:S07]  /*bd30*/  LOP3.LUT R216, R6, 0x38, RZ, 0xc0, !PT ;  /* 0x0000003806d87812 */ /* 0x000fee00078ec0ff */
[----:B------:R-:W-:Y:S01]  /*bd40*/  BAR.SYNC.DEFER_BLOCKING 0x0 ;  /* 0x0000000000007b1d */ /* 0x000fe20000010000 */
[----:B------:R-:W-:Y:S02]  /*bd50*/  LOP3.LUT R245, R8, 0x38, R217, 0x78, !PT ;  /* 0x0000003808f57812 */ /* 0x000fe400078e78d9 */
[C---:B------:R-:W-:Y:S02]  /*bd60*/  LOP3.LUT R244, R216.reuse, 0x40, RZ, 0xfc, !PT ;  /* 0x00000040d8f47812 */ /* 0x040fe400078efcff */
[----:B------:R-:W-:Y:S02]  /*bd70*/  LOP3.LUT R245, R245, 0x1e00, R6, 0xf8, !PT ;  /* 0x00001e00f5f57812 */ /* 0x000fe400078ef806 */
[C---:B------:R-:W-:Y:S02]  /*bd80*/  LOP3.LUT R242, R216.reuse, 0x80, RZ, 0xfc, !PT ;  /* 0x00000080d8f27812 */ /* 0x040fe400078efcff */
[----:B------:R-:W-:Y:S02]  /*bd90*/  ISETP.GE.AND P4, PT, R216, UR11, PT ;  /* 0x0000000bd8007c0c */ /* 0x000fe4000bf86270 */
        /* <DEDUP_REMOVED lines=23> */
[----:B---3--:R-:W-:Y:S08]  /*bf10*/  @!P5 BRA `(.L_x_605) ;  /* 0x0000000000f4d947 */ /* 0x008ff00003800000 */
[----:B------:R-:W-:Y:S01]  /*bf20*/  VIADD R9, R239, 0xffffffc0 ;  /* 0xffffffc0ef097836 */ /* 0x000fe20000000000 */
[----:B------:R-:W2:Y:S01]  /*bf30*/  LDC R4, c[0x0][0x4f0] ;  /* 0x00013c00ff047b82 */ /* 0x000ea20000000800 */
[----:B------:R-:W-:Y:S03]  /*bf40*/  MOV R12, RZ ;  /* 0x000000ff000c7202 */ /* 0x000fe60000000f00 */
[----:B------:R-:W-:Y:S04]  /*bf50*/  IABS R10, R9 ;  /* 0x00000009000a7213 */ /* 0x000fe80000000000 */
[----:B------:R-:W3:Y:S01]  /*bf60*/  LDC.64 R164, c[0x0][0x3c0] ;  /* 0x0000f000ffa47b82 */ /* 0x000ee20000000a00 */
[-C--:B--2---:R-:W-:Y:S02]  /*bf70*/  IABS R5, R4.reuse ;  /* 0x0000000400057213 */ /* 0x084fe40000000000 */
[----:B------:R-:W-:Y:S02]  /*bf80*/  LOP3.LUT R9, R9, R4, RZ, 0x3c, !PT ;  /* 0x0000000409097212 */ /* 0x000fe400078e3cff */
[----:B------:R-:W2:Y:S10]  /*bf90*/  I2F.RP R11, R5 ;  /* 0x00000005000b7306 */ /* 0x000eb40000209400 */
[----:B--2---:R-:W2:Y:S02]  /*bfa0*/  MUFU.RCP R3, R11 ;  /* 0x0000000b00037308 */ /* 0x004ea40000001000 */
[----:B--2---:R-:W-:Y:S08]  /*bfb0*/  VIADD R13, R3, 0xffffffe ;  /* 0x0ffffffe030d7836 */ /* 0x004ff00000000000 */
[----:B------:R-:W2:Y:S02]  /*bfc0*/  F2I.FTZ.U32.TRUNC.NTZ R13, R13 ;  /* 0x0000000d000d7305 */ /* 0x000ea4000021f000 */
[--C-:B--2---:R-:W-:Y:S04]  /*bfd0*/  IMAD.MOV R8, RZ, RZ, -R13.reuse ;  /* 0x000000ffff087224 */ /* 0x104fe800078e0a0d */
        /* <DEDUP_REMOVED lines=31> */
[----:B------:R-:W2:Y:S01]  /*c1d0*/  LDG.E R8, desc[UR16][R14.64] ;  /* 0x000000100e087981 */ /* 0x000ea2000c1e1900 */
[C---:B------:R-:W-:Y:S01]  /*c1e0*/  LEA.HI.X.SX32 R13, R5.reuse, R237, 0x2, P0 ;  /* 0x000000ed050d7211 */ /* 0x040fe200000f16ff */
[----:B------:R-:W-:Y:S04]  /*c1f0*/  IMAD.IADD R5, R5, 0x1, -R11 ;  /* 0x0000000105057824 */ /* 0x000fe800078e0a0b */
[----:B------:R-:W-:Y:S01]  /*c200*/  IMAD R5, R5, R4, -0x40 ;  /* 0xffffffc005057424 */ /* 0x000fe200078e0204 */
[----:B------:R-:W2:Y:S03]  /*c210*/  LDG.E R3, desc[UR16][R12.64] ;  /* 0x000000100c037981 */ /* 0x000ea6000c1e1900 */
[-C--:B---3--:R-:W-:Y:S01]  /*c220*/  IMAD.WIDE.U32 R10, R5, R164.reuse, RZ ;  /* 0x000000a4050a7225 */ /* 0x088fe200078e00ff */
[----:B------:R-:W-:Y:S05]  /*c230*/  SHF.R.S32.HI R9, RZ, 0x1f, R5 ;  /* 0x0000001fff097819 */ /* 0x000fea0000011405 */
[----:B------:R-:W-:Y:S04]  /*c240*/  IMAD R4, R9, R164, RZ ;  /* 0x000000a409047224 */ /* 0x000fe800078e02ff */
[----:B------:R-:W-:Y:S05]  /*c250*/  IMAD R4, R5, R165, R4 ;  /* 0x000000a505047224 */ /* 0x000fea00078e0204 */
[----:B------:R-:W-:Y:S01]  /*c260*/  IADD3 R11, PT, PT, R11, R4, RZ ;  /* 0x000000040b0b7210 */ /* 0x000fe20007ffe0ff */
[----:B--2---:R-:W-:Y:S04]  /*c270*/  IMAD.IADD R3, R8, 0x1, -R3 ;  /* 0x0000000108037824 */ /* 0x004fe800078e0a03 */
[----:B-1----:R-:W-:Y:S01]  /*c280*/  IMAD.WIDE.U32 R10, R3, UR8, R10 ;  /* 0x00000008030a7c25 */ /* 0x002fe2000f8e000a */
[----:B------:R-:W-:Y:S02]  /*c290*/  SHF.R.S32.HI R5, RZ, 0x1f, R3 ;  /* 0x0000001fff057819 */ /* 0x000fe40000011403 */
[C---:B------:R-:W-:Y:S03]  /*c2a0*/  LEA R230, P0, R10.reuse, R6, 0x1 ;  /* 0x000000060ae67211 */ /* 0x040fe600078008ff */
[----:B------:R-:W-:Y:S04]  /*c2b0*/  IMAD R4, R5, UR8, RZ ;  /* 0x0000000805047c24 */ /* 0x000fe8000f8e02ff */
[----:B------:R-:W-:Y:S04]  /*c2c0*/  IMAD R4, R3, UR9, R4 ;  /* 0x0000000903047c24 */ /* 0x000fe8000f8e0204 */
[----:B------:R-:W-:Y:S05]  /*c2d0*/  IMAD.IADD R4, R11, 0x1, R4 ;  /* 0x000000010b047824 */ /* 0x000fea00078e0204 */
[----:B------:R-:W-:Y:S07]  /*c2e0*/  LEA.HI.X R231, R10, R7, R4, 0x1, P0 ;  /* 0x000000070ae77211 */ /* 0x000fee00000f0c04 */
.L_x_605:
[----:B------:R-:W-:Y:S01]  /*c2f0*/  @!PT LDS RZ, [RZ] ;  /* 0x00000000fffff984 */ /* 0x000fe20000000800 */
[----:B------:R-:W-:Y:S01]  /*c300*/  @!PT LDS RZ, [RZ] ;  /* 0x00000000fffff984 */ /* 0x000fe20000000800 */
[----:B------:R-:W-:Y:S01]  /*c310*/  @!PT LDS RZ, [RZ] ;  /* 0x00000000fffff984 */ /* 0x000fe20000000800 */
[----:B------:R-:W-:Y:S01]  /*c320*/  @!P4 LDGSTS.E.BYPASS.LTC128B.128 [R245+0x10000], desc[UR16][R230.64] ;  /* 0x10000000e6f5cfae */ /* 0x000fe2000b981a10 */
[----:B------:R-:W-:Y:S02]  /*c330*/  ISETP.GE.AND P1, PT, R240, UR11, PT ;  /* 0x0000000bf0007c0c */ /* 0x000fe4000bf26270 */
[C---:B------:R-:W-:Y:S02]  /*c340*/  LEA R204, P0, R164.reuse, R230, 0x5 ;  /* 0x000000e6a4cc7211 */ /* 0x040fe400078028ff */
[----:B------:R-:W-:Y:S01]  /*c350*/  @P4 STS.128 [R245+0x10000], RZ ;  /* 0x010000fff5004388 */ /* 0x000fe20000000c00 */
[C---:B------:R-:W-:Y:S02]  /*c360*/  SHF.L.U32 R165, R164.reuse, 0x5, RZ ;  /* 0x00000005a4a57819 */ /* 0x040fe400000006ff */
[C-C-:B------:R-:W-:Y:S02]  /*c370*/  LEA.HI.X R205, R164.reuse, R231, R167.reuse, 0x5, P0 ;  /* 0x000000e7a4cd7211 */ /* 0x140fe400000f2ca7 */
[----:B------:R-:W-:Y:S01]  /*c380*/  @!PT LDS RZ, [RZ] ;  /* 0x00000000fffff984 */ /* 0x000fe20000000800 */
[----:B------:R-:W-:Y:S01]  /*c390*/  @!PT LDS RZ, [RZ] ;  /* 0x00000000fffff984 */ /* 0x000fe20000000800 */
[----:B------:R-:W-:Y:S01]  /*c3a0*/  @!PT LDS RZ, [RZ] ;  /* 0x00000000fffff984 */ /* 0x000fe20000000800 */
[----:B------:R-:W-:Y:S01]  /*c3b0*/  @!P3 LDGSTS.E.BYPASS.LTC128B.128 [R245+0x12000], desc[UR16][R230.64+0x80] ;  /* 0x12000080e6f5bfae */ /* 0x000fe2000b981a10 */
[----:B------:R-:W-:Y:S02]  /*c3c0*/  SHF.L.U64.HI R166, R164, 0x5, R167 ;  /* 0x00000005a4a67819 */ /* 0x000fe400000102a7 */
[C---:B------:R-:W-:Y:S02]  /*c3d0*/  IADD3 R164, P6, PT, R165.reuse, R204, RZ ;  /* 0x000000cca5a47210 */ /* 0x040fe40007fde0ff */
[----:B------:R-:W-:Y:S01]  /*c3e0*/  @P3 STS.128 [R245+0x12000], RZ ;  /* 0x012000fff5003388 */ /* 0x000fe20000000c00 */
[----:B------:R-:W-:Y:S02]  /*c3f0*/  LEA R225, R2, UR5, 0x1 ;  /* 0x0000000502e17c11 */ /* 0x000fe4000f8e08ff */
[----:B------:R-:W-:Y:S02]  /*c400*/  IADD3 R206, P0, PT, R165, R164, RZ ;  /* 0x000000a4a5ce7210 */ /* 0x000fe40007f1e0ff */
[----:B------:R-:W-:Y:S01]  /*c410*/  @!PT LDS RZ, [RZ] ;  /* 0x00000000fffff984 */ /* 0x000fe20000000800 */
[----:B------:R-:W-:Y:S01]  /*c420*/  @!PT LDS RZ, [RZ] ;  /* 0x00000000fffff984 */ /* 0x000fe20000000800 */
[----:B------:R-:W-:Y:S01]  /*c430*/  @!PT LDS RZ, [RZ] ;  /* 0x00000000fffff984 */ /* 0x000fe20000000800 */
[----:B------:R-:W-:Y:S01]  /*c440*/  @!P2 LDGSTS.E.BYPASS.LTC128B.128 [R245+0x14000], desc[UR16][R230.64+0x100] ;  /* 0x14000100e6f5afae */ /* 0x000fe2000b981a10 */
[C---:B------:R-:W-:Y:S02]  /*c450*/  IADD3.X R165, PT, PT, R166.reuse, R205, RZ, P6, !PT ;  /* 0x000000cda6a57210 */ /* 0x040fe400037fe4ff */
[----:B------:R-:W-:Y:S02]  /*c460*/  MOV R220, 0x20 ;  /* 0x0000002000dc7802 */ /* 0x000fe40000000f00 */
[----:B------:R-:W-:Y:S01]  /*c470*/  @P2 STS.128 [R245+0x14000], RZ ;  /* 0x014000fff5002388 */ /* 0x000fe20000000c00 */
[----:B------:R-:W-:Y:S02]  /*c480*/  IADD3.X R207, PT, PT, R166, R165, RZ, P0, !PT ;  /* 0x000000a5a6cf7210 */ /* 0x000fe400007fe4ff */
[----:B------:R-:W-:Y:S02]  /*c490*/  LOP3.LUT P0, RZ, R217, 0x2, RZ, 0xc0, !PT ;  /* 0x00000002d9ff7812 */ /* 0x000fe4000780c0ff */
[----:B------:R-:W-:Y:S01]  /*c4a0*/  @!PT LDS RZ, [RZ] ;  /* 0x00000000fffff984 */ /* 0x000fe20000000800 */
[----:B------:R-:W-:Y:S01]  /*c4b0*/  @!PT LDS RZ, [RZ] ;  /* 0x00000000fffff984 */ /* 0x000fe20000000800 */
[----:B------:R-:W-:Y:S01]  /*c4c0*/  @!PT LDS RZ, [RZ] ;  /* 0x00000000fffff984 */ /* 0x000fe20000000800 */
[----:B------:R-:W-:Y:S01]  /*c4d0*/  @!P1 LDGSTS.E.BYPASS.LTC128B.128 [R245+0x16000], desc[UR16][R230.64+0x180] ;  /* 0x16000180e6f59fae */ /* 0x000fe2000b981a10 */
[----:B------:R-:W-:Y:S02]  /*c4e0*/  IADD3 R3, PT, PT, R224, UR5, RZ ;  /* 0x00000005e0037c10 */ /* 0x000fe4000fffe0ff */
[----:B------:R-:W-:Y:S02]  /*c4f0*/  SEL R220, R220, 0xffffffe0, !P0 ;  /* 0xffffffe0dcdc7807 */ /* 0x000fe40004000000 */
[----:B------:R-:W-:Y:S01]  /*c500*/  @P1 STS.128 [R245+0x16000], RZ ;  /* 0x016000fff5001388 */ /* 0x000fe20000000c00 */
[----:B------:R-:W-:Y:S02]  /*c510*/  MOV R2, 0x40 ;  /* 0x0000004000027802 */ /* 0x000fe40000000f00 */
[-C--:B------:R-:W-:Y:S02]  /*c520*/  IADD3 R222, PT, PT, R220, R225.reuse, RZ ;  /* 0x000000e1dcde7210 */ /* 0x080fe40007ffe0ff */
[----:B------:R-:W-:Y:S01]  /*c530*/  @!PT LDS RZ, [RZ] ;  /* 0x00000000fffff984 */ /* 0x000fe20000000800 */
[----:B------:R-:W-:Y:S01]  /*c540*/  @!PT LDS RZ, [RZ] ;  /* 0x00000000fffff984 */ /* 0x000fe20000000800 */
[----:B------:R-:W-:Y:S01]  /*c550*/  @!PT LDS RZ, [RZ] ;  /* 0x00000000fffff984 */ /* 0x000fe20000000800 */
[----:B------:R-:W-:Y:S01]  /*c560*/  @!P4 LDGSTS.E.BYPASS.LTC128B.128 [R245+0x10800], desc[UR16][R204.64] ;  /* 0x10800000ccf5cfae */ /* 0x000fe2000b981a10 */
[----:B------:R-:W-:Y:S02]  /*c570*/  IADD3 R221, PT, PT, R3, R220, RZ ;  /* 0x000000dc03dd7210 */ /* 0x000fe40007ffe0ff */
[----:B------:R-:W-:Y:S02]  /*c580*/  LOP3.LUT P0, RZ, R217, 0x4, RZ, 0xc0, !PT ;  /* 0x00000004d9ff7812 */ /* 0x000fe4000780c0ff */
[----:B------:R-:W-:Y:S01]  /*c590*/  @P4 STS.128 [R245+0x10800], RZ ;  /* 0x010800fff5004388 */ /* 0x000fe20000000c00 */
[----:B------:R-:W-:Y:S02]  /*c5a0*/  ISETP.NE.AND P6, PT, R238, 0x1, PT ;  /* 0x00000001ee00780c */ /* 0x000fe40003fc5270 */
[----:B------:R-:W-:Y:S02]  /*c5b0*/  SEL R2, R2, 0xffffffc0, !P0 ;  /* 0xffffffc002027807 */ /* 0x000fe40004000000 */
[----:B------:R-:W-:Y:S01]  /*c5c0*/  @!PT LDS RZ, [RZ] ;  /* 0x00000000fffff984 */ /* 0x000fe20000000800 */
[----:B------:R-:W-:Y:S01]  /*c5d0*/  @!PT LDS RZ, [RZ] ;  /* 0x00000000fffff984 */ /* 0x000fe20000000800 */
[----:B------:R-:W-:Y:S01]  /*c5e0*/  @!PT LDS RZ, [RZ] ;  /* 0x00000000fffff984 */ /* 0x000fe20000000800 */
[----:B------:R-:W-:Y:S02]  /*c5f0*/  @!P3 LDGSTS.E.BYPASS.LTC128B.128 [R245+0x12800], desc[UR16][R204.64+0x80] ;  /* 0x12800080ccf5bfae */ /* 0x000fe4000b981a10 */
[----:B------:R-:W-:Y:S03]  /*c600*/  IADD3 R223, PT, PT, R2, R225, RZ ;  /* 0x000000e102df7210 */ /* 0x000fe60007ffe0ff */
[----:B------:R-:W-:Y:S01]  /*c610*/  @P3 STS.128 [R245+0x12800], RZ ;  /* 0x012800fff5003388 */ /* 0x000fe20000000c00 */
[----:B------:R-:W-:Y:S02]  /*c620*/  IADD3 R3, PT, PT, R3, R2, RZ ;  /* 0x0000000203037210 */ /* 0x000fe40007ffe0ff */
[C---:B------:R-:W-:Y:S02]  /*c630*/  IADD3 R168, PT, PT, R220.reuse, R223, RZ ;  /* 0x000000dfdca87210 */ /* 0x040fe40007ffe0ff */
[----:B------:R-:W-:Y:S01]  /*c640*/  @!PT LDS RZ, [RZ] ;  /* 0x00000000fffff984 */ /* 0x000fe20000000800 */
[----:B------:R-:W-:Y:S01]  /*c650*/  @!PT LDS RZ, [RZ] ;  /* 0x00000000fffff984 */ /* 0x000fe20000000800 */
[----:B------:R-:W-:Y:S01]  /*c660*/  @!PT LDS RZ, [RZ] ;  /* 0x00000000fffff984 */ /* 0x000fe20000000800 */
[----:B------:R-:W-:Y:S01]  /*c670*/  @!P2 LDGSTS.E.BYPASS.LTC128B.128 [R245+0x14800], desc[UR16][R204.64+0x100] ;  /* 0x14800100ccf5afae */ /* 0x000fe2000b981a10 */
[----:B------:R-:W-:Y:S04]  /*c680*/  IADD3 R2, PT, PT, R220, R3, RZ ;  /* 0x00000003dc027210 */ /* 0x000fe80007ffe0ff */
[----:B------:R-:W-:Y:S05]  /*c690*/  @P2 STS.128 [R245+0x14800], RZ ;  /* 0x014800fff5002388 */ /* 0x000fea0000000c00 */
[----:B------:R-:W-:Y:S01]  /*c6a0*/  @!PT LDS RZ, [RZ] ;  /* 0x00000000fffff984 */ /* 0x000fe20000000800 */
[----:B------:R-:W-:Y:S01]  /*c6b0*/  @!PT LDS RZ, [RZ] ;  /* 0x00000000fffff984 */ /* 0x000fe20000000800 */
[----:B------:R-:W-:Y:S01]  /*c6c0*/  @!PT LDS RZ, [RZ] ;  /* 0x00000000fffff984 */ /* 0x000fe20000000800 */
[----:B------:R-:W-:Y:S05]  /*c6d0*/  @!P1 LDGSTS.E.BYPASS.LTC128B.128 [R245+0x16800], desc[UR16][R204.64+0x180] ;  /* 0x16800180ccf59fae */ /* 0x000fea000b981a10 */
        /* <DEDUP_REMOVED lines=19> */
[----:B------:R2:W-:Y:S05]  /*c810*/  @!P1 LDGSTS.E.BYPASS.LTC128B.128 [R245+0x17000], desc[UR16][R164.64+0x180] ;  /* 0x17000180a4f59fae */ /* 0x0005ea000b981a10 */
        /* <DEDUP_REMOVED lines=21> */
[----:B------:R-:W-:Y:S05]  /*c970*/  LDSM.16.M88.4 R172, [R225] ;  /* 0x00000000e1ac783b */ /* 0x000fea0000000200 */
[----:B------:R-:W5:Y:S05]  /*c980*/  LDSM.16.M88.4 R176, [R224+UR5+0x8000] ;  /* 0x00800005e0b0783b */ /* 0x000f6a0008000200 */
[----:B------:R-:W1:Y:S05]  /*c990*/  LDSM.16.M88.4 R180, [R224+UR5+0x8800] ;  /* 0x00880005e0b4783b */ /* 0x000e6a0008000200 */
[----:B------:R-:W4:Y:S05]  /*c9a0*/  LDSM.16.M88.4 R184, [R224+UR5+0x9000] ;  /* 0x00900005e0b8783b */ /* 0x000f2a0008000200 */
[----:B------:R-:W0:Y:S05]  /*c9b0*/  LDGDEPBAR ;  /* 0x00000000000079af */ /* 0x000e2a0000000000 */
[----:B------:R-:W4:Y:S05]  /*c9c0*/  LDSM.16.M88.4 R188, [R224+UR5+0x9800] ;  /* 0x00980005e0bc783b */ /* 0x000f2a0008000200 */
[----:B------:R-:W-:Y:S05]  /*c9d0*/  LDSM.16.M88.4 R192, [R222] ;  /* 0x00000000dec0783b */ /* 0x000fea0000000200 */
[----:B------:R-:W4:Y:S05]  /*c9e0*/  LDSM.16.M88.4 R196, [R221+0x8000] ;  /* 0x00800000ddc4783b */ /* 0x000f2a0000000200 */
[----:B------:R-:W4:Y:S05]  /*c9f0*/  LDSM.16.M88.4 R200, [R221+0x8800] ;  /* 0x00880000ddc8783b */ /* 0x000f2a0000000200 */
[----:B--2---:R-:W-:Y:S01]  /*ca00*/  LDSM.16.M88.4 R164, [R3+0x8800] ;  /* 0x0088000003a4783b */ /* 0x004fe20000000200 */
[C---:B-----5:R-:W-:Y:S04]  /*ca10*/  HMMA.16816.F32.BF16 R4, R172.reuse, R176, RZ ;  /* 0x000000b0ac04723c */ /* 0x060fe800000418ff */
[----:B---3--:R-:W-:Y:S04]  /*ca20*/  LDSM.16.M88.4 R204, [R2+0x8000] ;  /* 0x0080000002cc783b */ /* 0x008fe80000000200 */
[C---:B------:R-:W-:Y:S01]  /*ca30*/  HMMA.16816.F32.BF16 R8, R172.reuse, R178, RZ ;  /* 0x000000b2ac08723c */ /* 0x040fe200000418ff */
[----:B------:R-:W-:Y:S05]  /*ca40*/  LDSM.16.M88.4 R176, [R221+0x9800] ;  /* 0x00980000ddb0783b */ /* 0x000fea0000000200 */
[----:B------:R-:W-:Y:S02]  /*ca50*/  LDSM.16.M88.4 R208, [R3+0xa000] ;  /* 0x00a0000003d0783b */ /* 0x000fe40000000200 */
[C---:B-1----:R-:W-:Y:S03]  /*ca60*/  HMMA.16816.F32.BF16 R12, R172.reuse, R180, RZ ;  /* 0x000000b4ac0c723c */ /* 0x042fe600000418ff */
[----:B------:R-:W-:Y:S05]  /*ca70*/  LDSM.16.M88.4 R212, [R221+0xc000] ;  /* 0x00c00000ddd4783b */ /* 0x000fea0000000200 */
[C---:B------:R-:W-:Y:S01]  /*ca80*/  HMMA.16816.F32.BF16 R16, R172.reuse, R182, RZ ;  /* 0x000000b6ac10723c */ /* 0x040fe200000418ff */
[----:B------:R-:W-:Y:S07]  /*ca90*/  LDSM.16.M88.4 R180, [R223] ;  /* 0x00000000dfb4783b */ /* 0x000fee0000000200 */
[C---:B----4-:R-:W-:Y:S08]  /*caa0*/  HMMA.16816.F32.BF16 R20, R172.reuse, R184, RZ ;  /* 0x000000b8ac14723c */ /* 0x050ff000000418ff */
[C---:B------:R-:W-:Y:S01]  /*cab0*/  HMMA.16816.F32.BF16 R24, R172.reuse, R186, RZ ;  /* 0x000000baac18723c */ /* 0x040fe200000418ff */
[----:B------:R-:W-:Y:S07]  /*cac0*/  LDSM.16.M88.4 R184, [R3+0x8000] ;  /* 0x0080000003b8783b */ /* 0x000fee0000000200 */
[C---:B------:R-:W-:Y:S08]  /*cad0*/  HMMA.16816.F32.BF16 R28, R172.reuse, R188, RZ ;  /* 0x000000bcac1c723c */ /* 0x040ff000000418ff */
[----:B------:R-:W-:Y:S01]  /*cae0*/  HMMA.16816.F32.BF16 R32, R172, R190, RZ ;  /* 0x000000beac20723c */ /* 0x000fe200000418ff */
[----:B------:R-:W1:Y:S05]  /*caf0*/  LDSM.16.M88.4 R172, [R221+0x9000] ;  /* 0x00900000ddac783b */ /* 0x000e6a0000000200 */
[----:B------:R-:W2:Y:S02]  /*cb00*/  LDSM.16.M88.4 R188, [R3+0x9000] ;  /* 0x0090000003bc783b */ /* 0x000ea40000000200 */
[C---:B------:R-:W-:Y:S08]  /*cb10*/  HMMA.16816.F32.BF16 R4, R192.reuse, R196, R4 ;  /* 0x000000c4c004723c */ /* 0x040ff00000041804 */
[C---:B------:R-:W-:Y:S01]  /*cb20*/  HMMA.16816.F32.BF16 R8, R192.reuse, R198, R8 ;  /* 0x000000c6c008723c */ /* 0x040fe20000041808 */
[----:B------:R-:W3:Y:S07]  /*cb30*/  LDSM.16.M88.4 R196, [R3+0x9800] ;  /* 0x0098000003c4783b */ /* 0x000eee0000000200 */
[C---:B------:R-:W-:Y:S08]  /*cb40*/  HMMA.16816.F32.BF16 R12, R192.reuse, R200, R12 ;  /* 0x000000c8c00c723c */ /* 0x040ff0000004180c */
[C---:B------:R-:W-:Y:S01]  /*cb50*/  HMMA.16816.F32.BF16 R16, R192.reuse, R202, R16 ;  /* 0x000000cac010723c */ /* 0x040fe20000041810 */
[----:B------:R-:W4:Y:S07]  /*cb60*/  LDSM.16.M88.4 R200, [R168] ;  /* 0x00000000a8c8783b */ /* 0x000f2e0000000200 */
[C---:B-1----:R-:W-:Y:S08]  /*cb70*/  HMMA.16816.F32.BF16 R20, R192.reuse, R172, R20 ;  /* 0x000000acc014723c */ /* 0x042ff00000041814 */
[C---:B------:R-:W-:Y:S01]  /*cb80*/  HMMA.16816.F32.BF16 R24, R192.reuse, R174, R24 ;  /* 0x000000aec018723c */ /* 0x040fe20000041818 */
[----:B------:R-:W1:Y:S07]  /*cb90*/  LDSM.16.M88.4 R172, [R2+0x8800] ;  /* 0x0088000002ac783b */ /* 0x000e6e0000000200 */
[C---:B------:R-:W-:Y:S08]  /*cba0*/  HMMA.16816.F32.BF16 R28, R192.reuse, R176, R28 ;  /* 0x000000b0c01c723c */ /* 0x040ff0000004181c */
[----:B------:R-:W-:Y:S01]  /*cbb0*/  HMMA.16816.F32.BF16 R32, R192, R178, R32 ;  /* 0x000000b2c020723c */ /* 0x000fe20000041820 */
[----:B------:R-:W-:Y:S05]  /*cbc0*/  LDSM.16.M88.4 R176, [R2+0x9800] ;  /* 0x0098000002b0783b */ /* 0x000fea0000000200 */
[----:B------:R-:W-:Y:S02]  /*cbd0*/  LDSM.16.M88.4 R192, [R224+UR5+0xb000] ;  /* 0x00b00005e0c0783b */ /* 0x000fe40008000200 */
[C---:B------:R-:W-:Y:S08]  /*cbe0*/  HMMA.16816.F32.BF16 R4, R180.reuse, R184, R4 ;  /* 0x000000b8b404723c */ /* 0x040ff00000041804 */
[C---:B------:R-:W-:Y:S01]  /*cbf0*/  HMMA.16816.F32.BF16 R8, R180.reuse, R186, R8 ;  /* 0x000000bab408723c */ /* 0x040fe20000041808 */
[----:B------:R-:W-:Y:S07]  /*cc00*/  LDSM.16.M88.4 R184, [R224+UR5+0xa000] ;  /* 0x00a00005e0b8783b */ /* 0x000fee0008000200 */
[C---:B------:R-:W-:Y:S08]  /*cc10*/  HMMA.16816.F32.BF16 R12, R180.reuse, R164, R12 ;  /* 0x000000a4b40c723c */ /* 0x040ff0000004180c */
[C---:B------:R-:W-:Y:S01]  /*cc20*/  HMMA.16816.F32.BF16 R16, R180.reuse, R166, R16 ;  /* 0x000000a6b410723c */ /* 0x040fe20000041810 */
[----:B------:R-:W5:Y:S07]  /*cc30*/  LDSM.16.M88.4 R164, [R2+0x9000] ;  /* 0x0090000002a4783b */ /* 0x000f6e0000000200 */
[C---:B--2---:R-:W-:Y:S08]  /*cc40*/  HMMA.16816.F32.BF16 R20, R180.reuse, R188, R20 ;  /* 0x000000bcb414723c */ /* 0x044ff00000041814 */
[C---:B------:R-:W-:Y:S01]  /*cc50*/  HMMA.16816.F32.BF16 R24, R180.reuse, R190, R24 ;  /* 0x000000beb418723c */ /* 0x040fe20000041818 */
[----:B------:R-:W-:Y:S07]  /*cc60*/  LDSM.16.M88.4 R188, [R224+UR5+0xa800] ;  /* 0x00a80005e0bc783b */ /* 0x000fee0008000200 */
[C---:B---3--:R-:W-:Y:S08]  /*cc70*/  HMMA.16816.F32.BF16 R28, R180.reuse, R196, R28 ;  /* 0x000000c4b41c723c */ /* 0x048ff0000004181c */
[----:B------:R-:W-:Y:S01]  /*cc80*/  HMMA.16816.F32.BF16 R32, R180, R198, R32 ;  /* 0x000000c6b420723c */ /* 0x000fe20000041820 */
[----:B------:R-:W2:Y:S05]  /*cc90*/  LDSM.16.M88.4 R180, [R225+0x2000] ;  /* 0x00200000e1b4783b */ /* 0x000eaa0000000200 */
[----:B------:R-:W-:Y:S02]  /*cca0*/  LDSM.16.M88.4 R196, [R222+0x2000] ;  /* 0x00200000dec4783b */ /* 0x000fe40000000200 */
[C---:B----4-:R-:W-:Y:S08]  /*ccb0*/  HMMA.16816.F32.BF16 R4, R200.reuse, R204, R4 ;  /* 0x000000ccc804723c */ /* 0x050ff00000041804 */
[C---:B------:R-:W-:Y:S01]  /*ccc0*/  HMMA.16816.F32.BF16 R8, R200.reuse, R206, R8 ;  /* 0x000000cec808723c */ /* 0x040fe20000041808 */
[----:B------:R-:W-:Y:S07]  /*ccd0*/  LDSM.16.M88.4 R204, [R221+0xa000] ;  /* 0x00a00000ddcc783b */ /* 0x000fee0000000200 */
[C---:B-1----:R-:W-:Y:S08]  /*cce0*/  HMMA.16816.F32.BF16 R12, R200.reuse, R172, R12 ;  /* 0x000000acc80c723c */ /* 0x042ff0000004180c */
[C---:B------:R-:W-:Y:S01]  /*ccf0*/  HMMA.16816.F32.BF16 R16, R200.reuse, R174, R16 ;  /* 0x000000aec810723c */ /* 0x040fe20000041810 */
[----:B------:R-:W1:Y:S07]  /*cd00*/  LDSM.16.M88.4 R172, [R224+UR5+0xb800] ;  /* 0x00b80005e0ac783b */ /* 0x000e6e0008000200 */
[C---:B-----5:R-:W-:Y:S08]  /*cd10*/  HMMA.16816.F32.BF16 R20, R200.reuse, R164, R20 ;  /* 0x000000a4c814723c */ /* 0x060ff00000041814 */
[C---:B------:R-:W-:Y:S01]  /*cd20*/  HMMA.16816.F32.BF16 R24, R200.reuse, R166, R24 ;  /* 0x000000a6c818723c */ /* 0x040fe20000041818 */
[----:B------:R-:W3:Y:S07]  /*cd30*/  LDSM.16.M88.4 R164, [R221+0xa800] ;  /* 0x00a80000dda4783b */ /* 0x000eee0000000200 */
[C---:B------:R-:W-:Y:S08]  /*cd40*/  HMMA.16816.F32.BF16 R28, R200.reuse, R176, R28 ;  /* 0x000000b0c81c723c */ /* 0x040ff0000004181c */
[----:B------:R-:W-:Y:S01]  /*cd50*/  HMMA.16816.F32.BF16 R32, R200, R178, R32 ;  /* 0x000000b2c820723c */ /* 0x000fe20000041820 */
[----:B------:R-:W4:Y:S05]  /*cd60*/  LDSM.16.M88.4 R176, [R221+0xb000] ;  /* 0x00b00000ddb0783b */ /* 0x000f2a0000000200 */
[----:B------:R-:W-:Y:S02]  /*cd70*/  LDSM.16.M88.4 R200, [R223+0x2000] ;  /* 0x00200000dfc8783b */ /* 0x000fe40000000200 */
[C---:B--2---:R-:W-:Y:S08]  /*cd80*/  HMMA.16816.F32.BF16 R4, R180.reuse, R184, R4 ;  /* 0x000000b8b404723c */ /* 0x044ff00000041804 */
[C---:B------:R-:W-:Y:S01]  /*cd90*/  HMMA.16816.F32.BF16 R8, R180.reuse, R186, R8 ;  /* 0x000000bab408723c */ /* 0x040fe20000041808 */
[----:B------:R-:W2:Y:S07]  /*cda0*/  LDSM.16.M88.4 R184, [R221+0xb800] ;  /* 0x00b80000ddb8783b */ /* 0x000eae0000000200 */
[C---:B------:R-:W-:Y:S08]  /*cdb0*/  HMMA.16816.F32.BF16 R12, R180.reuse, R188, R12 ;  /* 0x000000bcb40c723c */ /* 0x040ff0000004180c */
[C---:B------:R-:W-:Y:S01]  /*cdc0*/  HMMA.16816.F32.BF16 R16, R180.reuse, R190, R16 ;  /* 0x000000beb410723c */ /* 0x040fe20000041810 */
[----:B------:R-:W-:Y:S07]  /*cdd0*/  LDSM.16.M88.4 R188, [R3+0xb800] ;  /* 0x00b8000003bc783b */ /* 0x000fee0000000200 */
[C---:B------:R-:W-:Y:S08]  /*cde0*/  HMMA.16816.F32.BF16 R20, R180.reuse, R192, R20 ;  /* 0x000000c0b414723c */ /* 0x040ff00000041814 */
[C---:B------:R-:W-:Y:S01]  /*cdf0*/  HMMA.16816.F32.BF16 R24, R180.reuse, R194, R24 ;  /* 0x000000c2b418723c */ /* 0x040fe20000041818 */
[----:B------:R-:W-:Y:S07]  /*ce00*/  LDSM.16.M88.4 R192, [R168+0x2000] ;  /* 0x00200000a8c0783b */ /* 0x000fee0000000200 */
[C---:B-1----:R-:W-:Y:S08]  /*ce10*/  HMMA.16816.F32.BF16 R28, R180.reuse, R172, R28 ;  /* 0x000000acb41c723c */ /* 0x042ff0000004181c */
[----:B------:R-:W-:Y:S01]  /*ce20*/  HMMA.16816.F32.BF16 R32, R180, R174, R32 ;  /* 0x000000aeb420723c */ /* 0x000fe20000041820 */
[----:B------:R-:W1:Y:S05]  /*ce30*/  LDSM.16.M88.4 R172, [R3+0xa800] ;  /* 0x00a8000003ac783b */ /* 0x000e6a0000000200 */
[----:B------:R-:W5:Y:S02]  /*ce40*/  LDSM.16.M88.4 R180, [R3+0xb000] ;  /* 0x00b0000003b4783b */ /* 0x000f640000000200 */
[C---:B------:R-:W-:Y:S08]  /*ce50*/  HMMA.16816.F32.BF16 R4, R196.reuse, R204, R4 ;  /* 0x000000ccc404723c */ /* 0x040ff00000041804 */
[C---:B------:R-:W-:Y:S01]  /*ce60*/  HMMA.16816.F32.BF16 R8, R196.reuse, R206, R8 ;  /* 0x000000cec408723c */ /* 0x040fe20000041808 */
[----:B------:R-:W5:Y:S07]  /*ce70*/  LDSM.16.M88.4 R204, [R2+0xa000] ;  /* 0x00a0000002cc783b */ /* 0x000f6e0000000200 */
[C---:B---3--:R-:W-:Y:S08]  /*ce80*/  HMMA.16816.F32.BF16 R12, R196.reuse, R164, R12 ;  /* 0x000000a4c40c723c */ /* 0x048ff0000004180c */
[C---:B------:R-:W-:Y:S01]  /*ce90*/  HMMA.16816.F32.BF16 R16, R196.reuse, R166, R16 ;  /* 0x000000a6c410723c */ /* 0x040fe20000041810 */
[----:B------:R-:W3:Y:S07]  /*cea0*/  LDSM.16.M88.4 R164, [R2+0xa800] ;  /* 0x00a8000002a4783b */ /* 0x000eee0000000200 */
[C---:B----4-:R-:W-:Y:S08]  /*ceb0*/  HMMA.16816.F32.BF16 R20, R196.reuse, R176, R20 ;  /* 0x000000b0c414723c */ /* 0x050ff00000041814 */
[C---:B------:R-:W-:Y:S01]  /*cec0*/  HMMA.16816.F32.BF16 R24, R196.reuse, R178, R24 ;  /* 0x000000b2c418723c */ /* 0x040fe20000041818 */
[----:B------:R-:W4:Y:S07]  /*ced0*/  LDSM.16.M88.4 R176, [R2+0xb000] ;  /* 0x00b0000002b0783b */ /* 0x000f2e0000000200 */
[C---:B--2---:R-:W-:Y:S08]  /*cee0*/  HMMA.16816.F32.BF16 R28, R196.reuse, R184, R28 ;  /* 0x000000b8c41c723c */ /* 0x044ff0000004181c */
[----:B------:R-:W-:Y:S01]  /*cef0*/  HMMA.16816.F32.BF16 R32, R196, R186, R32 ;  /* 0x000000bac420723c */ /* 0x000fe20000041820 */
[----:B------:R-:W2:Y:S05]  /*cf00*/  LDSM.16.M88.4 R184, [R2+0xb800] ;  /* 0x00b8000002b8783b */ /* 0x000eaa0000000200 */
[----:B------:R-:W-:Y:S02]  /*cf10*/  LDSM.16.M88.4 R196, [R225+0x4000] ;  /* 0x00400000e1c4783b */ /* 0x000fe40000000200 */
[C---:B------:R-:W-:Y:S08]  /*cf20*/  HMMA.16816.F32.BF16 R4, R200.reuse, R208, R4 ;  /* 0x000000d0c804723c */ /* 0x040ff00000041804 */
[C---:B------:R-:W-:Y:S01]  /*cf30*/  HMMA.16816.F32.BF16 R8, R200.reuse, R210, R8 ;  /* 0x000000d2c808723c */ /* 0x040fe20000041808 */
[----:B------:R-:W2:Y:S07]  /*cf40*/  LDSM.16.M88.4 R208, [R224+UR5+0xc000] ;  /* 0x00c00005e0d0783b */ /* 0x000eae0008000200 */
[C---:B-1----:R-:W-:Y:S08]  /*cf50*/  HMMA.16816.F32.BF16 R12, R200.reuse, R172, R12 ;  /* 0x000000acc80c723c */ /* 0x042ff0000004180c */
[C---:B------:R-:W-:Y:S01]  /*cf60*/  HMMA.16816.F32.BF16 R16, R200.reuse, R174, R16 ;  /* 0x000000aec810723c */ /* 0x040fe20000041810 */
[----:B------:R-:W1:Y:S07]  /*cf70*/  LDSM.16.M88.4 R172, [R224+UR5+0xc800] ;  /* 0x00c80005e0ac783b */ /* 0x000e6e0008000200 */
[C---:B-----5:R-:W-:Y:S08]  /*cf80*/  HMMA.16816.F32.BF16 R20, R200.reuse, R180, R20 ;  /* 0x000000b4c814723c */ /* 0x060ff00000041814 */
[C---:B------:R-:W-:Y:S01]  /*cf90*/  HMMA.16816.F32.BF16 R24, R200.reuse, R182, R24 ;  /* 0x000000b6c818723c */ /* 0x040fe20000041818 */
[----:B------:R-:W5:Y:S07]  /*cfa0*/  LDSM.16.M88.4 R180, [R224+UR5+0xd000] ;  /* 0x00d00005e0b4783b */ /* 0x000f6e0008000200 */
[C---:B------:R-:W-:Y:S08]  /*cfb0*/  HMMA.16816.F32.BF16 R28, R200.reuse, R188, R28 ;  /* 0x000000bcc81c723c */ /* 0x040ff0000004181c */
[----:B------:R-:W-:Y:S01]  /*cfc0*/  HMMA.16816.F32.BF16 R32, R200, R190, R32 ;  /* 0x000000bec820723c */ /* 0x000fe20000041820 */
[----:B------:R-:W5:Y:S05]  /*cfd0*/  LDSM.16.M88.4 R188, [R224+UR5+0xd800] ;  /* 0x00d80005e0bc783b */ /* 0x000f6a0008000200 */
[----:B------:R-:W5:Y:S02]  /*cfe0*/  LDSM.16.M88.4 R200, [R222+0x4000] ;  /* 0x00400000dec8783b */ /* 0x000f640000000200 */
[C---:B------:R-:W-:Y:S08]  /*cff0*/  HMMA.16816.F32.BF16 R4, R192.reuse, R204, R4 ;  /* 0x000000ccc004723c */ /* 0x040ff00000041804 */
[C---:B------:R-:W-:Y:S01]  /*d000*/  HMMA.16816.F32.BF16 R8, R192.reuse, R206, R8 ;  /* 0x000000cec008723c */ /* 0x040fe20000041808 */
[----:B------:R-:W-:Y:S07]  /*d010*/  LDSM.16.M88.4 R204, [R3+0xc000] ;  /* 0x00c0000003cc783b */ /* 0x000fee0000000200 */
        /* <DEDUP_REMOVED lines=9> */
[----:B------:R-:W2:Y:S02]  /*d0b0*/  LDSM.16.M88.4 R192, [R223+0x4000] ;  /* 0x00400000dfc0783b */ /* 0x000ea40000000200 */
[C---:B------:R-:W-:Y:S08]  /*d0c0*/  HMMA.16816.F32.BF16 R4, R196.reuse, R208, R4 ;  /* 0x000000d0c404723c */ /* 0x040ff00000041804 */
[C---:B------:R-:W-:Y:S01]  /*d0d0*/  HMMA.16816.F32.BF16 R8, R196.reuse, R210, R8 ;  /* 0x000000d2c408723c */ /* 0x040fe20000041808 */
[----:B------:R-:W-:Y:S07]  /*d0e0*/  LDSM.16.M88.4 R208, [R2+0xc000] ;  /* 0x00c0000002d0783b */ /* 0x000fee0000000200 */
[C---:B-1----:R-:W-:Y:S08]  /*d0f0*/  HMMA.16816.F32.BF16 R12, R196.reuse, R172, R12 ;  /* 0x000000acc40c723c */ /* 0x042ff0000004180c */
[C---:B------:R-:W-:Y:S01]  /*d100*/  HMMA.16816.F32.BF16 R16, R196.reuse, R174, R16 ;  /* 0x000000aec410723c */ /* 0x040fe20000041810 */
[----:B------:R-:W1:Y:S07]  /*d110*/  LDSM.16.M88.4 R172, [R3+0xc800] ;  /* 0x00c8000003ac783b */ /* 0x000e6e0000000200 */
[C---:B-----5:R-:W-:Y:S08]  /*d120*/  HMMA.16816.F32.BF16 R20, R196.reuse, R180, R20 ;  /* 0x000000b4c414723c */ /* 0x060ff00000041814 */
[C---:B------:R-:W-:Y:S01]  /*d130*/  HMMA.16816.F32.BF16 R24, R196.reuse, R182, R24 ;  /* 0x000000b6c418723c */ /* 0x040fe20000041818 */
[----:B------:R-:W5:Y:S07]  /*d140*/  LDSM.16.M88.4 R180, [R3+0xd000] ;  /* 0x00d0000003b4783b */ /* 0x000f6e0000000200 */
[C---:B------:R-:W-:Y:S08]  /*d150*/  HMMA.16816.F32.BF16 R28, R196.reuse, R188, R28 ;  /* 0x000000bcc41c723c */ /* 0x040ff0000004181c */
[----:B------:R-:W-:Y:S01]  /*d160*/  HMMA.16816.F32.BF16 R32, R196, R190, R32 ;  /* 0x000000bec420723c */ /* 0x000fe20000041820 */
[----:B------:R-:W5:Y:S05]  /*d170*/  LDSM.16.M88.4 R188, [R3+0xd800] ;  /* 0x00d8000003bc783b */ /* 0x000f6a0000000200 */
        /* <DEDUP_REMOVED lines=26> */
[----:B------:R-:W-:Y:S02]  /*d320*/  LDSM.16.M88.4 R192, [R222+0x6000] ;  /* 0x00600000dec0783b */ /* 0x000fe40000000200 */
        /* <DEDUP_REMOVED lines=15> */
[----:B------:R-:W2:Y:S07]  /*d420*/  LDSM.16.M88.4 R204, [R3+0xe000] ;  /* 0x00e0000003cc783b */ /* 0x000eae0000000200 */
        /* <DEDUP_REMOVED lines=11> */
[C---:B------:R-:W-:Y:S08]  /*d4e0*/  HMMA.16816.F32.BF16 R8, R192.reuse, R210, R8 ;  /* 0x000000d2c008723c */ /* 0x040ff00000041808 */
[C---:B---3--:R-:W-:Y:S08]  /*d4f0*/  HMMA.16816.F32.BF16 R12, R192.reuse, R164, R12 ;  /* 0x000000a4c00c723c */ /* 0x048ff0000004180c */
[C---:B------:R-:W-:Y:S01]  /*d500*/  HMMA.16816.F32.BF16 R16, R192.reuse, R166, R16 ;  /* 0x000000a6c010723c */ /* 0x040fe20000041810 */
[----:B------:R-:W3:Y:S07]  /*d510*/  LDSM.16.M88.4 R164, [R2+0xe800] ;  /* 0x00e8000002a4783b */ /* 0x000eee0000000200 */
[C---:B----4-:R-:W-:Y:S08]  /*d520*/  HMMA.16816.F32.BF16 R20, R192.reuse, R176, R20 ;  /* 0x000000b0c014723c */ /* 0x050ff00000041814 */
[C---:B------:R-:W-:Y:S08]  /*d530*/  HMMA.16816.F32.BF16 R24, R192.reuse, R178, R24 ;  /* 0x000000b2c018723c */ /* 0x040ff00000041818 */
[C---:B--2---:R-:W-:Y:S08]  /*d540*/  HMMA.16816.F32.BF16 R28, R192.reuse, R184, R28 ;  /* 0x000000b8c01c723c */ /* 0x044ff0000004181c */
[----:B------:R-:W-:Y:S08]  /*d550*/  HMMA.16816.F32.BF16 R32, R192, R186, R32 ;  /* 0x000000bac020723c */ /* 0x000ff00000041820 */
[C---:B------:R-:W-:Y:S08]  /*d560*/  HMMA.16816.F32.BF16 R4, R196.reuse, R204, R4 ;  /* 0x000000ccc404723c */ /* 0x040ff00000041804 */
[C---:B------:R-:W-:Y:S08]  /*d570*/  HMMA.16816.F32.BF16 R8, R196.reuse, R206, R8 ;  /* 0x000000cec408723c */ /* 0x040ff00000041808 */
[C---:B-1----:R-:W-:Y:S08]  /*d580*/  HMMA.16816.F32.BF16 R12, R196.reuse, R172, R12 ;  /* 0x000000acc40c723c */ /* 0x042ff0000004180c */
[C---:B------:R-:W-:Y:S01]  /*d590*/  HMMA.16816.F32.BF16 R16, R196.reuse, R174, R16 ;  /* 0x000000aec410723c */ /* 0x040fe20000041810 */
[----:B------:R-:W1:Y:S07]  /*d5a0*/  LDSM.16.M88.4 R172, [R2+0xf000] ;  /* 0x00f0000002ac783b */ /* 0x000e6e0000000200 */
[C---:B-----5:R-:W-:Y:S08]  /*d5b0*/  HMMA.16816.F32.BF16 R20, R196.reuse, R180, R20 ;  /* 0x000000b4c414723c */ /* 0x060ff00000041814 */
[C---:B------:R-:W-:Y:S08]  /*d5c0*/  HMMA.16816.F32.BF16 R24, R196.reuse, R182, R24 ;  /* 0x000000b6c418723c */ /* 0x040ff00000041818 */
[C---:B------:R-:W-:Y:S08]  /*d5d0*/  HMMA.16816.F32.BF16 R28, R196.reuse, R188, R28 ;  /* 0x000000bcc41c723c */ /* 0x040ff0000004181c */
[----:B------:R-:W-:Y:S08]  /*d5e0*/  HMMA.16816.F32.BF16 R32, R196, R190, R32 ;  /* 0x000000bec420723c */ /* 0x000ff00000041820 */
[C---:B------:R-:W-:Y:S08]  /*d5f0*/  HMMA.16816.F32.BF16 R4, R200.reuse, R212, R4 ;  /* 0x000000d4c804723c */ /* 0x040ff00000041804 */
[C---:B------:R-:W-:Y:S08]  /*d600*/  HMMA.16816.F32.BF16 R8, R200.reuse, R214, R8 ;  /* 0x000000d6c808723c */ /* 0x040ff00000041808 */
[C---:B---3--:R-:W-:Y:S03]  /*d610*/  HMMA.16816.F32.BF16 R12, R200.reuse, R164, R12 ;  /* 0x000000a4c80c723c */ /* 0x048fe6000004180c */
[----:B------:R-:W-:Y:S01]  /*d620*/  FMUL.FTZ R168, R4, UR10 ;  /* 0x0000000a04a87c20 */ /* 0x000fe20008410000 */
[----:B------:R-:W-:Y:S01]  /*d630*/  FMUL.FTZ R208, R5, UR10 ;  /* 0x0000000a05d07c20 */ /* 0x000fe20008410000 */
[----:B------:R-:W-:Y:S01]  /*d640*/  FMUL.FTZ R207, R6, UR10 ;  /* 0x0000000a06cf7c20 */ /* 0x000fe20008410000 */
[----:B------:R-:W-:Y:S01]  /*d650*/  FMUL.FTZ R206, R7, UR10 ;  /* 0x0000000a07ce7c20 */ /* 0x000fe20008410000 */
[----:B------:R2:W3:Y:S01]  /*d660*/  MUFU.TANH R194, R168 ;  /* 0x000000a800c27308 */ /* 0x0004e20000002400 */
[C---:B------:R-:W-:Y:S03]  /*d670*/  HMMA.16816.F32.BF16 R16, R200.reuse, R166, R16 ;  /* 0x000000a6c810723c */ /* 0x040fe60000041810 */
[----:B------:R-:W-:Y:S01]  /*d680*/  FMUL.FTZ R165, R10, UR10 ;  /* 0x0000000a0aa57c20 */ /* 0x000fe20008410000 */
[----:B------:R-:W-:Y:S01]  /*d690*/  FMUL.FTZ R164, R11, UR10 ;  /* 0x0000000a0ba47c20 */ /* 0x000fe20008410000 */
[----:B------:R-:W-:Y:S01]  /*d6a0*/  FMUL.FTZ R205, R9, UR10 ;  /* 0x0000000a09cd7c20 */ /* 0x000fe20008410000 */
[----:B------:R-:W-:Y:S03]  /*d6b0*/  FMUL.FTZ R204, R8, UR10 ;  /* 0x0000000a08cc7c20 */ /* 0x000fe60008410000 */
[----:B------:R-:W4:Y:S01]  /*d6c0*/  MUFU.TANH R10, R165 ;  /* 0x000000a5000a7308 */ /* 0x000f220000002400 */
[C---:B-1----:R-:W-:Y:S03]  /*d6d0*/  HMMA.16816.F32.BF16 R20, R200.reuse, R172, R20 ;  /* 0x000000acc814723c */ /* 0x042fe60000041814 */
[----:B------:R-:W-:Y:S01]  /*d6e0*/  FMUL.FTZ R252, R13, UR10 ;  /* 0x0000000a0dfc7c20 */ /* 0x000fe20008410000 */
[----:B------:R-:W-:Y:S01]  /*d6f0*/  FMUL.FTZ R250, R14, UR10 ;  /* 0x0000000a0efa7c20 */ /* 0x000fe20008410000 */
[----:B------:R-:W-:Y:S04]  /*d700*/  FMUL.FTZ R251, R15, UR10 ;  /* 0x0000000a0ffb7c20 */ /* 0x000fe80008410000 */
[----:B------:R1:W1:Y:S01]  /*d710*/  MUFU.TANH R9, R164 ;  /* 0x000000a400097308 */ /* 0x0002620000002400 */
[C---:B------:R-:W-:Y:S03]  /*d720*/  HMMA.16816.F32.BF16 R24, R200.reuse, R174, R24 ;  /* 0x000000aec818723c */ /* 0x040fe60000041818 */
[----:B--2---:R-:W-:Y:S01]  /*d730*/  FMUL.FTZ R168, R12, UR10 ;  /* 0x0000000a0ca87c20 */ /* 0x004fe20008410000 */
[----:B------:R-:W-:Y:S01]  /*d740*/  FMUL.FTZ R246, R16, UR10 ;  /* 0x0000000a10f67c20 */ /* 0x000fe20008410000 */
[----:B------:R-:W-:Y:S01]  /*d750*/  FMUL.FTZ R248, R17, UR10 ;  /* 0x0000000a11f87c20 */ /* 0x000fe20008410000 */
[----:B------:R-:W-:Y:S03]  /*d760*/  FMUL.FTZ R209, R18, UR10 ;  /* 0x0000000a12d17c20 */ /* 0x000fe60008410000 */
[----:B------:R2:W2:Y:S01]  /*d770*/  MUFU.TANH R190, R208 ;  /* 0x000000d000be7308 */ /* 0x0004a20000002400 */
[----:B------:R-:W-:Y:S01]  /*d780*/  FMUL.FTZ R249, R19, UR10 ;  /* 0x0000000a13f97c20 */ /* 0x000fe20008410000 */
[----:B------:R-:W-:Y:S01]  /*d790*/  FMUL.FTZ R210, R20, UR10 ;  /* 0x0000000a14d27c20 */ /* 0x000fe20008410000 */
[----:B------:R-:W-:Y:S01]  /*d7a0*/  FMUL.FTZ R212, R21, UR10 ;  /* 0x0000000a15d47c20 */ /* 0x000fe20008410000 */
[----:B------:R-:W-:Y:S01]  /*d7b0*/  FMUL.FTZ R211, R22, UR10 ;  /* 0x0000000a16d37c20 */ /* 0x000fe20008410000 */
[----:B------:R-:W-:Y:S05]  /*d7c0*/  FMUL.FTZ R213, R23, UR10 ;  /* 0x0000000a17d57c20 */ /* 0x000fea0008410000 */
[----:B------:R-:W3:Y:S01]  /*d7d0*/  MUFU.TANH R189, R207 ;  /* 0x000000cf00bd7308 */ /* 0x000ee20000002400 */
[----:B-1----:R-:W1:Y:S01]  /*d7e0*/  LDSM.16.M88.4 R164, [R2+0xf800] ;  /* 0x00f8000002a4783b */ /* 0x002e620000000200 */
[----:B------:R-:W-:Y:S04]  /*d7f0*/  DEPBAR.LE SB0, 0x0 ;  /* 0x000080000000791a */ /* 0x000fe80000000000 */
[----:B------:R-:W-:Y:S04]  /*d800*/  FMUL.FTZ R214, R24, UR10 ;  /* 0x0000000a18d67c20 */ /* 0x000fe80008410000 */
[----:B------:R-:W1:Y:S01]  /*d810*/  MUFU.TANH R199, R206 ;  /* 0x000000ce00c77308 */ /* 0x000e620000002400 */
[----:B------:R-:W-:Y:S01]  /*d820*/  BAR.SYNC.DEFER_BLOCKING 0x0 ;  /* 0x0000000000007b1d */ /* 0x000fe20000010000 */
[----:B--2---:R-:W-:Y:S01]  /*d830*/  FMUL.FTZ R208, R25, UR10 ;  /* 0x0000000a19d07c20 */ /* 0x004fe20008410000 */
[----:B------:R-:W-:Y:S01]  /*d840*/  FMUL.FTZ R215, R26, UR10 ;  /* 0x0000000a1ad77c20 */ /* 0x000fe20008410000 */
[----:B------:R-:W-:Y:S06]  /*d850*/  FMUL.FTZ R247, R27, UR10 ;  /* 0x0000000a1bf77c20 */ /* 0x000fec0008410000 */
[----:B------:R2:W1:Y:S10]  /*d860*/  MUFU.TANH R178, R204 ;  /* 0x000000cc00b27308 */ /* 0x0004740000002400 */
[----:B------:R-:W1:Y:S10]  /*d870*/  MUFU.TANH R222, R205 ;  /* 0x000000cd00de7308 */ /* 0x000e740000002400 */
[----:B------:R5:W2:Y:S10]  /*d880*/  MUFU.TANH R198, R168 ;  /* 0x000000a800c67308 */ /* 0x000ab40000002400 */
[----:B------:R-:W2:Y:S01]  /*d890*/  MUFU.TANH R252, R252 ;  /* 0x000000fc00fc7308 */ /* 0x000ea20000002400 */
[C---:B-1----:R-:W-:Y:S09]  /*d8a0*/  HMMA.16816.F32.BF16 R28, R200.reuse, R164, R28 ;  /* 0x000000a4c81c723c */ /* 0x042ff2000004181c */
[----:B------:R-:W1:Y:S01]  /*d8b0*/  MUFU.TANH R250, R250 ;  /* 0x000000fa00fa7308 */ /* 0x000e620000002400 */
[----:B------:R-:W-:Y:S09]  /*d8c0*/  HMMA.16816.F32.BF16 R32, R200, R166, R32 ;  /* 0x000000a6c820723c */ /* 0x000ff20000041820 */
[----:B------:R-:W1:Y:S01]  /*d8d0*/  MUFU.TANH R251, R251 ;  /* 0x000000fb00fb7308 */ /* 0x000e620000002400 */
[----:B--2---:R-:W-:Y:S01]  /*d8e0*/  FMUL.FTZ R204, R28, UR10 ;  /* 0x0000000a1ccc7c20 */ /* 0x004fe20008410000 */
[----:B------:R-:W-:Y:S01]  /*d8f0*/  FMUL.FTZ R207, R29, UR10 ;  /* 0x0000000a1dcf7c20 */ /* 0x000fe20008410000 */
[----:B-----5:R-:W-:Y:S07]  /*d900*/  FMUL.FTZ R168, R30, UR10 ;  /* 0x0000000a1ea87c20 */ /* 0x020fee0008410000 */
[----:B------:R-:W2:Y:S01]  /*d910*/  MUFU.TANH R246, R246 ;  /* 0x000000f600f67308 */ /* 0x000ea20000002400 */
[----:B------:R-:W-:Y:S01]  /*d920*/  FMUL.FTZ R167, R31, UR10 ;  /* 0x0000000a1fa77c20 */ /* 0x000fe20008410000 */
[----:B------:R-:W-:Y:S01]  /*d930*/  FMUL.FTZ R205, R32, UR10 ;  /* 0x0000000a20cd7c20 */ /* 0x000fe20008410000 */
[----:B------:R-:W-:Y:S01]  /*d940*/  FMUL.FTZ R206, R33, UR10 ;  /* 0x0000000a21ce7c20 */ /* 0x000fe20008410000 */
[----:B------:R-:W-:Y:S06]  /*d950*/  FMUL.FTZ R34, R34, UR10 ;  /* 0x0000000a22227c20 */ /* 0x000fec0008410000 */
[----:B------:R-:W1:Y:S01]  /*d960*/  MUFU.TANH R248, R248 ;  /* 0x000000f800f87308 */ /* 0x000e620000002400 */
[----:B------:R-:W-:Y:S09]  /*d970*/  FMUL.FTZ R35, R35, UR10 ;  /* 0x0000000a23237c20 */ /* 0x000ff20008410000 */
[----:B------:R-:W1:Y:S10]  /*d980*/  MUFU.TANH R209, R209 ;  /* 0x000000d100d17308 */ /* 0x000e740000002400 */
        /* <DEDUP_REMOVED lines=15> */
[----:B------:R1:W1:Y:S10]  /*da80*/  MUFU.TANH R166, R34 ;  /* 0x0000002200a67308 */ /* 0x0002740000002400 */
[----:B------:R1:W1:Y:S01]  /*da90*/  MUFU.TANH R165, R35 ;  /* 0x0000002300a57308 */ /* 0x0002620000002400 */
[----:B--234-:R-:W-:Y:S05]  /*daa0*/  @!P6 BRA `(.L_x_606) ;  /* 0x0000000800b4e947 */ /* 0x01cfea0003800000 */
[----:B------:R-:W2:Y:S08]  /*dab0*/  LDC.64 R2, c[0x0][0x4e0] ;  /* 0x00013800ff027b82 */ /* 0x000eb00000000a00 */
[----:B------:R-:W3:Y:S01]  /*dac0*/  LDC R5, c[0x0][0x3bc] ;  /* 0x0000ef00ff057b82 */ /* 0x000ee20000000800 */
[----:B--2---:R-:W-:Y:S04]  /*dad0*/  ISETP.NE.U32.AND P5, PT, R2, RZ, PT ;  /* 0x000000ff0200720c */ /* 0x004fe80003fa5070 */
[----:B------:R-:W-:Y:S11]  /*dae0*/  ISETP.NE.AND.EX P5, PT, R3, RZ, PT, P5 ;  /* 0x000000ff0300720c */ /* 0x000ff60003fa5350 */
[----:B------:R-:W-:Y:S02]  /*daf0*/  @!UPT UIADD3 URZ, UPT, UPT, URZ, URZ, URZ ;  /* 0x000000fffffff290 */ /* 0x000fe4000fffe0ff */
[----:B------:R-:W2:Y:S01]  /*db00*/  @!P5 LDC R2, c[0x0][0x3b8] ;  /* 0x0000ee00ff02db82 */ /* 0x000ea20000000800 */
[----:B------:R-:W-:Y:S05]  /*db10*/  @!P5 IMAD.MOV.U32 R4, RZ, RZ, RZ ;  /* 0x000000ffff04d224 */ /* 0x000fea00078e00ff */
[----:B------:R-:W-:Y:S01]  /*db20*/  @!P5 IADD3 R4, P6, PT, RZ, -R4, RZ ;  /* 0x80000004ff04d210 */ /* 0x000fe20007fde0ff */
[----:B--2---:R-:W-:Y:S04]  /*db30*/  @!P5 IMAD.SHL.U32 R3, R2, 0x40, RZ ;  /* 0x000000400203d824 */ /* 0x004fe800078e00ff */
[----:B------:R-:W-:Y:S05]  /*db40*/  @!P5 IMAD.X R3, RZ, RZ, ~R3, P6 ;  /* 0x000000ffff03d224 */ /* 0x000fea00030e0e03 */
[----:B------:R-:W-:Y:S04]  /*db50*/  @!P5 SHF.R.S64 R7, R4, 0x1f, R3 ;  /* 0x0000001f0407d819 */ /* 0x000fe80000001003 */
[----:B------:R-:W-:Y:S04]  /*db60*/  @!P5 IADD3 R228, P6, PT, R7, R228, RZ ;  /* 0x000000e407e4d210 */ /* 0x000fe80007fde0ff */
[----:B------:R-:W-:Y:S01]  /*db70*/  @!P5 LEA.HI.X.SX32 R227, R3, R227, 0x1, P6 ;  /* 0x000000e303e3d211 */ /* 0x000fe200030f0eff */
[----:B---3--:R-:W-:Y:S08]  /*db80*/  @!P5 BRA `(.L_x_607) ;  /* 0x000000040004d947 */ /* 0x008ff00003800000 */
[----:B------:R-:W-:Y:S01]  /*db90*/  VIADD R13, R239, 0xffffff80 ;  /* 0xffffff80ef0d7836 */ /* 0x000fe20000000000 */
[----:B------:R-:W2:Y:S04]  /*dba0*/  LDC R4, c[0x0][0x4f0] ;  /* 0x00013c00ff047b82 */ /* 0x000ea80000000800 */
[----:B------:R-:W-:Y:S02]  /*dbb0*/  IABS R8, R13 ;  /* 0x0000000d00087213 */ /* 0x000fe40000000000 */
[-C--:B--2---:R-:W-:Y:S02]  /*dbc0*/  IABS R7, R4.reuse ;  /* 0x0000000400077213 */ /* 0x084fe40000000000 */
[----:B------:R-:W-:Y:S02]  /*dbd0*/  LOP3.LUT R13, R13, R4, RZ, 0x3c, !PT ;  /* 0x000000040d0d7212 */ /* 0x000fe400078e3cff */
[----:B------:R-:W2:Y:S10]  /*dbe0*/  I2F.RP R12, R7 ;  /* 0x00000007000c7306 */ /* 0x000eb40000209400 */
[----:B--2---:R-:W2:Y:S02]  /*dbf0*/  MUFU.RCP R2, R12 ;  /* 0x0000000c00027308 */ /* 0x004ea40000001000 */
[----:B--2---:R-:W-:Y:S08]  /*dc00*/  VIADD R6, R2, 0xffffffe ;  /* 0x0ffffffe02067836 */ /* 0x004ff00000000000 */
[----:B------:R-:W2:Y:S02]  /*dc10*/  F2I.FTZ.U32.TRUNC.NTZ R3, R6 ;  /* 0x0000000600037305 */ /* 0x000ea4000021f000 */
[--C-:B--2---:R-:W-:Y:S04]  /*dc20*/  IMAD.MOV R2, RZ, RZ, -R3.reuse ;  /* 0x000000ffff027224 */ /* 0x104fe800078e0a03 */
        /* <DEDUP_REMOVED lines=23> */
[----:B------:R-:W2:Y:S11]  /*dda0*/  LDC.64 R2, c[0x0][0x3b8] ;  /* 0x0000ee00ff027b82 */ /* 0x000eb60000000a00 */
        /* <DEDUP_REMOVED lines=13> */
[----:B------:R-:W3:Y:S01]  /*de80*/  LDG.E R7, desc[UR16][R16.64] ;  /* 0x0000001010077981 */ /* 0x000ee2000c1e1900 */
[C---:B------:R-:W-:Y:S02]  /*de90*/  LEA.HI.X.SX32 R15, R11.reuse, R237, 0x2, P6 ;  /* 0x000000ed0b0f7211 */ /* 0x040fe400030f16ff */
[----:B------:R-:W-:Y:S03]  /*dea0*/  IADD3 R11, PT, PT, R11, -R13, RZ ;  /* 0x8000000d0b0b7210 */ /* 0x000fe60007ffe0ff */
[----:B------:R-:W3:Y:S02]  /*deb0*/  LDG.E R6, desc[UR16][R14.64] ;  /* 0x000000100e067981 */ /* 0x000ee4000c1e1900 */
[----:B------:R-:W-:Y:S05]  /*dec0*/  IMAD R11, R11, R4, -0x40 ;  /* 0xffffffc00b0b7424 */ /* 0x000fea00078e0204 */
[----:B------:R-:W-:Y:S05]  /*ded0*/  SHF.R.S32.HI R13, RZ, 0x1f, R11 ;  /* 0x0000001fff0d7819 */ /* 0x000fea000001140b */
[-C--:B--2---:R-:W-:Y:S02]  /*dee0*/  IMAD R4, R13, R2.reuse, RZ ;  /* 0x000000020d047224 */ /* 0x084fe400078e02ff */
[C---:B------:R-:W-:Y:S04]  /*def0*/  IMAD.WIDE.U32 R12, R11.reuse, R2, RZ ;  /* 0x000000020b0c7225 */ /* 0x040fe800078e00ff */
[----:B------:R-:W-:Y:S04]  /*df00*/  IMAD R4, R11, R3, R4 ;  /* 0x000000030b047224 */ /* 0x000fe800078e0204 */
[----:B------:R-:W-:Y:S02]  /*df10*/  IMAD.IADD R13, R13, 0x1, R4 ;  /* 0x000000010d0d7824 */ /* 0x000fe400078e0204 */
[----:B---3--:R-:W-:Y:S04]  /*df20*/  IMAD.IADD R7, R7, 0x1, -R6 ;  /* 0x0000000107077824 */ /* 0x008fe800078e0a06 */
[----:B------:R-:W-:Y:S01]  /*df30*/  IMAD.WIDE.U32 R12, R7, UR6, R12 ;  /* 0x00000006070c7c25 */ /* 0x000fe2000f8e000c */
[----:B------:R-:W-:Y:S02]  /*df40*/  SHF.R.S32.HI R3, RZ, 0x1f, R7 ;  /* 0x0000001fff037819 */ /* 0x000fe40000011407 */
[C---:B------:R-:W-:Y:S03]  /*df50*/  LEA R228, P6, R12.reuse, R228, 0x1 ;  /* 0x000000e40ce47211 */ /* 0x040fe600078c08ff */
[----:B------:R-:W-:Y:S04]  /*df60*/  IMAD R4, R3, UR6, RZ ;  /* 0x0000000603047c24 */ /* 0x000fe8000f8e02ff */
[----:B------:R-:W-:Y:S05]  /*df70*/  IMAD R4, R7, UR7, R4 ;  /* 0x0000000707047c24 */ /* 0x000fea000f8e0204 */
[----:B------:R-:W-:Y:S04]  /*df80*/  IADD3 R4, PT, PT, R13, R4, RZ ;  /* 0x000000040d047210 */ /* 0x000fe80007ffe0ff */
[----:B------:R-:W-:Y:S07]  /*df90*/  LEA.HI.X R227, R12, R227, R4, 0x1, P6 ;  /* 0x000000e30ce37211 */ /* 0x000fee00030f0c04 */
.L_x_607:
        /* <DEDUP_REMOVED lines=16> */
[----:B--2---:R-:W-:Y:S05]  /*e0a0*/  @!P3 MOV R229, R227 ;  /* 0x000000e300e5b202 */ /* 0x004fea0000000f00 */
[----:B------:R-:W-:Y:S01]  /*e0b0*/  @!PT LDS RZ, [RZ] ;  /* 0x00000000fffff984 */ /* 0x000fe20000000800 */
[----:B------:R-:W-:Y:S01]  /*e0c0*/  @!PT LDS RZ, [RZ] ;  /* 0x00000000fffff984 */ /* 0x000fe20000000800 */
[----:B------:R-:W-:Y:S01]  /*e0d0*/  @!PT LDS RZ, [RZ] ;  /* 0x00000000fffff984 */ /* 0x000fe20000000800 */
[----:B------:R2:W-:Y:S04]  /*e0e0*/  @!P3 LDGSTS.E.BYPASS.LTC128B.128 [R245+0xa000], desc[UR16][R228.64+0x80] ;  /* 0x0a000080e4f5bfae */ /* 0x0005e8000b981a10 */
[----:B------:R3:W-:Y:S01]  /*e0f0*/  @P3 STS.128 [R245+0xa000], RZ ;  /* 0x00a000fff5003388 */ /* 0x0007e20000000c00 */
[----:B--2---:R-:W-:Y:S05]  /*e100*/  @!P2 IMAD.MOV.U32 R229, RZ, RZ, R227 ;  /* 0x000000ffffe5a224 */ /* 0x004fea00078e00e3 */
        /* <DEDUP_REMOVED lines=71> */
.L_x_606:
[----:B---3--:R-:W-:Y:S01]  /*e580*/  FMNMX3.FTZ R3, R169, R194, R190, !PT ;  /* 0x000000c2a9037276 */ /* 0x008fe200078100be */
[----:B------:R-:W-:Y:S01]  /*e590*/  LDSM.16.MT88.4 R12, [R218+0x10000] ;  /* 0x01000000da0c783b */ /* 0x000fe20000004200 */
[----:B------:R-:W-:Y:S02]  /*e5a0*/  FMNMX3.FTZ R2, R0, R189, R199, !PT ;  /* 0x000000bd00027276 */ /* 0x000fe400078100c7 */
[----:B------:R-:W-:Y:S02]  /*e5b0*/  FMNMX3.FTZ R3, R3, R178, R222, !PT ;  /* 0x000000b203037276 */ /* 0x000fe400078100de */
[----:B------:R-:W-:Y:S02]  /*e5c0*/  FMNMX3.FTZ R2, R2, R10, R9, !PT ;  /* 0x0000000a02027276 */ /* 0x000fe40007810009 */
[----:B------:R-:W-:Y:S01]  /*e5d0*/  FMNMX3.FTZ R3, R3, R198, R252, !PT ;  /* 0x000000c603037276 */ /* 0x000fe200078100fc */
[----:B------:R-:W-:Y:S01]  /*e5e0*/  LDSM.16.MT88.4 R20, [R170+0x10000] ;  /* 0x01000000aa14783b */ /* 0x000fe20000004200 */
[----:B-1----:R-:W-:Y:S02]  /*e5f0*/  FMNMX3.FTZ R2, R2, R250, R251, !PT ;  /* 0x000000fa02027276 */ /* 0x002fe400078100fb */
        /* <DEDUP_REMOVED lines=21> */
[C---:B------:R-:W-:Y:S01]  /*e750*/  FMUL.FTZ R184, R3.reuse, UR4 ;  /* 0x0000000403b87c20 */ /* 0x040fe20008410000 */
[C---:B------:R-:W-:Y:S01]  /*e760*/  FSETP.NEU.FTZ.AND P1, PT, R3.reuse, -INF , PT ;  /* 0xff8000000300780b */ /* 0x040fe20003f3d000 */
[----:B------:R-:W-:Y:S01]  /*e770*/  FADD.FTZ R4, -R3, R0 ;  /* 0x0000000003047221 */ /* 0x000fe20000010100 */
[C---:B------:R-:W-:Y:S01]  /*e780*/  FSETP.NEU.FTZ.AND P2, PT, R164.reuse, -INF , PT ;  /* 0xff800000a400780b */ /* 0x040fe20003f5d000 */
[----:B------:R-:W-:Y:S01]  /*e790*/  FMUL.FTZ R185, R164, UR4 ;  /* 0x00000004a4b97c20 */ /* 0x000fe20008410000 */
[----:B------:R-:W-:Y:S01]  /*e7a0*/  FSEL R184, R184, RZ, P1 ;  /* 0x000000ffb8b87208 */ /* 0x000fe20000800000 */
[----:B------:R-:W-:Y:S01]  /*e7b0*/  FADD.FTZ R5, -R164, R169 ;  /* 0x000000a9a4057221 */ /* 0x000fe20000010100 */
[----:B------:R-:W-:Y:S01]  /*e7c0*/  FMUL.FTZ R0, R4, UR4 ;  /* 0x0000000404007c20 */ /* 0x000fe20008410000 */
[----:B------:R-:W-:Y:S02]  /*e7d0*/  ISETP.NE.AND P1, PT, R238, RZ, PT ;  /* 0x000000ffee00720c */ /* 0x000fe40003f25270 */
[----:B------:R-:W-:Y:S01]  /*e7e0*/  FSEL R185, R185, RZ, P2 ;  /* 0x000000ffb9b97208 */ /* 0x000fe20001000000 */
[----:B------:R-:W-:Y:S01]  /*e7f0*/  FMUL.FTZ R2, R5, UR4 ;  /* 0x0000000405027c20 */ /* 0x000fe20008410000 */
[--C-:B------:R-:W-:Y:S01]  /*e800*/  FFMA.FTZ R195, R189, UR4, -R184.reuse ;  /* 0x00000004bdc37c23 */ /* 0x100fe200080108b8 */
[--C-:B------:R-:W-:Y:S01]  /*e810*/  FFMA.FTZ R191, R10, UR4, -R184.reuse ;  /* 0x000000040abf7c23 */ /* 0x100fe200080108b8 */
[--C-:B------:R-:W-:Y:S01]  /*e820*/  FFMA.FTZ R188, R9, UR4, -R184.reuse ;  /* 0x0000000409bc7c23 */ /* 0x100fe200080108b8 */
[--C-:B------:R-:W-:Y:S01]  /*e830*/  FFMA.FTZ R197, R194, UR4, -R185.reuse ;  /* 0x00000004c2c57c23 */ /* 0x100fe200080108b9 */
[--C-:B------:R-:W-:Y:S01]  /*e840*/  FFMA.FTZ R194, R190, UR4, -R185.reuse ;  /* 0x00000004bec27c23 */ /* 0x100fe200080108b9 */
[--C-:B------:R-:W-:Y:S01]  /*e850*/  FFMA.FTZ R193, R178, UR4, -R185.reuse ;  /* 0x00000004b2c17c23 */ /* 0x100fe200080108b9 */
[--C-:B------:R-:W-:Y:S01]  /*e860*/  FFMA.FTZ R190, R199, UR4, -R184.reuse ;  /* 0x00000004c7be7c23 */ /* 0x100fe200080108b8 */
[--C-:B------:R-:W-:Y:S01]  /*e870*/  FFMA.FTZ R192, R222, UR4, -R185.reuse ;  /* 0x00000004dec07c23 */ /* 0x100fe200080108b9 */
[----:B------:R-:W1:Y:S01]  /*e880*/  MUFU.EX2 R2, R2 ;  /* 0x0000000200027308 */ /* 0x000e620000000800 */
[----:B------:R-:W-:Y:S01]  /*e890*/  MOV R189, R233 ;  /* 0x000000e900bd7202 */ /* 0x000fe20000000f00 */
[--C-:B------:R-:W-:Y:S01]  /*e8a0*/  FFMA.FTZ R199, R198, UR4, -R185.reuse ;  /* 0x00000004c6c77c23 */ /* 0x100fe200080108b9 */
[----:B------:R-:W-:Y:S07]  /*e8b0*/  @P0 IADD3 R189, PT, PT, R234, -0x40, RZ ;  /* 0xffffffc0eabd0810 */ /* 0x000fee0007ffe0ff */
[----:B------:R-:W2:Y:S01]  /*e8c0*/  MUFU.EX2 R0, R0 ;  /* 0x0000000000007308 */ /* 0x000ea20000000800 */
[--C-:B------:R-:W-:Y:S01]  /*e8d0*/  FFMA.FTZ R196, R252, UR4, -R185.reuse ;  /* 0x00000004fcc47c23 */ /* 0x100fe200080108b9 */
[--C-:B------:R-:W-:Y:S01]  /*e8e0*/  FFMA.FTZ R203, R250, UR4, -R184.reuse ;  /* 0x00000004facb7c23 */ /* 0x100fe200080108b8 */
[----:B------:R-:W-:Y:S07]  /*e8f0*/  IADD3 R220, PT, PT, R220, R189, RZ ;  /* 0x000000bddcdc7210 */ /* 0x000fee0007ffe0ff */
[----:B------:R-:W-:Y:S01]  /*e900*/  MUFU.EX2 R197, R197 ;  /* 0x000000c500c57308 */ /* 0x000fe20000000800 */
[----:B------:R-:W3:Y:S01]  /*e910*/  LDSM.16.MT88.4 R28, [R189] ;  /* 0x00000000bd1c783b */ /* 0x000ee20000004200 */
[--C-:B------:R-:W-:Y:S01]  /*e920*/  FFMA.FTZ R198, R251, UR4, -R184.reuse ;  /* 0x00000004fbc67c23 */ /* 0x100fe200080108b8 */
[--C-:B------:R-:W-:Y:S07]  /*e930*/  FFMA.FTZ R200, R246, UR4, -R185.reuse ;  /* 0x00000004f6c87c23 */ /* 0x100fee00080108b9 */
[----:B------:R-:W4:Y:S01]  /*e940*/  MUFU.EX2 R194, R194 ;  /* 0x000000c200c27308 */ /* 0x000f220000000800 */
[--C-:B------:R-:W-:Y:S01]  /*e950*/  FFMA.FTZ R201, R209, UR4, -R184.reuse ;  /* 0x00000004d1c97c23 */ /* 0x100fe200080108b8 */
[C---:B-1----:R-:W-:Y:S01]  /*e960*/  FMUL.FTZ R4, R2.reuse, R160 ;  /* 0x000000a002047220 */ /* 0x042fe20000410000 */
[C---:B------:R-:W-:Y:S07]  /*e970*/  FMUL.FTZ R5, R2.reuse, R161 ;  /* 0x000000a102057220 */ /* 0x040fee0000410000 */
[----:B------:R-:W-:Y:S01]  /*e980*/  MUFU.EX2 R195, R195 ;  /* 0x000000c300c37308 */ /* 0x000fe20000000800 */
[----:B------:R-:W-:Y:S01]  /*e990*/  FMUL.FTZ R8, R2, R156 ;  /* 0x0000009c02087220 */ /* 0x000fe20000410000 */
[C---:B--2---:R-:W-:Y:S01]  /*e9a0*/  FMUL.FTZ R6, R0.reuse, R162 ;  /* 0x000000a200067220 */ /* 0x044fe20000410000 */
[----:B------:R-:W-:Y:S07]  /*e9b0*/  FMUL.FTZ R7, R0, R163 ;  /* 0x000000a300077220 */ /* 0x000fee0000410000 */
[----:B------:R-:W1:Y:S01]  /*e9c0*/  MUFU.EX2 R190, R190 ;  /* 0x000000be00be7308 */ /* 0x000e620000000800 */
[----:B------:R-:W-:Y:S01]  /*e9d0*/  FMUL.FTZ R9, R2, R157 ;  /* 0x0000009d02097220 */ /* 0x000fe20000410000 */
[C---:B------:R-:W-:Y:S01]  /*e9e0*/  FMUL.FTZ R10, R0.reuse, R158 ;  /* 0x0000009e000a7220 */ /* 0x040fe20000410000 */
[----:B------:R-:W-:Y:S07]  /*e9f0*/  FMUL.FTZ R11, R0, R159 ;  /* 0x0000009f000b7220 */ /* 0x000fee0000410000 */
[----:B------:R-:W-:Y:S01]  /*ea00*/  MUFU.EX2 R193, R193 ;  /* 0x000000c100c17308 */ /* 0x000fe20000000800 */
[----:B------:R-:W-:Y:S01]  /*ea10*/  FMUL.FTZ R16, R2, R148 ;  /* 0x0000009402107220 */ /* 0x000fe20000410000 */
[----:B----4-:R-:W-:Y:S01]  /*ea20*/  F2FP.BF16.F32.PACK_AB R160, R194, R197 ;  /* 0x000000c5c2a0723e */ /* 0x010fe200000010ff */
[----:B------:R-:W-:Y:S07]  /*ea30*/  FMUL.FTZ R17, R2, R149 ;  /* 0x0000009502117220 */ /* 0x000fee0000410000 */
[----:B------:R-:W2:Y:S01]  /*ea40*/  MUFU.EX2 R192, R192 ;  /* 0x000000c000c07308 */ /* 0x000ea20000000800 */
[C---:B------:R-:W-:Y:S01]  /*ea50*/  FMUL.FTZ R18, R0.reuse, R150 ;  /* 0x0000009600127220 */ /* 0x040fe20000410000 */
[----:B------:R-:W-:Y:S01]  /*ea60*/  FMUL.FTZ R19, R0, R151 ;  /* 0x0000009700137220 */ /* 0x000fe20000410000 */
[C---:B------:R-:W-:Y:S07]  /*ea70*/  FMUL.FTZ R24, R2.reuse, R140 ;  /* 0x0000008c02187220 */ /* 0x040fee0000410000 */
[----:B------:R-:W-:Y:S01]  /*ea80*/  MUFU.EX2 R191, R191 ;  /* 0x000000bf00bf7308 */ /* 0x000fe20000000800 */
[----:B------:R-:W-:Y:S01]  /*ea90*/  FMUL.FTZ R25, R2, R141 ;  /* 0x0000008d02197220 */ /* 0x000fe20000410000 */
[----:B-1----:R-:W-:Y:S01]  /*eaa0*/  F2FP.BF16.F32.PACK_AB R161, R190, R195 ;  /* 0x000000c3bea1723e */ /* 0x002fe200000010ff */
[C---:B------:R-:W-:Y:S07]  /*eab0*/  FMUL.FTZ R26, R0.reuse, R142 ;  /* 0x0000008e001a7220 */ /* 0x040fee0000410000 */
[----:B------:R-:W1:Y:S01]  /*eac0*/  MUFU.EX2 R188, R188 ;  /* 0x000000bc00bc7308 */ /* 0x000e620000000800 */
        /* <DEDUP_REMOVED lines=12> */
[----:B------:R-:W-:Y:S01]  /*eb90*/  FMUL.FTZ R40, R2, R40 ;  /* 0x0000002802287220 */ /* 0x000fe20000410000 */
[----:B-1----:R-:W-:Y:S01]  /*eba0*/  F2FP.BF16.F32.PACK_AB R163, R188, R191 ;  /* 0x000000bfbca3723e */ /* 0x002fe200000010ff */
[----:B------:R-:W-:Y:S01]  /*ebb0*/  FMUL.FTZ R41, R2, R41 ;  /* 0x0000002902297220 */ /* 0x000fe20000410000 */
[C---:B------:R-:W-:Y:S01]  /*ebc0*/  FMUL.FTZ R42, R0.reuse, R42 ;  /* 0x0000002a002a7220 */ /* 0x040fe20000410000 */
[----:B------:R-:W-:Y:S01]  /*ebd0*/  FMUL.FTZ R43, R0, R43 ;  /* 0x0000002b002b7220 */ /* 0x000fe20000410000 */
[----:B------:R-:W-:Y:S01]  /*ebe0*/  LDSM.16.MT88.4 R140, [R220+0x2000] ;  /* 0x00200000dc8c783b */ /* 0x000fe20000004200 */
[C---:B------:R-:W-:Y:S01]  /*ebf0*/  FMUL.FTZ R44, R2.reuse, R44 ;  /* 0x0000002c022c7220 */ /* 0x040fe20000410000 */
[C---:B------:R-:W-:Y:S01]  /*ec00*/  FMUL.FTZ R45, R2.reuse, R45 ;  /* 0x0000002d022d7220 */ /* 0x040fe20000410000 */
[C---:B------:R-:W-:Y:S01]  /*ec10*/  HMMA.16816.F32.BF16 R4, R160.reuse, R12, R4 ;  /* 0x0000000ca004723c */ /* 0x040fe20000041804 */
[----:B------:R-:W-:Y:S04]  /*ec20*/  MUFU.EX2 R199, R199 ;  /* 0x000000c700c77308 */ /* 0x000fe80000000800 */
[----:B------:R-:W-:Y:S01]  /*ec30*/  LDSM.16.MT88.4 R156, [R220+0x2800] ;  /* 0x00280000dc9c783b */ /* 0x000fe20000004200 */
[C---:B------:R-:W-:Y:S01]  /*ec40*/  FMUL.FTZ R12, R2.reuse, R152 ;  /* 0x00000098020c7220 */ /* 0x040fe20000410000 */
[----:B------:R-:W-:Y:S01]  /*ec50*/  FMUL.FTZ R13, R2, R153 ;  /* 0x00000099020d7220 */ /* 0x000fe20000410000 */
[C---:B------:R-:W-:Y:S03]  /*ec60*/  HMMA.16816.F32.BF16 R8, R160.reuse, R14, R8 ;  /* 0x0000000ea008723c */ /* 0x040fe60000041808 */
[----:B------:R-:W1:Y:S01]  /*ec70*/  MUFU.EX2 R196, R196 ;  /* 0x000000c400c47308 */ /* 0x000e620000000800 */
[C---:B------:R-:W-:Y:S01]  /*ec80*/  FMUL.FTZ R14, R0.reuse, R154 ;  /* 0x0000009a000e7220 */ /* 0x040fe20000410000 */
[C---:B------:R-:W-:Y:S01]  /*ec90*/  FMUL.FTZ R15, R0.reuse, R155 ;  /* 0x0000009b000f7220 */ /* 0x040fe20000410000 */
[----:B------:R-:W-:Y:S01]  /*eca0*/  LDSM.16.MT88.4 R172, [R189+0x4800] ;  /* 0x00480000bdac783b */ /* 0x000fe20000004200 */
[C---:B------:R-:W-:Y:S01]  /*ecb0*/  FMUL.FTZ R46, R0.reuse, R46 ;  /* 0x0000002e002e7220 */ /* 0x040fe20000410000 */
[----:B------:R-:W-:Y:S01]  /*ecc0*/  FMUL.FTZ R47, R0, R47 ;  /* 0x0000002f002f7220 */ /* 0x000fe20000410000 */
[C---:B------:R-:W-:Y:S01]  /*ecd0*/  FMUL.FTZ R48, R2.reuse, R48 ;  /* 0x0000003002307220 */ /* 0x040fe20000410000 */
[----:B------:R-:W-:Y:S01]  /*ece0*/  FMUL.FTZ R49, R2, R49 ;  /* 0x0000003102317220 */ /* 0x000fe20000410000 */
[----:B------:R-:W-:Y:S01]  /*ecf0*/  FMUL.FTZ R50, R0, R50 ;  /* 0x0000003200327220 */ /* 0x000fe20000410000 */
[C---:B------:R-:W-:Y:S01]  /*ed00*/  HMMA.16816.F32.BF16 R12, R160.reuse, R20, R12 ;  /* 0x00000014a00c723c */ /* 0x040fe2000004180c */
[----:B------:R-:W-:Y:S01]  /*ed10*/  MUFU.EX2 R203, R203 ;  /* 0x000000cb00cb7308 */ /* 0x000fe20000000800 */
[----:B------:R-:W2:Y:S01]  /*ed20*/  LDSM.16.MT88.4 R152, [R220] ;  /* 0x00000000dc98783b */ /* 0x000ea20000004200 */
[C---:B------:R-:W-:Y:S01]  /*ed30*/  FMUL.FTZ R20, R2.reuse, R144 ;  /* 0x0000009002147220 */ /* 0x040fe20000410000 */
[----:B------:R-:W-:Y:S01]  /*ed40*/  FMUL.FTZ R21, R2, R145 ;  /* 0x0000009102157220 */ /* 0x000fe20000410000 */
[----:B------:R-:W-:Y:S01]  /*ed50*/  FMUL.FTZ R51, R0, R51 ;  /* 0x0000003300337220 */ /* 0x000fe20000410000 */
[C---:B------:R-:W-:Y:S01]  /*ed60*/  FMUL.FTZ R52, R2.reuse, R52 ;  /* 0x0000003402347220 */ /* 0x040fe20000410000 */
[----:B------:R-:W-:Y:S01]  /*ed70*/  FMUL.FTZ R53, R2, R53 ;  /* 0x0000003502357220 */ /* 0x000fe20000410000 */
[C---:B------:R-:W-:Y:S03]  /*ed80*/  HMMA.16816.F32.BF16 R16, R160.reuse, R22, R16 ;  /* 0x00000016a010723c */ /* 0x040fe60000041810 */
[----:B------:R-:W4:Y:S01]  /*ed90*/  MUFU.EX2 R198, R198 ;  /* 0x000000c600c67308 */ /* 0x000f220000000800 */
[----:B------:R-:W-:Y:S01]  /*eda0*/  LDSM.16.MT88.4 R176, [R220+0x4800] ;  /* 0x00480000dcb0783b */ /* 0x000fe20000004200 */
[C---:B------:R-:W-:Y:S01]  /*edb0*/  FMUL.FTZ R22, R0.reuse, R146 ;  /* 0x0000009200167220 */ /* 0x040fe20000410000 */
[C---:B------:R-:W-:Y:S01]  /*edc0*/  FMUL.FTZ R23, R0.reuse, R147 ;  /* 0x0000009300177220 */ /* 0x040fe20000410000 */
[C---:B------:R-:W-:Y:S01]  /*edd0*/  FMUL.FTZ R54, R0.reuse, R54 ;  /* 0x0000003600367220 */ /* 0x040fe20000410000 */
[----:B------:R-:W-:Y:S01]  /*ede0*/  FMUL.FTZ R55, R0, R55 ;  /* 0x0000003700377220 */ /* 0x000fe20000410000 */
[C---:B------:R-:W-:Y:S01]  /*edf0*/  FMUL.FTZ R56, R2.reuse, R56 ;  /* 0x0000003802387220 */ /* 0x040fe20000410000 */
[----:B------:R-:W-:Y:S01]  /*ee00*/  FMUL.FTZ R57, R2, R57 ;  /* 0x0000003902397220 */ /* 0x000fe20000410000 */
[----:B------:R-:W-:Y:S01]  /*ee10*/  FMUL.FTZ R58, R0, R58 ;  /* 0x0000003a003a7220 */ /* 0x000fe20000410000 */
[----:B------:R-:W5:Y:S01]  /*ee20*/  LDSM.16.MT88.4 R144, [R218+0x12000] ;  /* 0x01200000da90783b */ /* 0x000f620000004200 */
[C---:B---3--:R-:W-:Y:S01]  /*ee30*/  HMMA.16816.F32.BF16 R20, R160.reuse, R28, R20 ;  /* 0x0000001ca014723c */ /* 0x048fe20000041814 */
[----:B------:R-:W-:Y:S02]  /*ee40*/  MUFU.EX2 R200, R200 ;  /* 0x000000c800c87308 */ /* 0x000fe40000000800 */
[C---:B------:R-:W-:Y:S01]  /*ee50*/  FMUL.FTZ R28, R2.reuse, R136 ;  /* 0x00000088021c7220 */ /* 0x040fe20000410000 */
[----:B------:R-:W-:Y:S01]  /*ee60*/  FMUL.FTZ R29, R2, R137 ;  /* 0x00000089021d7220 */ /* 0x000fe20000410000 */
[----:B------:R-:W-:Y:S01]  /*ee70*/  FMUL.FTZ R59, R0, R59 ;  /* 0x0000003b003b7220 */ /* 0x000fe20000410000 */
[C---:B------:R-:W-:Y:S01]  /*ee80*/  FMUL.FTZ R60, R2.reuse, R60 ;  /* 0x0000003c023c7220 */ /* 0x040fe20000410000 */
[----:B------:R-:W-:Y:S01]  /*ee90*/  FMUL.FTZ R61, R2, R61 ;  /* 0x0000003d023d7220 */ /* 0x000fe20000410000 */
[C---:B------:R-:W-:Y:S03]  /*eea0*/  HMMA.16816.F32.BF16 R24, R160.reuse, R30, R24 ;  /* 0x0000001ea018723c */ /* 0x040fe60000041818 */
[----:B------:R-:W-:Y:S01]  /*eeb0*/  MUFU.EX2 R201, R201 ;  /* 0x000000c900c97308 */ /* 0x000fe20000000800 */
[C---:B------:R-:W-:Y:S01]  /*eec0*/  FMUL.FTZ R30, R0.reuse, R138 ;  /* 0x0000008a001e7220 */ /* 0x040fe20000410000 */
[C---:B------:R-:W-:Y:S01]  /*eed0*/  FMUL.FTZ R31, R0.reuse, R139 ;  /* 0x0000008b001f7220 */ /* 0x040fe20000410000 */
[C---:B------:R-:W-:Y:S01]  /*eee0*/  FMUL.FTZ R62, R0.reuse, R62 ;  /* 0x0000003e003e7220 */ /* 0x040fe20000410000 */
[----:B------:R-:W3:Y:S01]  /*eef0*/  LDSM.16.MT88.4 R136, [R170+0x12000] ;  /* 0x01200000aa88783b */ /* 0x000ee20000004200 */
        /* <DEDUP_REMOVED lines=15> */
[----:B------:R-:W-:Y:S02]  /*eff0*/  LDSM.16.MT88.4 R152, [R189+0x2800] ;  /* 0x00280000bd98783b */ /* 0x000fe40000004200 */
[C---:B------:R-:W-:Y:S01]  /*f000*/  FMUL.FTZ R76, R2.reuse, R76 ;  /* 0x0000004c024c7220 */ /* 0x040fe20000410000 */
[----:B------:R-:W-:Y:S01]  /*f010*/  FMUL.FTZ R77, R2, R77 ;  /* 0x0000004d024d7220 */ /* 0x000fe20000410000 */
[C---:B------:R-:W-:Y:S01]  /*f020*/  FMUL.FTZ R78, R0.reuse, R78 ;  /* 0x0000004e004e7220 */ /* 0x040fe20000410000 */
[----:B------:R-:W-:Y:S01]  /*f030*/  FMUL.FTZ R79, R0, R79 ;  /* 0x0000004f004f7220 */ /* 0x000fe20000410000 */
[C---:B------:R-:W-:Y:S01]  /*f040*/  FMUL.FTZ R80, R2.reuse, R80 ;  /* 0x0000005002507220 */ /* 0x040fe20000410000 */
[C---:B-----5:R-:W-:Y:S03]  /*f050*/  HMMA.16816.F32.BF16 R36, R160.reuse, R144, R36 ;  /* 0x00000090a024723c */ /* 0x060fe60000041824 */
        /* <DEDUP_REMOVED lines=25> */
[C---:B------:R-:W-:Y:S03]  /*f1f0*/  HMMA.16816.F32.BF16 R52, R160.reuse, R132, R52 ;  /* 0x00000084a034723c */ /* 0x040fe60000041834 */
        /* <DEDUP_REMOVED lines=19> */
[----:B------:R-:W5:Y:S02]  /*f330*/  LDSM.16.MT88.4 R140, [R189+0x4000] ;  /* 0x00400000bd8c783b */ /* 0x000f640000004200 */
        /* <DEDUP_REMOVED lines=9> */
[--C-:B------:R-:W-:Y:S01]  /*f3d0*/  FFMA.FTZ R202, R249, UR4, -R184.reuse ;  /* 0x00000004f9ca7c23 */ /* 0x100fe200080108b8 */
[--C-:B------:R-:W-:Y:S01]  /*f3e0*/  FFMA.FTZ R248, R248, UR4, -R185.reuse ;  /* 0x00000004f8f87c23 */ /* 0x100fe200080108b9 */
[C---:B------:R-:W-:Y:S01]  /*f3f0*/  FMUL.FTZ R124, R2.reuse, R124 ;  /* 0x0000007c027c7220 */ /* 0x040fe20000410000 */
[C---:B------:R-:W-:Y:S01]  /*f400*/  HMMA.16816.F32.BF16 R72, R160.reuse, R138, R72 ;  /* 0x0000008aa048723c */ /* 0x040fe20000041848 */
[----:B------:R-:W2:Y:S01]  /*f410*/  LDSM.16.MT88.4 R136, [R220+0x4000] ;  /* 0x00400000dc88783b */ /* 0x000ea20000004200 */
[----:B------:R-:W4:Y:S01]  /*f420*/  MUFU.EX2 R209, R248 ;  /* 0x000000f800d17308 */ /* 0x000f220000000800 */
[----:B------:R-:W-:Y:S01]  /*f430*/  FMUL.FTZ R125, R2, R125 ;  /* 0x0000007d027d7220 */ /* 0x000fe20000410000 */
[C---:B------:R-:W-:Y:S01]  /*f440*/  FMUL.FTZ R126, R0.reuse, R126 ;  /* 0x0000007e007e7220 */ /* 0x040fe20000410000 */
[----:B------:R-:W-:Y:S01]  /*f450*/  FMUL.FTZ R127, R0, R127 ;  /* 0x0000007f007f7220 */ /* 0x000fe20000410000 */
[C---:B------:R-:W-:Y:S01]  /*f460*/  FMUL.FTZ R128, R2.reuse, R128 ;  /* 0x0000008002807220 */ /* 0x040fe20000410000 */
[----:B------:R-:W-:Y:S01]  /*f470*/  FMUL.FTZ R129, R2, R129 ;  /* 0x0000008102817220 */ /* 0x000fe20000410000 */
[C---:B---3--:R-:W-:Y:S04]  /*f480*/  HMMA.16816.F32.BF16 R76, R160.reuse, R132, R76 ;  /* 0x00000084a04c723c */ /* 0x048fe8000004184c */
[----:B------:R-:W3:Y:S01]  /*f490*/  MUFU.EX2 R202, R202 ;  /* 0x000000ca00ca7308 */ /* 0x000ee20000000800 */
[C---:B------:R-:W-:Y:S01]  /*f4a0*/  FMUL.FTZ R130, R0.reuse, R130 ;  /* 0x0000008200827220 */ /* 0x040fe20000410000 */
[----:B------:R-:W-:Y:S01]  /*f4b0*/  FMUL.FTZ R131, R0, R131 ;  /* 0x0000008300837220 */ /* 0x000fe20000410000 */
[--C-:B------:R-:W-:Y:S01]  /*f4c0*/  FFMA.FTZ R221, R212, UR4, -R185.reuse ;  /* 0x00000004d4dd7c23 */ /* 0x100fe200080108b9 */
[--C-:B------:R-:W-:Y:S01]  /*f4d0*/  FFMA.FTZ R212, R211, UR4, -R184.reuse ;  /* 0x00000004d3d47c23 */ /* 0x100fe200080108b8 */
[--C-:B------:R-:W-:Y:S01]  /*f4e0*/  FFMA.FTZ R211, R213, UR4, -R184.reuse ;  /* 0x00000004d5d37c23 */ /* 0x100fe200080108b8 */
[C---:B------:R-:W-:Y:S01]  /*f4f0*/  HMMA.16816.F32.BF16 R80, R160.reuse, R134, R80 ;  /* 0x00000086a050723c */ /* 0x040fe20000041850 */
[----:B------:R-:W1:Y:S02]  /*f500*/  LDSM.16.MT88.4 R132, [R218+0x16000] ;  /* 0x01600000da84783b */ /* 0x000e640000004200 */
[--C-:B------:R-:W-:Y:S01]  /*f510*/  FFMA.FTZ R210, R210, UR4, -R185.reuse ;  /* 0x00000004d2d27c23 */ /* 0x100fe200080108b9 */
[--C-:B------:R-:W-:Y:S01]  /*f520*/  FFMA.FTZ R213, R208, UR4, -R185.reuse ;  /* 0x00000004d0d57c23 */ /* 0x100fe200080108b9 */
[----:B------:R-:W-:Y:S01]  /*f530*/  MUFU.EX2 R221, R221 ;  /* 0x000000dd00dd7308 */ /* 0x000fe20000000800 */
[--C-:B------:R-:W-:Y:S01]  /*f540*/  FFMA.FTZ R204, R204, UR4, -R185.reuse ;  /* 0x00000004cccc7c23 */ /* 0x100fe200080108b9 */
[--C-:B------:R-:W-:Y:S01]  /*f550*/  FFMA.FTZ R207, R207, UR4, -R185.reuse ;  /* 0x00000004cfcf7c23 */ /* 0x100fe200080108b9 */
[C---:B-----5:R-:W-:Y:S07]  /*f560*/  HMMA.16816.F32.BF16 R84, R160.reuse, R140, R84 ;  /* 0x0000008ca054723c */ /* 0x060fee0000041854 */
[----:B------:R-:W5:Y:S01]  /*f570*/  MUFU.EX2 R210, R210 ;  /* 0x000000d200d27308 */ /* 0x000f620000000800 */
[--C-:B------:R-:W-:Y:S01]  /*f580*/  FFMA.FTZ R168, R168, UR4, -R184.reuse ;  /* 0x00000004a8a87c23 */ /* 0x100fe200080108b8 */
[----:B------:R-:W-:Y:S08]  /*f590*/  FFMA.FTZ R167, R167, UR4, -R184 ;  /* 0x00000004a7a77c23 */ /* 0x000ff000080108b8 */
[----:B------:R-:W-:Y:S01]  /*f5a0*/  MUFU.EX2 R212, R212 ;  /* 0x000000d400d47308 */ /* 0x000fe20000000800 */
[----:B------:R-:W-:Y:S01]  /*f5b0*/  FFMA.FTZ R205, R205, UR4, -R185 ;  /* 0x00000004cdcd7c23 */ /* 0x000fe200080108b9 */
[----:B------:R-:W-:Y:S01]  /*f5c0*/  FFMA.FTZ R197, R2, R243, R197 ;  /* 0x000000f302c57223 */ /* 0x000fe200000100c5 */
[C---:B------:R-:W-:Y:S01]  /*f5d0*/  HMMA.16816.F32.BF16 R88, R160.reuse, R142, R88 ;  /* 0x0000008ea058723c */ /* 0x040fe20000041858 */
[----:B------:R-:W4:Y:S06]  /*f5e0*/  LDSM.16.MT88.4 R140, [R170+0x16000] ;  /* 0x01600000aa8c783b */ /* 0x000f2c0000004200 */
[----:B------:R-:W5:Y:S01]  /*f5f0*/  MUFU.EX2 R211, R211 ;  /* 0x000000d300d37308 */ /* 0x000f620000000800 */
[----:B------:R-:W-:Y:S01]  /*f600*/  MOV R169, R164 ;  /* 0x000000a400a97202 */ /* 0x000fe20000000f00 */
[----:B------:R-:W-:Y:S01]  /*f610*/  FFMA.FTZ R195, R0, R241, R195 ;  /* 0x000000f100c37223 */ /* 0x000fe200000100c3 */
[----:B------:R-:W-:Y:S07]  /*f620*/  FADD.FTZ R194, R194, R197 ;  /* 0x000000c5c2c27221 */ /* 0x000fee0000010000 */
[----:B------:R-:W-:Y:S01]  /*f630*/  MUFU.EX2 R213, R213 ;  /* 0x000000d500d57308 */ /* 0x000fe20000000800 */
[----:B------:R-:W-:Y:S01]  /*f640*/  FADD.FTZ R190, R190, R195 ;  /* 0x000000c3bebe7221 */ /* 0x000fe20000010000 */
[C---:B--2---:R-:W-:Y:S08]  /*f650*/  HMMA.16816.F32.BF16 R92, R160.reuse, R136, R92 ;  /* 0x00000088a05c723c */ /* 0x044ff0000004185c */
[----:B------:R-:W-:Y:S01]  /*f660*/  MUFU.EX2 R204, R204 ;  /* 0x000000cc00cc7308 */ /* 0x000fe20000000800 */
[----:B------:R-:W-:Y:S01]  /*f670*/  FADD.FTZ R193, R193, R194 ;  /* 0x000000c2c1c17221 */ /* 0x000fe20000010000 */
[----:B------:R-:W-:Y:S08]  /*f680*/  FADD.FTZ R191, R191, R190 ;  /* 0x000000bebfbf7221 */ /* 0x000ff00000010000 */
[----:B------:R-:W-:Y:S01]  /*f690*/  MUFU.EX2 R207, R207 ;  /* 0x000000cf00cf7308 */ /* 0x000fe20000000800 */
[----:B------:R-:W-:Y:S01]  /*f6a0*/  FADD.FTZ R192, R192, R193 ;  /* 0x000000c1c0c07221 */ /* 0x000fe20000010000 */
[C---:B------:R-:W-:Y:S01]  /*f6b0*/  HMMA.16816.F32.BF16 R96, R160.reuse, R138, R96 ;  /* 0x0000008aa060723c */ /* 0x040fe20000041860 */
[----:B------:R-:W2:Y:S07]  /*f6c0*/  LDSM.16.MT88.4 R136, [R189+0x6000] ;  /* 0x00600000bd88783b */ /* 0x000eae0000004200 */
[----:B------:R-:W-:Y:S01]  /*f6d0*/  MUFU.EX2 R168, R168 ;  /* 0x000000a800a87308 */ /* 0x000fe20000000800 */
[----:B------:R-:W-:Y:S09]  /*f6e0*/  FADD.FTZ R188, R188, R191 ;  /* 0x000000bfbcbc7221 */ /* 0x000ff20000010000 */
[----:B------:R-:W-:Y:S01]  /*f6f0*/  MUFU.EX2 R167, R167 ;  /* 0x000000a700a77308 */ /* 0x000fe20000000800 */
[C---:B-1----:R-:W-:Y:S09]  /*f700*/  HMMA.16816.F32.BF16 R100, R160.reuse, R132, R100 ;  /* 0x00000084a064723c */ /* 0x042ff20000041864 */
[----:B------:R-:W-:Y:S01]  /*f710*/  MUFU.EX2 R205, R205 ;  /* 0x000000cd00cd7308 */ /* 0x000fe20000000800 */
[C---:B------:R-:W-:Y:S01]  /*f720*/  HMMA.16816.F32.BF16 R104, R160.reuse, R134, R104 ;  /* 0x00000086a068723c */ /* 0x040fe20000041868 */
[----:B------:R-:W1:Y:S07]  /*f730*/  LDSM.16.MT88.4 R132, [R220+0x6000] ;  /* 0x00600000dc84783b */ /* 0x000e6e0000004200 */
[C---:B----4-:R-:W-:Y:S08]  /*f740*/  HMMA.16816.F32.BF16 R108, R160.reuse, R140, R108 ;  /* 0x0000008ca06c723c */ /* 0x050ff0000004186c */
[C---:B------:R-:W-:Y:S01]  /*f750*/  HMMA.16816.F32.BF16 R112, R160.reuse, R142, R112 ;  /* 0x0000008ea070723c */ /* 0x040fe20000041870 */
[----:B------:R-:W-:Y:S07]  /*f760*/  LDSM.16.MT88.4 R140, [R170+0x10800] ;  /* 0x01080000aa8c783b */ /* 0x000fee0000004200 */
[C---:B--2---:R-:W-:Y:S08]  /*f770*/  HMMA.16816.F32.BF16 R116, R160.reuse, R136, R116 ;  /* 0x00000088a074723c */ /* 0x044ff00000041874 */
[C---:B------:R-:W-:Y:S01]  /*f780*/  HMMA.16816.F32.BF16 R120, R160.reuse, R138, R120 ;  /* 0x0000008aa078723c */ /* 0x040fe20000041878 */
[----:B------:R-:W2:Y:S07]  /*f790*/  LDSM.16.MT88.4 R136, [R218+0x10800] ;  /* 0x01080000da88783b */ /* 0x000eae0000004200 */
[C---:B-1----:R-:W-:Y:S03]  /*f7a0*/  HMMA.16816.F32.BF16 R124, R160.reuse, R132, R124 ;  /* 0x00000084a07c723c */ /* 0x042fe6000004187c */
[----:B------:R-:W-:Y:S02]  /*f7b0*/  F2FP.BF16.F32.PACK_AB R132, R196, R199 ;  /* 0x000000c7c484723e */ /* 0x000fe400000010ff */
[C---:B------:R-:W-:Y:S01]  /*f7c0*/  F2FP.BF16.F32.PACK_AB R133, R198.reuse, R203 ;  /* 0x000000cbc685723e */ /* 0x040fe200000010ff */
[----:B------:R-:W-:Y:S02]  /*f7d0*/  FADD.FTZ R203, R203, R188 ;  /* 0x000000bccbcb7221 */ /* 0x000fe40000010000 */
[----:B------:R-:W-:Y:S01]  /*f7e0*/  HMMA.16816.F32.BF16 R128, R160, R134, R128 ;  /* 0x00000086a080723c */ /* 0x000fe20000041880 */
[----:B------:R-:W-:Y:S02]  /*f7f0*/  LDSM.16.MT88.4 R160, [R170+0x14800] ;  /* 0x01480000aaa0783b */ /* 0x000fe40000004200 */
[----:B------:R-:W-:Y:S01]  /*f800*/  F2FP.BF16.F32.PACK_AB R134, R209, R200 ;  /* 0x000000c8d186723e */ /* 0x000fe200000010ff */
[----:B------:R-:W-:Y:S01]  /*f810*/  FADD.FTZ R198, R198, R203 ;  /* 0x000000cbc6c67221 */ /* 0x000fe20000010000 */
[C---:B---3--:R-:W-:Y:S03]  /*f820*/  F2FP.BF16.F32.PACK_AB R135, R202.reuse, R201 ;  /* 0x000000c9ca87723e */ /* 0x048fe600000010ff */
[----:B------:R-:W-:Y:S04]  /*f830*/  FADD.FTZ R201, R201, R198 ;  /* 0x000000c6c9c97221 */ /* 0x000fe80000010000 */
[----:B------:R-:W-:Y:S01]  /*f840*/  FADD.FTZ R201, R202, R201 ;  /* 0x000000c9cac97221 */ /* 0x000fe20000010000 */
[C---:B--2---:R-:W-:Y:S08]  /*f850*/  HMMA.16816.F32.BF16 R4, R132.reuse, R136, R4 ;  /* 0x000000888404723c */ /* 0x044ff00000041804 */
        /* <DEDUP_REMOVED lines=11> */
[C---:B-1----:R-:W-:Y:S08]  /*f910*/  HMMA.16816.F32.BF16 R36, R132.reuse, R136, R36 ;  /* 0x000000888424723c */ /* 0x042ff00000041824 */
[C---:B------:R-:W-:Y:S01]  /*f920*/  HMMA.16816.F32.BF16 R40, R132.reuse, R138, R40 ;  /* 0x0000008a8428723c */ /* 0x040fe20000041828 */
[----:B------:R-:W1:Y:S07]  /*f930*/  LDSM.16.MT88.4 R136, [R189+0x6800] ;  /* 0x00680000bd88783b */ /* 0x000e6e0000004200 */
[C---:B--2---:R-:W-:Y:S08]  /*f940*/  HMMA.16816.F32.BF16 R44, R132.reuse, R140, R44 ;  /* 0x0000008c842c723c */ /* 0x044ff0000004182c */
[C---:B------:R-:W-:Y:S01]  /*f950*/  HMMA.16816.F32.BF16 R48, R132.reuse, R142, R48 ;  /* 0x0000008e8430723c */ /* 0x040fe20000041830 */
[----:B------:R-:W2:Y:S07]  /*f960*/  LDSM.16.MT88.4 R140, [R220+0x6800] ;  /* 0x00680000dc8c783b */ /* 0x000eae0000004200 */
[C---:B------:R-:W-:Y:S08]  /*f970*/  HMMA.16816.F32.BF16 R52, R132.reuse, R152, R52 ;  /* 0x000000988434723c */ /* 0x040ff00000041834 */
[C---:B------:R-:W-:Y:S01]  /*f980*/  HMMA.16816.F32.BF16 R56, R132.reuse, R154, R56 ;  /* 0x0000009a8438723c */ /* 0x040fe20000041838 */
[----:B------:R-:W-:Y:S07]  /*f990*/  LDSM.16.MT88.4 R152, [R189+0x1000] ;  /* 0x00100000bd98783b */ /* 0x000fee0000004200 */
[C---:B------:R-:W-:Y:S03]  /*f9a0*/  HMMA.16816.F32.BF16 R60, R132.reuse, R156, R60 ;  /* 0x0000009c843c723c */ /* 0x040fe6000004183c */
[--C-:B------:R-:W-:Y:S01]  /*f9b0*/  FFMA.FTZ R156, R214, UR4, -R185.reuse ;  /* 0x00000004d69c7c23 */ /* 0x100fe200080108b9 */
[----:B------:R-:W-:Y:S01]  /*f9c0*/  FFMA.FTZ R185, R206, UR4, -R185 ;  /* 0x00000004ceb97c23 */ /* 0x000fe200080108b9 */
[--C-:B------:R-:W-:Y:S01]  /*f9d0*/  FFMA.FTZ R214, R215, UR4, -R184.reuse ;  /* 0x00000004d7d67c23 */ /* 0x100fe200080108b8 */
[----:B------:R-:W-:Y:S01]  /*f9e0*/  FFMA.FTZ R215, R247, UR4, -R184 ;  /* 0x00000004f7d77c23 */ /* 0x000fe200080108b8 */
[----:B------:R5:W2:Y:S01]  /*f9f0*/  MUFU.EX2 R208, R156 ;  /* 0x0000009c00d07308 */ /* 0x000aa20000000800 */
[C---:B------:R-:W-:Y:S09]  /*fa00*/  HMMA.16816.F32.BF16 R64, R132.reuse, R158, R64 ;  /* 0x0000009e8440723c */ /* 0x040ff20000041840 */
[----:B------:R-:W-:Y:S10]  /*fa10*/  MUFU.EX2 R214, R214 ;  /* 0x000000d600d67308 */ /* 0x000ff40000000800 */
[----:B------:R-:W2:Y:S01]  /*fa20*/  MUFU.EX2 R215, R215 ;  /* 0x000000d700d77308 */ /* 0x000ea20000000800 */
[C---:B---3--:R-:W-:Y:S01]  /*fa30*/  HMMA.16816.F32.BF16 R68, R132.reuse, R144, R68 ;  /* 0x000000908444723c */ /* 0x048fe20000041844 */
[----:B-----5:R-:W-:Y:S07]  /*fa40*/  LDSM.16.MT88.4 R156, [R220+0x3000] ;  /* 0x00300000dc9c783b */ /* 0x020fee0000004200 */
        /* <DEDUP_REMOVED lines=13> */
[----:B------:R-:W4:Y:S07]  /*fb20*/  LDSM.16.MT88.4 R148, [R170+0x11000] ;  /* 0x01100000aa94783b */ /* 0x000f2e0000004200 */
[C---:B------:R-:W-:Y:S08]  /*fb30*/  HMMA.16816.F32.BF16 R108, R132.reuse, R180, R108 ;  /* 0x000000b4846c723c */ /* 0x040ff0000004186c */
[C---:B------:R-:W-:Y:S01]  /*fb40*/  HMMA.16816.F32.BF16 R112, R132.reuse, R182, R112 ;  /* 0x000000b68470723c */ /* 0x040fe20000041870 */
[----:B------:R-:W-:Y:S07]  /*fb50*/  LDSM.16.MT88.4 R180, [R170+0x17000] ;  /* 0x01700000aab4783b */ /* 0x000fee0000004200 */
[C---:B-1----:R-:W-:Y:S08]  /*fb60*/  HMMA.16816.F32.BF16 R116, R132.reuse, R136, R116 ;  /* 0x000000888474723c */ /* 0x042ff00000041874 */
[C---:B------:R-:W-:Y:S01]  /*fb70*/  HMMA.16816.F32.BF16 R120, R132.reuse, R138, R120 ;  /* 0x0000008a8478723c */ /* 0x040fe20000041878 */
[----:B------:R-:W1:Y:S07]  /*fb80*/  LDSM.16.MT88.4 R136, [R220+0x1000] ;  /* 0x00100000dc88783b */ /* 0x000e6e0000004200 */
[C---:B--2---:R-:W-:Y:S08]  /*fb90*/  HMMA.16816.F32.BF16 R124, R132.reuse, R140, R124 ;  /* 0x0000008c847c723c */ /* 0x044ff0000004187c */
[----:B------:R-:W-:Y:S01]  /*fba0*/  HMMA.16816.F32.BF16 R128, R132, R142, R128 ;  /* 0x0000008e8480723c */ /* 0x000fe20000041880 */
[----:B------:R-:W2:Y:S02]  /*fbb0*/  LDSM.16.MT88.4 R140, [R218+0x13000] ;  /* 0x01300000da8c783b */ /* 0x000ea40000004200 */
[----:B------:R-:W-:Y:S02]  /*fbc0*/  F2FP.BF16.F32.PACK_AB R132, R221, R210 ;  /* 0x000000d2dd84723e */ /* 0x000fe400000010ff */
[----:B------:R-:W-:Y:S01]  /*fbd0*/  F2FP.BF16.F32.PACK_AB R133, R211, R212 ;  /* 0x000000d4d385723e */ /* 0x000fe200000010ff */
[----:B------:R-:W-:Y:S01]  /*fbe0*/  FADD.FTZ R212, R212, R201 ;  /* 0x000000c9d4d47221 */ /* 0x000fe20000010000 */
[----:B------:R-:W-:Y:S02]  /*fbf0*/  F2FP.BF16.F32.PACK_AB R134, R213, R208 ;  /* 0x000000d0d586723e */ /* 0x000fe400000010ff */
[----:B------:R-:W-:Y:S01]  /*fc00*/  F2FP.BF16.F32.PACK_AB R135, R215, R214 ;  /* 0x000000d6d787723e */ /* 0x000fe200000010ff */
[----:B------:R-:W-:Y:S04]  /*fc10*/  FADD.FTZ R211, R211, R212 ;  /* 0x000000d4d3d37221 */ /* 0x000fe80000010000 */
[----:B------:R-:W-:Y:S02]  /*fc20*/  FADD.FTZ R214, R214, R211 ;  /* 0x000000d3d6d67221 */ /* 0x000fe40000010000 */
[C---:B---3--:R-:W-:Y:S03]  /*fc30*/  HMMA.16816.F32.BF16 R4, R132.reuse, R144, R4 ;  /* 0x000000908404723c */ /* 0x048fe60000041804 */
[----:B------:R-:W-:Y:S05]  /*fc40*/  FADD.FTZ R215, R215, R214 ;  /* 0x000000d6d7d77221 */ /* 0x000fea0000010000 */
[C---:B------:R-:W-:Y:S01]  /*fc50*/  HMMA.16816.F32.BF16 R8, R132.reuse, R146, R8 ;  /* 0x000000928408723c */ /* 0x040fe20000041808 */
[----:B------:R-:W3:Y:S07]  /*fc60*/  LDSM.16.MT88.4 R144, [R170+0x13000] ;  /* 0x01300000aa90783b */ /* 0x000eee0000004200 */
[C---:B----4-:R-:W-:Y:S08]  /*fc70*/  HMMA.16816.F32.BF16 R12, R132.reuse, R148, R12 ;  /* 0x00000094840c723c */ /* 0x050ff0000004180c */
[C---:B------:R-:W-:Y:S01]  /*fc80*/  HMMA.16816.F32.BF16 R16, R132.reuse, R150, R16 ;  /* 0x000000968410723c */ /* 0x040fe20000041810 */
[----:B------:R-:W4:Y:S07]  /*fc90*/  LDSM.16.MT88.4 R148, [R189+0x3000] ;  /* 0x00300000bd94783b */ /* 0x000f2e0000004200 */
        /* <DEDUP_REMOVED lines=10> */
[C---:B------:R-:W-:Y:S08]  /*fd40*/  HMMA.16816.F32.BF16 R48, R132.reuse, R146, R48 ;  /* 0x000000928430723c */ /* 0x040ff00000041830 */
[C---:B----4-:R-:W-:Y:S08]  /*fd50*/  HMMA.16816.F32.BF16 R52, R132.reuse, R148, R52 ;  /* 0x000000948434723c */ /* 0x050ff00000041834 */
[C---:B------:R-:W-:Y:S01]  /*fd60*/  HMMA.16816.F32.BF16 R56, R132.reuse, R150, R56 ;  /* 0x000000968438723c */ /* 0x040fe20000041838 */
[----:B------:R-:W-:Y:S07]  /*fd70*/  LDSM.16.MT88.4 R148, [R170+0x11800] ;  /* 0x01180000aa94783b */ /* 0x000fee0000004200 */
[C---:B------:R-:W-:Y:S08]  /*fd80*/  HMMA.16816.F32.BF16 R60, R132.reuse, R156, R60 ;  /* 0x0000009c843c723c */ /* 0x040ff0000004183c */
[C---:B------:R-:W-:Y:S01]  /*fd90*/  HMMA.16816.F32.BF16 R64, R132.reuse, R158, R64 ;  /* 0x0000009e8440723c */ /* 0x040fe20000041840 */
[----:B------:R-:W-:Y:S07]  /*fda0*/  LDSM.16.MT88.4 R156, [R218+0x11800] ;  /* 0x01180000da9c783b */ /* 0x000fee0000004200 */
[C---:B------:R-:W-:Y:S08]  /*fdb0*/  HMMA.16816.F32.BF16 R68, R132.reuse, R160, R68 ;  /* 0x000000a08444723c */ /* 0x040ff00000041844 */
[C---:B------:R-:W-:Y:S08]  /*fdc0*/  HMMA.16816.F32.BF16 R72, R132.reuse, R162, R72 ;  /* 0x000000a28448723c */ /* 0x040ff00000041848 */
[C---:B-----5:R-:W-:Y:S08]  /*fdd0*/  HMMA.16816.F32.BF16 R76, R132.reuse, R152, R76 ;  /* 0x00000098844c723c */ /* 0x060ff0000004184c */
[C---:B------:R-:W-:Y:S08]  /*fde0*/  HMMA.16816.F32.BF16 R80, R132.reuse, R154, R80 ;  /* 0x0000009a8450723c */ /* 0x040ff00000041850 */
[C---:B------:R-:W-:Y:S03]  /*fdf0*/  HMMA.16816.F32.BF16 R84, R132.reuse, R172, R84 ;  /* 0x000000ac8454723c */ /* 0x040fe60000041854 */
[----:B------:R-:W-:Y:S02]  /*fe00*/  F2FP.BF16.F32.PACK_AB R172, R207, R204 ;  /* 0x000000cccfac723e */ /* 0x000fe400000010ff */
[C---:B------:R-:W-:Y:S01]  /*fe10*/  F2FP.BF16.F32.PACK_AB R173, R167.reuse, R168 ;  /* 0x000000a8a7ad723e */ /* 0x040fe200000010ff */
[----:B------:R-:W-:Y:S02]  /*fe20*/  FADD.FTZ R168, R168, R215 ;  /* 0x000000d7a8a87221 */ /* 0x000fe40000010000 */
[C---:B------:R-:W-:Y:S03]  /*fe30*/  HMMA.16816.F32.BF16 R88, R132.reuse, R174, R88 ;  /* 0x000000ae8458723c */ /* 0x040fe60000041858 */
[----:B------:R-:W-:Y:S05]  /*fe40*/  FADD.FTZ R168, R167, R168 ;  /* 0x000000a8a7a87221 */ /* 0x000fea0000010000 */
[C---:B------:R-:W-:Y:S08]  /*fe50*/  HMMA.16816.F32.BF16 R92, R132.reuse, R176, R92 ;  /* 0x000000b0845c723c */ /* 0x040ff0000004185c */
[C---:B------:R-:W-:Y:S01]  /*fe60*/  HMMA.16816.F32.BF16 R96, R132.reuse, R178, R96 ;  /* 0x000000b28460723c */ /* 0x040fe20000041860 */
[----:B------:R-:W-:Y:S07]  /*fe70*/  LDSM.16.MT88.4 R176, [R189+0x1800] ;  /* 0x00180000bdb0783b */ /* 0x000fee0000004200 */
[C---:B-1----:R-:W-:Y:S08]  /*fe80*/  HMMA.16816.F32.BF16 R100, R132.reuse, R136, R100 ;  /* 0x000000888464723c */ /* 0x042ff00000041864 */
[C---:B------:R-:W-:Y:S01]  /*fe90*/  HMMA.16816.F32.BF16 R104, R132.reuse, R138, R104 ;  /* 0x0000008a8468723c */ /* 0x040fe20000041868 */
[----:B------:R-:W1:Y:S07]  /*fea0*/  LDSM.16.MT88.4 R136, [R220+0x7000] ;  /* 0x00700000dc88783b */ /* 0x000e6e0000004200 */
[C---:B------:R-:W-:Y:S08]  /*feb0*/  HMMA.16816.F32.BF16 R108, R132.reuse, R180, R108 ;  /* 0x000000b4846c723c */ /* 0x040ff0000004186c */
[C---:B------:R-:W-:Y:S01]  /*fec0*/  HMMA.16816.F32.BF16 R112, R132.reuse, R182, R112 ;  /* 0x000000b68470723c */ /* 0x040fe20000041870 */
[----:B------:R-:W-:Y:S07]  /*fed0*/  LDSM.16.MT88.4 R180, [R189+0x3800] ;  /* 0x00380000bdb4783b */ /* 0x000fee0000004200 */
[C---:B--2---:R-:W-:Y:S03]  /*fee0*/  HMMA.16816.F32.BF16 R116, R132.reuse, R140, R116 ;  /* 0x0000008c8474723c */ /* 0x044fe60000041874 */
[--C-:B------:R-:W-:Y:S01]  /*fef0*/  FFMA.FTZ R140, R166, UR4, -R184.reuse ;  /* 0x00000004a68c7c23 */ /* 0x100fe200080108b8 */
[----:B------:R-:W-:Y:S01]  /*ff00*/  FFMA.FTZ R184, R165, UR4, -R184 ;  /* 0x00000004a5b87c23 */ /* 0x000fe200080108b8 */
[----:B------:R-:W2:Y:S03]  /*ff10*/  MUFU.EX2 R166, R185 ;  /* 0x000000b900a67308 */ /* 0x000ea60000000800 */
[C---:B------:R-:W-:Y:S07]  /*ff20*/  HMMA.16816.F32.BF16 R120, R132.reuse, R142, R120 ;  /* 0x0000008e8478723c */ /* 0x040fee0000041878 */
[----:B------:R3:W-:Y:S10]  /*ff30*/  MUFU.EX2 R206, R184 ;  /* 0x000000b800ce7308 */ /* 0x0007f40000000800 */
[----:B------:R-:W4:Y:S01]  /*ff40*/  MUFU.EX2 R165, R140 ;  /* 0x0000008c00a57308 */ /* 0x000f220000000800 */
[C---:B-1----:R-:W-:Y:S03]  /*ff50*/  HMMA.16816.F32.BF16 R124, R132.reuse, R136, R124 ;  /* 0x00000088847c723c */ /* 0x042fe6000004187c */
[----:B--2---:R-:W-:Y:S01]  /*ff60*/  F2FP.BF16.F32.PACK_AB R174, R166, R205 ;  /* 0x000000cda6ae723e */ /* 0x004fe200000010ff */
[----:B---3--:R-:W-:Y:S04]  /*ff70*/  LDSM.16.MT88.4 R184, [R189+0x5800] ;  /* 0x00580000bdb8783b */ /* 0x008fe80000004200 */
[----:B------:R-:W-:Y:S03]  /*ff80*/  HMMA.16816.F32.BF16 R128, R132, R138, R128 ;  /* 0x0000008a8480723c */ /* 0x000fe60000041880 */
[C---:B----4-:R-:W-:Y:S01]  /*ff90*/  F2FP.BF16.F32.PACK_AB R175, R206.reuse, R165 ;  /* 0x000000a5ceaf723e */ /* 0x050fe200000010ff */
[----:B------:R-:W-:Y:S01]  /*ffa0*/  FADD.FTZ R165, R165, R168 ;  /* 0x000000a8a5a57221 */ /* 0x000fe20000010000 */
[----:B------:R-:W1:Y:S03]  /*ffb0*/  LDSM.16.MT88.4 R132, [R220+0x1800] ;  /* 0x00180000dc84783b */ /* 0x000e660000004200 */
[----:B------:R-:W-:Y:S02]  /*ffc0*/  FADD.FTZ R241, R206, R165 ;  /* 0x000000a5cef17221 */ /* 0x000fe40000010000 */
[C---:B------:R-:W-:Y:S03]  /*ffd0*/  HMMA.16816.F32.BF16 R160, R172.reuse, R156, R4 ;  /* 0x0000009caca0723c */ /* 0x040fe60000041804 */
[----:B------:R-:W2:Y:S05]  /*ffe0*/  LDSM.16.MT88.4 R4, [R218+0x13800] ;  /* 0x01380000da04783b */ /* 0x000eaa0000004200 */
[C---:B------:R-:W-:Y:S03]  /*fff0*/  HMMA.16816.F32.BF16 R156, R172.reuse, R158, R8 ;  /* 0x0000009eac9c723c */ /* 0x040fe60000041808 */
[----:B------:R-:W3:Y:S05]  /*10000*/  LDSM.16.MT88.4 R8, [R170+0x13800] ;  /* 0x01380000aa08783b */ /* 0x000eea0000004200 */
[C---:B------:R-:W-:Y:S03]  /*10010*/  HMMA.16816.F32.BF16 R152, R172.reuse, R148, R12 ;  /* 0x00000094ac98723c */ /* 0x040fe6000004180c */
[----:B------:R-:W4:Y:S05]  /*10020*/  LDSM.16.MT88.4 R12, [R220+0x3800] ;  /* 0x00380000dc0c783b */ /* 0x000f2a0000004200 */
[C---:B------:R-:W-:Y:S03]  /*10030*/  HMMA.16816.F32.BF16 R148, R172.reuse, R150, R16 ;  /* 0x00000096ac94723c */ /* 0x040fe60000041810 */
[----:B------:R-:W5:Y:S05]  /*10040*/  LDSM.16.MT88.4 R16, [R218+0x15800] ;  /* 0x01580000da10783b */ /* 0x000f6a0000004200 */
[C---:B------:R-:W-:Y:S03]  /*10050*/  HMMA.16816.F32.BF16 R144, R172.reuse, R176, R20 ;  /* 0x000000b0ac90723c */ /* 0x040fe60000041814 */
[----:B------:R-:W5:Y:S05]  /*10060*/  LDSM.16.MT88.4 R20, [R170+0x15800] ;  /* 0x01580000aa14783b */ /* 0x000f6a0000004200 */
[C---:B------:R-:W-:Y:S03]  /*10070*/  HMMA.16816.F32.BF16 R140, R172.reuse, R178, R24 ;  /* 0x000000b2ac8c723c */ /* 0x040fe60000041818 */
[----:B------:R-:W5:Y:S05]  /*10080*/  LDSM.16.MT88.4 R24, [R220+0x5800] ;  /* 0x00580000dc18783b */ /* 0x000f6a0000004200 */
[C---:B-1----:R-:W-:Y:S03]  /*10090*/  HMMA.16816.F32.BF16 R136, R172.reuse, R132, R28 ;  /* 0x00000084ac88723c */ /* 0x042fe6000004181c */
[----:B------:R-:W1:Y:S05]  /*100a0*/  LDSM.16.MT88.4 R28, [R218+0x17800] ;  /* 0x01780000da1c783b */ /* 0x000e6a0000004200 */
[C---:B------:R-:W-:Y:S08]  /*100b0*/  HMMA.16816.F32.BF16 R132, R172.reuse, R134, R32 ;  /* 0x00000086ac84723c */ /* 0x040ff00000041820 */
[C---:B--2---:R-:W-:Y:S08]  /*100c0*/  HMMA.16816.F32.BF16 R36, R172.reuse, R4, R36 ;  /* 0x00000004ac24723c */ /* 0x044ff00000041824 */
[C---:B------:R-:W-:Y:S01]  /*100d0*/  HMMA.16816.F32.BF16 R40, R172.reuse, R6, R40 ;  /* 0x00000006ac28723c */ /* 0x040fe20000041828 */
[----:B------:R-:W2:Y:S07]  /*100e0*/  LDSM.16.MT88.4 R4, [R170+0x17800] ;  /* 0x01780000aa04783b */ /* 0x000eae0000004200 */
[C---:B---3--:R-:W-:Y:S08]  /*100f0*/  HMMA.16816.F32.BF16 R44, R172.reuse, R8, R44 ;  /* 0x00000008ac2c723c */ /* 0x048ff0000004182c */
[C---:B------:R-:W-:Y:S01]  /*10100*/  HMMA.16816.F32.BF16 R48, R172.reuse, R10, R48 ;  /* 0x0000000aac30723c */ /* 0x040fe20000041830 */
[----:B------:R-:W3:Y:S07]  /*10110*/  LDSM.16.MT88.4 R8, [R189+0x7800] ;  /* 0x00780000bd08783b */ /* 0x000eee0000004200 */
[C---:B------:R-:W-:Y:S08]  /*10120*/  HMMA.16816.F32.BF16 R52, R172.reuse, R180, R52 ;  /* 0x000000b4ac34723c */ /* 0x040ff00000041834 */
[C---:B------:R-:W-:Y:S08]  /*10130*/  HMMA.16816.F32.BF16 R56, R172.reuse, R182, R56 ;  /* 0x000000b6ac38723c */ /* 0x040ff00000041838 */
[C---:B----4-:R-:W-:Y:S08]  /*10140*/  HMMA.16816.F32.BF16 R60, R172.reuse, R12, R60 ;  /* 0x0000000cac3c723c */ /* 0x050ff0000004183c */
[C---:B------:R-:W-:Y:S01]  /*10150*/  HMMA.16816.F32.BF16 R64, R172.reuse, R14, R64 ;  /* 0x0000000eac40723c */ /* 0x040fe20000041840 */
[----:B------:R-:W4:Y:S07]  /*10160*/  LDSM.16.MT88.4 R12, [R220+0x7800] ;  /* 0x00780000dc0c783b */ /* 0x000f2e0000004200 */
[C---:B-----5:R-:W-:Y:S08]  /*10170*/  HMMA.16816.F32.BF16 R68, R172.reuse, R16, R68 ;  /* 0x00000010ac44723c */ /* 0x060ff00000041844 */
        /* <DEDUP_REMOVED lines=9> */
[C---:B--2---:R-:W-:Y:S03]  /*10210*/  HMMA.16816.F32.BF16 R108, R172.reuse, R4, R108 ;  /* 0x00000004ac6c723c */ /* 0x044fe6000004186c */
[----:B------:R-:W-:Y:S04]  /*10220*/  FADD.FTZ R5, R199, R192 ;  /* 0x000000c0c7057221 */ /* 0x000fe80000010000 */
[----:B------:R-:W-:Y:S01]  /*10230*/  FADD.FTZ R5, R196, R5 ;  /* 0x00000005c4057221 */ /* 0x000fe20000010000 */
[C---:B------:R-:W-:Y:S03]  /*10240*/  HMMA.16816.F32.BF16 R112, R172.reuse, R6, R112 ;  /* 0x00000006ac70723c */ /* 0x040fe60000041870 */
[----:B------:R-:W-:Y:S04]  /*10250*/  FADD.FTZ R200, R200, R5 ;  /* 0x00000005c8c87221 */ /* 0x000fe80000010000 */
[----:B------:R-:W-:Y:S01]  /*10260*/  FADD.FTZ R209, R209, R200 ;  /* 0x000000c8d1d17221 */ /* 0x000fe20000010000 */
[C---:B---3--:R-:W-:Y:S03]  /*10270*/  HMMA.16816.F32.BF16 R116, R172.reuse, R8, R116 ;  /* 0x00000008ac74723c */ /* 0x048fe60000041874 */
[----:B------:R-:W-:Y:S04]  /*10280*/  FADD.FTZ R210, R210, R209 ;  /* 0x000000d1d2d27221 */ /* 0x000fe80000010000 */
[----:B------:R-:W-:Y:S01]  /*10290*/  FADD.FTZ R221, R221, R210 ;  /* 0x000000d2dddd7221 */ /* 0x000fe20000010000 */
[C---:B------:R-:W-:Y:S03]  /*102a0*/  HMMA.16816.F32.BF16 R120, R172.reuse, R10, R120 ;  /* 0x0000000aac78723c */ /* 0x040fe60000041878 */
[----:B------:R-:W-:Y:S04]  /*102b0*/  FADD.FTZ R208, R208, R221 ;  /* 0x000000ddd0d07221 */ /* 0x000fe80000010000 */
[----:B------:R-:W-:Y:S01]  /*102c0*/  FADD.FTZ R213, R213, R208 ;  /* 0x000000d0d5d57221 */ /* 0x000fe20000010000 */
[C---:B----4-:R-:W-:Y:S03]  /*102d0*/  HMMA.16816.F32.BF16 R124, R172.reuse, R12, R124 ;  /* 0x0000000cac7c723c */ /* 0x050fe6000004187c */
[----:B------:R-:W-:Y:S04]  /*102e0*/  FADD.FTZ R0, R204, R213 ;  /* 0x000000d5cc007221 */ /* 0x000fe80000010000 */
[----:B------:R-:W-:Y:S01]  /*102f0*/  FADD.FTZ R0, R207, R0 ;  /* 0x00000000cf007221 */ /* 0x000fe20000010000 */
[----:B------:R-:W-:Y:S03]  /*10300*/  HMMA.16816.F32.BF16 R128, R172, R14, R128 ;  /* 0x0000000eac80723c */ /* 0x000fe60000041880 */
[----:B------:R-:W-:Y:S01]  /*10310*/  FADD.FTZ R205, R205, R0 ;  /* 0x00000000cdcd7221 */ /* 0x000fe20000010000 */
[----:B------:R-:W-:Y:S03]  /*10320*/  MOV R0, R3 ;  /* 0x0000000300007202 */ /* 0x000fe60000000f00 */
[----:B------:R-:W-:Y:S01]  /*10330*/  FADD.FTZ R243, R166, R205 ;  /* 0x000000cda6f37221 */ /* 0x000fe20000010000 */
[----:B------:R-:W-:Y:S01]  /*10340*/  @!UPT UIADD3 URZ, UPT, UPT, URZ, URZ, URZ ;  /* 0x000000fffffff290 */ /* 0x000fe2000fffe0ff */
[----:B------:R-:W-:Y:S11]  /*10350*/  @P1 BRA `(.L_x_608) ;  /* 0xffffffb8005c1947 */ /* 0x000ff6000383ffff */
.L_x_604:
        /* <DEDUP_REMOVED lines=342> */
.L_x_610:
[----:B------:R-:W-:Y:S05]  /*118c0*/  BSYNC.RECONVERGENT B0 ;  /* 0x0000000000007941 */ /* 0x000fea0003800200 */
.L_x_609:
        /* <DEDUP_REMOVED lines=39> */
.L_x_612:
[----:B------:R-:W-:Y:S05]  /*11b40*/  BSYNC.RECONVERGENT B0 ;  /* 0x0000000000007941 */ /* 0x000fea0003800200 */
.L_x_611:
        /* <DEDUP_REMOVED lines=26> */
.L_x_614:
[----:B------:R-:W-:Y:S05]  /*11cf0*/  BSYNC.RECONVERGENT B0 ;  /* 0x0000000000007941 */ /* 0x000fea0003800200 */
.L_x_613:
        /* <DEDUP_REMOVED lines=26> */
.L_x_616:
[----:B------:R-:W-:Y:S05]  /*11ea0*/  BSYNC.RECONVERGENT B0 ;  /* 0x0000000000007941 */ /* 0x000fea0003800200 */
.L_x_615:
        /* <DEDUP_REMOVED lines=25> */
.L_x_617:
        /* <DEDUP_REMOVED lines=12> */
.L_x_4061:


//--------------------- .text._ZN5flash24flash_fwd_splitkv_kernelI23Flash_fwd_kernel_traitsILi256ELi64ELi64ELi4ELb0ELb0EN7cutlass10bfloat16_tE19Flash_kernel_traitsILi256ELi64ELi64ELi4ES3_EELb1ELb0ELb0ELb0ELb0ELb0ELb0ELb1EEEvNS_16Flash_fwd_paramsE --------------------------
	.section	.text._ZN5flash24flash_fwd_splitkv_kernelI23Flash_fwd_kernel_traitsILi256ELi64ELi64ELi4ELb0ELb0EN7cutlass10bfloat16_tE19Flash_kernel_traitsILi256ELi64ELi64ELi4ES3_EELb1ELb0ELb0ELb0ELb0ELb0ELb0ELb1EEEvNS_16Flash_fwd_paramsE,"ax",@progbits
	.align	128
        .global         _ZN5flash24flash_fwd_splitkv_kernelI23Flash_fwd_kernel_traitsILi256ELi64ELi64ELi4ELb0ELb0EN7cutlass10bfloat16_tE19Flash_kernel_traitsILi256ELi64ELi64ELi4ES3_EELb1ELb0ELb0ELb0ELb0ELb0ELb0ELb1EEEvNS_16Flash_fwd_paramsE
        .type           _ZN5flash24flash_fwd_splitkv_kernelI23Flash_fwd_kernel_traitsILi256ELi64ELi64ELi4ELb0ELb0EN7cutlass10bfloat16_tE19Flash_kernel_traitsILi256ELi64ELi64ELi4ES3_EELb1ELb0ELb0ELb0ELb0ELb0ELb0ELb1EEEvNS_16Flash_fwd_paramsE,@function
        .size           _ZN5flash24flash_fwd_splitkv_kernelI23Flash_fwd_kernel_traitsILi256ELi64ELi64ELi4ELb0ELb0EN7cutlass10bfloat16_tE19Flash_kernel_traitsILi256ELi64ELi64ELi4ES3_EELb1ELb0ELb0ELb0ELb0ELb0ELb0ELb1EEEvNS_16Flash_fwd_paramsE,(.L_x_4062 - _ZN5flash24flash_fwd_splitkv_kernelI23Flash_fwd_kernel_traitsILi256ELi64ELi64ELi4ELb0ELb0EN7cutlass10bfloat16_tE19Flash_kernel_traitsILi256ELi64ELi64ELi4ES3_EELb1ELb0ELb0ELb0ELb0ELb0ELb0ELb1EEEvNS_16Flash_fwd_paramsE)
        .other          _ZN5flash24flash_fwd_splitkv_kernelI23Flash_fwd_kernel_traitsILi256ELi64ELi64ELi4ELb0ELb0EN7cutlass10bfloat16_tE19Flash_kernel_traitsILi256ELi64ELi64ELi4ES3_EELb1ELb0ELb0ELb0ELb0ELb0ELb0ELb1EEEvNS_16Flash_fwd_paramsE,@"STO_CUDA_ENTRY STV_DEFAULT"
_ZN5flash24flash_fwd_splitkv_kernelI23Flash_fwd_kernel_traitsILi256ELi64ELi64ELi4ELb0ELb0EN7cutlass10bfloat16_tE19Flash_kernel_traitsILi256ELi64ELi64ELi4ES3_EELb1ELb0ELb0ELb0ELb0ELb0ELb0ELb1EEEvNS_16Flash_fwd_paramsE:
.text._ZN5flash24flash_fwd_splitkv_kernelI23Flash_fwd_kernel_traitsILi256ELi64ELi64ELi4ELb0ELb0EN7cutlass10bfloat16_tE19Flash_kernel_traitsILi256ELi64ELi64ELi4ES3_EELb1ELb0ELb0ELb0ELb0ELb0ELb0ELb1EEEvNS_16Flash_fwd_paramsE:
[----:B------:R-:W-:Y:S08]  /*0000*/  LDC R1, c[0x0][0x37c] ;  /* 0x0000df00ff017b82 */ /* 0x000ff00000000800 */
[----:B------:R-:W1:Y:S01]  /*0010*/  LDC.64 R4, c[0x0][0x460] ;  /* 0x00011800ff047b82 */ /* 0x000e620000000a00 */
[----:B------:R-:W2:Y:S01]  /*0020*/  S2R R7, SR_CTAID.Y ;  /* 0x0000000000077919 */ /* 0x000ea20000002600 */
[----:B------:R-:W3:Y:S01]  /*0030*/  LDCU.64 UR4, c[0x0][0x358] ;  /* 0x00006b00ff0477ac */ /* 0x000ee20008000a00 */
[----:B------:R-:W-:Y:S01]  /*0040*/  IMAD.MOV.U32 R230, RZ, RZ, -0x1 ;  /* 0xffffffffffe67424 */ /* 0x000fe200078e00ff */
[----:B------:R-:W4:Y:S04]  /*0050*/  LDCU.64 UR6, c[0x0][0x470] ;  /* 0x00008e00ff0677ac */ /* 0x000f280008000a00 */
[----:B------:R-:W2:Y:S08]  /*0060*/  LDC.64 R8, c[0x0][0x460] ;  /* 0x00011800ff087b82 */ /* 0x000eb00000000a00 */
[----:B------:R-:W3:Y:S01]  /*0070*/  LDC.64 R2, c[0x0][0x478] ;  /* 0x00011e00ff027b82 */ /* 0x000ee20000000a00 */
[----:B-1----:R-:W-:-:S02]  /*0080*/  ISETP.NE.U32.AND P0, PT, R4, RZ, PT ;  /* 0x000000ff0400720c */ /* 0x002fc40003f05070 */
[----:B------:R-:W-:Y:S02]  /*0090*/  ISETP.NE.U32.AND P3, PT, R4, RZ, PT ;  /* 0x000000ff0400720c */ /* 0x000fe40003f65070 */
[C---:B------:R-:W-:Y:S02]  /*00a0*/  ISETP.NE.AND.EX P0, PT, R5.reuse, RZ, PT, P0 ;  /* 0x000000ff0500720c */ /* 0x040fe40003f05300 */
[----:B------:R-:W-:Y:S01]  /*00b0*/  ISETP.NE.AND.EX P3, PT, R5, RZ, PT, P3 ;  /* 0x000000ff0500720c */ /* 0x000fe20003f65330 */
[----:B--2---:R-:W-:-:S04]  /*00c0*/  IMAD.WIDE.U32 R4, R7, 0x4, R8 ;  /* 0x0000000407047825 */ /* 0x004fc800078e0008 */
[----:B------:R-:W-:Y:S01]  /*00d0*/  IMAD.SHL.U32 R9, R7, 0x4, RZ ;  /* 0x0000000407097824 */ /* 0x000fe200078e00ff */
[----:B----4-:R-:W-:Y:S02]  /*00e0*/  ISETP.NE.U32.AND P2, PT, RZ, UR6, PT ;  /* 0x00000006ff007c0c */ /* 0x010fe4000bf45070 */
[----:B---3--:R-:W-:-:S03]  /*00f0*/  ISETP.NE.U32.AND P1, PT, R2, RZ, PT ;  /* 0x000000ff0200720c */ /* 0x008fc60003f25070 */
[----:B------:R-:W2:Y:S04]  /*0100*/  @P0 LDG.E R230, desc[UR4][R4.64] ;  /* 0x0000000404e60981 */ /* 0x000ea8000c1e1900 */
[----:B------:R1:W2:Y:S01]  /*0110*/  @P3 LDG.E R15, desc[UR4][R4.64+0x4] ;  /* 0x00000404040f3981 */ /* 0x0002a2000c1e1900 */
[----:B------:R-:W-:Y:S01]  /*0120*/  IADD3 R116, P4, PT, R9, UR6, RZ ;  /* 0x0000000609747c10 */ /* 0x000fe2000ff9e0ff */
[----:B------:R-:W3:Y:S01]  /*0130*/  LDCU.U8 UR6, c[0x0][0x532] ;  /* 0x0000a640ff0677ac */ /* 0x000ee20008000000 */
[----:B------:R-:W-:Y:S02]  /*0140*/  ISETP.NE.AND.EX P1, PT, R3, RZ, PT, P1 ;  /* 0x000000ff0300720c */ /* 0x000fe40003f25310 */
[----:B------:R-:W-:Y:S01]  /*0150*/  SHF.R.U32.HI R8, RZ, 0x1e, R7 ;  /* 0x0000001eff087819 */ /* 0x000fe20000011607 */
[----:B-1----:R-:W1:Y:S03]  /*0160*/  LDC.64 R4, c[0x0][0x468] ;  /* 0x00011a00ff047b82 */ /* 0x002e660000000a00 */
[----:B------:R-:W-:-:S02]  /*0170*/  IADD3.X R117, PT, PT, R8, UR7, RZ, P4, !PT ;  /* 0x0000000708757c10 */ /* 0x000fc4000a7fe4ff */
[----:B---3--:R-:W-:-:S05]  /*0180*/  ISETP.NE.AND P4, PT, RZ, UR6, PT ;  /* 0x00000006ff007c0c */ /* 0x008fca000bf85270 */
[----:B------:R-:W-:Y:S02]  /*0190*/  @P1 IADD3 R2, P0, PT, R9, R2, RZ ;  /* 0x0000000209021210 */ /* 0x000fe40007f1e0ff */
[----:B------:R-:W-:Y:S01]  /*01a0*/  ISETP.NE.AND.EX P2, PT, RZ, UR7, PT, P2 ;  /* 0x00000007ff007c0c */ /* 0x000fe2000bf45320 */
[----:B------:R-:W-:Y:S02]  /*01b0*/  IMAD.MOV.U32 R0, RZ, RZ, RZ ;  /* 0x000000ffff007224 */ /* 0x000fe400078e00ff */
[----:B------:R-:W-:Y:S01]  /*01c0*/  IMAD.MOV.U32 R11, RZ, RZ, -0x1 ;  /* 0xffffffffff0b7424 */ /* 0x000fe200078e00ff */
[----:B------:R-:W3:Y:S01]  /*01d0*/  S2R R17, SR_CTAID.X ;  /* 0x0000000000117919 */ /* 0x000ee20000002500 */
[----:B------:R-:W-:Y:S01]  /*01e0*/  @P1 IMAD.X R3, R8, 0x1, R3, P0 ;  /* 0x0000000108031824 */ /* 0x000fe200000e0603 */
[----:B------:R-:W4:Y:S04]  /*01f0*/  @!P3 LDC R231, c[0x0][0x434] ;  /* 0x00010d00ffe7bb82 */ /* 0x000f280000000800 */
[----:B------:R1:W5:Y:S04]  /*0200*/  @P1 LDG.E R13, desc[UR4][R2.64] ;  /* 0x00000004020d1981 */ /* 0x000368000c1e1900 */
[----:B------:R1:W5:Y:S01]  /*0210*/  @P2 LDG.E R0, desc[UR4][R116.64] ;  /* 0x0000000474002981 */ /* 0x000362000c1e1900 */
[----:B------:R-:W2:Y:S01]  /*0220*/  @!P1 LDC R6, c[0x0][0x43c] ;  /* 0x00010f00ff069b82 */ /* 0x000ea20000000800 */
[----:B-1----:R-:W-:-:S04]  /*0230*/  ISETP.EQ.U32.AND P5, PT, R4, RZ, PT ;  /* 0x000000ff0400720c */ /* 0x002fc80003fa2070 */
[----:B------:R-:W-:Y:S02]  /*0240*/  ISETP.EQ.OR.EX P5, PT, R5, RZ, !P4, P5 ;  /* 0x000000ff0500720c */ /* 0x000fe400067a2750 */
[----:B------:R-:W-:-:S05]  /*0250*/  IADD3 R18, P0, PT, R9, R4, RZ ;  /* 0x0000000409127210 */ /* 0x000fca0007f1e0ff */
[----:B------:R-:W-:-:S06]  /*0260*/  IMAD.X R19, R8, 0x1, R5, P0 ;  /* 0x0000000108137824 */ /* 0x000fcc00000e0605 */
[----:B------:R1:W5:Y:S01]  /*0270*/  @!P5 LDG.E R11, desc[UR4][R18.64] ;  /* 0x00000004120bd981 */ /* 0x000362000c1e1900 */
[----:B------:R-:W-:Y:S01]  /*0280*/  ISETP.NE.U32.AND P0, PT, R4, RZ, PT ;  /* 0x000000ff0400720c */ /* 0x000fe20003f05070 */
[----:B------:R-:W1:Y:S03]  /*0290*/  @!P1 LDC.64 R2, c[0x0][0x488] ;  /* 0x00012200ff029b82 */ /* 0x000e660000000a00 */
[----:B------:R-:W-:-:S13]  /*02a0*/  ISETP.NE.AND.EX P0, PT, R5, RZ, PT, P0 ;  /* 0x000000ff0500720c */ /* 0x000fda0003f05300 */
[----:B------:R-:W1:Y:S01]  /*02b0*/  @!P0 LDC R5, c[0x0][0x438] ;  /* 0x00010e00ff058b82 */ /* 0x000e620000000800 */
[----:B---3--:R-:W-:Y:S02]  /*02c0*/  IMAD.SHL.U32 R78, R17, 0x40, RZ ;  /* 0x00000040114e7824 */ /* 0x008fe400078e00ff */
[----:B--2---:R-:W-:-:S05]  /*02d0*/  @P3 IMAD.IADD R231, R15, 0x1, -R230 ;  /* 0x000000010fe73824 */ /* 0x004fca00078e0ae6 */
[----:B----4-:R-:W-:Y:S01]  /*02e0*/  ISETP.GT.AND P3, PT, R231, R78, PT ;  /* 0x0000004ee700720c */ /* 0x010fe20003f64270 */
[----:B-1----:R-:W-:-:S12]  /*02f0*/  @!P0 BRA `(.L_x_618) ;  /* 0x00000000000c8947 */ /* 0x002fd80003800000 */
[----:B------:R-:W2:Y:S02]  /*0300*/  @P4 LDG.E R4, desc[UR4][R18.64+0x4] ;  /* 0x0000040412044981 */ /* 0x000ea4000c1e1900 */
[----:B--2--5:R-:W-:-:S06]  /*0310*/  @P4 IADD3 R5, PT, PT, R4, -R11, RZ ;  /* 0x8000000b04054210 */ /* 0x024fcc0007ffe0ff */
[----:B------:R1:W5:Y:S02]  /*0320*/  @!P4 LDG.E R5, desc[UR4][R18.64] ;  /* 0x000000041205c981 */ /* 0x000364000c1e1900 */
.L_x_618:
[----:B------:R-:W-:Y:S01]  /*0330*/  @!P1 ISETP.NE.U32.AND P0, PT, R2, RZ, PT ;  /* 0x000000ff0200920c */ /* 0x000fe20003f05070 */
[----:B------:R-:W-:-:S12]  /*0340*/  @!P3 EXIT ;  /* 0x000000000000b94d */ /* 0x000fd80003800000 */
[----:B------:R-:W2:Y:S01]  /*0350*/  LDCU UR7, c[0x0][0x438] ;  /* 0x00008700ff0777ac */ /* 0x000ea20008000800 */
[----:B------:R-:W-:Y:S01]  /*0360*/  @!P1 ISETP.NE.AND.EX P0, PT, R3, RZ, PT, P0 ;  /* 0x000000ff0300920c */ /* 0x000fe20003f05300 */
[--C-:B-----5:R-:W-:Y:S01]  /*0370*/  IMAD.IADD R72, R5, 0x1, -R0.reuse ;  /* 0x0000000105487824 */ /* 0x120fe200078e0a00 */
[----:B------:R-:W3:Y:S01]  /*0380*/  S2R R66, SR_TID.X ;  /* 0x0000000000427919 */ /* 0x000ee20000002100 */
[----:B------:R-:W4:Y:S01]  /*0390*/  LDCU UR6, c[0x0][0x508] ;  /* 0x0000a100ff0677ac */ /* 0x000f220008000800 */
[----:B------:R-:W-:Y:S01]  /*03a0*/  @!P1 SEL R3, R6, RZ, P0 ;  /* 0x000000ff06039207 */ /* 0x000fe20000000000 */
[----:B------:R-:W-:Y:S01]  /*03b0*/  @P1 IMAD.IADD R68, R13, 0x1, -R0 ;  /* 0x000000010d441824 */ /* 0x000fe200078e0a00 */
[----:B------:R-:W1:Y:S01]  /*03c0*/  S2R R6, SR_CTAID.Z ;  /* 0x0000000000067919 */ /* 0x000e620000002700 */
[----:B------:R-:W-:Y:S02]  /*03d0*/  VIADD R2, R17, 0x1 ;  /* 0x0000000111027836 */ /* 0x000fe40000000000 */
[----:B------:R-:W-:-:S02]  /*03e0*/  @!P1 IMAD.IADD R68, R72, 0x1, R3 ;  /* 0x0000000148449824 */ /* 0x000fc400078e0203 */
[----:B------:R-:W-:Y:S02]  /*03f0*/  IMAD R2, R2, 0x40, -R231 ;  /* 0x0000004002027824 */ /* 0x000fe400078e0ae7 */
[----:B------:R-:W-:Y:S02]  /*0400*/  VIADD R5, R68, 0x3f ;  /* 0x0000003f44057836 */ /* 0x000fe40000000000 */
[----:B------:R-:W-:Y:S01]  /*0410*/  IMAD.MOV.U32 R13, RZ, RZ, R7 ;  /* 0x000000ffff0d7224 */ /* 0x000fe200078e0007 */
[----:B--2---:R-:W-:Y:S02]  /*0420*/  UIADD3 UR7, UPT, UPT, UR7, 0x3f, URZ ;  /* 0x0000003f07077890 */ /* 0x004fe4000fffe0ff */
[----:B------:R-:W-:Y:S02]  /*0430*/  SHF.R.S32.HI R4, RZ, 0x1f, R5 ;  /* 0x0000001fff047819 */ /* 0x000fe40000011405 */
[----:B----4-:R-:W-:Y:S01]  /*0440*/  IADD3 R3, PT, PT, R5, UR6, R2 ;  /* 0x0000000605037c10 */ /* 0x010fe2000fffe002 */
[----:B------:R-:W-:Y:S01]  /*0450*/  USHF.R.S32.HI UR6, URZ, 0x1f, UR7 ;  /* 0x0000001fff067899 */ /* 0x000fe20008011407 */
[----:B------:R-:W-:-:S02]  /*0460*/  LEA.HI R4, R4, R5, RZ, 0x6 ;  /* 0x0000000504047211 */ /* 0x000fc400078f30ff */
        /* <DEDUP_REMOVED lines=20> */
[----:B------:R-:W5:Y:S01]  /*05b0*/  @!P0 LDC.64 R4, c[0x0][0x400] ;  /* 0x00010000ff048b82 */ /* 0x000f620000000a00 */
[----:B-1----:R-:W-:-:S04]  /*05c0*/  @P0 IMAD.WIDE.U32 R14, R230, R2, RZ ;  /* 0x00000002e60e0225 */ /* 0x002fc800078e00ff */
[C---:B-----5:R-:W-:Y:S01]  /*05d0*/  @!P0 IMAD.WIDE.U32 R10, R7.reuse, R4, RZ ;  /* 0x00000004070a8225 */ /* 0x060fe200078e00ff */
[----:B------:R-:W-:Y:S02]  /*05e0*/  LOP3.LUT R4, R0, 0x38, RZ, 0xc0, !PT ;  /* 0x0000003800047812 */ /* 0x000fe400078ec0ff */
[----:B------:R-:W-:Y:S01]  /*05f0*/  @P0 MOV R10, R14 ;  /* 0x0000000e000a0202 */ /* 0x000fe20000000f00 */
[----:B------:R-:W-:Y:S01]  /*0600*/  @!P0 IMAD R0, R7, R5, R11 ;  /* 0x0000000507008224 */ /* 0x000fe200078e020b */
[----:B------:R-:W-:Y:S01]  /*0610*/  LOP3.LUT R14, R4, 0x80, RZ, 0xfc, !PT ;  /* 0x00000080040e7812 */ /* 0x000fe200078efcff */
[----:B------:R-:W-:Y:S02]  /*0620*/  IMAD.MOV.U32 R5, RZ, RZ, RZ ;  /* 0x000000ffff057224 */ /* 0x000fe400078e00ff */
[----:B------:R-:W-:Y:S01]  /*0630*/  @P0 IMAD R0, R230, R3, R15 ;  /* 0x00000003e6000224 */ /* 0x000fe200078e020f */
[----:B------:R-:W-:Y:S01]  /*0640*/  LOP3.LUT R15, R4, 0x40, RZ, 0xfc, !PT ;  /* 0x00000040040f7812 */ /* 0x000fe200078efcff */
[----:B------:R-:W-:-:S04]  /*0650*/  IMAD.WIDE.U32 R8, R78, R2, R4 ;  /* 0x000000024e087225 */ /* 0x000fc800078e0004 */
[----:B------:R-:W-:Y:S01]  /*0660*/  IMAD R7, R78, R3, R9 ;  /* 0x000000034e077224 */ /* 0x000fe200078e0209 */
[----:B------:R-:W-:Y:S02]  /*0670*/  IADD3 R10, P0, PT, R10, R8, RZ ;  /* 0x000000080a0a7210 */ /* 0x000fe40007f1e0ff */
[----:B------:R-:W-:Y:S02]  /*0680*/  IADD3 R8, PT, PT, R66, 0x20, RZ ;  /* 0x0000002042087810 */ /* 0x000fe40007ffe0ff */
[----:B------:R-:W-:Y:S01]  /*0690*/  IADD3.X R11, PT, PT, R0, R7, RZ, P0, !PT ;  /* 0x00000007000b7210 */ /* 0x000fe200007fe4ff */
[----:B--2---:R-:W-:Y:S01]  /*06a0*/  IMAD R7, R13, UR9, R6 ;  /* 0x000000090d077c24 */ /* 0x004fe2000f8e0206 */
[----:B------:R-:W-:Y:S01]  /*06b0*/  ISETP.GE.AND P6, PT, R8, R231, PT ;  /* 0x000000e70800720c */ /* 0x000fe20003fc6270 */
[----:B------:R-:W-:Y:S01]  /*06c0*/  VIADD R0, R66, 0x10 ;  /* 0x0000001042007836 */ /* 0x000fe20000000000 */
[----:B------:R-:W-:Y:S01]  /*06d0*/  LOP3.LUT R13, R4, 0xc0, RZ, 0xfc, !PT ;  /* 0x000000c0040d7812 */ /* 0x000fe200078efcff */
[----:B---3--:R-:W-:-:S03]  /*06e0*/  IMAD.WIDE.U32 R10, R6, UR6, R10 ;  /* 0x00000006060a7c25 */ /* 0x008fc6000f8e000a */
[----:B------:R-:W-:Y:S01]  /*06f0*/  ISETP.GE.AND P0, PT, R0, R231, PT ;  /* 0x000000e70000720c */ /* 0x000fe20003f06270 */
[----:B----4-:R-:W-:Y:S02]  /*0700*/  IMAD R7, R7, UR8, R78 ;  /* 0x0000000807077c24 */ /* 0x010fe4000f8e024e */
[----:B------:R-:W-:Y:S01]  /*0710*/  IMAD R19, R6, UR7, R11 ;  /* 0x0000000706137c24 */ /* 0x000fe2000f8e020b */
[----:B------:R-:W-:Y:S09]  /*0720*/  @P1 BRA `(.L_x_621) ;  /* 0x00000000003c1947 */ /* 0x000ff20003800000 */
        /* <DEDUP_REMOVED lines=15> */
.L_x_621:
[----:B------:R-:W-:Y:S05]  /*0820*/  BSYNC.RECONVERGENT B0 ;  /* 0x0000000000007941 */ /* 0x000fea0003800200 */
.L_x_620:
[----:B------:R-:W-:Y:S01]  /*0830*/  BSSY.RECONVERGENT B0, `(.L_x_622) ;  /* 0x0000017000007945 */ /* 0x000fe20003800200 */
[----:B------:R-:W-:-:S03]  /*0840*/  ISETP.GE.AND P5, PT, R12, R231, PT ;  /* 0x000000e70c00720c */ /* 0x000fc60003fa6270 */
[----:B------:R-:W-:Y:S10]  /*0850*/  @P0 BRA `(.L_x_623) ;  /* 0x0000000000500947 */ /* 0x000ff40003800000 */
[----:B------:R-:W2:Y:S01]  /*0860*/  LDCU UR8, c[0x0][0x440] ;  /* 0x00008800ff0877ac */ /* 0x000ea20008000800 */
[----:B------:R-:W-:Y:S01]  /*0870*/  IADD3 R9, P0, PT, R66, 0x10, RZ ;  /* 0x0000001042097810 */ /* 0x000fe20007f1e0ff */
[----:B-1----:R-:W-:Y:S01]  /*0880*/  IMAD.MOV.U32 R16, RZ, RZ, R10 ;  /* 0x000000ffff107224 */ /* 0x002fe200078e000a */
[----:B------:R-:W1:Y:S03]  /*0890*/  LDCU.64 UR6, c[0x0][0x3f0] ;  /* 0x00007e00ff0677ac */ /* 0x000e660008000a00 */
[----:B------:R-:W-:-:S04]  /*08a0*/  IMAD.X R17, RZ, RZ, RZ, P0 ;  /* 0x000000ffff117224 */ /* 0x000fc800000e06ff */
[-C--:B------:R-:W-:Y:S02]  /*08b0*/  IMAD R6, R17, R2.reuse, RZ ;  /* 0x0000000211067224 */ /* 0x080fe400078e02ff */
[----:B------:R-:W-:Y:S02]  /*08c0*/  IMAD.MOV.U32 R17, RZ, RZ, R19 ;  /* 0x000000ffff117224 */ /* 0x000fe400078e0013 */
[C---:B------:R-:W-:Y:S02]  /*08d0*/  IMAD R6, R9.reuse, R3, R6 ;  /* 0x0000000309067224 */ /* 0x040fe400078e0206 */
[----:B------:R-:W-:Y:S01]  /*08e0*/  IMAD.WIDE.U32 R16, R9, R2, R16 ;  /* 0x0000000209107225 */ /* 0x000fe200078e0010 */
[----:B--2---:R-:W-:Y:S02]  /*08f0*/  ISETP.GE.AND P3, PT, R4, UR8, PT ;  /* 0x0000000804007c0c */ /* 0x004fe4000bf66270 */
[----:B------:R-:W-:Y:S01]  /*0900*/  ISETP.GE.AND P2, PT, R15, UR8, PT ;  /* 0x000000080f007c0c */ /* 0x000fe2000bf46270 */
[----:B------:R-:W-:Y:S01]  /*0910*/  IMAD.IADD R6, R17, 0x1, R6 ;  /* 0x0000000111067824 */ /* 0x000fe200078e0206 */
[----:B------:R-:W-:-:S02]  /*0920*/  ISETP.GE.AND P1, PT, R14, UR8, PT ;  /* 0x000000080e007c0c */ /* 0x000fc4000bf26270 */
[----:B------:R-:W-:Y:S02]  /*0930*/  ISETP.GE.AND P0, PT, R13, UR8, PT ;  /* 0x000000080d007c0c */ /* 0x000fe4000bf06270 */
[----:B-1----:R-:W-:-:S04]  /*0940*/  LEA R20, P4, R16, UR6, 0x1 ;  /* 0x0000000610147c11 */ /* 0x002fc8000f8808ff */
[----:B------:R-:W-:-:S05]  /*0950*/  LEA.HI.X R21, R16, UR7, R6, 0x1, P4 ;  /* 0x0000000710157c11 */ /* 0x000fca000a0f0c06 */
[----:B------:R2:W-:Y:S04]  /*0960*/  @!P3 STG.E.128 desc[UR4][R20.64], RZ ;  /* 0x000000ff1400b986 */ /* 0x0005e8000c101d04 */
[----:B------:R2:W-:Y:S04]  /*0970*/  @!P2 STG.E.128 desc[UR4][R20.64+0x80], RZ ;  /* 0x000080ff1400a986 */ /* 0x0005e8000c101d04 */
[----:B------:R2:W-:Y:S04]  /*0980*/  @!P1 STG.E.128 desc[UR4][R20.64+0x100], RZ ;  /* 0x000100ff14009986 */ /* 0x0005e8000c101d04 */
[----:B------:R2:W-:Y:S02]  /*0990*/  @!P0 STG.E.128 desc[UR4][R20.64+0x180], RZ ;  /* 0x000180ff14008986 */ /* 0x0005e4000c101d04 */
.L_x_623:
[----:B------:R-:W-:Y:S05]  /*09a0*/  BSYNC.RECONVERGENT B0 ;  /* 0x0000000000007941 */ /* 0x000fea0003800200 */
.L_x_622:
[----:B------:R-:W-:Y:S04]  /*09b0*/  BSSY.RECONVERGENT B0, `(.L_x_624) ;  /* 0x0000016000007945 */ /* 0x000fe80003800200 */
[----:B------:R-:W-:Y:S05]  /*09c0*/  @P6 BRA `(.L_x_625) ;  /* 0x0000000000506947 */ /* 0x000fea0003800000 */
[----:B------:R-:W3:Y:S01]  /*09d0*/  LDCU UR8, c[0x0][0x440] ;  /* 0x00008800ff0877ac */ /* 0x000ee20008000800 */
[----:B------:R-:W-:Y:S01]  /*09e0*/  IADD3 R9, P0, PT, R66, 0x20, RZ ;  /* 0x0000002042097810 */ /* 0x000fe20007f1e0ff */
[----:B-1----:R-:W-:Y:S01]  /*09f0*/  IMAD.MOV.U32 R16, RZ, RZ, R10 ;  /* 0x000000ffff107224 */ /* 0x002fe200078e000a */
[----:B------:R-:W2:Y:S03]  /*0a00*/  LDCU.64 UR6, c[0x0][0x3f0] ;  /* 0x00007e00ff0677ac */ /* 0x000ea60008000a00 */
[----:B------:R-:W-:-:S04]  /*0a10*/  IMAD.X R17, RZ, RZ, RZ, P0 ;  /* 0x000000ffff117224 */ /* 0x000fc800000e06ff */
[-C--:B------:R-:W-:Y:S02]  /*0a20*/  IMAD R6, R17, R2.reuse, RZ ;  /* 0x0000000211067224 */ /* 0x080fe400078e02ff */
[----:B------:R-:W-:Y:S02]  /*0a30*/  IMAD.MOV.U32 R17, RZ, RZ, R19 ;  /* 0x000000ffff117224 */ /* 0x000fe400078e0013 */
[C---:B------:R-:W-:Y:S02]  /*0a40*/  IMAD R6, R9.reuse, R3, R6 ;  /* 0x0000000309067224 */ /* 0x040fe400078e0206 */
[----:B------:R-:W-:Y:S01]  /*0a50*/  IMAD.WIDE.U32 R16, R9, R2, R16 ;  /* 0x0000000209107225 */ /* 0x000fe200078e0010 */
[----:B---3--:R-:W-:Y:S02]  /*0a60*/  ISETP.GE.AND P3, PT, R4, UR8, PT ;  /* 0x0000000804007c0c */ /* 0x008fe4000bf66270 */
[----:B------:R-:W-:Y:S01]  /*0a70*/  ISETP.GE.AND P2, PT, R15, UR8, PT ;  /* 0x000000080f007c0c */ /* 0x000fe2000bf46270 */
[----:B------:R-:W-:Y:S01]  /*0a80*/  IMAD.IADD R9, R17, 0x1, R6 ;  /* 0x0000000111097824 */ /* 0x000fe200078e0206 */
[----:B------:R-:W-:-:S02]  /*0a90*/  ISETP.GE.AND P1, PT, R14, UR8, PT ;  /* 0x000000080e007c0c */ /* 0x000fc4000bf26270 */
[----:B------:R-:W-:Y:S02]  /*0aa0*/  ISETP.GE.AND P0, PT, R13, UR8, PT ;  /* 0x000000080d007c0c */ /* 0x000fe4000bf06270 */
[----:B--2---:R-:W-:-:S04]  /*0ab0*/  LEA R20, P4, R16, UR6, 0x1 ;  /* 0x0000000610147c11 */ /* 0x004fc8000f8808ff */
[----:B------:R-:W-:-:S05]  /*0ac0*/  LEA.HI.X R21, R16, UR7, R9, 0x1, P4 ;  /* 0x0000000710157c11 */ /* 0x000fca000a0f0c09 */
[----:B------:R3:W-:Y:S04]  /*0ad0*/  @!P3 STG.E.128 desc[UR4][R20.64], RZ ;  /* 0x000000ff1400b986 */ /* 0x0007e8000c101d04 */
[----:B------:R3:W-:Y:S04]  /*0ae0*/  @!P2 STG.E.128 desc[UR4][R20.64+0x80], RZ ;  /* 0x000080ff1400a986 */ /* 0x0007e8000c101d04 */
[----:B------:R3:W-:Y:S04]  /*0af0*/  @!P1 STG.E.128 desc[UR4][R20.64+0x100], RZ ;  /* 0x000100ff14009986 */ /* 0x0007e8000c101d04 */
[----:B------:R3:W-:Y:S02]  /*0b00*/  @!P0 STG.E.128 desc[UR4][R20.64+0x180], RZ ;  /* 0x000180ff14008986 */ /* 0x0007e4000c101d04 */
.L_x_625:
[----:B------:R-:W-:Y:S05]  /*0b10*/  BSYNC.RECONVERGENT B0 ;  /* 0x0000000000007941 */ /* 0x000fea0003800200 */
.L_x_624:
        /* <DEDUP_REMOVED lines=8> */
[C---:B------:R-:W-:Y:S02]  /*0ba0*/  IMAD R3, R9.reuse, R3, R6 ;  /* 0x0000000309037224 */ /* 0x040fe400078e0206 */
[----:B------:R-:W-:Y:S01]  /*0bb0*/  IMAD.WIDE.U32 R10, R9, R2, R10 ;  /* 0x00000002090a7225 */ /* 0x000fe200078e000a */
[----:B----4-:R-:W-:Y:S02]  /*0bc0*/  ISETP.GE.AND P2, PT, R15, UR8, PT ;  /* 0x000000080f007c0c */ /* 0x010fe4000bf46270 */
[----:B------:R-:W-:Y:S01]  /*0bd0*/  ISETP.GE.AND P1, PT, R14, UR8, PT ;  /* 0x000000080e007c0c */ /* 0x000fe2000bf26270 */
[----:B------:R-:W-:Y:S01]  /*0be0*/  IMAD.IADD R3, R11, 0x1, R3 ;  /* 0x000000010b037824 */ /* 0x000fe200078e0203 */
[----:B------:R-:W-:-:S02]  /*0bf0*/  ISETP.GE.AND P3, PT, R4, UR8, PT ;  /* 0x0000000804007c0c */ /* 0x000fc4000bf66270 */
[----:B------:R-:W-:Y:S02]  /*0c00*/  ISETP.GE.AND P0, PT, R13, UR8, PT ;  /* 0x000000080d007c0c */ /* 0x000fe4000bf06270 */
[----:B-----5:R-:W-:-:S04]  /*0c10*/  LEA R2, P4, R10, UR6, 0x1 ;  /* 0x000000060a027c11 */ /* 0x020fc8000f8808ff */
[----:B------:R-:W-:-:S05]  /*0c20*/  LEA.HI.X R3, R10, UR7, R3, 0x1, P4 ;  /* 0x000000070a037c11 */ /* 0x000fca000a0f0c03 */
[----:B------:R4:W-:Y:S04]  /*0c30*/  @!P3 STG.E.128 desc[UR4][R2.64], RZ ;  /* 0x000000ff0200b986 */ /* 0x0009e8000c101d04 */
[----:B------:R4:W-:Y:S04]  /*0c40*/  @!P2 STG.E.128 desc[UR4][R2.64+0x80], RZ ;  /* 0x000080ff0200a986 */ /* 0x0009e8000c101d04 */
[----:B------:R4:W-:Y:S04]  /*0c50*/  @!P1 STG.E.128 desc[UR4][R2.64+0x100], RZ ;  /* 0x000100ff02009986 */ /* 0x0009e8000c101d04 */
[----:B------:R4:W-:Y:S02]  /*0c60*/  @!P0 STG.E.128 desc[UR4][R2.64+0x180], RZ ;  /* 0x000180ff02008986 */ /* 0x0009e4000c101d04 */
.L_x_627:
[----:B------:R-:W-:Y:S05]  /*0c70*/  BSYNC.RECONVERGENT B0 ;  /* 0x0000000000007941 */ /* 0x000fea0003800200 */
.L_x_626:
        /* <DEDUP_REMOVED lines=8> */
[----:B----4-:R-:W-:Y:S01]  /*0d00*/  LEA R2, P0, R66, UR6, 0x2 ;  /* 0x0000000642027c11 */ /* 0x010fe2000f8010ff */
[----:B------:R-:W-:-:S03]  /*0d10*/  @!P3 IMAD.MOV.U32 R9, RZ, RZ, 0x7f800000 ;  /* 0x7f800000ff09b424 */ /* 0x000fc600078e00ff */
[----:B------:R-:W-:Y:S01]  /*0d20*/  LEA.HI.X R3, R66, UR7, R7, 0x2, P0 ;  /* 0x0000000742037c11 */ /* 0x000fe200080f1407 */
[----:B------:R-:W-:Y:S02]  /*0d30*/  @!P2 IMAD.MOV.U32 R7, RZ, RZ, 0x7f800000 ;  /* 0x7f800000ff07a424 */ /* 0x000fe400078e00ff */
[----:B------:R-:W-:Y:S02]  /*0d40*/  @!P1 IMAD.MOV.U32 R5, RZ, RZ, 0x7f800000 ;  /* 0x7f800000ff059424 */ /* 0x000fe400078e00ff */
[----:B------:R4:W-:Y:S04]  /*0d50*/  @!P3 STG.E desc[UR4][R2.64], R9 ;  /* 0x000000090200b986 */ /* 0x0009e8000c101904 */
[----:B------:R4:W-:Y:S04]  /*0d60*/  @!P2 STG.E desc[UR4][R2.64+0x40], R7 ;  /* 0x000040070200a986 */ /* 0x0009e8000c101904 */
[----:B------:R4:W-:Y:S01]  /*0d70*/  @!P1 STG.E desc[UR4][R2.64+0x80], R5 ;  /* 0x0000800502009986 */ /* 0x0009e2000c101904 */
[----:B------:R-:W-:Y:S05]  /*0d80*/  @P4 EXIT ;  /* 0x000000000000494d */ /* 0x000fea0003800000 */
[----:B----4-:R-:W-:-:S05]  /*0d90*/  MOV R5, 0x7f800000 ;  /* 0x7f80000000057802 */ /* 0x010fca0000000f00 */
[----:B------:R-:W-:Y:S01]  /*0da0*/  STG.E desc[UR4][R2.64+0xc0], R5 ;  /* 0x0000c00502007986 */ /* 0x000fe2000c101904 */
[----:B------:R-:W-:Y:S05]  /*0db0*/  EXIT ;  /* 0x000000000000794d */ /* 0x000fea0003800000 */
.L_x_619:
        /* <DEDUP_REMOVED lines=10> */
.L_x_628:
[----:B------:R-:W-:Y:S05]  /*0e60*/  BRA.U !UP0, `(.L_x_629) ;  /* 0x0000000508907547 */ /* 0x000fea000b800000 */
[----:B------:R-:W2:Y:S01]  /*0e70*/  LDC R9, c[0x0][0x4f0] ;  /* 0x00013c00ff097b82 */ /* 0x000ea20000000800 */
[----:B------:R-:W-:Y:S01]  /*0e80*/  LEA R0, R165, 0xffffffc0, 0x6 ;  /* 0xffffffc0a5007811 */ /* 0x000fe200078e30ff */
[----:B------:R-:W3:Y:S03]  /*0e90*/  LDCU.64 UR6, c[0x0][0x4e8] ;  /* 0x00009d00ff0677ac */ /* 0x000ee60008000a00 */
[----:B-1----:R-:W-:Y:S01]  /*0ea0*/  IABS R2, R0 ;  /* 0x0000000000027213 */ /* 0x002fe20000000000 */
[----:B------:R-:W1:Y:S01]  /*0eb0*/  LDCU.64 UR8, c[0x0][0x3a0] ;  /* 0x00007400ff0877ac */ /* 0x000e620008000a00 */
[----:B------:R-:W4:Y:S01]  /*0ec0*/  LDCU.64 UR14, c[0x0][0x3b8] ;  /* 0x00007700ff0e77ac */ /* 0x000f220008000a00 */
[----:B--2---:R-:W-:-:S04]  /*0ed0*/  IABS R4, R9 ;  /* 0x0000000900047213 */ /* 0x004fc80000000000 */
[----:B------:R-:W2:Y:S08]  /*0ee0*/  I2F.RP R5, R4 ;  /* 0x0000000400057306 */ /* 0x000eb00000209400 */
[----:B--2---:R-:W2:Y:S02]  /*0ef0*/  MUFU.RCP R10, R5 ;  /* 0x00000005000a7308 */ /* 0x004ea40000001000 */
[----:B--2---:R-:W-:-:S06]  /*0f00*/  IADD3 R10, PT, PT, R10, 0xffffffe, RZ ;  /* 0x0ffffffe0a0a7810 */ /* 0x004fcc0007ffe0ff */
[----:B------:R-:W2:Y:S02]  /*0f10*/  F2I.FTZ.U32.TRUNC.NTZ R11, R10 ;  /* 0x0000000a000b7305 */ /* 0x000ea4000021f000 */
[----:B--2---:R-:W-:Y:S01]  /*0f20*/  IMAD.MOV R3, RZ, RZ, -R11 ;  /* 0x000000ffff037224 */ /* 0x004fe200078e0a0b */
[----:B------:R-:W-:-:S03]  /*0f30*/  MOV R10, RZ ;  /* 0x000000ff000a7202 */ /* 0x000fc60000000f00 */
[----:B------:R-:W-:-:S04]  /*0f40*/  IMAD R3, R3, R4, RZ ;  /* 0x0000000403037224 */ /* 0x000fc800078e02ff */
[----:B------:R-:W-:-:S06]  /*0f50*/  IMAD.HI.U32 R3, R11, R3, R10 ;  /* 0x000000030b037227 */ /* 0x000fcc00078e000a */
[----:B------:R-:W-:-:S04]  /*0f60*/  IMAD.HI.U32 R5, R3, R2, RZ ;  /* 0x0000000203057227 */ /* 0x000fc800078e00ff */
[----:B------:R-:W-:-:S04]  /*0f70*/  IMAD.MOV R3, RZ, RZ, -R5 ;  /* 0x000000ffff037224 */ /* 0x000fc800078e0a05 */
[----:B------:R-:W-:Y:S01]  /*0f80*/  IMAD R3, R4, R3, R2 ;  /* 0x0000000304037224 */ /* 0x000fe200078e0202 */
[----:B------:R-:W-:-:S04]  /*0f90*/  LOP3.LUT R2, R0, R9, RZ, 0x3c, !PT ;  /* 0x0000000900027212 */ /* 0x000fc800078e3cff */
[----:B------:R-:W-:Y:S02]  /*0fa0*/  ISETP.GT.U32.AND P3, PT, R4, R3, PT ;  /* 0x000000030400720c */ /* 0x000fe40003f64070 */
[----:B------:R-:W-:-:S11]  /*0fb0*/  ISETP.GE.AND P1, PT, R2, RZ, PT ;  /* 0x000000ff0200720c */ /* 0x000fd60003f26270 */
[-C--:B------:R-:W-:Y:S01]  /*0fc0*/  @!P3 IADD3 R3, PT, PT, R3, -R4.reuse, RZ ;  /* 0x800000040303b210 */ /* 0x080fe20007ffe0ff */
[----:B------:R-:W-:Y:S01]  /*0fd0*/  @!P3 VIADD R5, R5, 0x1 ;  /* 0x000000010505b836 */ /* 0x000fe20000000000 */
[----:B------:R-:W-:Y:S02]  /*0fe0*/  ISETP.NE.AND P3, PT, R9, RZ, PT ;  /* 0x000000ff0900720c */ /* 0x000fe40003f65270 */
[----:B------:R-:W-:Y:S01]  /*0ff0*/  ISETP.GE.U32.AND P0, PT, R3, R4, PT ;  /* 0x000000040300720c */ /* 0x000fe20003f06070 */
[----:B---3--:R-:W-:-:S04]  /*1000*/  IMAD.WIDE.U32 R2, R7, UR6, RZ ;  /* 0x0000000607027c25 */ /* 0x008fc8000f8e00ff */
[----:B------:R-:W-:Y:S01]  /*1010*/  IMAD R233, R7, UR7, R3 ;  /* 0x0000000707e97c24 */ /* 0x000fe2000f8e0203 */
[----:B------:R-:W2:Y:S01]  /*1020*/  LDCU.64 UR6, c[0x0][0x3a8] ;  /* 0x00007500ff0677ac */ /* 0x000ea20008000a00 */
[----:B------:R-:W3:Y:S06]  /*1030*/  LDC R3, c[0x0][0x3e8] ;  /* 0x0000fa00ff037b82 */ /* 0x000eec0000000800 */
[----:B------:R-:W-:Y:S02]  /*1040*/  @P0 IADD3 R5, PT, PT, R5, 0x1, RZ ;  /* 0x0000000105050810 */ /* 0x000fe40007ffe0ff */
[----:B------:R-:W-:-:S03]  /*1050*/  LEA R232, P0, R2, UR12, 0x2 ;  /* 0x0000000c02e87c11 */ /* 0x000fc6000f8010ff */
[----:B------:R-:W-:Y:S01]  /*1060*/  @!P1 IMAD.MOV R5, RZ, RZ, -R5 ;  /* 0x000000ffff059224 */ /* 0x000fe200078e0a05 */
[----:B------:R-:W-:Y:S02]  /*1070*/  LEA.HI.X R233, R2, UR13, R233, 0x2, P0 ;  /* 0x0000000d02e97c11 */ /* 0x000fe400080f14e9 */
[----:B------:R-:W-:-:S05]  /*1080*/  @!P3 LOP3.LUT R5, RZ, R9, RZ, 0x33, !PT ;  /* 0x00000009ff05b212 */ /* 0x000fca00078e33ff */
[----:B------:R-:W-:-:S05]  /*1090*/  IMAD.WIDE R14, R5, 0x4, R232 ;  /* 0x00000004050e7825 */ /* 0x000fca00078e02e8 */
[----:B------:R-:W2:Y:S01]  /*10a0*/  LDG.E R10, desc[UR4][R14.64] ;  /* 0x000000040e0a7981 */ /* 0x000ea2000c1e1900 */
[-C--:B---3--:R-:W-:Y:S02]  /*10b0*/  IABS R2, R3.reuse ;  /* 0x0000000300027213 */ /* 0x088fe40000000000 */
[----:B------:R-:W-:Y:S02]  /*10c0*/  IADD3 R5, PT, PT, -R5, RZ, RZ ;  /* 0x000000ff05057210 */ /* 0x000fe40007ffe1ff */
[----:B------:R-:W3:Y:S01]  /*10d0*/  I2F.RP R11, R2 ;  /* 0x00000002000b7306 */ /* 0x000ee20000209400 */
[----:B------:R-:W-:Y:S02]  /*10e0*/  LOP3.LUT R16, RZ, R3, RZ, 0x33, !PT ;  /* 0x00000003ff107212 */ /* 0x000fe400078e33ff */
[----:B------:R-:W-:Y:S02]  /*10f0*/  IMAD R0, R9, R5, R0 ;  /* 0x0000000509007224 */ /* 0x000fe400078e0200 */
[----:B----4-:R-:W-:-:S03]  /*1100*/  IMAD.U32 R9, RZ, RZ, UR15 ;  /* 0x0000000fff097e24 */ /* 0x010fc6000f8e00ff */
[----:B------:R-:W-:Y:S01]  /*1110*/  SHF.R.S32.HI R5, RZ, 0x1f, R0 ;  /* 0x0000001fff057819 */ /* 0x000fe20000011400 */
[----:B---3--:R-:W3:Y:S02]  /*1120*/  MUFU.RCP R12, R11 ;  /* 0x0000000b000c7308 */ /* 0x008ee40000001000 */
[----:B---3--:R-:W-:-:S06]  /*1130*/  IADD3 R12, PT, PT, R12, 0xffffffe, RZ ;  /* 0x0ffffffe0c0c7810 */ /* 0x008fcc0007ffe0ff */
[----:B-----5:R-:W3:Y:S02]  /*1140*/  F2I.FTZ.U32.TRUNC.NTZ R13, R12 ;  /* 0x0000000c000d7305 */ /* 0x020ee4000021f000 */
[----:B---3--:R-:W-:Y:S01]  /*1150*/  IMAD.MOV R4, RZ, RZ, -R13 ;  /* 0x000000ffff047224 */ /* 0x008fe200078e0a0d */
[----:B------:R-:W-:-:S03]  /*1160*/  MOV R12, RZ ;  /* 0x000000ff000c7202 */ /* 0x000fc60000000f00 */
[----:B------:R-:W-:Y:S01]  /*1170*/  IMAD R8, R4, R2, RZ ;  /* 0x0000000204087224 */ /* 0x000fe200078e02ff */
[----:B------:R-:W-:-:S03]  /*1180*/  IABS R4, R6 ;  /* 0x0000000600047213 */ /* 0x000fc60000000000 */
[----:B------:R-:W-:-:S04]  /*1190*/  IMAD.HI.U32 R13, R13, R8, R12 ;  /* 0x000000080d0d7227 */ /* 0x000fc800078e000c */
[----:B------:R-:W-:-:S04]  /*11a0*/  IMAD.MOV.U32 R8, RZ, RZ, R4 ;  /* 0x000000ffff087224 */ /* 0x000fc800078e0004 */
[----:B------:R-:W-:-:S05]  /*11b0*/  IMAD.HI.U32 R4, R13, R8, RZ ;  /* 0x000000080d047227 */ /* 0x000fca00078e00ff */
[----:B------:R-:W-:-:S05]  /*11c0*/  IADD3 R11, PT, PT, -R4, RZ, RZ ;  /* 0x000000ff040b7210 */ /* 0x000fca0007ffe1ff */
[----:B------:R-:W-:Y:S01]  /*11d0*/  IMAD R13, R2, R11, R8 ;  /* 0x0000000b020d7224 */ /* 0x000fe200078e0208 */
[----:B------:R-:W-:-:S04]  /*11e0*/  MOV R8, UR14 ;  /* 0x0000000e00087c02 */ /* 0x000fc80008000f00 */
[----:B------:R-:W-:-:S13]  /*11f0*/  ISETP.GT.U32.AND P0, PT, R2, R13, PT ;  /* 0x0000000d0200720c */ /* 0x000fda0003f04070 */
[----:B------:R-:W-:Y:S01]  /*1200*/  @!P0 IMAD.IADD R13, R13, 0x1, -R2 ;  /* 0x000000010d0d8824 */ /* 0x000fe200078e0a02 */
[----:B------:R-:W-:-:S04]  /*1210*/  @!P0 IADD3 R4, PT, PT, R4, 0x1, RZ ;  /* 0x0000000104048810 */ /* 0x000fc80007ffe0ff */
[----:B------:R-:W-:Y:S02]  /*1220*/  ISETP.GE.U32.AND P1, PT, R13, R2, PT ;  /* 0x000000020d00720c */ /* 0x000fe40003f26070 */
[----:B------:R-:W-:-:S04]  /*1230*/  LOP3.LUT R2, R6, R3, RZ, 0x3c, !PT ;  /* 0x0000000306027212 */ /* 0x000fc800078e3cff */
[----:B------:R-:W-:-:S07]  /*1240*/  ISETP.GE.AND P0, PT, R2, RZ, PT ;  /* 0x000000ff0200720c */ /* 0x000fce0003f06270 */
[----:B------:R-:W-:Y:S02]  /*1250*/  @P1 IADD3 R4, PT, PT, R4, 0x1, RZ ;  /* 0x0000000104041810 */ /* 0x000fe40007ffe0ff */
[----:B------:R-:W-:Y:S02]  /*1260*/  ISETP.NE.AND P1, PT, R3, RZ, PT ;  /* 0x000000ff0300720c */ /* 0x000fe40003f25270 */
[----:B--2---:R-:W-:Y:S01]  /*1270*/  SHF.R.S32.HI R11, RZ, 0x1f, R10 ;  /* 0x0000001fff0b7819 */ /* 0x004fe2000001140a */
[----:B-1----:R-:W-:-:S04]  /*1280*/  IMAD.WIDE.U32 R18, R10, UR8, RZ ;  /* 0x000000080a127c25 */ /* 0x002fc8000f8e00ff */
[C---:B------:R-:W-:Y:S02]  /*1290*/  IMAD R13, R11.reuse, UR8, RZ ;  /* 0x000000080b0d7c24 */ /* 0x040fe4000f8e02ff */
[----:B------:R-:W-:Y:S02]  /*12a0*/  IMAD R11, R11, UR6, RZ ;  /* 0x000000060b0b7c24 */ /* 0x000fe4000f8e02ff */
[C---:B------:R-:W-:Y:S01]  /*12b0*/  IMAD R14, R10.reuse, UR9, R13 ;  /* 0x000000090a0e7c24 */ /* 0x040fe2000f8e020d */
[----:B------:R-:W1:Y:S01]  /*12c0*/  LDCU.128 UR8, c[0x0][0x3d0] ;  /* 0x00007a00ff0877ac */ /* 0x000e620008000c00 */
[C---:B------:R-:W-:Y:S02]  /*12d0*/  IMAD R12, R10.reuse, UR7, R11 ;  /* 0x000000070a0c7c24 */ /* 0x040fe4000f8e020b */
[----:B------:R-:W-:Y:S01]  /*12e0*/  IMAD.WIDE.U32 R10, R10, UR6, RZ ;  /* 0x000000060a0a7c25 */ /* 0x000fe2000f8e00ff */
[----:B------:R-:W2:Y:S03]  /*12f0*/  LDCU.64 UR6, c[0x0][0x3c0] ;  /* 0x00007800ff0677ac */ /* 0x000ea60008000a00 */
[----:B------:R-:W-:Y:S01]  /*1300*/  IMAD.IADD R15, R19, 0x1, R14 ;  /* 0x00000001130f7824 */ /* 0x000fe200078e020e */
[----:B------:R-:W-:Y:S01]  /*1310*/  IADD3 R13, PT, PT, R11, R12, RZ ;  /* 0x0000000c0b0d7210 */ /* 0x000fe20007ffe0ff */
[----:B------:R-:W-:Y:S01]  /*1320*/  IMAD.MOV.U32 R14, RZ, RZ, R18 ;  /* 0x000000ffff0e7224 */ /* 0x000fe200078e0012 */
[----:B------:R-:W-:-:S02]  /*1330*/  MOV R11, R4 ;  /* 0x00000004000b7202 */ /* 0x000fc40000000f00 */
[----:B------:R-:W-:Y:S01]  /*1340*/  MOV R12, R10 ;  /* 0x0000000a000c7202 */ /* 0x000fe20000000f00 */
[-C--:B------:R-:W-:Y:S02]  /*1350*/  IMAD R10, R5, R8.reuse, RZ ;  /* 0x00000008050a7224 */ /* 0x080fe400078e02ff */
[----:B------:R-:W-:Y:S02]  /*1360*/  @!P0 IMAD.MOV R11, RZ, RZ, -R11 ;  /* 0x000000ffff0b8224 */ /* 0x000fe400078e0a0b */
[C---:B------:R-:W-:Y:S02]  /*1370*/  IMAD R10, R0.reuse, R9, R10 ;  /* 0x00000009000a7224 */ /* 0x040fe400078e020a */
[----:B------:R-:W-:Y:S01]  /*1380*/  IMAD.WIDE.U32 R14, R0, R8, R14 ;  /* 0x00000008000e7225 */ /* 0x000fe200078e000e */
[----:B------:R-:W-:Y:S02]  /*1390*/  SEL R11, R16, R11, !P1 ;  /* 0x0000000b100b7207 */ /* 0x000fe40004800000 */
[----:B--2---:R-:W-:-:S02]  /*13a0*/  MOV R2, UR6 ;  /* 0x0000000600027c02 */ /* 0x004fc40008000f00 */
[----:B------:R-:W-:Y:S02]  /*13b0*/  MOV R3, UR7 ;  /* 0x0000000700037c02 */ /* 0x000fe40008000f00 */
[----:B------:R-:W-:Y:S01]  /*13c0*/  IADD3 R15, PT, PT, R15, R10, RZ ;  /* 0x0000000a0f0f7210 */ /* 0x000fe20007ffe0ff */
[-C--:B------:R-:W-:Y:S02]  /*13d0*/  IMAD R5, R5, R2.reuse, RZ ;  /* 0x0000000205057224 */ /* 0x080fe400078e02ff */
[----:B------:R-:W-:-:S04]  /*13e0*/  IMAD.WIDE.U32 R12, R0, R2, R12 ;  /* 0x00000002000c7225 */ /* 0x000fc800078e000c */
[----:B------:R-:W-:Y:S01]  /*13f0*/  IMAD R5, R0, R3, R5 ;  /* 0x0000000300057224 */ /* 0x000fe200078e0205 */
[----:B------:R-:W-:Y:S01]  /*1400*/  SHF.R.S32.HI R0, RZ, 0x1f, R11 ;  /* 0x0000001fff007819 */ /* 0x000fe2000001140b */
[----:B-1----:R-:W-:-:S04]  /*1410*/  IMAD.WIDE.U32 R18, R11, UR8, R14 ;  /* 0x000000080b127c25 */ /* 0x002fc8000f8e000e */
[C---:B------:R-:W-:Y:S02]  /*1420*/  IMAD R10, R0.reuse, UR8, RZ ;  /* 0x00000008000a7c24 */ /* 0x040fe4000f8e02ff */
[----:B------:R-:W-:Y:S02]  /*1430*/  IMAD.IADD R13, R13, 0x1, R5 ;  /* 0x000000010d0d7824 */ /* 0x000fe400078e0205 */
[----:B------:R-:W-:Y:S02]  /*1440*/  IMAD R0, R0, UR10, RZ ;  /* 0x0000000a00007c24 */ /* 0x000fe4000f8e02ff */
[C---:B------:R-:W-:Y:S02]  /*1450*/  IMAD R10, R11.reuse, UR9, R10 ;  /* 0x000000090b0a7c24 */ /* 0x040fe4000f8e020a */
[C---:B------:R-:W-:Y:S02]  /*1460*/  IMAD R0, R11.reuse, UR11, R0 ;  /* 0x0000000b0b007c24 */ /* 0x040fe4000f8e0200 */
[----:B------:R-:W-:Y:S01]  /*1470*/  IMAD.WIDE.U32 R20, R11, UR10, R12 ;  /* 0x0000000a0b147c25 */ /* 0x000fe2000f8e000c */
[----:B------:R-:W-:-:S04]  /*1480*/  IADD3 R13, PT, PT, R19, R10, RZ ;  /* 0x0000000a130d7210 */ /* 0x000fc80007ffe0ff */
[----:B------:R-:W-:Y:S01]  /*1490*/  IADD3 R19, PT, PT, R21, R0, RZ ;  /* 0x0000000015137210 */ /* 0x000fe20007ffe0ff */
[----:B------:R-:W-:Y:S06]  /*14a0*/  BRA `(.L_x_630) ;  /* 0x0000000400687947 */ /* 0x000fec0003800000 */
.L_x_629:
[----:B------:R-:W-:-:S13]  /*14b0*/  ISETP.NE.AND P0, PT, R11, -0x1, PT ;  /* 0xffffffff0b00780c */ /* 0x000fda0003f05270 */
[----:B------:R-:W-:Y:S05]  /*14c0*/  @P0 BRA `(.L_x_631) ;  /* 0x0000000000340947 */ /* 0x000fea0003800000 */
[----:B------:R-:W2:Y:S01]  /*14d0*/  LDC.64 R8, c[0x0][0x3b8] ;  /* 0x0000ee00ff087b82 */ /* 0x000ea20000000a00 */
[----:B------:R-:W3:Y:S01]  /*14e0*/  LDCU.64 UR6, c[0x0][0x3a0] ;  /* 0x00007400ff0677ac */ /* 0x000ee20008000a00 */
[----:B-1----:R-:W-:Y:S02]  /*14f0*/  SHF.R.S32.HI R3, RZ, 0x1f, R0 ;  /* 0x0000001fff037819 */ /* 0x002fe40000011400 */
[----:B-----5:R-:W-:-:S05]  /*1500*/  SHF.R.S32.HI R2, RZ, 0x1f, R13 ;  /* 0x0000001fff027819 */ /* 0x020fca000001140d */
[----:B---3--:R-:W-:-:S04]  /*1510*/  IMAD R2, R2, UR6, RZ ;  /* 0x0000000602027c24 */ /* 0x008fc8000f8e02ff */
[----:B------:R-:W-:Y:S02]  /*1520*/  IMAD R2, R13, UR7, R2 ;  /* 0x000000070d027c24 */ /* 0x000fe4000f8e0202 */
[-C--:B--2---:R-:W-:Y:S02]  /*1530*/  IMAD R3, R3, R8.reuse, RZ ;  /* 0x0000000803037224 */ /* 0x084fe400078e02ff */
[----:B------:R-:W-:-:S04]  /*1540*/  IMAD.WIDE.U32 R4, R0, R8, RZ ;  /* 0x0000000800047225 */ /* 0x000fc800078e00ff */
[----:B------:R-:W-:-:S05]  /*1550*/  IMAD R3, R0, R9, R3 ;  /* 0x0000000900037224 */ /* 0x000fca00078e0203 */
[----:B------:R-:W-:-:S03]  /*1560*/  IADD3 R5, PT, PT, R5, R3, RZ ;  /* 0x0000000305057210 */ /* 0x000fc60007ffe0ff */
[----:B------:R-:W-:-:S05]  /*1570*/  IMAD.WIDE.U32 R14, R13, UR6, R4 ;  /* 0x000000060d0e7c25 */ /* 0x000fca000f8e0004 */
[----:B------:R-:W-:Y:S01]  /*1580*/  IADD3 R5, PT, PT, R15, R2, RZ ;  /* 0x000000020f057210 */ /* 0x000fe20007ffe0ff */
[----:B------:R-:W-:Y:S05]  /*1590*/  BRA `(.L_x_632) ;  /* 0x0000000000147947 */ /* 0x000fea0003800000 */
.L_x_631:
[----:B------:R-:W2:Y:S01]  /*15a0*/  LDC.64 R8, c[0x0][0x3b8] ;  /* 0x0000ee00ff087b82 */ /* 0x000ea20000000a00 */
[----:B------:R-:W-:-:S05]  /*15b0*/  IADD3 R14, PT, PT, R0, R11, RZ ;  /* 0x0000000b000e7210 */ /* 0x000fca0007ffe0ff */
[C---:B--2---:R-:W-:Y:S02]  /*15c0*/  IMAD R5, R14.reuse, R9, RZ ;  /* 0x000000090e057224 */ /* 0x044fe400078e02ff */
[----:B------:R-:W-:-:S05]  /*15d0*/  IMAD.WIDE.U32 R14, R14, R8, RZ ;  /* 0x000000080e0e7225 */ /* 0x000fca00078e00ff */
[----:B------:R-:W-:Y:S02]  /*15e0*/  IADD3 R5, PT, PT, R15, R5, RZ ;  /* 0x000000050f057210 */ /* 0x000fe40007ffe0ff */
.L_x_632:
[----:B------:R-:W-:Y:S05]  /*15f0*/  @P0 BRA `(.L_x_633) ;  /* 0x0000000000340947 */ /* 0x000fea0003800000 */
[----:B-1----:R-:W1:Y:S01]  /*1600*/  LDC.64 R2, c[0x0][0x3c0] ;  /* 0x0000f000ff027b82 */ /* 0x002e620000000a00 */
[----:B------:R-:W2:Y:S01]  /*1610*/  LDCU.64 UR6, c[0x0][0x3a8] ;  /* 0x00007500ff0677ac */ /* 0x000ea20008000a00 */
[----:B------:R-:W-:Y:S02]  /*1620*/  SHF.R.S32.HI R11, RZ, 0x1f, R0 ;  /* 0x0000001fff0b7819 */ /* 0x000fe40000011400 */
[----:B-----5:R-:W-:-:S05]  /*1630*/  SHF.R.S32.HI R4, RZ, 0x1f, R13 ;  /* 0x0000001fff047819 */ /* 0x020fca000001140d */
[----:B--2---:R-:W-:-:S04]  /*1640*/  IMAD R4, R4, UR6, RZ ;  /* 0x0000000604047c24 */ /* 0x004fc8000f8e02ff */
[----:B------:R-:W-:Y:S02]  /*1650*/  IMAD R4, R13, UR7, R4 ;  /* 0x000000070d047c24 */ /* 0x000fe4000f8e0204 */
[-C--:B-1----:R-:W-:Y:S02]  /*1660*/  IMAD R10, R11, R2.reuse, RZ ;  /* 0x000000020b0a7224 */ /* 0x082fe400078e02ff */
[----:B------:R-:W-:-:S04]  /*1670*/  IMAD.WIDE.U32 R18, R0, R2, RZ ;  /* 0x0000000200127225 */ /* 0x000fc800078e00ff */
[----:B------:R-:W-:-:S05]  /*1680*/  IMAD R10, R0, R3, R10 ;  /* 0x00000003000a7224 */ /* 0x000fca00078e020a */
[----:B------:R-:W-:-:S03]  /*1690*/  IADD3 R19, PT, PT, R19, R10, RZ ;  /* 0x0000000a13137210 */ /* 0x000fc60007ffe0ff */
[----:B------:R-:W-:-:S05]  /*16a0*/  IMAD.WIDE.U32 R18, R13, UR6, R18 ;  /* 0x000000060d127c25 */ /* 0x000fca000f8e0012 */
[----:B------:R-:W-:Y:S01]  /*16b0*/  IADD3 R15, PT, PT, R19, R4, RZ ;  /* 0x00000004130f7210 */ /* 0x000fe20007ffe0ff */
[----:B------:R-:W-:Y:S06]  /*16c0*/  BRA `(.L_x_634) ;  /* 0x0000000000147947 */ /* 0x000fec0003800000 */
.L_x_633:
[----:B-1----:R-:W1:Y:S01]  /*16d0*/  LDC.64 R2, c[0x0][0x3c0] ;  /* 0x0000f000ff027b82 */ /* 0x002e620000000a00 */
[----:B------:R-:W-:-:S05]  /*16e0*/  IADD3 R0, PT, PT, R0, R11, RZ ;  /* 0x0000000b00007210 */ /* 0x000fca0007ffe0ff */
[C---:B-1----:R-:W-:Y:S02]  /*16f0*/  IMAD R15, R0.reuse, R3, RZ ;  /* 0x00000003000f7224 */ /* 0x042fe400078e02ff */
[----:B------:R-:W-:-:S05]  /*1700*/  IMAD.WIDE.U32 R18, R0, R2, RZ ;  /* 0x0000000200127225 */ /* 0x000fca00078e00ff */
[----:B------:R-:W-:-:S07]  /*1710*/  IADD3 R15, PT, PT, R19, R15, RZ ;  /* 0x0000000f130f7210 */ /* 0x000fce0007ffe0ff */
.L_x_634:
[----:B------:R-:W1:Y:S01]  /*1720*/  LDC R21, c[0x0][0x3e8] ;  /* 0x0000fa00ff157b82 */ /* 0x000e620000000800 */
[----:B------:R-:W-:Y:S01]  /*1730*/  MOV R22, R18 ;  /* 0x0000001200167202 */ /* 0x000fe20000000f00 */
[----:B------:R-:W-:Y:S01]  /*1740*/  IMAD.MOV.U32 R23, RZ, RZ, R15 ;  /* 0x000000ffff177224 */ /* 0x000fe200078e000f */
[----:B------:R-:W-:Y:S02]  /*1750*/  MOV R20, R14 ;  /* 0x0000000e00147202 */ /* 0x000fe40000000f00 */
[----:B------:R-:W-:Y:S02]  /*1760*/  CS2R R232, SRZ ;  /* 0x0000000000e87805 */ /* 0x000fe4000001ff00 */
[-C--:B-1----:R-:W-:Y:S02]  /*1770*/  IABS R0, R21.reuse ;  /* 0x0000001500007213 */ /* 0x082fe40000000000 */
[----:B------:R-:W-:Y:S02]  /*1780*/  LOP3.LUT R16, RZ, R21, RZ, 0x33, !PT ;  /* 0x00000015ff107212 */ /* 0x000fe400078e33ff */
[----:B------:R-:W1:Y:S08]  /*1790*/  I2F.RP R11, R0 ;  /* 0x00000000000b7306 */ /* 0x000e700000209400 */
[----:B-1----:R-:W1:Y:S02]  /*17a0*/  MUFU.RCP R12, R11 ;  /* 0x0000000b000c7308 */ /* 0x002e640000001000 */
[----:B-1----:R-:W-:-:S06]  /*17b0*/  IADD3 R12, PT, PT, R12, 0xffffffe, RZ ;  /* 0x0ffffffe0c0c7810 */ /* 0x002fcc0007ffe0ff */
[----:B-----5:R-:W1:Y:S02]  /*17c0*/  F2I.FTZ.U32.TRUNC.NTZ R13, R12 ;  /* 0x0000000c000d7305 */ /* 0x020e64000021f000 */
[----:B-1----:R-:W-:Y:S01]  /*17d0*/  IMAD.MOV R4, RZ, RZ, -R13 ;  /* 0x000000ffff047224 */ /* 0x002fe200078e0a0d */
[----:B------:R-:W-:-:S03]  /*17e0*/  MOV R12, RZ ;  /* 0x000000ff000c7202 */ /* 0x000fc60000000f00 */
[----:B------:R-:W-:Y:S01]  /*17f0*/  IMAD R10, R4, R0, RZ ;  /* 0x00000000040a7224 */ /* 0x000fe200078e02ff */
[----:B------:R-:W-:-:S03]  /*1800*/  IABS R4, R6 ;  /* 0x0000000600047213 */ /* 0x000fc60000000000 */
[----:B------:R-:W-:-:S04]  /*1810*/  IMAD.HI.U32 R13, R13, R10, R12 ;  /* 0x0000000a0d0d7227 */ /* 0x000fc800078e000c */
[----:B------:R-:W-:-:S04]  /*1820*/  IMAD.MOV.U32 R10, RZ, RZ, R4 ;  /* 0x000000ffff0a7224 */ /* 0x000fc800078e0004 */
[----:B------:R-:W-:Y:S02]  /*1830*/  IMAD.HI.U32 R4, R13, R10, RZ ;  /* 0x0000000a0d047227 */ /* 0x000fe400078e00ff */
[----:B------:R-:W1:Y:S03]  /*1840*/  LDC.64 R12, c[0x0][0x3d8] ;  /* 0x0000f600ff0c7b82 */ /* 0x000e660000000a00 */
[----:B------:R-:W-:-:S05]  /*1850*/  IADD3 R11, PT, PT, -R4, RZ, RZ ;  /* 0x000000ff040b7210 */ /* 0x000fca0007ffe1ff */
[----:B------:R-:W-:-:S05]  /*1860*/  IMAD R11, R0, R11, R10 ;  /* 0x0000000b000b7224 */ /* 0x000fca00078e020a */
[----:B------:R-:W-:-:S13]  /*1870*/  ISETP.GT.U32.AND P0, PT, R0, R11, PT ;  /* 0x0000000b0000720c */ /* 0x000fda0003f04070 */
[----:B------:R-:W-:Y:S01]  /*1880*/  @!P0 IMAD.IADD R11, R11, 0x1, -R0 ;  /* 0x000000010b0b8824 */ /* 0x000fe200078e0a00 */
[----:B------:R-:W-:-:S04]  /*1890*/  @!P0 IADD3 R4, PT, PT, R4, 0x1, RZ ;  /* 0x0000000104048810 */ /* 0x000fc80007ffe0ff */
[----:B------:R-:W-:Y:S02]  /*18a0*/  ISETP.GE.U32.AND P1, PT, R11, R0, PT ;  /* 0x000000000b00720c */ /* 0x000fe40003f26070 */
[----:B------:R-:W-:Y:S01]  /*18b0*/  LOP3.LUT R0, R6, R21, RZ, 0x3c, !PT ;  /* 0x0000001506007212 */ /* 0x000fe200078e3cff */
[----:B------:R-:W2:Y:S03]  /*18c0*/  LDC.64 R10, c[0x0][0x3d0] ;  /* 0x0000f400ff0a7b82 */ /* 0x000ea60000000a00 */
[----:B------:R-:W-:Y:S02]  /*18d0*/  ISETP.GE.AND P0, PT, R0, RZ, PT ;  /* 0x000000ff0000720c */ /* 0x000fe40003f06270 */
[----:B------:R-:W-:-:S05]  /*18e0*/  LEA R0, R165, 0xffffffc0, 0x6 ;  /* 0xffffffc0a5007811 */ /* 0x000fca00078e30ff */
[----:B------:R-:W-:Y:S01]  /*18f0*/  @P1 VIADD R4, R4, 0x1 ;  /* 0x0000000104041836 */ /* 0x000fe20000000000 */
[----:B------:R-:W-:Y:S01]  /*1900*/  ISETP.NE.AND P1, PT, R21, RZ, PT ;  /* 0x000000ff1500720c */ /* 0x000fe20003f25270 */
[----:B------:R-:W-:Y:S02]  /*1910*/  IMAD.MOV.U32 R21, RZ, RZ, R5 ;  /* 0x000000ffff157224 */ /* 0x000fe400078e0005 */
[----:B------:R-:W-:Y:S01]  /*1920*/  IMAD.WIDE.U32 R22, R0, R2, R22 ;  /* 0x0000000200167225 */ /* 0x000fe200078e0016 */
[----:B------:R-:W-:-:S03]  /*1930*/  MOV R19, R4 ;  /* 0x0000000400137202 */ /* 0x000fc60000000f00 */
[----:B------:R-:W-:Y:S01]  /*1940*/  IMAD.WIDE.U32 R20, R0, R8, R20 ;  /* 0x0000000800147225 */ /* 0x000fe200078e0014 */
[----:B------:R-:W-:-:S03]  /*1950*/  MOV R18, R22 ;  /* 0x0000001600127202 */ /* 0x000fc60000000f00 */
[----:B------:R-:W-:Y:S02]  /*1960*/  @!P0 IMAD.MOV R19, RZ, RZ, -R19 ;  /* 0x000000ffff138224 */ /* 0x000fe400078e0a13 */
[----:B------:R-:W-:-:S03]  /*1970*/  IMAD R21, R0, R9, R21 ;  /* 0x0000000900157224 */ /* 0x000fc600078e0215 */
[----:B------:R-:W-:Y:S01]  /*1980*/  SEL R14, R16, R19, !P1 ;  /* 0x00000013100e7207 */ /* 0x000fe20004800000 */
[----:B------:R-:W-:-:S03]  /*1990*/  IMAD R19, R0, R3, R23 ;  /* 0x0000000300137224 */ /* 0x000fc600078e0217 */
[----:B------:R-:W-:Y:S01]  /*19a0*/  SHF.R.S32.HI R5, RZ, 0x1f, R14 ;  /* 0x0000001fff057819 */ /* 0x000fe2000001140e */
[----:B-1----:R-:W-:-:S04]  /*19b0*/  IMAD.WIDE.U32 R18, R14, R12, R18 ;  /* 0x0000000c0e127225 */ /* 0x002fc800078e0012 */
[C---:B------:R-:W-:Y:S02]  /*19c0*/  IMAD R0, R5.reuse, R12, RZ ;  /* 0x0000000c05007224 */ /* 0x040fe400078e02ff */
[-C--:B--2---:R-:W-:Y:S02]  /*19d0*/  IMAD R5, R5, R10.reuse, RZ ;  /* 0x0000000a05057224 */ /* 0x084fe400078e02ff */
[C---:B------:R-:W-:Y:S02]  /*19e0*/  IMAD R0, R14.reuse, R13, R0 ;  /* 0x0000000d0e007224 */ /* 0x040fe400078e0200 */
[----:B------:R-:W-:Y:S01]  /*19f0*/  IMAD.WIDE.U32 R12, R14, R10, R20 ;  /* 0x0000000a0e0c7225 */ /* 0x000fe200078e0014 */
[----:B------:R-:W-:-:S03]  /*1a00*/  MOV R20, R18 ;  /* 0x0000001200147202 */ /* 0x000fc60000000f00 */
[----:B------:R-:W-:Y:S01]  /*1a10*/  IMAD R5, R14, R11, R5 ;  /* 0x0000000b0e057224 */ /* 0x000fe200078e0205 */
[----:B------:R-:W-:Y:S01]  /*1a20*/  MOV R18, R12 ;  /* 0x0000000c00127202 */ /* 0x000fe20000000f00 */
[----:B------:R-:W-:-:S03]  /*1a30*/  IMAD.IADD R19, R19, 0x1, R0 ;  /* 0x0000000113137824 */ /* 0x000fc600078e0200 */
[----:B------:R-:W-:-:S07]  /*1a40*/  IADD3 R13, PT, PT, R13, R5, RZ ;  /* 0x000000050d0d7210 */ /* 0x000fce0007ffe0ff */
.L_x_630:
[----:B------:R-:W-:Y:S01]  /*1a50*/  IMAD.MOV.U32 R5, RZ, RZ, RZ ;  /* 0x000000ffff057224 */ /* 0x000fe200078e00ff */
[----:B------:R-:W1:Y:S01]  /*1a60*/  LDC.64 R14, c[0x0][0x3b0] ;  /* 0x0000ec00ff0e7b82 */ /* 0x000e620000000a00 */
[----:B------:R-:W-:Y:S01]  /*1a70*/  IMAD.SHL.U32 R82, R66, 0x8, RZ ;  /* 0x0000000842527824 */ /* 0x000fe200078e00ff */
[----:B------:R-:W2:Y:S03]  /*1a80*/  LDCU.64 UR6, c[0x0][0x390] ;  /* 0x00007200ff0677ac */ /* 0x000ea60008000a00 */
[----:B------:R3:W5:Y:S01]  /*1a90*/  @P2 LDG.E R5, desc[UR4][R116.64] ;  /* 0x0000000474052981 */ /* 0x000762000c1e1900 */
[----:B------:R-:W-:Y:S01]  /*1aa0*/  ISETP.NE.AND P2, PT, R230, -0x1, PT ;  /* 0xffffffffe600780c */ /* 0x000fe20003f45270 */
[----:B------:R-:W4:Y:S01]  /*1ab0*/  LDCU.64 UR10, c[0x0][0x3c8] ;  /* 0x00007900ff0a77ac */ /* 0x000f220008000a00 */
[----:B------:R-:W2:Y:S01]  /*1ac0*/  LDC R0, c[0x0][0x450] ;  /* 0x00011400ff007b82 */ /* 0x000ea20000000800 */
[----:B------:R-:W-:Y:S01]  /*1ad0*/  LOP3.LUT R12, R82, 0x38, RZ, 0xc0, !PT ;  /* 0x00000038520c7812 */ /* 0x000fe200078ec0ff */
[----:B------:R-:W-:Y:S01]  /*1ae0*/  IMAD.SHL.U32 R74, R66, 0x4, RZ ;  /* 0x00000004424a7824 */ /* 0x000fe200078e00ff */
[----:B------:R-:W-:Y:S01]  /*1af0*/  SHF.R.U32.HI R114, RZ, 0x3, R66 ;  /* 0x00000003ff727819 */ /* 0x000fe20000011642 */
[----:B------:R-:W3:Y:S01]  /*1b00*/  LDCU.64 UR8, c[0x0][0x388] ;  /* 0x00007100ff0877ac */ /* 0x000ee20008000a00 */
[----:B------:R-:W-:Y:S01]  /*1b10*/  SHF.L.U64.HI R64, R2, 0x4, R3 ;  /* 0x0000000402407819 */ /* 0x000fe20000010203 */
[----:B------:R-:W-:Y:S01]  /*1b20*/  IMAD.MOV.U32 R115, RZ, RZ, RZ ;  /* 0x000000ffff737224 */ /* 0x000fe200078e00ff */
[----:B------:R-:W-:Y:S01]  /*1b30*/  LOP3.LUT R74, R74, 0x1c, RZ, 0xc0, !PT ;  /* 0x0000001c4a4a7812 */ /* 0x000fe200078ec0ff */
[----:B------:R-:W-:Y:S01]  /*1b40*/  IMAD.SHL.U32 R61, R165, 0x40, RZ ;  /* 0x00000040a53d7824 */ /* 0x000fe200078e00ff */
[----:B------:R-:W-:Y:S01]  /*1b50*/  SHF.L.U32 R69, R66, 0x6, RZ ;  /* 0x0000000642457819 */ /* 0x000fe200000006ff */
[----:B------:R-:W-:Y:S01]  /*1b60*/  IMAD.WIDE.U32 R112, R17, 0x40, R114 ;  /* 0x0000004011707825 */ /* 0x000fe200078e0072 */
[----:B------:R-:W4:Y:S01]  /*1b70*/  @!P2 LDC.64 R10, c[0x0][0x398] ;  /* 0x0000e600ff0aab82 */ /* 0x000f220000000a00 */
[----:B------:R-:W-:-:S02]  /*1b80*/  SHF.R.U32.HI R76, RZ, 0x1, R66 ;  /* 0x00000001ff4c7819 */ /* 0x000fc40000011642 */
[----:B------:R-:W-:Y:S01]  /*1b90*/  LOP3.LUT R69, R69, 0x1c0, RZ, 0xc0, !PT ;  /* 0x000001c045457812 */ /* 0x000fe200078ec0ff */
[C---:B------:R-:W-:Y:S01]  /*1ba0*/  IMAD.SHL.U32 R63, R8.reuse, 0x10, RZ ;  /* 0x00000010083f7824 */ /* 0x040fe200078e00ff */
[----:B------:R-:W-:Y:S01]  /*1bb0*/  SHF.L.U64.HI R62, R8, 0x4, R9 ;  /* 0x00000004083e7819 */ /* 0x000fe20000010209 */
[----:B-1----:R-:W-:Y:S01]  /*1bc0*/  @P2 IMAD.WIDE.U32 R22, R230, R14, RZ ;  /* 0x0000000ee6162225 */ /* 0x002fe200078e00ff */
[----:B------:R-:W-:-:S03]  /*1bd0*/  LOP3.LUT R69, R69, 0x38, R82, 0xf8, !PT ;  /* 0x0000003845457812 */ /* 0x000fc600078ef852 */
[----:B------:R-:W-:Y:S01]  /*1be0*/  IMAD.SHL.U32 R65, R2, 0x10, RZ ;  /* 0x0000001002417824 */ /* 0x000fe200078e00ff */
[----:B------:R-:W-:Y:S01]  /*1bf0*/  LOP3.LUT R67, R69, 0x8, R76, 0x78, !PT ;  /* 0x0000000845437812 */ /* 0x000fe200078e784c */
[----:B------:R-:W-:Y:S01]  /*1c00*/  VIADD R60, R61, 0xffffffc0 ;  /* 0xffffffc03d3c7836 */ /* 0x000fe20000000000 */
[----:B--2---:R-:W-:-:S04]  /*1c10*/  LEA.HI R77, R0, R0, RZ, 0x1 ;  /* 0x00000000004d7211 */ /* 0x004fc800078f08ff */
[----:B------:R-:W-:-:S05]  /*1c20*/  SHF.R.S32.HI R77, RZ, 0x1, R77 ;  /* 0x00000001ff4d7819 */ /* 0x000fca000001144d */
[----:B------:R-:W-:Y:S02]  /*1c30*/  IMAD R75, R114, R77, R74 ;  /* 0x0000004d724b7224 */ /* 0x000fe400078e024a */
[----:B----4-:R-:W-:-:S03]  /*1c40*/  @!P2 IMAD.WIDE.U32 R24, R7, R10, RZ ;  /* 0x0000000a0718a225 */ /* 0x010fc600078e00ff */
[----:B------:R-:W-:Y:S01]  /*1c50*/  IADD3 R74, PT, PT, R74, R75, RZ ;  /* 0x0000004b4a4a7210 */ /* 0x000fe20007ffe0ff */
[----:B------:R-:W-:Y:S01]  /*1c60*/  @!P2 IMAD.MOV.U32 R10, RZ, RZ, R24 ;  /* 0x000000ffff0aa224 */ /* 0x000fe200078e0018 */
[----:B------:R-:W-:Y:S01]  /*1c70*/  SHF.R.S32.HI R73, RZ, 0x1f, R75 ;  /* 0x0000001fff497819 */ /* 0x000fe2000001144b */
[----:B------:R-:W-:Y:S01]  /*1c80*/  @!P2 IMAD R11, R7, R11, R25 ;  /* 0x0000000b070ba224 */ /* 0x000fe200078e0219 */
[----:B------:R-:W-:Y:S01]  /*1c90*/  SHF.R.S32.HI R71, RZ, 0x1f, R74 ;  /* 0x0000001fff477819 */ /* 0x000fe2000001144a */
[----:B------:R-:W-:Y:S01]  /*1ca0*/  @P2 IMAD.MOV.U32 R10, RZ, RZ, R22 ;  /* 0x000000ffff0a2224 */ /* 0x000fe200078e0016 */
[----:B------:R-:W-:Y:S01]  /*1cb0*/  IADD3 R22, P3, PT, R12, R18, RZ ;  /* 0x000000120c167210 */ /* 0x000fe20007f7e0ff */
[----:B------:R-:W-:Y:S01]  /*1cc0*/  @P2 IMAD R11, R230, R15, R23 ;  /* 0x0000000fe60b2224 */ /* 0x000fe200078e0217 */
[C---:B------:R-:W-:Y:S02]  /*1cd0*/  IADD3 R18, P2, PT, R12.reuse, R20, RZ ;  /* 0x000000140c127210 */ /* 0x040fe40007f5e0ff */
[----:B------:R-:W-:-:S02]  /*1ce0*/  IADD3 R10, P4, PT, R12, R10, RZ ;  /* 0x0000000a0c0a7210 */ /* 0x000fc40007f9e0ff */
[----:B------:R-:W-:Y:S01]  /*1cf0*/  IADD3.X R23, PT, PT, RZ, R13, RZ, P3, !PT ;  /* 0x0000000dff177210 */ /* 0x000fe20001ffe4ff */
[----:B------:R-:W-:Y:S02]  /*1d00*/  IMAD.X R19, RZ, RZ, R19, P2 ;  /* 0x000000ffff137224 */ /* 0x000fe400010e0613 */
[----:B------:R-:W-:Y:S02]  /*1d10*/  IMAD.X R11, RZ, RZ, R11, P4 ;  /* 0x000000ffff0b7224 */ /* 0x000fe400020e060b */
[----:B------:R-:W-:-:S04]  /*1d20*/  IMAD.WIDE.U32 R18, R114, R2, R18 ;  /* 0x0000000272127225 */ /* 0x000fc800078e0012 */
[----:B------:R-:W-:Y:S01]  /*1d30*/  IMAD R85, R114, R3, R19 ;  /* 0x0000000372557224 */ /* 0x000fe200078e0213 */
[----:B------:R-:W-:Y:S01]  /*1d40*/  SHF.R.S32.HI R3, RZ, 0x1f, R72 ;  /* 0x0000001fff037819 */ /* 0x000fe20000011448 */
[----:B------:R-:W-:Y:S02]  /*1d50*/  IMAD.SHL.U32 R84, R18, 0x2, RZ ;  /* 0x0000000212547824 */ /* 0x000fe400078e00ff */
[----:B------:R-:W-:Y:S01]  /*1d60*/  IMAD.WIDE.U32 R20, R114, R8, R22 ;  /* 0x0000000872147225 */ /* 0x000fe200078e0016 */
[----:B------:R-:W-:Y:S02]  /*1d70*/  LEA.HI R0, R3, R72, RZ, 0x6 ;  /* 0x0000004803007211 */ /* 0x000fe400078f30ff */
[----:B------:R-:W-:Y:S01]  /*1d80*/  SHF.L.U64.HI R85, R18, 0x1, R85 ;  /* 0x0000000112557819 */ /* 0x000fe20000010255 */
[----:B------:R-:W-:Y:S01]  /*1d90*/  IMAD.WIDE.U32 R10, R6, UR10, R10 ;  /* 0x0000000a060a7c25 */ /* 0x000fe2000f8e000a */
[----:B------:R-:W-:Y:S02]  /*1da0*/  IADD3 R84, P2, PT, R84, UR6, RZ ;  /* 0x0000000654547c10 */ /* 0x000fe4000ff5e0ff */
[----:B------:R-:W-:Y:S01]  /*1db0*/  SHF.R.S32.HI R0, RZ, 0x6, R0 ;  /* 0x00000006ff007819 */ /* 0x000fe20000011400 */
[----:B------:R-:W-:Y:S01]  /*1dc0*/  IMAD R87, R114, R9, R21 ;  /* 0x0000000972577224 */ /* 0x000fe200078e0215 */
[----:B------:R-:W-:Y:S01]  /*1dd0*/  IADD3.X R85, PT, PT, R85, UR7, RZ, P2, !PT ;  /* 0x0000000755557c10 */ /* 0x000fe200097fe4ff */
[----:B------:R-:W-:Y:S01]  /*1de0*/  IMAD R11, R6, UR11, R11 ;  /* 0x0000000b060b7c24 */ /* 0x000fe2000f8e020b */
[----:B------:R-:W-:Y:S01]  /*1df0*/  ISETP.GE.AND P2, PT, R0, R165, PT ;  /* 0x000000a50000720c */ /* 0x000fe20003f46270 */
[-C--:B------:R-:W-:Y:S01]  /*1e00*/  IMAD R6, R113, R14.reuse, RZ ;  /* 0x0000000e71067224 */ /* 0x080fe200078e02ff */
[C---:B------:R-:W-:Y:S01]  /*1e10*/  SHF.L.U32 R86, R20.reuse, 0x1, RZ ;  /* 0x0000000114567819 */ /* 0x040fe200000006ff */
[----:B------:R-:W-:Y:S01]  /*1e20*/  IMAD.MOV.U32 R228, RZ, RZ, R84 ;  /* 0x000000ffffe47224 */ /* 0x000fe200078e0054 */
[----:B------:R-:W-:Y:S01]  /*1e30*/  SHF.L.U64.HI R87, R20, 0x1, R87 ;  /* 0x0000000114577819 */ /* 0x000fe20000010257 */
[----:B------:R-:W-:Y:S01]  /*1e40*/  IMAD R15, R112, R15, R6 ;  /* 0x0000000f700f7224 */ /* 0x000fe200078e0206 */
[----:B---3--:R-:W-:Y:S01]  /*1e50*/  IADD3 R86, P3, PT, R86, UR8, RZ ;  /* 0x0000000856567c10 */ /* 0x008fe2000ff7e0ff */
[----:B------:R-:W-:Y:S01]  /*1e60*/  IMAD.WIDE.U32 R112, R112, R14, R10 ;  /* 0x0000000e70707225 */ /* 0x000fe200078e000a */
[----:B------:R-:W-:-:S02]  /*1e70*/  LOP3.LUT R11, R12, 0x40, RZ, 0xfc, !PT ;  /* 0x000000400c0b7812 */ /* 0x000fc400078efcff */
[----:B------:R-:W-:Y:S01]  /*1e80*/  IADD3.X R87, PT, PT, R87, UR9, RZ, P3, !PT ;  /* 0x0000000957577c10 */ /* 0x000fe20009ffe4ff */
[----:B------:R-:W-:Y:S01]  /*1e90*/  IMAD.MOV.U32 R226, RZ, RZ, R86 ;  /* 0x000000ffffe27224 */ /* 0x000fe200078e0056 */
[C---:B------:R-:W-:Y:S01]  /*1ea0*/  LOP3.LUT R10, R12.reuse, 0x80, RZ, 0xfc, !PT ;  /* 0x000000800c0a7812 */ /* 0x040fe200078efcff */
[----:B------:R-:W-:Y:S01]  /*1eb0*/  IMAD.IADD R70, R113, 0x1, R15 ;  /* 0x0000000171467824 */ /* 0x000fe200078e020f */
[----:B------:R-:W-:Y:S01]  /*1ec0*/  LOP3.LUT R9, R12, 0xc0, RZ, 0xfc, !PT ;  /* 0x000000c00c097812 */ /* 0x000fe200078efcff */
[----:B------:R-:W-:Y:S01]  /*1ed0*/  IMAD.MOV.U32 R227, RZ, RZ, R87 ;  /* 0x000000ffffe37224 */ /* 0x000fe200078e0057 */
[----:B------:R-:W-:Y:S01]  /*1ee0*/  MOV R229, R85 ;  /* 0x0000005500e57202 */ /* 0x000fe20000000f00 */
[----:B------:R-:W-:Y:S06]  /*1ef0*/  @P2 BRA `(.L_x_635) ;  /* 0x000000a400f42947 */ /* 0x000fec0003800000 */
[----:B------:R-:W1:Y:S01]  /*1f00*/  LDC.64 R2, c[0x0][0x4a0] ;  /* 0x00012800ff027b82 */ /* 0x000e620000000a00 */
[----:B------:R-:W2:Y:S01]  /*1f10*/  LDCU.128 UR16, c[0x0][0x4b0] ;  /* 0x00009600ff1077ac */ /* 0x000ea20008000c00 */
[----:B------:R-:W-:Y:S01]  /*1f20*/  IMAD.MOV.U32 R13, RZ, RZ, RZ ;  /* 0x000000ffff0d7224 */ /* 0x000fe200078e00ff */
[----:B------:R-:W-:Y:S01]  /*1f30*/  VIMNMX R83, PT, PT, RZ, R0, !PT ;  /* 0x00000000ff537248 */ /* 0x000fe20007fe0100 */
[----:B------:R-:W-:Y:S01]  /*1f40*/  @!P0 IMAD.MOV R4, RZ, RZ, -R4 ;  /* 0x000000ffff048224 */ /* 0x000fe200078e0a04 */
[----:B------:R-:W3:Y:S01]  /*1f50*/  LDCU.128 UR12, c[0x0][0x4c0] ;  /* 0x00009800ff0c77ac */ /* 0x000ee20008000c00 */
[----:B-----5:R-:W-:Y:S01]  /*1f60*/  IMAD.IADD R50, R60, 0x1, R5 ;  /* 0x000000013c327824 */ /* 0x020fe200078e0205 */
[----:B------:R-:W-:Y:S01]  /*1f70*/  IADD3 R81, PT, PT, R114, 0x10, RZ ;  /* 0x0000001072517810 */ /* 0x000fe20007ffe0ff */
[----:B------:R-:W4:Y:S01]  /*1f80*/  LDC.64 R100, c[0x0][0x4a8] ;  /* 0x00012a00ff647b82 */ /* 0x000f220000000a00 */
[----:B------:R-:W2:Y:S01]  /*1f90*/  LDCU.128 UR8, c[0x0][0x490] ;  /* 0x00009200ff0877ac */ /* 0x000ea20008000c00 */
[----:B------:R-:W-:Y:S01]  /*1fa0*/  SEL R16, R16, R4, !P1 ;  /* 0x0000000410107207 */ /* 0x000fe20004800000 */
[----:B------:R-:W-:Y:S01]  /*1fb0*/  IMAD R50, R50, R77, RZ ;  /* 0x0000004d32327224 */ /* 0x000fe200078e02ff */
[----:B------:R-:W-:Y:S01]  /*1fc0*/  IADD3 R4, P0, PT, -R72, R114, RZ ;  /* 0x0000007248047210 */ /* 0x000fe20007f1e1ff */
[----:B------:R-:W3:Y:S01]  /*1fd0*/  LDCU.64 UR6, c[0x0][0x488] ;  /* 0x00009100ff0677ac */ /* 0x000ee20008000a00 */
[C---:B------:R-:W-:Y:S01]  /*1fe0*/  IMAD.SHL.U32 R109, R77.reuse, 0x10, RZ ;  /* 0x000000104d6d7824 */ /* 0x040fe200078e00ff */
[C---:B------:R-:W-:Y:S01]  /*1ff0*/  IADD3 R79, PT, PT, R114.reuse, 0x30, RZ ;  /* 0x00000030724f7810 */ /* 0x040fe20007ffe0ff */
[C---:B------:R-:W-:Y:S01]  /*2000*/  IMAD R107, R77.reuse, 0x30, RZ ;  /* 0x000000304d6b7824 */ /* 0x040fe200078e02ff */
[----:B------:R-:W-:Y:S01]  /*2010*/  UMOV UR20, URZ ;  /* 0x000000ff00147c82 */ /* 0x000fe20008000000 */
[----:B------:R-:W-:Y:S01]  /*2020*/  IMAD.SHL.U32 R105, R77, 0x20, RZ ;  /* 0x000000204d697824 */ /* 0x000fe200078e00ff */
[----:B------:R-:W-:Y:S01]  /*2030*/  MOV R104, R60 ;  /* 0x0000003c00687202 */ /* 0x000fe20000000f00 */
[----:B------:R-:W-:Y:S01]  /*2040*/  VIADD R80, R114, 0x20 ;  /* 0x0000002072507836 */ /* 0x000fe20000000000 */
[----:B------:R-:W-:Y:S01]  /*2050*/  SHF.R.S32.HI R96, RZ, 0x1f, R107 ;  /* 0x0000001fff607819 */ /* 0x000fe2000001146b */
[----:B------:R-:W-:Y:S01]  /*2060*/  IMAD R108, R165, -0x40, R72 ;  /* 0xffffffc0a56c7824 */ /* 0x000fe200078e0248 */
[----:B------:R-:W-:Y:S01]  /*2070*/  SHF.R.S32.HI R98, RZ, 0x1f, R105 ;  /* 0x0000001fff627819 */ /* 0x000fe20000011469 */
[----:B-1----:R-:W-:Y:S01]  /*2080*/  IMAD.WIDE.U32 R14, R7, R2, R12 ;  /* 0x00000002070e7225 */ /* 0x002fe200078e000c */
[----:B------:R-:W-:-:S03]  /*2090*/  SHF.R.S32.HI R2, RZ, 0x1f, R50 ;  /* 0x0000001fff027819 */ /* 0x000fc60000011432 */
[C---:B------:R-:W-:Y:S01]  /*20a0*/  IMAD R15, R7.reuse, R3, R15 ;  /* 0x00000003070f7224 */ /* 0x040fe200078e020f */
[----:B------:R-:W-:Y:S01]  /*20b0*/  SHF.R.S32.HI R3, RZ, 0x1f, R16 ;  /* 0x0000001fff037819 */ /* 0x000fe20000011410 */
[----:B--2---:R-:W-:Y:S01]  /*20c0*/  IMAD.WIDE.U32 R18, R7, UR10, R12 ;  /* 0x0000000a07127c25 */ /* 0x004fe2000f8e000c */
[----:B----4-:R-:W-:-:S03]  /*20d0*/  SHF.L.U32 R97, R100, 0x6, RZ ;  /* 0x0000000664617819 */ /* 0x010fc600000006ff */
[----:B------:R-:W-:-:S04]  /*20e0*/  IMAD.WIDE.U32 R20, R60, UR16, R14 ;  /* 0x000000103c147c25 */ /* 0x000fc8000f8e000e */
[----:B---3--:R-:W-:Y:S02]  /*20f0*/  IMAD R15, R3, UR12, RZ ;  /* 0x0000000c030f7c24 */ /* 0x008fe4000f8e02ff */
[----:B------:R-:W-:Y:S02]  /*2100*/  IMAD R21, R60, UR17, R21 ;  /* 0x000000113c157c24 */ /* 0x000fe4000f8e0215 */
[C---:B------:R-:W-:Y:S02]  /*2110*/  IMAD R6, R16.reuse, UR13, R15 ;  /* 0x0000000d10067c24 */ /* 0x040fe4000f8e020f */
[----:B------:R-:W-:Y:S01]  /*2120*/  IMAD.WIDE.U32 R14, R16, UR12, R20 ;  /* 0x0000000c100e7c25 */ /* 0x000fe2000f8e0014 */
[----:B------:R-:W1:Y:S03]  /*2130*/  LDCU.64 UR12, c[0x0][0x4e0] ;  /* 0x00009c00ff0c77ac */ /* 0x000e660008000a00 */
[----:B------:R-:W-:Y:S01]  /*2140*/  IMAD R19, R7, UR11, R19 ;  /* 0x0000000b07137c24 */ /* 0x000fe2000f8e0213 */
[----:B------:R-:W-:Y:S01]  /*2150*/  IADD3 R7, PT, PT, R15, R6, RZ ;  /* 0x000000060f077210 */ /* 0x000fe20007ffe0ff */
[----:B------:R-:W-:Y:S01]  /*2160*/  IMAD R3, R3, UR18, RZ ;  /* 0x0000001203037c24 */ /* 0x000fe2000f8e02ff */
[----:B------:R-:W-:Y:S01]  /*2170*/  SHF.R.S32.HI R15, RZ, 0x1f, R72 ;  /* 0x0000001fff0f7819 */ /* 0x000fe20000011448 */
[----:B------:R-:W-:Y:S01]  /*2180*/  IMAD.WIDE.U32 R20, R60, R100, R18 ;  /* 0x000000643c147225 */ /* 0x000fe200078e0012 */
[----:B------:R-:W2:Y:S02]  /*2190*/  LDCU.64 UR10, c[0x0][0x4d0] ;  /* 0x00009a00ff0a77ac */ /* 0x000ea40008000a00 */
[----:B------:R-:W-:Y:S01]  /*21a0*/  IADD3.X R15, PT, PT, RZ, ~R15, RZ, P0, !PT ;  /* 0x8000000fff0f7210 */ /* 0x000fe200007fe4ff */
[----:B------:R-:W-:Y:S01]  /*21b0*/  IMAD R18, R16, UR19, R3 ;  /* 0x0000001310127c24 */ /* 0x000fe2000f8e0203 */
[----:B------:R-:W-:Y:S01]  /*21c0*/  IADD3 R90, P0, PT, R50, R74, RZ ;  /* 0x0000004a325a7210 */ /* 0x000fe20007f1e0ff */
[----:B------:R-:W-:Y:S01]  /*21d0*/  IMAD R21, R60, R101, R21 ;  /* 0x000000653c157224 */ /* 0x000fe200078e0215 */
[----:B------:R-:W-:Y:S01]  /*21e0*/  IADD3 R50, P1, PT, R50, R75, RZ ;  /* 0x0000004b32327210 */ /* 0x000fe20007f3e0ff */
[----:B------:R-:W-:Y:S01]  /*21f0*/  IMAD R89, R15, UR16, RZ ;  /* 0x000000100f597c24 */ /* 0x000fe2000f8e02ff */
[----:B------:R-:W3:Y:S01]  /*2200*/  LDCU.U8 UR19, c[0x0][0x533] ;  /* 0x0000a660ff1377ac */ /* 0x000ee20008000000 */
[----:B------:R-:W-:Y:S01]  /*2210*/  IMAD.WIDE.U32 R16, R16, UR18, R20 ;  /* 0x0000001210107c25 */ /* 0x000fe2000f8e0014 */
[----:B------:R-:W-:-:S03]  /*2220*/  USHF.L.U32 UR18, UR16, 0x6, URZ ;  /* 0x0000000610127899 */ /* 0x000fc600080006ff */
[C---:B------:R-:W-:Y:S01]  /*2230*/  IMAD.X R3, R2.reuse, 0x1, R73, P1 ;  /* 0x0000000102037824 */ /* 0x040fe200008e0649 */
[----:B------:R-:W-:Y:S01]  /*2240*/  IADD3 R19, PT, PT, R17, R18, RZ ;  /* 0x0000001211137210 */ /* 0x000fe20007ffe0ff */
[----:B------:R-:W-:Y:S01]  /*2250*/  IMAD.X R91, R2, 0x1, R71, P0 ;  /* 0x00000001025b7824 */ /* 0x000fe200000e0647 */
[----:B------:R-:W-:Y:S01]  /*2260*/  MOV R18, R16 ;  /* 0x0000001000127202 */ /* 0x000fe20000000f00 */
[----:B------:R-:W-:Y:S01]  /*2270*/  IMAD R89, R4, UR17, R89 ;  /* 0x0000001104597c24 */ /* 0x000fe2000f8e0259 */
[C---:B------:R-:W-:Y:S01]  /*2280*/  SHF.L.U64.HI R2, R50.reuse, 0x1, R3 ;  /* 0x0000000132027819 */ /* 0x040fe20000010203 */
[----:B------:R-:W-:Y:S01]  /*2290*/  IMAD.SHL.U32 R50, R50, 0x2, RZ ;  /* 0x0000000232327824 */ /* 0x000fe200078e00ff */
[----:B------:R-:W4:Y:S01]  /*22a0*/  LDCU UR17, c[0x0][0x450] ;  /* 0x00008a00ff1177ac */ /* 0x000f220008000800 */
[----:B------:R-:W-:Y:S01]  /*22b0*/  SHF.L.U64.HI R91, R90, 0x1, R91 ;  /* 0x000000015a5b7819 */ /* 0x000fe2000001025b */
[----:B------:R-:W-:Y:S02]  /*22c0*/  IMAD.MOV.U32 R6, RZ, RZ, R14 ;  /* 0x000000ffff067224 */ /* 0x000fe400078e000e */
[----:B------:R-:W-:Y:S01]  /*22d0*/  IADD3 R16, P0, PT, R50, UR14, RZ ;  /* 0x0000000e32107c10 */ /* 0x000fe2000ff1e0ff */
[----:B------:R-:W-:Y:S01]  /*22e0*/  IMAD.SHL.U32 R90, R90, 0x2, RZ ;  /* 0x000000025a5a7824 */ /* 0x000fe200078e00ff */
[----:B---3--:R-:W-:Y:S01]  /*22f0*/  UISETP.NE.AND UP0, UPT, UR19, URZ, UPT ;  /* 0x000000ff1300728c */ /* 0x008fe2000bf05270 */
[-C--:B------:R-:W-:Y:S01]  /*2300*/  IMAD R15, R15, R100.reuse, RZ ;  /* 0x000000640f0f7224 */ /* 0x080fe200078e02ff */
[----:B------:R-:W-:Y:S01]  /*2310*/  IADD3.X R17, PT, PT, R2, UR15, RZ, P0, !PT ;  /* 0x0000000f02117c10 */ /* 0x000fe200087fe4ff */
[----:B------:R-:W-:Y:S01]  /*2320*/  IMAD.WIDE.U32 R6, R4, UR16, R6 ;  /* 0x0000001004067c25 */ /* 0x000fe2000f8e0006 */
[----:B--2---:R-:W-:Y:S01]  /*2330*/  IADD3 R50, P0, PT, R50, UR10, RZ ;  /* 0x0000000a32327c10 */ /* 0x004fe2000ff1e0ff */
[----:B------:R-:W2:Y:S01]  /*2340*/  LDCU UR16, c[0x0][0x440] ;  /* 0x00008800ff1077ac */ /* 0x000ea20008000800 */
[----:B------:R-:W-:Y:S01]  /*2350*/  IADD3 R92, P1, PT, R90, UR14, RZ ;  /* 0x0000000e5a5c7c10 */ /* 0x000fe2000ff3e0ff */
[----:B------:R-:W-:Y:S01]  /*2360*/  IMAD R15, R4, R101, R15 ;  /* 0x00000065040f7224 */ /* 0x000fe200078e020f */
[----:B------:R-:W-:Y:S01]  /*2370*/  IADD3.X R51, PT, PT, R2, UR11, RZ, P0, !PT ;  /* 0x0000000b02337c10 */ /* 0x000fe200087fe4ff */
[----:B------:R-:W-:Y:S01]  /*2380*/  IMAD.WIDE.U32 R4, R4, R100, R18 ;  /* 0x0000006404047225 */ /* 0x000fe200078e0012 */
[----:B------:R-:W-:-:S02]  /*2390*/  IADD3 R0, P0, PT, RZ, -UR20, RZ ;  /* 0x80000014ff007c10 */ /* 0x000fc4000ff1e0ff */
[----:B------:R-:W-:Y:S01]  /*23a0*/  IADD3.X R93, PT, PT, R91, UR15, RZ, P1, !PT ;  /* 0x0000000f5b5d7c10 */ /* 0x000fe20008ffe4ff */
[----:B------:R-:W-:Y:S01]  /*23b0*/  IMAD.IADD R89, R7, 0x1, R89 ;  /* 0x0000000107597824 */ /* 0x000fe200078e0259 */
[----:B------:R-:W-:Y:S01]  /*23c0*/  IADD3.X R3, PT, PT, RZ, ~UR18, RZ, P0, !PT ;  /* 0x80000012ff037c10 */ /* 0x000fe200087fe4ff */
[----:B------:R-:W-:Y:S01]  /*23d0*/  IMAD.X R97, RZ, RZ, ~R97, P0 ;  /* 0x000000ffff617224 */ /* 0x000fe200000e0e61 */
[----:B------:R-:W-:Y:S01]  /*23e0*/  LEA R88, P3, R6, UR8, 0x1 ;  /* 0x0000000806587c11 */ /* 0x000fe2000f8608ff */
[----:B------:R-:W-:Y:S01]  /*23f0*/  IMAD.SHL.U32 R103, R100, 0x10, RZ ;  /* 0x0000001064677824 */ /* 0x000fe200078e00ff */
[----:B------:R-:W-:Y:S01]  /*2400*/  IADD3 R15, PT, PT, R5, R15, RZ ;  /* 0x0000000f050f7210 */ /* 0x000fe20007ffe0ff */
[----:B------:R-:W-:Y:S01]  /*2410*/  IMAD R106, R165, -0x40, R68 ;  /* 0xffffffc0a56a7824 */ /* 0x000fe200078e0244 */
[----:B------:R-:W-:Y:S01]  /*2420*/  LEA R14, P2, R4, UR6, 0x1 ;  /* 0x00000006040e7c11 */ /* 0x000fe2000f8408ff */
[----:B------:R-:W-:Y:S01]  /*2430*/  IMAD.MOV.U32 R102, RZ, RZ, R165 ;  /* 0x000000ffff667224 */ /* 0x000fe200078e00a5 */
[----:B------:R-:W-:Y:S01]  /*2440*/  IADD3 R90, P1, PT, R90, UR10, RZ ;  /* 0x0000000a5a5a7c10 */ /* 0x000fe2000ff3e0ff */
[----:B------:R-:W3:Y:S01]  /*2450*/  LDCU.64 UR14, c[0x0][0x3c0] ;  /* 0x00007800ff0e77ac */ /* 0x000ee20008000a00 */
[----:B------:R-:W-:-:S02]  /*2460*/  SHF.L.U64.HI R101, R100, 0x4, R101 ;  /* 0x0000000464657819 */ /* 0x000fc40000010265 */
[C---:B------:R-:W-:Y:S02]  /*2470*/  SHF.R.S64 R99, R0.reuse, 0x1f, R97 ;  /* 0x0000001f00637819 */ /* 0x040fe40000001061 */
[----:B------:R-:W-:Y:S02]  /*2480*/  SHF.R.S32.HI R100, RZ, 0x1f, R109 ;  /* 0x0000001fff647819 */ /* 0x000fe4000001146d */
[----:B----4-:R-:W-:Y:S02]  /*2490*/  MOV R18, UR17 ;  /* 0x0000001100127c02 */ /* 0x010fe40008000f00 */
[--C-:B------:R-:W-:Y:S02]  /*24a0*/  SHF.R.S64 R95, R0, 0x1f, R3.reuse ;  /* 0x0000001f005f7819 */ /* 0x100fe40000001003 */
[----:B------:R-:W-:Y:S02]  /*24b0*/  SHF.R.S32.HI R94, RZ, 0x1f, R3 ;  /* 0x0000001fff5e7819 */ /* 0x000fe40000011403 */
[----:B------:R-:W-:-:S02]  /*24c0*/  SHF.R.S32.HI R97, RZ, 0x1f, R97 ;  /* 0x0000001fff617819 */ /* 0x000fc40000011461 */
[----:B------:R-:W-:Y:S02]  /*24d0*/  LEA.HI.X R89, R6, UR9, R89, 0x1, P3 ;  /* 0x0000000906597c11 */ /* 0x000fe400098f0c59 */
[----:B------:R-:W-:Y:S01]  /*24e0*/  LEA.HI.X R15, R4, UR7, R15, 0x1, P2 ;  /* 0x00000007040f7c11 */ /* 0x000fe200090f0c0f */
[----:B------:R-:W4:Y:S01]  /*24f0*/  LDCU.64 UR6, c[0x0][0x3b8] ;  /* 0x00007700ff0677ac */ /* 0x000f220008000a00 */
[----:B------:R-:W-:Y:S01]  /*2500*/  IADD3.X R91, PT, PT, R91, UR11, RZ, P1, !PT ;  /* 0x0000000b5b5b7c10 */ /* 0x000fe20008ffe4ff */
[----:B--23--:R-:W1:Y:S06]  /*2510*/  LDCU.128 UR8, c[0x0][0x3a0] ;  /* 0x00007400ff0877ac */ /* 0x00ce6c0008000c00 */
.L_x_719:
[----:B------:R-:W-:Y:S01]  /*2520*/  VIADD R106, R106, 0x40 ;  /* 0x000000406a6a7836 */ /* 0x000fe20000000000 */
[----:B------:R-:W-:Y:S01]  /*2530*/  BSSY.RECONVERGENT B0, `(.L_x_636) ;  /* 0x0000013000007945 */ /* 0x000fe20003800200 */
[----:B------:R-:W-:Y:S03]  /*2540*/  VIADD R108, R108, 0x40 ;  /* 0x000000406c6c7836 */ /* 0x000fe60000000000 */
[CC--:B------:R-:W-:Y:S02]  /*2550*/  ISETP.GE.AND P5, PT, R114.reuse, R106.reuse, PT ;  /* 0x0000006a7200720c */ /* 0x0c0fe40003fa6270 */
[C---:B------:R-:W-:Y:S02]  /*2560*/  ISETP.GE.AND P4, PT, R81.reuse, R106, PT ;  /* 0x0000006a5100720c */ /* 0x040fe40003f86270 */
[-C--:B------:R-:W-:Y:S02]  /*2570*/  ISETP.GE.AND P5, PT, R114, R108.reuse, !P5 ;  /* 0x0000006c7200720c */ /* 0x080fe40006fa6270 */
[----:B------:R-:W-:Y:S11]  /*2580*/  ISETP.GE.AND P4, PT, R81, R108, !P4 ;  /* 0x0000006c5100720c */ /* 0x000ff60006786270 */
[----:B------:R-:W-:Y:S05]  /*2590*/  @!P5 BRA `(.L_x_637) ;  /* 0x000000000030d947 */ /* 0x000fea0003800000 */
[----:B------:R-:W-:Y:S02]  /*25a0*/  ISETP.GE.AND P1, PT, R12, UR16, PT ;  /* 0x000000100c007c0c */ /* 0x000fe4000bf26270 */
[----:B------:R-:W-:Y:S11]  /*25b0*/  ISETP.GE.AND P0, PT, R11, UR16, PT ;  /* 0x000000100b007c0c */ /* 0x000ff6000bf06270 */
[----:B------:R-:W2:Y:S04]  /*25c0*/  @!P1 LDG.E.128 R4, desc[UR4][R88.64] ;  /* 0x0000000458049981 */ /* 0x000ea8000c1e1d00 */
[----:B--2---:R2:W-:Y:S01]  /*25d0*/  @!P1 STG.E.128 desc[UR4][R84.64], R4 ;  /* 0x0000000454009986 */ /* 0x0045e2000c101d04 */
[----:B------:R-:W-:Y:S03]  /*25e0*/  ISETP.GE.AND P1, PT, R10, UR16, PT ;  /* 0x000000100a007c0c */ /* 0x000fe6000bf26270 */
[----:B------:R-:W3:Y:S04]  /*25f0*/  @!P0 LDG.E.128 R24, desc[UR4][R88.64+0x80] ;  /* 0x0000800458188981 */ /* 0x000ee8000c1e1d00 */
[----:B---3--:R3:W-:Y:S01]  /*2600*/  @!P0 STG.E.128 desc[UR4][R84.64+0x80], R24 ;  /* 0x0000801854008986 */ /* 0x0087e2000c101d04 */
[----:B------:R-:W-:Y:S05]  /*2610*/  ISETP.GE.AND P0, PT, R9, UR16, PT ;  /* 0x0000001009007c0c */ /* 0x000fea000bf06270 */
[----:B------:R-:W5:Y:S04]  /*2620*/  @!P1 LDG.E.128 R20, desc[UR4][R88.64+0x100] ;  /* 0x0001000458149981 */ /* 0x000f68000c1e1d00 */
[----:B-----5:R3:W-:Y:S04]  /*2630*/  @!P1 STG.E.128 desc[UR4][R84.64+0x100], R20 ;  /* 0x0001001454009986 */ /* 0x0207e8000c101d04 */
[----:B--2---:R-:W2:Y:S04]  /*2640*/  @!P0 LDG.E.128 R4, desc[UR4][R88.64+0x180] ;  /* 0x0001800458048981 */ /* 0x004ea8000c1e1d00 */
[----:B--2---:R3:W-:Y:S02]  /*2650*/  @!P0 STG.E.128 desc[UR4][R84.64+0x180], R4 ;  /* 0x0001800454008986 */ /* 0x0047e4000c101d04 */
.L_x_637:
[----:B-1--4-:R-:W-:Y:S05]  /*2660*/  BSYNC.RECONVERGENT B0 ;  /* 0x0000000000007941 */ /* 0x012fea0003800200 */
.L_x_636:
[----:B------:R-:W-:Y:S04]  /*2670*/  BSSY.RECONVERGENT B0, `(.L_x_638) ;  /* 0x0000013000007945 */ /* 0x000fe80003800200 */
[----:B------:R-:W-:Y:S05]  /*2680*/  @!P4 BRA `(.L_x_639) ;  /* 0x000000000044c947 */ /* 0x000fea0003800000 */
[----:B------:R-:W1:Y:S01]  /*2690*/  LDC.64 R2, c[0x0][0x4b0] ;  /* 0x00012c00ff027b82 */ /* 0x000e620000000a00 */
[----:B------:R-:W-:Y:S02]  /*26a0*/  ISETP.GE.AND P1, PT, R12, UR16, PT ;  /* 0x000000100c007c0c */ /* 0x000fe4000bf26270 */
[C---:B------:R-:W-:Y:S04]  /*26b0*/  LEA R32, P2, R65.reuse, R84, 0x1 ;  /* 0x0000005441207211 */ /* 0x040fe800078408ff */
[----:B------:R-:W-:Y:S02]  /*26c0*/  LEA.HI.X R33, R65, R85, R64, 0x1, P2 ;  /* 0x0000005541217211 */ /* 0x000fe400010f0c40 */
[C---:B-1----:R-:W-:Y:S04]  /*26d0*/  LEA R34, P0, R2.reuse, R88, 0x5 ;  /* 0x0000005802227211 */ /* 0x042fe800078028ff */
[----:B------:R-:W-:Y:S02]  /*26e0*/  LEA.HI.X R35, R2, R89, R3, 0x5, P0 ;  /* 0x0000005902237211 */ /* 0x000fe400000f2c03 */
[----:B------:R-:W-:Y:S03]  /*26f0*/  ISETP.GE.AND P0, PT, R11, UR16, PT ;  /* 0x000000100b007c0c */ /* 0x000fe6000bf06270 */
[----:B------:R-:W2:Y:S04]  /*2700*/  @!P1 LDG.E.128 R28, desc[UR4][R34.64] ;  /* 0x00000004221c9981 */ /* 0x000ea8000c1e1d00 */
[----:B--2---:R1:W-:Y:S01]  /*2710*/  @!P1 STG.E.128 desc[UR4][R32.64], R28 ;  /* 0x0000001c20009986 */ /* 0x0043e2000c101d04 */
[----:B------:R-:W-:Y:S05]  /*2720*/  ISETP.GE.AND P1, PT, R10, UR16, PT ;  /* 0x000000100a007c0c */ /* 0x000fea000bf26270 */
[----:B---3--:R-:W2:Y:S04]  /*2730*/  @!P0 LDG.E.128 R24, desc[UR4][R34.64+0x80] ;  /* 0x0000800422188981 */ /* 0x008ea8000c1e1d00 */
[----:B--2---:R1:W-:Y:S01]  /*2740*/  @!P0 STG.E.128 desc[UR4][R32.64+0x80], R24 ;  /* 0x0000801820008986 */ /* 0x0043e2000c101d04 */
[----:B------:R-:W-:Y:S03]  /*2750*/  ISETP.GE.AND P0, PT, R9, UR16, PT ;  /* 0x0000001009007c0c */ /* 0x000fe6000bf06270 */
[----:B------:R-:W2:Y:S04]  /*2760*/  @!P1 LDG.E.128 R20, desc[UR4][R34.64+0x100] ;  /* 0x0001000422149981 */ /* 0x000ea8000c1e1d00 */
[----:B--2---:R1:W-:Y:S06]  /*2770*/  @!P1 STG.E.128 desc[UR4][R32.64+0x100], R20 ;  /* 0x0001001420009986 */ /* 0x0043ec000c101d04 */
[----:B------:R-:W2:Y:S04]  /*2780*/  @!P0 LDG.E.128 R4, desc[UR4][R34.64+0x180] ;  /* 0x0001800422048981 */ /* 0x000ea8000c1e1d00 */
[----:B--2---:R1:W-:Y:S02]  /*2790*/  @!P0 STG.E.128 desc[UR4][R32.64+0x180], R4 ;  /* 0x0001800420008986 */ /* 0x0043e4000c101d04 */
.L_x_639:
[----:B------:R-:W-:Y:S05]  /*27a0*/  BSYNC.RECONVERGENT B0 ;  /* 0x0000000000007941 */ /* 0x000fea0003800200 */
.L_x_638:
[C---:B------:R-:W-:Y:S01]  /*27b0*/  ISETP.GE.AND P3, PT, R80.reuse, R106, PT ;  /* 0x0000006a5000720c */ /* 0x040fe20003f66270 */
[----:B------:R-:W-:Y:S03]  /*27c0*/  BSSY.RECONVERGENT B0, `(.L_x_640) ;  /* 0x0000016000007945 */ /* 0x000fe60003800200 */
[----:B------:R-:W-:Y:S11]  /*27d0*/  ISETP.GE.AND P3, PT, R80, R108, !P3 ;  /* 0x0000006c5000720c */ /* 0x000ff60005f66270 */
[----:B------:R-:W-:Y:S02]  /*27e0*/  @!UPT UIADD3 URZ, UPT, UPT, URZ, URZ, URZ ;  /* 0x000000fffffff290 */ /* 0x000fe4000fffe0ff */
[----:B------:R-:W-:Y:S05]  /*27f0*/  @!P3 BRA `(.L_x_641) ;  /* 0x000000000048b947 */ /* 0x000fea0003800000 */
[----:B------:R-:W2:Y:S01]  /*2800*/  LDC.64 R2, c[0x0][0x4b0] ;  /* 0x00012c00ff027b82 */ /* 0x000ea20000000a00 */
[----:B------:R-:W-:Y:S02]  /*2810*/  ISETP.GE.AND P1, PT, R12, UR16, PT ;  /* 0x000000100c007c0c */ /* 0x000fe4000bf26270 */
[C---:B--2---:R-:W-:Y:S04]  /*2820*/  LEA R34, P0, R2.reuse, R88, 0x6 ;  /* 0x0000005802227211 */ /* 0x044fe800078030ff */
[----:B------:R-:W-:Y:S02]  /*2830*/  LEA.HI.X R35, R2, R89, R3, 0x6, P0 ;  /* 0x0000005902237211 */ /* 0x000fe400000f3403 */
[----:B------:R-:W2:Y:S01]  /*2840*/  LDC.64 R2, c[0x0][0x3c0] ;  /* 0x0000f000ff027b82 */ /* 0x000ea20000000a00 */
[----:B------:R-:W-:Y:S04]  /*2850*/  ISETP.GE.AND P0, PT, R11, UR16, PT ;  /* 0x000000100b007c0c */ /* 0x000fe8000bf06270 */
[----:B-1-3--:R-:W3:Y:S01]  /*2860*/  @!P1 LDG.E.128 R4, desc[UR4][R34.64] ;  /* 0x0000000422049981 */ /* 0x00aee2000c1e1d00 */
[C---:B--2---:R-:W-:Y:S04]  /*2870*/  LEA R32, P2, R2.reuse, R84, 0x6 ;  /* 0x0000005402207211 */ /* 0x044fe800078430ff */
[----:B------:R-:W-:Y:S05]  /*2880*/  LEA.HI.X R33, R2, R85, R3, 0x6, P2 ;  /* 0x0000005502217211 */ /* 0x000fea00010f3403 */
[----:B---3--:R2:W-:Y:S01]  /*2890*/  @!P1 STG.E.128 desc[UR4][R32.64], R4 ;  /* 0x0000000420009986 */ /* 0x0085e2000c101d04 */
[----:B------:R-:W-:Y:S03]  /*28a0*/  ISETP.GE.AND P1, PT, R10, UR16, PT ;  /* 0x000000100a007c0c */ /* 0x000fe6000bf26270 */
[----:B------:R-:W3:Y:S04]  /*28b0*/  @!P0 LDG.E.128 R28, desc[UR4][R34.64+0x80] ;  /* 0x00008004221c8981 */ /* 0x000ee8000c1e1d00 */
[----:B---3--:R2:W-:Y:S01]  /*28c0*/  @!P0 STG.E.128 desc[UR4][R32.64+0x80], R28 ;  /* 0x0000801c20008986 */ /* 0x0085e2000c101d04 */
[----:B------:R-:W-:Y:S05]  /*28d0*/  ISETP.GE.AND P0, PT, R9, UR16, PT ;  /* 0x0000001009007c0c */ /* 0x000fea000bf06270 */
[----:B------:R-:W3:Y:S04]  /*28e0*/  @!P1 LDG.E.128 R24, desc[UR4][R34.64+0x100] ;  /* 0x0001000422189981 */ /* 0x000ee8000c1e1d00 */
[----:B---3--:R2:W-:Y:S04]  /*28f0*/  @!P1 STG.E.128 desc[UR4][R32.64+0x100], R24 ;  /* 0x0001001820009986 */ /* 0x0085e8000c101d04 */
[----:B------:R-:W3:Y:S04]  /*2900*/  @!P0 LDG.E.128 R20, desc[UR4][R34.64+0x180] ;  /* 0x0001800422148981 */ /* 0x000ee8000c1e1d00 */
[----:B---3--:R2:W-:Y:S02]  /*2910*/  @!P0 STG.E.128 desc[UR4][R32.64+0x180], R20 ;  /* 0x0001801420008986 */ /* 0x0085e4000c101d04 */
.L_x_641:
[----:B------:R-:W-:Y:S05]  /*2920*/  BSYNC.RECONVERGENT B0 ;  /* 0x0000000000007941 */ /* 0x000fea0003800200 */
.L_x_640:
[C---:B------:R-:W-:Y:S01]  /*2930*/  ISETP.GE.AND P2, PT, R79.reuse, R106, PT ;  /* 0x0000006a4f00720c */ /* 0x040fe20003f46270 */
[----:B------:R-:W-:Y:S03]  /*2940*/  BSSY.RECONVERGENT B0, `(.L_x_642) ;  /* 0x0000018000007945 */ /* 0x000fe60003800200 */
[----:B------:R-:W-:Y:S11]  /*2950*/  ISETP.GE.AND P2, PT, R79, R108, !P2 ;  /* 0x0000006c4f00720c */ /* 0x000ff60005746270 */
[----:B------:R-:W-:Y:S02]  /*2960*/  @!UPT UIADD3 URZ, UPT, UPT, URZ, URZ, URZ ;  /* 0x000000fffffff290 */ /* 0x000fe4000fffe0ff */
[----:B------:R-:W-:Y:S05]  /*2970*/  @!P2 BRA `(.L_x_643) ;  /* 0x000000000050a947 */ /* 0x000fea0003800000 */
[----:B------:R-:W1:Y:S01]  /*2980*/  LDC.64 R2, c[0x0][0x4b0] ;  /* 0x00012c00ff027b82 */ /* 0x000e620000000a00 */
[----:B------:R-:W-:Y:S02]  /*2990*/  ISETP.GE.AND P1, PT, R12, UR16, PT ;  /* 0x000000100c007c0c */ /* 0x000fe4000bf26270 */
[----:B------:R-:W-:Y:S01]  /*29a0*/  ISETP.GE.AND P0, PT, R11, UR16, PT ;  /* 0x000000100b007c0c */ /* 0x000fe2000bf06270 */
[----:B-12---:R-:W-:Y:S04]  /*29b0*/  IMAD.WIDE.U32 R32, R2, 0x60, R88 ;  /* 0x0000006002207825 */ /* 0x006fe800078e0058 */
[----:B------:R-:W-:Y:S05]  /*29c0*/  IMAD R3, R3, 0x60, RZ ;  /* 0x0000006003037824 */ /* 0x000fea00078e02ff */
[----:B------:R-:W-:Y:S02]  /*29d0*/  IADD3 R33, PT, PT, R33, R3, RZ ;  /* 0x0000000321217210 */ /* 0x000fe40007ffe0ff */
[----:B------:R-:W1:Y:S03]  /*29e0*/  LDC.64 R2, c[0x0][0x3c0] ;  /* 0x0000f000ff027b82 */ /* 0x000e660000000a00 */
[----:B---3--:R-:W2:Y:S01]  /*29f0*/  @!P1 LDG.E.128 R4, desc[UR4][R32.64] ;  /* 0x0000000420049981 */ /* 0x008ea2000c1e1d00 */
[----:B-1----:R-:W-:Y:S04]  /*2a00*/  IMAD.WIDE.U32 R34, R2, 0x60, R84 ;  /* 0x0000006002227825 */ /* 0x002fe800078e0054 */
[----:B------:R-:W-:Y:S05]  /*2a10*/  IMAD R3, R3, 0x60, RZ ;  /* 0x0000006003037824 */ /* 0x000fea00078e02ff */
[----:B------:R-:W-:Y:S05]  /*2a20*/  IADD3 R35, PT, PT, R35, R3, RZ ;  /* 0x0000000323237210 */ /* 0x000fea0007ffe0ff */
[----:B--2---:R4:W-:Y:S01]  /*2a30*/  @!P1 STG.E.128 desc[UR4][R34.64], R4 ;  /* 0x0000000422009986 */ /* 0x0049e2000c101d04 */
[----:B------:R-:W-:Y:S03]  /*2a40*/  ISETP.GE.AND P1, PT, R10, UR16, PT ;  /* 0x000000100a007c0c */ /* 0x000fe6000bf26270 */
[----:B------:R-:W2:Y:S04]  /*2a50*/  @!P0 LDG.E.128 R28, desc[UR4][R32.64+0x80] ;  /* 0x00008004201c8981 */ /* 0x000ea8000c1e1d00 */
[----:B--2---:R4:W-:Y:S01]  /*2a60*/  @!P0 STG.E.128 desc[UR4][R34.64+0x80], R28 ;  /* 0x0000801c22008986 */ /* 0x0049e2000c101d04 */
[----:B------:R-:W-:Y:S05]  /*2a70*/  ISETP.GE.AND P0, PT, R9, UR16, PT ;  /* 0x0000001009007c0c */ /* 0x000fea000bf06270 */
[----:B------:R-:W2:Y:S04]  /*2a80*/  @!P1 LDG.E.128 R24, desc[UR4][R32.64+0x100] ;  /* 0x0001000420189981 */ /* 0x000ea8000c1e1d00 */
[----:B--2---:R4:W-:Y:S04]  /*2a90*/  @!P1 STG.E.128 desc[UR4][R34.64+0x100], R24 ;  /* 0x0001001822009986 */ /* 0x0049e8000c101d04 */
[----:B------:R-:W2:Y:S04]  /*2aa0*/  @!P0 LDG.E.128 R20, desc[UR4][R32.64+0x180] ;  /* 0x0001800420148981 */ /* 0x000ea8000c1e1d00 */
[----:B--2---:R4:W-:Y:S02]  /*2ab0*/  @!P0 STG.E.128 desc[UR4][R34.64+0x180], R20 ;  /* 0x0001801422008986 */ /* 0x0049e4000c101d04 */
.L_x_643:
[----:B------:R-:W-:Y:S05]  /*2ac0*/  BSYNC.RECONVERGENT B0 ;  /* 0x0000000000007941 */ /* 0x000fea0003800200 */
.L_x_642:
[----:B------:R-:W-:Y:S01]  /*2ad0*/  VIADD R102, R102, 0xffffffff ;  /* 0xffffffff66667836 */ /* 0x000fe20000000000 */
[----:B------:R-:W-:Y:S01]  /*2ae0*/  ISETP.NE.AND P0, PT, R18, RZ, PT ;  /* 0x000000ff1200720c */ /* 0x000fe20003f05270 */
[----:B------:R-:W-:Y:S01]  /*2af0*/  BSSY.RECONVERGENT B2, `(.L_x_644) ;  /* 0x000095d000027945 */ /* 0x000fe20003800200 */
[----:B------:R-:W-:Y:S01]  /*2b00*/  MOV R110, R104 ;  /* 0x00000068006e7202 */ /* 0x000fe20000000f00 */
[----:B------:R-:W-:Y:S10]  /*2b10*/  VIADD R104, R104, 0xffffffc0 ;  /* 0xffffffc068687836 */ /* 0x000ff40000000000 */
[----:B------:R-:W-:Y:S05]  /*2b20*/  @P0 BRA `(.L_x_645) ;  /* 0x0000000400400947 */ /* 0x000fea0003800000 */
[----:B------:R-:W-:Y:S04]  /*2b30*/  BSSY.RECONVERGENT B0, `(.L_x_646) ;  /* 0x000000e000007945 */ /* 0x000fe80003800200 */
[----:B------:R-:W-:Y:S05]  /*2b40*/  @!P5 BRA `(.L_x_647) ;  /* 0x000000000030d947 */ /* 0x000fea0003800000 */
[----:B------:R-:W-:Y:S02]  /*2b50*/  ISETP.GE.AND P1, PT, R12, UR16, PT ;  /* 0x000000100c007c0c */ /* 0x000fe4000bf26270 */
[----:B------:R-:W-:Y:S11]  /*2b60*/  ISETP.GE.AND P0, PT, R11, UR16, PT ;  /* 0x000000100b007c0c */ /* 0x000ff6000bf06270 */
[----:B-12-4-:R-:W2:Y:S04]  /*2b70*/  @!P1 LDG.E.128 R28, desc[UR4][R14.64] ;  /* 0x000000040e1c9981 */ /* 0x016ea8000c1e1d00 */
[----:B--2---:R1:W-:Y:S01]  /*2b80*/  @!P1 STG.E.128 desc[UR4][R86.64], R28 ;  /* 0x0000001c56009986 */ /* 0x0043e2000c101d04 */
[----:B------:R-:W-:Y:S03]  /*2b90*/  ISETP.GE.AND P1, PT, R10, UR16, PT ;  /* 0x000000100a007c0c */ /* 0x000fe6000bf26270 */
[----:B---3--:R-:W2:Y:S04]  /*2ba0*/  @!P0 LDG.E.128 R24, desc[UR4][R14.64+0x80] ;  /* 0x000080040e188981 */ /* 0x008ea8000c1e1d00 */
[----:B--2---:R1:W-:Y:S01]  /*2bb0*/  @!P0 STG.E.128 desc[UR4][R86.64+0x80], R24 ;  /* 0x0000801856008986 */ /* 0x0043e2000c101d04 */
[----:B------:R-:W-:Y:S05]  /*2bc0*/  ISETP.GE.AND P0, PT, R9, UR16, PT ;  /* 0x0000001009007c0c */ /* 0x000fea000bf06270 */
[----:B------:R-:W2:Y:S04]  /*2bd0*/  @!P1 LDG.E.128 R20, desc[UR4][R14.64+0x100] ;  /* 0x000100040e149981 */ /* 0x000ea8000c1e1d00 */
[----:B--2---:R1:W-:Y:S04]  /*2be0*/  @!P1 STG.E.128 desc[UR4][R86.64+0x100], R20 ;  /* 0x0001001456009986 */ /* 0x0043e8000c101d04 */
[----:B------:R-:W2:Y:S04]  /*2bf0*/  @!P0 LDG.E.128 R4, desc[UR4][R14.64+0x180] ;  /* 0x000180040e048981 */ /* 0x000ea8000c1e1d00 */
[----:B--2---:R1:W-:Y:S02]  /*2c00*/  @!P0 STG.E.128 desc[UR4][R86.64+0x180], R4 ;  /* 0x0001800456008986 */ /* 0x0043e4000c101d04 */
.L_x_647:
[----:B------:R-:W-:Y:S05]  /*2c10*/  BSYNC.RECONVERGENT B0 ;  /* 0x0000000000007941 */ /* 0x000fea0003800200 */
.L_x_646:
[----:B------:R-:W-:Y:S04]  /*2c20*/  BSSY.RECONVERGENT B0, `(.L_x_648) ;  /* 0x0000012000007945 */ /* 0x000fe80003800200 */
[----:B------:R-:W-:Y:S05]  /*2c30*/  @!P4 BRA `(.L_x_649) ;  /* 0x000000000040c947 */ /* 0x000fea0003800000 */
[----:B------:R-:W-:Y:S02]  /*2c40*/  ISETP.GE.AND P1, PT, R12, UR16, PT ;  /* 0x000000100c007c0c */ /* 0x000fe4000bf26270 */
[----:B------:R-:W-:Y:S02]  /*2c50*/  LEA R18, P0, R103, R14, 0x1 ;  /* 0x0000000e67127211 */ /* 0x000fe400078008ff */
[----:B------:R-:W-:Y:S02]  /*2c60*/  LEA R2, P4, R63, R86, 0x1 ;  /* 0x000000563f027211 */ /* 0x000fe400078808ff */
[----:B------:R-:W-:Y:S02]  /*2c70*/  LEA.HI.X R19, R103, R15, R101, 0x1, P0 ;  /* 0x0000000f67137211 */ /* 0x000fe400000f0c65 */
[----:B------:R-:W-:Y:S02]  /*2c80*/  ISETP.GE.AND P0, PT, R11, UR16, PT ;  /* 0x000000100b007c0c */ /* 0x000fe4000bf06270 */
[----:B------:R-:W-:Y:S03]  /*2c90*/  LEA.HI.X R3, R63, R87, R62, 0x1, P4 ;  /* 0x000000573f037211 */ /* 0x000fe600020f0c3e */
        /* <DEDUP_REMOVED lines=10> */
.L_x_649:
[----:B------:R-:W-:Y:S05]  /*2d40*/  BSYNC.RECONVERGENT B0 ;  /* 0x0000000000007941 */ /* 0x000fea0003800200 */
.L_x_648:
[----:B------:R-:W-:Y:S04]  /*2d50*/  BSSY.RECONVERGENT B0, `(.L_x_650) ;  /* 0x0000014000007945 */ /* 0x000fe80003800200 */
[----:B------:R-:W-:Y:S05]  /*2d60*/  @!P3 BRA `(.L_x_651) ;  /* 0x000000000048b947 */ /* 0x000fea0003800000 */
[----:B-1----:R-:W2:Y:S01]  /*2d70*/  LDC.64 R2, c[0x0][0x4a8] ;  /* 0x00012a00ff027b82 */ /* 0x002ea20000000a00 */
[----:B------:R-:W-:Y:S02]  /*2d80*/  ISETP.GE.AND P1, PT, R12, UR16, PT ;  /* 0x000000100c007c0c */ /* 0x000fe4000bf26270 */
[C---:B--2---:R-:W-:Y:S04]  /*2d90*/  LEA R32, P0, R2.reuse, R14, 0x6 ;  /* 0x0000000e02207211 */ /* 0x044fe800078030ff */
[----:B------:R-:W-:Y:S02]  /*2da0*/  LEA.HI.X R33, R2, R15, R3, 0x6, P0 ;  /* 0x0000000f02217211 */ /* 0x000fe400000f3403 */
[----:B------:R-:W1:Y:S01]  /*2db0*/  LDC.64 R2, c[0x0][0x3b8] ;  /* 0x0000ee00ff027b82 */ /* 0x000e620000000a00 */
[----:B------:R-:W-:Y:S04]  /*2dc0*/  ISETP.GE.AND P0, PT, R11, UR16, PT ;  /* 0x000000100b007c0c */ /* 0x000fe8000bf06270 */
[----:B---34-:R-:W2:Y:S01]  /*2dd0*/  @!P1 LDG.E.128 R4, desc[UR4][R32.64] ;  /* 0x0000000420049981 */ /* 0x018ea2000c1e1d00 */
[C---:B-1----:R-:W-:Y:S04]  /*2de0*/  LEA R18, P3, R2.reuse, R86, 0x6 ;  /* 0x0000005602127211 */ /* 0x042fe800078630ff */
[----:B------:R-:W-:Y:S05]  /*2df0*/  LEA.HI.X R19, R2, R87, R3, 0x6, P3 ;  /* 0x0000005702137211 */ /* 0x000fea00018f3403 */
        /* <DEDUP_REMOVED lines=9> */
.L_x_651:
[----:B------:R-:W-:Y:S05]  /*2e90*/  BSYNC.RECONVERGENT B0 ;  /* 0x0000000000007941 */ /* 0x000fea0003800200 */
.L_x_650:
[----:B-1----:R-:W-:Y:S01]  /*2ea0*/  MOV R18, RZ ;  /* 0x000000ff00127202 */ /* 0x002fe20000000f00 */
[----:B------:R-:W-:Y:S05]  /*2eb0*/  @!P2 BRA `(.L_x_652) ;  /* 0x000000900080a947 */ /* 0x000fea0003800000 */
[----:B------:R-:W1:Y:S01]  /*2ec0*/  LDC.64 R2, c[0x0][0x4a8] ;  /* 0x00012a00ff027b82 */ /* 0x000e620000000a00 */
[----:B------:R-:W-:Y:S02]  /*2ed0*/  ISETP.GE.AND P0, PT, R12, UR16, PT ;  /* 0x000000100c007c0c */ /* 0x000fe4000bf06270 */
[----:B------:R-:W-:Y:S01]  /*2ee0*/  ISETP.GE.AND P1, PT, R11, UR16, PT ;  /* 0x000000100b007c0c */ /* 0x000fe2000bf26270 */
[----:B-1----:R-:W-:Y:S02]  /*2ef0*/  IMAD R3, R3, 0x60, RZ ;  /* 0x0000006003037824 */ /* 0x002fe400078e02ff */
[----:B--2-4-:R-:W-:Y:S05]  /*2f00*/  IMAD.WIDE.U32 R28, R2, 0x60, R14 ;  /* 0x00000060021c7825 */ /* 0x014fea00078e000e */
        /* <DEDUP_REMOVED lines=9> */
[----:B--2---:R1:W-:Y:S06]  /*2fa0*/  @!P1 STG.E.128 desc[UR4][R30.64+0x80], R24 ;  /* 0x000080181e009986 */ /* 0x0043ec000c101d04 */
[----:B------:R-:W2:Y:S04]  /*2fb0*/  @!P0 LDG.E.128 R20, desc[UR4][R28.64+0x100] ;  /* 0x000100041c148981 */ /* 0x000ea8000c1e1d00 */
[----:B--2---:R1:W-:Y:S01]  /*2fc0*/  @!P0 STG.E.128 desc[UR4][R30.64+0x100], R20 ;  /* 0x000100141e008986 */ /* 0x0043e2000c101d04 */
[----:B------:R-:W-:Y:S11]  /*2fd0*/  ISETP.GE.AND P0, PT, R9, UR16, PT ;  /* 0x0000001009007c0c */ /* 0x000ff6000bf06270 */
[----:B------:R-:W-:Y:S02]  /*2fe0*/  @!UPT UIADD3 URZ, UPT, UPT, URZ, URZ, URZ ;  /* 0x000000fffffff290 */ /* 0x000fe4000fffe0ff */
[----:B------:R-:W-:Y:S05]  /*2ff0*/  @P0 BRA `(.L_x_652) ;  /* 0x0000009000300947 */ /* 0x000fea0003800000 */
[----:B-1----:R-:W2:Y:S04]  /*3000*/  LDG.E.128 R4, desc[UR4][R28.64+0x180] ;  /* 0x000180041c047981 */ /* 0x002ea8000c1e1d00 */
[----:B--2---:R1:W-:Y:S01]  /*3010*/  STG.E.128 desc[UR4][R30.64+0x180], R4 ;  /* 0x000180041e007986 */ /* 0x0043e2000c101d04 */
[----:B------:R-:W-:Y:S05]  /*3020*/  BRA `(.L_x_652) ;  /* 0x0000009000247947 */ /* 0x000fea0003800000 */
.L_x_645:
[----:B------:R-:W-:Y:S05]  /*3030*/  BRA.U !UP0, `(.L_x_653) ;  /* 0x0000003508407547 */ /* 0x000fea000b800000 */
[----:B------:R-:W-:Y:S04]  /*3040*/  BSSY.RECONVERGENT B1, `(.L_x_654) ;  /* 0x00000c9000017945 */ /* 0x000fe80003800200 */
[----:B------:R-:W-:Y:S05]  /*3050*/  @!P5 BRA `(.L_x_655) ;  /* 0x0000000c001cd947 */ /* 0x000fea0003800000 */
[----:B------:R-:W5:Y:S01]  /*3060*/  LDC R0, c[0x0][0x440] ;  /* 0x00011000ff007b82 */ /* 0x000f620000000800 */
[----:B------:R-:W-:Y:S01]  /*3070*/  BSSY.RECONVERGENT B0, `(.L_x_656) ;  /* 0x0000034000007945 */ /* 0x000fe20003800200 */
[-C--:B-----5:R-:W-:Y:S02]  /*3080*/  ISETP.GE.AND P0, PT, R12, R0.reuse, PT ;  /* 0x000000000c00720c */ /* 0x0a0fe40003f06270 */
[-C--:B------:R-:W-:Y:S02]  /*3090*/  ISETP.GE.AND P6, PT, R11, R0.reuse, PT ;  /* 0x000000000b00720c */ /* 0x080fe40003fc6270 */
[-C--:B------:R-:W-:Y:S02]  /*30a0*/  ISETP.GE.AND P5, PT, R10, R0.reuse, PT ;  /* 0x000000000a00720c */ /* 0x080fe40003fa6270 */
[----:B------:R-:W-:Y:S07]  /*30b0*/  ISETP.GE.AND P1, PT, R9, R0, PT ;  /* 0x000000000900720c */ /* 0x000fee0003f26270 */
[----:B------:R-:W-:Y:S06]  /*30c0*/  @P0 BRA `(.L_x_657) ;  /* 0x0000000000b80947 */ /* 0x000fec0003800000 */
[----:B------:R-:W-:Y:S01]  /*30d0*/  ISETP.GE.AND P0, PT, R12, R18, PT ;  /* 0x000000120c00720c */ /* 0x000fe20003f06270 */
[----:B-1234-:R-:W2:Y:S11]  /*30e0*/  LDG.E.128 R20, desc[UR4][R14.64] ;  /* 0x000000040e147981 */ /* 0x01eeb6000c1e1d00 */
[----:B------:R-:W-:Y:S01]  /*30f0*/  @!UPT UIADD3 URZ, UPT, UPT, URZ, URZ, URZ ;  /* 0x000000fffffff290 */ /* 0x000fe2000fffe0ff */
[----:B------:R-:W3:Y:S06]  /*3100*/  @!P0 LDG.E.64 R32, desc[UR4][R50.64] ;  /* 0x0000000432208981 */ /* 0x000eec000c1e1b00 */
[----:B------:R-:W4:Y:S01]  /*3110*/  @!P0 LDG.E.64 R6, desc[UR4][R16.64] ;  /* 0x0000000410068981 */ /* 0x000f22000c1e1b00 */
[----:B--2---:R-:W-:Y:S01]  /*3120*/  @!P0 LOP3.LUT R19, R20, 0xffff0000, RZ, 0xc0, !PT ;  /* 0xffff000014138812 */ /* 0x004fe200078ec0ff */
[----:B------:R-:W-:Y:S01]  /*3130*/  @!P0 IMAD.U32 R28, R22, 0x10000, RZ ;  /* 0x00010000161c8824 */ /* 0x000fe200078e00ff */
[----:B------:R-:W-:Y:S02]  /*3140*/  @!P0 SHF.L.U32 R29, R20, 0x10, RZ ;  /* 0x00000010141d8819 */ /* 0x000fe400000006ff */
[----:B------:R-:W-:Y:S02]  /*3150*/  @!P0 LOP3.LUT R25, R21, 0xffff0000, RZ, 0xc0, !PT ;  /* 0xffff000015198812 */ /* 0x000fe400078ec0ff */
[----:B------:R-:W-:Y:S02]  /*3160*/  @!P0 LOP3.LUT R24, R22, 0xffff0000, RZ, 0xc0, !PT ;  /* 0xffff000016188812 */ /* 0x000fe400078ec0ff */
[----:B------:R-:W-:Y:S02]  /*3170*/  @!P0 SHF.L.U32 R30, R23, 0x10, RZ ;  /* 0x00000010171e8819 */ /* 0x000fe400000006ff */
[C---:B---3--:R-:W-:Y:S01]  /*3180*/  @!P0 LOP3.LUT R31, R32.reuse, 0xffff0000, RZ, 0xc0, !PT ;  /* 0xffff0000201f8812 */ /* 0x048fe200078ec0ff */
[----:B------:R-:W-:Y:S02]  /*3190*/  @!P0 IMAD.U32 R27, R32, 0x10000, RZ ;  /* 0x00010000201b8824 */ /* 0x000fe400078e00ff */
[C---:B------:R-:W-:Y:S01]  /*31a0*/  @!P0 IMAD.U32 R26, R33.reuse, 0x10000, RZ ;  /* 0x00010000211a8824 */ /* 0x040fe200078e00ff */
[----:B------:R-:W-:Y:S01]  /*31b0*/  @!P0 LOP3.LUT R33, R33, 0xffff0000, RZ, 0xc0, !PT ;  /* 0xffff000021218812 */ /* 0x000fe200078ec0ff */
[----:B------:R-:W-:Y:S01]  /*31c0*/  @!P0 FMUL.FTZ R35, R19, R27 ;  /* 0x0000001b13238220 */ /* 0x000fe20000410000 */
[C---:B----4-:R-:W-:Y:S01]  /*31d0*/  @!P0 SHF.L.U32 R8, R6.reuse, 0x10, RZ ;  /* 0x0000001006088819 */ /* 0x050fe200000006ff */
[----:B------:R-:W-:Y:S01]  /*31e0*/  @!P0 FMUL.FTZ R37, R25, R31 ;  /* 0x0000001f19258220 */ /* 0x000fe20000410000 */
[----:B------:R-:W-:Y:S01]  /*31f0*/  @!P0 LOP3.LUT R6, R6, 0xffff0000, RZ, 0xc0, !PT ;  /* 0xffff000006068812 */ /* 0x000fe200078ec0ff */
[C---:B------:R-:W-:Y:S01]  /*3200*/  @!P0 FMUL.FTZ R34, R24.reuse, R26 ;  /* 0x0000001a18228220 */ /* 0x040fe20000410000 */
[----:B------:R-:W-:Y:S01]  /*3210*/  @!P0 SHF.L.U32 R5, R7, 0x10, RZ ;  /* 0x0000001007058819 */ /* 0x000fe200000006ff */
[-C--:B------:R-:W-:Y:S01]  /*3220*/  @!P0 FMUL.FTZ R0, R19, R8.reuse ;  /* 0x0000000813008220 */ /* 0x080fe20000410000 */
[----:B------:R-:W-:Y:S01]  /*3230*/  @!P0 LOP3.LUT R7, R7, 0xffff0000, RZ, 0xc0, !PT ;  /* 0xffff000007078812 */ /* 0x000fe200078ec0ff */
[----:B------:R-:W-:Y:S01]  /*3240*/  @!P0 FFMA.FTZ R35, R29, R8, -R35 ;  /* 0x000000081d238223 */ /* 0x000fe20000010823 */
[----:B------:R-:W-:Y:S01]  /*3250*/  @!P0 LOP3.LUT R8, R23, 0xffff0000, RZ, 0xc0, !PT ;  /* 0xffff000017088812 */ /* 0x000fe200078ec0ff */
[----:B------:R-:W-:Y:S01]  /*3260*/  @!P0 FFMA.FTZ R0, R27, R29, R0 ;  /* 0x0000001d1b008223 */ /* 0x000fe20000010000 */
[----:B------:R-:W-:Y:S01]  /*3270*/  @!P0 SHF.L.U32 R27, R21, 0x10, RZ ;  /* 0x00000010151b8819 */ /* 0x000fe200000006ff */
[-C--:B------:R-:W-:Y:S01]  /*3280*/  @!P0 FMUL.FTZ R2, R25, R6.reuse ;  /* 0x0000000619028220 */ /* 0x080fe20000410000 */
[----:B------:R-:W-:Y:S01]  /*3290*/  @!P0 FMUL.FTZ R3, R24, R5 ;  /* 0x0000000518038220 */ /* 0x000fe20000410000 */
[----:B------:R-:W-:Y:S01]  /*32a0*/  @!P0 FMUL.FTZ R39, R8, R33 ;  /* 0x0000002108278220 */ /* 0x000fe20000410000 */
[----:B------:R-:W-:Y:S01]  /*32b0*/  @!P0 F2FP.BF16.F32.PACK_AB R35, R0, R35 ;  /* 0x000000230023823e */ /* 0x000fe200000010ff */
[----:B------:R-:W-:Y:S01]  /*32c0*/  @!P0 FMUL.FTZ R4, R8, R7 ;  /* 0x0000000708048220 */ /* 0x000fe20000410000 */
[----:B------:R-:W-:Y:S01]  /*32d0*/  @!P0 FFMA.FTZ R2, R31, R27, R2 ;  /* 0x0000001b1f028223 */ /* 0x000fe20000010002 */
[----:B------:R-:W-:Y:S01]  /*32e0*/  @!P0 FFMA.FTZ R37, R27, R6, -R37 ;  /* 0x000000061b258223 */ /* 0x000fe20000010825 */
[----:B------:R-:W-:Y:S01]  /*32f0*/  @!P0 MOV R20, R35 ;  /* 0x0000002300148202 */ /* 0x000fe20000000f00 */
[----:B------:R-:W-:Y:S01]  /*3300*/  @!P0 FFMA.FTZ R3, R26, R28, R3 ;  /* 0x0000001c1a038223 */ /* 0x000fe20000010003 */
[----:B------:R-:W-:Y:S01]  /*3310*/  @!P0 FFMA.FTZ R34, R28, R5, -R34 ;  /* 0x000000051c228223 */ /* 0x000fe20000010822 */
[----:B------:R-:W-:Y:S01]  /*3320*/  @!P0 FFMA.FTZ R39, R30, R7, -R39 ;  /* 0x000000071e278223 */ /* 0x000fe20000010827 */
[----:B------:R-:W-:Y:S01]  /*3330*/  @!P0 F2FP.BF16.F32.PACK_AB R36, R2, R37 ;  /* 0x000000250224823e */ /* 0x000fe200000010ff */
[----:B------:R-:W-:Y:S02]  /*3340*/  @!P0 FFMA.FTZ R4, R33, R30, R4 ;  /* 0x0000001e21048223 */ /* 0x000fe40000010004 */
[----:B------:R-:W-:Y:S02]  /*3350*/  @!P0 F2FP.BF16.F32.PACK_AB R34, R3, R34 ;  /* 0x000000220322823e */ /* 0x000fe400000010ff */
[----:B------:R-:W-:Y:S01]  /*3360*/  @!P0 IMAD.MOV.U32 R21, RZ, RZ, R36 ;  /* 0x000000ffff158224 */ /* 0x000fe200078e0024 */
[----:B------:R-:W-:Y:S02]  /*3370*/  @!P0 F2FP.BF16.F32.PACK_AB R39, R4, R39 ;  /* 0x000000270427823e */ /* 0x000fe400000010ff */
[----:B------:R-:W-:Y:S02]  /*3380*/  @!P0 MOV R22, R34 ;  /* 0x0000002200168202 */ /* 0x000fe40000000f00 */
[----:B------:R-:W-:Y:S05]  /*3390*/  @!P0 MOV R23, R39 ;  /* 0x0000002700178202 */ /* 0x000fea0000000f00 */
[----:B------:R1:W-:Y:S02]  /*33a0*/  STG.E.128 desc[UR4][R86.64], R20 ;  /* 0x0000001456007986 */ /* 0x0003e4000c101d04 */
.L_x_657:
[----:B------:R-:W-:Y:S05]  /*33b0*/  BSYNC.RECONVERGENT B0 ;  /* 0x0000000000007941 */ /* 0x000fea0003800200 */
.L_x_656:
[----:B------:R-:W-:Y:S04]  /*33c0*/  BSSY.RECONVERGENT B0, `(.L_x_658) ;  /* 0x0000030000007945 */ /* 0x000fe80003800200 */
[----:B------:R-:W-:Y:S05]  /*33d0*/  @P6 BRA `(.L_x_659) ;  /* 0x0000000000b86947 */ /* 0x000fea0003800000 */
        /* <DEDUP_REMOVED lines=46> */
.L_x_659:
[----:B------:R-:W-:Y:S05]  /*36c0*/  BSYNC.RECONVERGENT B0 ;  /* 0x0000000000007941 */ /* 0x000fea0003800200 */
.L_x_658:
        /* <DEDUP_REMOVED lines=48> */
.L_x_661:
[----:B------:R-:W-:Y:S05]  /*39d0*/  BSYNC.RECONVERGENT B0 ;  /* 0x0000000000007941 */ /* 0x000fea0003800200 */
.L_x_660:
        /* <DEDUP_REMOVED lines=47> */
.L_x_655:
[----:B------:R-:W-:Y:S05]  /*3cd0*/  BSYNC.RECONVERGENT B1 ;  /* 0x0000000000017941 */ /* 0x000fea0003800200 */
.L_x_654:
[C---:B------:R-:W-:Y:S01]  /*3ce0*/  SHF.L.U64.HI R3, R109.reuse, 0x1, R100 ;  /* 0x000000016d037819 */ /* 0x040fe20000010264 */
[----:B-1234-:R-:W-:Y:S01]  /*3cf0*/  IMAD.SHL.U32 R5, R109, 0x2, RZ ;  /* 0x000000026d057824 */ /* 0x01efe200078e00ff */
[----:B------:R-:W-:Y:S04]  /*3d00*/  BSSY.RECONVERGENT B1, `(.L_x_662) ;  /* 0x00000d1000017945 */ /* 0x000fe80003800200 */
[-C--:B------:R-:W-:Y:S02]  /*3d10*/  IADD3 R6, P1, PT, R16, R5.reuse, RZ ;  /* 0x0000000510067210 */ /* 0x080fe40007f3e0ff */
[----:B------:R-:W-:Y:S03]  /*3d20*/  IADD3 R38, P0, PT, R50, R5, RZ ;  /* 0x0000000532267210 */ /* 0x000fe60007f1e0ff */
[--C-:B------:R-:W-:Y:S02]  /*3d30*/  IMAD.X R7, R17, 0x1, R3.reuse, P1 ;  /* 0x0000000111077824 */ /* 0x100fe400008e0603 */
[----:B------:R-:W-:Y:S01]  /*3d40*/  IMAD.X R39, R51, 0x1, R3, P0 ;  /* 0x0000000133277824 */ /* 0x000fe200000e0603 */
[----:B------:R-:W-:Y:S07]  /*3d50*/  @!P4 BRA `(.L_x_663) ;  /* 0x0000000c002cc947 */ /* 0x000fee0003800000 */
[----:B------:R-:W-:Y:S01]  /*3d60*/  LEA R40, P1, R103, R14, 0x1 ;  /* 0x0000000e67287211 */ /* 0x000fe200078208ff */
[----:B------:R-:W1:Y:S01]  /*3d70*/  LDC R0, c[0x0][0x440] ;  /* 0x00011000ff007b82 */ /* 0x000e620000000800 */
[----:B------:R-:W-:Y:S01]  /*3d80*/  LEA R36, P0, R63, R86, 0x1 ;  /* 0x000000563f247211 */ /* 0x000fe200078008ff */
[----:B------:R-:W-:Y:S01]  /*3d90*/  BSSY.RECONVERGENT B0, `(.L_x_664) ;  /* 0x0000036000007945 */ /* 0x000fe20003800200 */
[----:B------:R-:W-:Y:S02]  /*3da0*/  LEA.HI.X R41, R103, R15, R101, 0x1, P1 ;  /* 0x0000000f67297211 */ /* 0x000fe400008f0c65 */
[----:B------:R-:W-:Y:S02]  /*3db0*/  LEA.HI.X R37, R63, R87, R62, 0x1, P0 ;  /* 0x000000573f257211 */ /* 0x000fe400000f0c3e */
[-C--:B-1----:R-:W-:Y:S02]  /*3dc0*/  ISETP.GE.AND P6, PT, R12, R0.reuse, PT ;  /* 0x000000000c00720c */ /* 0x082fe40003fc6270 */
[-C--:B------:R-:W-:Y:S02]  /*3dd0*/  ISETP.GE.AND P5, PT, R11, R0.reuse, PT ;  /* 0x000000000b00720c */ /* 0x080fe40003fa6270 */
[-C--:B------:R-:W-:Y:S02]  /*3de0*/  ISETP.GE.AND P4, PT, R10, R0.reuse, PT ;  /* 0x000000000a00720c */ /* 0x080fe40003f86270 */
[----:B------:R-:W-:Y:S07]  /*3df0*/  ISETP.GE.AND P1, PT, R9, R0, PT ;  /* 0x000000000900720c */ /* 0x000fee0003f26270 */
[----:B------:R-:W-:Y:S06]  /*3e00*/  @P6 BRA `(.L_x_665) ;  /* 0x0000000000b86947 */ /* 0x000fec0003800000 */
[----:B------:R-:W-:Y:S01]  /*3e10*/  ISETP.GE.AND P0, PT, R12, R18, PT ;  /* 0x000000120c00720c */ /* 0x000fe20003f06270 */
[----:B------:R-:W2:Y:S11]  /*3e20*/  LDG.E.128 R24, desc[UR4][R40.64] ;  /* 0x0000000428187981 */ /* 0x000eb6000c1e1d00 */
        /* <DEDUP_REMOVED lines=44> */
.L_x_665:
[----:B------:R-:W-:Y:S05]  /*40f0*/  BSYNC.RECONVERGENT B0 ;  /* 0x0000000000007941 */ /* 0x000fea0003800200 */
.L_x_664:
[----:B------:R-:W-:Y:S04]  /*4100*/  BSSY.RECONVERGENT B0, `(.L_x_666) ;  /* 0x0000030000007945 */ /* 0x000fe80003800200 */
[----:B------:R-:W-:Y:S05]  /*4110*/  @P5 BRA `(.L_x_667) ;  /* 0x0000000000b85947 */ /* 0x000fea0003800000 */
[----:B------:R-:W-:Y:S01]  /*4120*/  ISETP.GE.AND P0, PT, R11, R18, PT ;  /* 0x000000120b00720c */ /* 0x000fe20003f06270 */
[----:B-1----:R-:W2:Y:S11]  /*4130*/  LDG.E.128 R24, desc[UR4][R40.64+0x80] ;  /* 0x0000800428187981 */ /* 0x002eb6000c1e1d00 */
        /* <DEDUP_REMOVED lines=44> */
.L_x_667:
[----:B------:R-:W-:Y:S05]  /*4400*/  BSYNC.RECONVERGENT B0 ;  /* 0x0000000000007941 */ /* 0x000fea0003800200 */
.L_x_666:
[----:B------:R-:W-:Y:S04]  /*4410*/  BSSY.RECONVERGENT B0, `(.L_x_668) ;  /* 0x0000030000007945 */ /* 0x000fe80003800200 */
[----:B------:R-:W-:Y:S05]  /*4420*/  @P4 BRA `(.L_x_669) ;  /* 0x0000000000b84947 */ /* 0x000fea0003800000 */
[----:B------:R-:W-:Y:S01]  /*4430*/  ISETP.GE.AND P0, PT, R10, R18, PT ;  /* 0x000000120a00720c */ /* 0x000fe20003f06270 */
[----:B-12---:R-:W2:Y:S11]  /*4440*/  LDG.E.128 R24, desc[UR4][R40.64+0x100] ;  /* 0x0001000428187981 */ /* 0x006eb6000c1e1d00 */
        /* <DEDUP_REMOVED lines=44> */
.L_x_669:
[----:B------:R-:W-:Y:S05]  /*4710*/  BSYNC.RECONVERGENT B0 ;  /* 0x0000000000007941 */ /* 0x000fea0003800200 */
.L_x_668:
[----:B------:R-:W-:Y:S05]  /*4720*/  @P1 BRA `(.L_x_663) ;  /* 0x0000000000b81947 */ /* 0x000fea0003800000 */
[----:B------:R-:W-:Y:S01]  /*4730*/  ISETP.GE.AND P0, PT, R9, R18, PT ;  /* 0x000000120900720c */ /* 0x000fe20003f06270 */
[----:B-123--:R-:W2:Y:S11]  /*4740*/  LDG.E.128 R24, desc[UR4][R40.64+0x180] ;  /* 0x0001800428187981 */ /* 0x00eeb6000c1e1d00 */
        /* <DEDUP_REMOVED lines=44> */
.L_x_663:
[----:B------:R-:W-:Y:S05]  /*4a10*/  BSYNC.RECONVERGENT B1 ;  /* 0x0000000000017941 */ /* 0x000fea0003800200 */
.L_x_662:
[----:B------:R-:W-:Y:S04]  /*4a20*/  BSSY.RECONVERGENT B1, `(.L_x_670) ;  /* 0x00000d3000017945 */ /* 0x000fe80003800200 */
[----:B------:R-:W-:Y:S05]  /*4a30*/  @!P3 BRA `(.L_x_671) ;  /* 0x0000000c0044b947 */ /* 0x000fea0003800000 */
[C---:B------:R-:W-:Y:S01]  /*4a40*/  LEA R40, P0, R77.reuse, R38, 0x5 ;  /* 0x000000264d287211 */ /* 0x040fe200078028ff */
[----:B------:R-:W5:Y:S01]  /*4a50*/  LDC R0, c[0x0][0x440] ;  /* 0x00011000ff007b82 */ /* 0x000f620000000800 */
[C---:B------:R-:W-:Y:S01]  /*4a60*/  LEA R22, P1, R77.reuse, R6, 0x5 ;  /* 0x000000064d167211 */ /* 0x040fe200078228ff */
[----:B------:R-:W-:Y:S01]  /*4a70*/  BSSY.RECONVERGENT B0, `(.L_x_672) ;  /* 0x000003c000007945 */ /* 0x000fe20003800200 */
[C---:B------:R-:W-:Y:S05]  /*4a80*/  LEA.HI.X.SX32 R41, R77.reuse, R39, 0x5, P0 ;  /* 0x000000274d297211 */ /* 0x040fea00000f2eff */
[----:B------:R-:W1:Y:S01]  /*4a90*/  LDC.64 R4, c[0x0][0x4a8] ;  /* 0x00012a00ff047b82 */ /* 0x000e620000000a00 */
[----:B------:R-:W-:Y:S07]  /*4aa0*/  LEA.HI.X.SX32 R23, R77, R7, 0x5, P1 ;  /* 0x000000074d177211 */ /* 0x000fee00008f2eff */
[----:B------:R-:W2:Y:S01]  /*4ab0*/  LDC.64 R2, c[0x0][0x3b8] ;  /* 0x0000ee00ff027b82 */ /* 0x000ea20000000a00 */
[-C--:B-----5:R-:W-:Y:S02]  /*4ac0*/  ISETP.GE.AND P6, PT, R12, R0.reuse, PT ;  /* 0x000000000c00720c */ /* 0x0a0fe40003fc6270 */
[----:B------:R-:W-:Y:S02]  /*4ad0*/  ISETP.GE.AND P4, PT, R11, R0, PT ;  /* 0x000000000b00720c */ /* 0x000fe40003f86270 */
[----:B-1----:R-:W-:Y:S02]  /*4ae0*/  LEA R44, P5, R4, R14, 0x6 ;  /* 0x0000000e042c7211 */ /* 0x002fe400078a30ff */
[-C--:B------:R-:W-:Y:S02]  /*4af0*/  ISETP.GE.AND P3, PT, R10, R0.reuse, PT ;  /* 0x000000000a00720c */ /* 0x080fe40003f66270 */
[----:B------:R-:W-:Y:S02]  /*4b00*/  ISETP.GE.AND P1, PT, R9, R0, PT ;  /* 0x000000000900720c */ /* 0x000fe40003f26270 */
[----:B--2---:R-:W-:Y:S02]  /*4b10*/  LEA R42, P0, R2, R86, 0x6 ;  /* 0x00000056022a7211 */ /* 0x004fe400078030ff */
[----:B------:R-:W-:Y:S02]  /*4b20*/  LEA.HI.X R45, R4, R15, R5, 0x6, P5 ;  /* 0x0000000f042d7211 */ /* 0x000fe400028f3405 */
[----:B------:R-:W-:Y:S01]  /*4b30*/  LEA.HI.X R43, R2, R87, R3, 0x6, P0 ;  /* 0x00000057022b7211 */ /* 0x000fe200000f3403 */
[----:B------:R-:W-:Y:S08]  /*4b40*/  @P6 BRA `(.L_x_673) ;  /* 0x0000000000b86947 */ /* 0x000ff00003800000 */
[----:B------:R-:W-:Y:S01]  /*4b50*/  ISETP.GE.AND P0, PT, R12, R18, PT ;  /* 0x000000120c00720c */ /* 0x000fe20003f06270 */
[----:B---34-:R-:W2:Y:S11]  /*4b60*/  LDG.E.128 R24, desc[UR4][R44.64] ;  /* 0x000000042c187981 */ /* 0x018eb6000c1e1d00 */
        /* <DEDUP_REMOVED lines=44> */
.L_x_673:
[----:B------:R-:W-:Y:S05]  /*4e30*/  BSYNC.RECONVERGENT B0 ;  /* 0x0000000000007941 */ /* 0x000fea0003800200 */
.L_x_672:
[----:B------:R-:W-:Y:S04]  /*4e40*/  BSSY.RECONVERGENT B0, `(.L_x_674) ;  /* 0x0000030000007945 */ /* 0x000fe80003800200 */
[----:B------:R-:W-:Y:S05]  /*4e50*/  @P4 BRA `(.L_x_675) ;  /* 0x0000000000b84947 */ /* 0x000fea0003800000 */
[----:B------:R-:W-:Y:S01]  /*4e60*/  ISETP.GE.AND P0, PT, R11, R18, PT ;  /* 0x000000120b00720c */ /* 0x000fe20003f06270 */
[----:B-1-34-:R-:W2:Y:S11]  /*4e70*/  LDG.E.128 R24, desc[UR4][R44.64+0x80] ;  /* 0x000080042c187981 */ /* 0x01aeb6000c1e1d00 */
        /* <DEDUP_REMOVED lines=44> */
.L_x_675:
[----:B------:R-:W-:Y:S05]  /*5140*/  BSYNC.RECONVERGENT B0 ;  /* 0x0000000000007941 */ /* 0x000fea0003800200 */
.L_x_674:
        /* <DEDUP_REMOVED lines=48> */
.L_x_677:
[----:B------:R-:W-:Y:S05]  /*5450*/  BSYNC.RECONVERGENT B0 ;  /* 0x0000000000007941 */ /* 0x000fea0003800200 */
.L_x_676:
[----:B------:R-:W-:Y:S05]  /*5460*/  @P1 BRA `(.L_x_671) ;  /* 0x0000000000b81947 */ /* 0x000fea0003800000 */
[----:B------:R-:W-:Y:S01]  /*5470*/  ISETP.GE.AND P0, PT, R9, R18, PT ;  /* 0x000000120900720c */ /* 0x000fe20003f06270 */
[----:B-1234-:R-:W2:Y:S11]  /*5480*/  LDG.E.128 R24, desc[UR4][R44.64+0x180] ;  /* 0x000180042c187981 */ /* 0x01eeb6000c1e1d00 */
[----:B------:R-:W-:Y:S01]  /*5490*/  @!UPT UIADD3 URZ, UPT, UPT, URZ, URZ, URZ ;  /* 0x000000fffffff290 */ /* 0x000fe2000fffe0ff */
[----:B------:R-:W3:Y:S06]  /*54a0*/  @!P0 LDG.E.64 R40, desc[UR4][R40.64+0xc0] ;  /* 0x0000c00428288981 */ /* 0x000eec000c1e1b00 */
[----:B------:R1:W4:Y:S01]  /*54b0*/  @!P0 LDG.E.64 R20, desc[UR4][R22.64+0xc0] ;  /* 0x0000c00416148981 */ /* 0x000322000c1e1b00 */
[----:B--2---:R-:W-:Y:S01]  /*54c0*/  @!P0 LOP3.LUT R19, R24, 0xffff0000, RZ, 0xc0, !PT ;  /* 0xffff000018138812 */ /* 0x004fe200078ec0ff */
[----:B------:R-:W-:Y:S01]  /*54d0*/  @!P0 IMAD.U32 R30, R26, 0x10000, RZ ;  /* 0x000100001a1e8824 */ /* 0x000fe200078e00ff */
[----:B------:R-:W-:Y:S02]  /*54e0*/  @!P0 SHF.L.U32 R33, R24, 0x10, RZ ;  /* 0x0000001018218819 */ /* 0x000fe400000006ff */
[----:B------:R-:W-:Y:S02]  /*54f0*/  @!P0 LOP3.LUT R29, R25, 0xffff0000, RZ, 0xc0, !PT ;  /* 0xffff0000191d8812 */ /* 0x000fe400078ec0ff */
[----:B-1----:R-:W-:Y:S02]  /*5500*/  @!P0 LOP3.LUT R22, R26, 0xffff0000, RZ, 0xc0, !PT ;  /* 0xffff00001a168812 */ /* 0x002fe400078ec0ff */
[----:B------:R-:W-:Y:S02]  /*5510*/  @!P0 SHF.L.U32 R32, R27, 0x10, RZ ;  /* 0x000000101b208819 */ /* 0x000fe400000006ff */
[C---:B---3--:R-:W-:Y:S01]  /*5520*/  @!P0 LOP3.LUT R35, R40.reuse, 0xffff0000, RZ, 0xc0, !PT ;  /* 0xffff000028238812 */ /* 0x048fe200078ec0ff */
[----:B------:R-:W-:Y:S01]  /*5530*/  @!P0 IMAD.U32 R31, R40, 0x10000, RZ ;  /* 0x00010000281f8824 */ /* 0x000fe200078e00ff */
[C---:B------:R-:W-:Y:S01]  /*5540*/  @!P0 LOP3.LUT R37, R41.reuse, 0xffff0000, RZ, 0xc0, !PT ;  /* 0xffff000029258812 */ /* 0x040fe200078ec0ff */
[----:B------:R-:W-:Y:S02]  /*5550*/  @!P0 IMAD.U32 R28, R41, 0x10000, RZ ;  /* 0x00010000291c8824 */ /* 0x000fe400078e00ff */
        /* <DEDUP_REMOVED lines=31> */
.L_x_671:
[----:B------:R-:W-:Y:S05]  /*5750*/  BSYNC.RECONVERGENT B1 ;  /* 0x0000000000017941 */ /* 0x000fea0003800200 */
.L_x_670:
[----:B------:R-:W-:Y:S04]  /*5760*/  BSSY.RECONVERGENT B1, `(.L_x_678) ;  /* 0x00000d5000017945 */ /* 0x000fe80003800200 */
[----:B------:R-:W-:Y:S05]  /*5770*/  @!P2 BRA `(.L_x_679) ;  /* 0x0000000c004ca947 */ /* 0x000fea0003800000 */
[C---:B-1234-:R-:W-:Y:S01]  /*5780*/  LEA R24, P4, R77.reuse, R6, 0x6 ;  /* 0x000000064d187211 */ /* 0x05efe200078830ff */
[----:B------:R-:W1:Y:S01]  /*5790*/  LDC R0, c[0x0][0x440] ;  /* 0x00011000ff007b82 */ /* 0x000e620000000800 */
[C---:B------:R-:W-:Y:S01]  /*57a0*/  LEA R36, P0, R77.reuse, R38, 0x6 ;  /* 0x000000264d247211 */ /* 0x040fe200078030ff */
[----:B------:R-:W-:Y:S01]  /*57b0*/  BSSY.RECONVERGENT B0, `(.L_x_680) ;  /* 0x000003e000007945 */ /* 0x000fe20003800200 */
[C---:B------:R-:W-:Y:S05]  /*57c0*/  LEA.HI.X.SX32 R25, R77.reuse, R7, 0x6, P4 ;  /* 0x000000074d197211 */ /* 0x040fea00020f36ff */
[----:B------:R-:W2:Y:S01]  /*57d0*/  LDC.64 R2, c[0x0][0x3b8] ;  /* 0x0000ee00ff027b82 */ /* 0x000ea20000000a00 */
[----:B------:R-:W-:Y:S07]  /*57e0*/  LEA.HI.X.SX32 R37, R77, R39, 0x6, P0 ;  /* 0x000000274d257211 */ /* 0x000fee00000f36ff */
[----:B------:R-:W3:Y:S01]  /*57f0*/  LDC.64 R4, c[0x0][0x4a8] ;  /* 0x00012a00ff047b82 */ /* 0x000ee20000000a00 */
[----:B--2---:R-:W-:Y:S01]  /*5800*/  IMAD.WIDE.U32 R40, R2, 0x60, R86 ;  /* 0x0000006002287825 */ /* 0x004fe200078e0056 */
[-C--:B-1----:R-:W-:Y:S02]  /*5810*/  ISETP.GE.AND P5, PT, R12, R0.reuse, PT ;  /* 0x000000000c00720c */ /* 0x082fe40003fa6270 */
[-C--:B------:R-:W-:Y:S01]  /*5820*/  ISETP.GE.AND P3, PT, R11, R0.reuse, PT ;  /* 0x000000000b00720c */ /* 0x080fe20003f66270 */
[----:B------:R-:W-:Y:S01]  /*5830*/  IMAD R3, R3, 0x60, RZ ;  /* 0x0000006003037824 */ /* 0x000fe200078e02ff */
[-C--:B------:R-:W-:Y:S01]  /*5840*/  ISETP.GE.AND P2, PT, R10, R0.reuse, PT ;  /* 0x000000000a00720c */ /* 0x080fe20003f46270 */
[----:B---3--:R-:W-:Y:S01]  /*5850*/  IMAD R5, R5, 0x60, RZ ;  /* 0x0000006005057824 */ /* 0x008fe200078e02ff */
[----:B------:R-:W-:Y:S01]  /*5860*/  ISETP.GE.AND P1, PT, R9, R0, PT ;  /* 0x000000000900720c */ /* 0x000fe20003f26270 */
[----:B------:R-:W-:Y:S04]  /*5870*/  IMAD.WIDE.U32 R42, R4, 0x60, R14 ;  /* 0x00000060042a7825 */ /* 0x000fe800078e000e */
[----:B------:R-:W-:Y:S02]  /*5880*/  IMAD.IADD R41, R41, 0x1, R3 ;  /* 0x0000000129297824 */ /* 0x000fe400078e0203 */
[----:B------:R-:W-:Y:S01]  /*5890*/  IMAD.IADD R43, R43, 0x1, R5 ;  /* 0x000000012b2b7824 */ /* 0x000fe200078e0205 */
        /* <DEDUP_REMOVED lines=47> */
.L_x_681:
[----:B------:R-:W-:Y:S05]  /*5b90*/  BSYNC.RECONVERGENT B0 ;  /* 0x0000000000007941 */ /* 0x000fea0003800200 */
.L_x_680:
        /* <DEDUP_REMOVED lines=48> */
.L_x_683:
[----:B------:R-:W-:Y:S05]  /*5ea0*/  BSYNC.RECONVERGENT B0 ;  /* 0x0000000000007941 */ /* 0x000fea0003800200 */
.L_x_682:
        /* <DEDUP_REMOVED lines=48> */
.L_x_685:
[----:B------:R-:W-:Y:S05]  /*61b0*/  BSYNC.RECONVERGENT B0 ;  /* 0x0000000000007941 */ /* 0x000fea0003800200 */
.L_x_684:
        /* <DEDUP_REMOVED lines=47> */
.L_x_679:
[----:B------:R-:W-:Y:S05]  /*64b0*/  BSYNC.RECONVERGENT B1 ;  /* 0x0000000000017941 */ /* 0x000fea0003800200 */
.L_x_678:
[----:B------:R-:W5:Y:S08]  /*64c0*/  LDC R3, c[0x0][0x450] ;  /* 0x00011400ff037b82 */ /* 0x000f700000000800 */
[----:B------:R-:W1:Y:S01]  /*64d0*/  LDC R18, c[0x0][0x450] ;  /* 0x00011400ff127b82 */ /* 0x000e620000000800 */
[----:B-----5:R-:W-:Y:S05]  /*64e0*/  IMAD.U32 R3, R3, -0x20, RZ ;  /* 0xffffffe003037824 */ /* 0x020fea00078e00ff */
[C---:B------:R-:W-:Y:S02]  /*64f0*/  LEA R16, P1, R3.reuse, R16, 0x1 ;  /* 0x0000001003107211 */ /* 0x040fe400078208ff */
[C---:B------:R-:W-:Y:S02]  /*6500*/  LEA R50, P0, R3.reuse, R50, 0x1 ;  /* 0x0000003203327211 */ /* 0x040fe400078008ff */
[C---:B------:R-:W-:Y:S02]  /*6510*/  LEA.HI.X.SX32 R17, R3.reuse, R17, 0x1, P1 ;  /* 0x0000001103117211 */ /* 0x040fe400008f0eff */
[----:B------:R-:W-:Y:S01]  /*6520*/  LEA.HI.X.SX32 R51, R3, R51, 0x1, P0 ;  /* 0x0000003303337211 */ /* 0x000fe200000f0eff */
[----:B-1----:R-:W-:Y:S05]  /*6530*/  BRA `(.L_x_652) ;  /* 0x0000005800e07947 */ /* 0x002fea0003800000 */
.L_x_653:
[----:B-1234-:R-:W-:Y:S01]  /*6540*/  LEA.HI R20, R18, R18, RZ, 0x1 ;  /* 0x0000001212147211 */ /* 0x01efe200078f08ff */
[----:B------:R-:W-:Y:S01]  /*6550*/  BSSY.RECONVERGENT B1, `(.L_x_686) ;  /* 0x000016b000017945 */ /* 0x000fe20003800200 */
[----:B------:R-:W-:Y:S02]  /*6560*/  SHF.R.U32.HI R19, RZ, 0x1, R18 ;  /* 0x00000001ff137819 */ /* 0x000fe40000011612 */
[----:B------:R-:W-:Y:S05]  /*6570*/  SHF.R.S32.HI R20, RZ, 0x1, R20 ;  /* 0x00000001ff147819 */ /* 0x000fea0000011414 */
[----:B------:R-:W-:Y:S05]  /*6580*/  IMAD.MOV R20, RZ, RZ, -R20 ;  /* 0x000000ffff147224 */ /* 0x000fea00078e0a14 */
[----:B------:R-:W-:Y:S01]  /*6590*/  SHF.R.S32.HI R111, RZ, 0x1f, R20 ;  /* 0x0000001fff6f7819 */ /* 0x000fe20000011414 */
[----:B------:R-:W-:Y:S05]  /*65a0*/  @!P5 BRA `(.L_x_687) ;  /* 0x000000140094d947 */ /* 0x000fea0003800000 */
[----:B------:R-:W1:Y:S01]  /*65b0*/  LDC R48, c[0x0][0x440] ;  /* 0x00011000ff307b82 */ /* 0x000e620000000800 */
[----:B------:R-:W-:Y:S01]  /*65c0*/  BSSY.RECONVERGENT B0, `(.L_x_688) ;  /* 0x0000057000007945 */ /* 0x000fe20003800200 */
[----:B-1----:R-:W-:Y:S11]  /*65d0*/  ISETP.GE.AND P0, PT, R12, R48, PT ;  /* 0x000000300c00720c */ /* 0x002ff60003f06270 */
[----:B------:R-:W-:Y:S02]  /*65e0*/  @!UPT UIADD3 URZ, UPT, UPT, URZ, URZ, URZ ;  /* 0x000000fffffff290 */ /* 0x000fe4000fffe0ff */
[----:B------:R-:W-:Y:S05]  /*65f0*/  @P0 BRA `(.L_x_689) ;  /* 0x00000004004c0947 */ /* 0x000fea0003800000 */
[C---:B------:R-:W-:Y:S01]  /*6600*/  ISETP.GE.AND P0, PT, R12.reuse, R18, PT ;  /* 0x000000120c00720c */ /* 0x040fe20003f06270 */
[----:B------:R-:W2:Y:S11]  /*6610*/  LDG.E.128 R52, desc[UR4][R14.64] ;  /* 0x000000040e347981 */ /* 0x000eb6000c1e1d00 */
[----:B------:R-:W-:Y:S01]  /*6620*/  @!UPT UIADD3 URZ, UPT, UPT, URZ, URZ, URZ ;  /* 0x000000fffffff290 */ /* 0x000fe2000fffe0ff */
[----:B------:R-:W-:Y:S04]  /*6630*/  @!P0 ISETP.GE.U32.AND P1, PT, R12, R19, PT ;  /* 0x000000130c00820c */ /* 0x000fe80003f26070 */
[----:B------:R-:W-:Y:S02]  /*6640*/  @!P0 SEL R57, R20, RZ, P1 ;  /* 0x000000ff14398207 */ /* 0x000fe40000800000 */
[----:B------:R-:W-:Y:S02]  /*6650*/  @!P0 SEL R118, R111, RZ, P1 ;  /* 0x000000ff6f768207 */ /* 0x000fe40000800000 */
[----:B------:R-:W-:Y:S01]  /*6660*/  @!P0 SEL R21, R19, R20, !P1 ;  /* 0x0000001413158207 */ /* 0x000fe20004800000 */
[C---:B------:R-:W-:Y:S01]  /*6670*/  @!P0 IMAD.SHL.U32 R49, R57.reuse, 0x2, RZ ;  /* 0x0000000239318824 */ /* 0x040fe200078e00ff */
[----:B------:R-:W-:Y:S03]  /*6680*/  @!P0 SHF.L.U64.HI R118, R57, 0x1, R118 ;  /* 0x0000000139768819 */ /* 0x000fe60000010276 */
[----:B------:R-:W-:Y:S01]  /*6690*/  @!P0 IMAD.WIDE R24, R21, 0x2, R14 ;  /* 0x0000000215188825 */ /* 0x000fe200078e020e */
[C---:B------:R-:W-:Y:S05]  /*66a0*/  @!P0 IADD3 R58, P1, PT, R49.reuse, R90, RZ ;  /* 0x0000005a313a8210 */ /* 0x040fea0007f3e0ff */
[C---:B------:R-:W-:Y:S01]  /*66b0*/  @!P0 IMAD.X R59, R118.reuse, 0x1, R91, P1 ;  /* 0x00000001763b8824 */ /* 0x040fe200008e065b */
[----:B------:R-:W-:Y:S01]  /*66c0*/  @!P0 IADD3 R38, P1, PT, R49, R92, RZ ;  /* 0x0000005c31268210 */ /* 0x000fe20007f3e0ff */
[----:B------:R-:W3:Y:S03]  /*66d0*/  @!P0 LDG.E.128 R24, desc[UR4][R24.64] ;  /* 0x0000000418188981 */ /* 0x000ee6000c1e1d00 */
[----:B------:R-:W-:Y:S02]  /*66e0*/  @!P0 IADD3.X R39, PT, PT, R118, R93, RZ, P1, !PT ;  /* 0x0000005d76278210 */ /* 0x000fe40000ffe4ff */
[----:B------:R-:W-:Y:S03]  /*66f0*/  ISETP.GE.U32.OR P1, PT, R12, R19, P0 ;  /* 0x000000130c00720c */ /* 0x000fe60000726470 */
[----:B------:R-:W4:Y:S08]  /*6700*/  @!P0 LDG.E.128 R56, desc[UR4][R58.64] ;  /* 0x000000043a388981 */ /* 0x000f30000c1e1d00 */
[----:B------:R2:W5:Y:S02]  /*6710*/  @!P0 LDG.E.128 R44, desc[UR4][R38.64] ;  /* 0x00000004262c8981 */ /* 0x000564000c1e1d00 */
[C---:B--2---:R-:W-:Y:S01]  /*6720*/  @!P0 LOP3.LUT R39, R52.reuse, 0xffff0000, RZ, 0xc0, !PT ;  /* 0xffff000034278812 */ /* 0x044fe200078ec0ff */
[----:B------:R-:W-:Y:S01]  /*6730*/  @!P0 IMAD.U32 R37, R52, 0x10000, RZ ;  /* 0x0001000034258824 */ /* 0x000fe200078e00ff */
[----:B------:R-:W-:Y:S02]  /*6740*/  @!P0 SHF.L.U32 R42, R53, 0x10, RZ ;  /* 0x00000010352a8819 */ /* 0x000fe400000006ff */
[C---:B---3--:R-:W-:Y:S01]  /*6750*/  @!P0 LOP3.LUT R30, R24.reuse, 0xffff0000, RZ, 0xc0, !PT ;  /* 0xffff0000181e8812 */ /* 0x048fe200078ec0ff */
[----:B------:R-:W-:Y:S01]  /*6760*/  @!P0 IMAD.U32 R31, R24, 0x10000, RZ ;  /* 0x00010000181f8824 */ /* 0x000fe200078e00ff */
[C---:B------:R-:W-:Y:S02]  /*6770*/  @!P0 SHF.L.U32 R28, R25.reuse, 0x10, RZ ;  /* 0x00000010191c8819 */ /* 0x040fe400000006ff */
[----:B------:R-:W-:Y:S01]  /*6780*/  @!P0 LOP3.LUT R29, R25, 0xffff0000, RZ, 0xc0, !PT ;  /* 0xffff0000191d8812 */ /* 0x000fe200078ec0ff */
[----:B------:R-:W-:Y:S01]  /*6790*/  @!P0 IMAD.U32 R25, R26, 0x10000, RZ ;  /* 0x000100001a198824 */ /* 0x000fe200078e00ff */
[----:B------:R-:W-:Y:S02]  /*67a0*/  @!P0 SHF.L.U32 R21, R27, 0x10, RZ ;  /* 0x000000101b158819 */ /* 0x000fe400000006ff */
[C---:B----4-:R-:W-:Y:S01]  /*67b0*/  @!P0 LOP3.LUT R35, R56.reuse, 0xffff0000, RZ, 0xc0, !PT ;  /* 0xffff000038238812 */ /* 0x050fe200078ec0ff */
[----:B------:R-:W-:Y:S01]  /*67c0*/  @!P0 IMAD.U32 R36, R56, 0x10000, RZ ;  /* 0x0001000038248824 */ /* 0x000fe200078e00ff */
[C---:B------:R-:W-:Y:S01]  /*67d0*/  @!P0 SHF.L.U32 R33, R57.reuse, 0x10, RZ ;  /* 0x0000001039218819 */ /* 0x040fe200000006ff */
[----:B------:R-:W-:Y:S01]  /*67e0*/  @!P0 IMAD.U32 R32, R58, 0x10000, RZ ;  /* 0x000100003a208824 */ /* 0x000fe200078e00ff */
[----:B------:R-:W-:Y:S01]  /*67f0*/  @!P0 LOP3.LUT R34, R57, 0xffff0000, RZ, 0xc0, !PT ;  /* 0xffff000039228812 */ /* 0x000fe200078ec0ff */
[----:B------:R-:W-:Y:S01]  /*6800*/  @!P1 FADD.FTZ R36, -R36, -RZ ;  /* 0x800000ff24249221 */ /* 0x000fe20000010100 */
[----:B------:R-:W-:Y:S01]  /*6810*/  @!P0 LOP3.LUT R23, R27, 0xffff0000, RZ, 0xc0, !PT ;  /* 0xffff00001b178812 */ /* 0x000fe200078ec0ff */
[----:B------:R-:W-:Y:S01]  /*6820*/  @!P1 FADD.FTZ R35, -R35, -RZ ;  /* 0x800000ff23239221 */ /* 0x000fe20000010100 */
[----:B------:R-:W-:Y:S01]  /*6830*/  @!P0 LOP3.LUT R24, R26, 0xffff0000, RZ, 0xc0, !PT ;  /* 0xffff00001a188812 */ /* 0x000fe200078ec0ff */
[----:B-----5:R-:W-:Y:S01]  /*6840*/  @!P0 IMAD.U32 R38, R44, 0x10000, RZ ;  /* 0x000100002c268824 */ /* 0x020fe200078e00ff */
[----:B------:R-:W-:Y:S01]  /*6850*/  @!P0 LOP3.LUT R27, R58, 0xffff0000, RZ, 0xc0, !PT ;  /* 0xffff00003a1b8812 */ /* 0x000fe200078ec0ff */
[----:B------:R-:W-:Y:S01]  /*6860*/  @!P0 FMUL.FTZ R0, R31, R36 ;  /* 0x000000241f008220 */ /* 0x000fe20000410000 */
[----:B------:R-:W-:Y:S01]  /*6870*/  @!P0 SHF.L.U32 R26, R59, 0x10, RZ ;  /* 0x000000103b1a8819 */ /* 0x000fe200000006ff */
[----:B------:R-:W-:Y:S01]  /*6880*/  @!P1 FADD.FTZ R33, -R33, -RZ ;  /* 0x800000ff21219221 */ /* 0x000fe20000010100 */
[----:B------:R-:W-:Y:S01]  /*6890*/  @!P0 LOP3.LUT R22, R59, 0xffff0000, RZ, 0xc0, !PT ;  /* 0xffff00003b168812 */ /* 0x000fe200078ec0ff */
[----:B------:R-:W-:Y:S01]  /*68a0*/  @!P0 FFMA.FTZ R0, R37, R38, R0 ;  /* 0x0000002625008223 */ /* 0x000fe20000010000 */
[----:B------:R-:W-:Y:S01]  /*68b0*/  @!P0 LOP3.LUT R40, R44, 0xffff0000, RZ, 0xc0, !PT ;  /* 0xffff00002c288812 */ /* 0x000fe200078ec0ff */
[----:B------:R-:W-:Y:S01]  /*68c0*/  @!P0 FMUL.FTZ R2, R30, R35 ;  /* 0x000000231e028220 */ /* 0x000fe20000410000 */
[C---:B------:R-:W-:Y:S01]  /*68d0*/  @!P0 SHF.L.U32 R41, R45.reuse, 0x10, RZ ;  /* 0x000000102d298819 */ /* 0x040fe200000006ff */
[----:B------:R-:W-:Y:S01]  /*68e0*/  @!P1 FADD.FTZ R34, -R34, -RZ ;  /* 0x800000ff22229221 */ /* 0x000fe20000010100 */
[----:B------:R-:W-:Y:S01]  /*68f0*/  @!P0 LOP3.LUT R43, R45, 0xffff0000, RZ, 0xc0, !PT ;  /* 0xffff00002d2b8812 */ /* 0x000fe200078ec0ff */
[----:B------:R-:W-:Y:S01]  /*6900*/  @!P1 FADD.FTZ R32, -R32, -RZ ;  /* 0x800000ff20209221 */ /* 0x000fe20000010100 */
[----:B------:R-:W-:Y:S01]  /*6910*/  @!P0 LOP3.LUT R37, R53, 0xffff0000, RZ, 0xc0, !PT ;  /* 0xffff000035258812 */ /* 0x000fe200078ec0ff */
[----:B------:R-:W-:Y:S01]  /*6920*/  @!P0 FMUL.FTZ R3, R28, R33 ;  /* 0x000000211c038220 */ /* 0x000fe20000410000 */
[----:B------:R-:W-:Y:S01]  /*6930*/  @!P0 LOP3.LUT R45, R46, 0xffff0000, RZ, 0xc0, !PT ;  /* 0xffff00002e2d8812 */ /* 0x000fe200078ec0ff */
[----:B------:R-:W-:Y:S01]  /*6940*/  @!P1 FADD.FTZ R27, -R27, -RZ ;  /* 0x800000ff1b1b9221 */ /* 0x000fe20000010100 */
[----:B------:R-:W-:Y:S01]  /*6950*/  @!P1 FADD.FTZ R26, -R26, -RZ ;  /* 0x800000ff1a1a9221 */ /* 0x000fe20000010100 */
[----:B------:R-:W-:Y:S01]  /*6960*/  @!P0 FFMA.FTZ R2, R39, R40, R2 ;  /* 0x0000002827028223 */ /* 0x000fe20000010002 */
[----:B------:R-:W-:Y:S01]  /*6970*/  @!P0 LOP3.LUT R39, R54, 0xffff0000, RZ, 0xc0, !PT ;  /* 0xffff000036278812 */ /* 0x000fe200078ec0ff */
[----:B------:R-:W-:Y:S01]  /*6980*/  @!P0 FMUL.FTZ R4, R29, R34 ;  /* 0x000000221d048220 */ /* 0x000fe20000410000 */
[----:B------:R-:W-:Y:S01]  /*6990*/  @!P0 SHF.L.U32 R40, R55, 0x10, RZ ;  /* 0x0000001037288819 */ /* 0x000fe200000006ff */
[----:B------:R-:W-:Y:S01]  /*69a0*/  @!P1 FADD.FTZ R22, -R22, -RZ ;  /* 0x800000ff16169221 */ /* 0x000fe20000010100 */
[----:B------:R-:W-:Y:S01]  /*69b0*/  @!P0 F2FP.BF16.F32.PACK_AB R49, R2, R0 ;  /* 0x000000000231823e */ /* 0x000fe200000010ff */
[----:B------:R-:W-:Y:S02]  /*69c0*/  @!P0 IMAD.U32 R38, R54, 0x10000, RZ ;  /* 0x0001000036268824 */ /* 0x000fe400078e00ff */
[----:B------:R-:W-:Y:S01]  /*69d0*/  @!P0 FMUL.FTZ R5, R25, R32 ;  /* 0x0000002019058220 */ /* 0x000fe20000410000 */
[----:B------:R-:W-:Y:S01]  /*69e0*/  @!P0 IMAD.U32 R44, R46, 0x10000, RZ ;  /* 0x000100002e2c8824 */ /* 0x000fe200078e00ff */
[C---:B------:R-:W-:Y:S01]  /*69f0*/  @!P0 SHF.L.U32 R46, R47.reuse, 0x10, RZ ;  /* 0x000000102f2e8819 */ /* 0x040fe200000006ff */
[----:B------:R-:W-:Y:S01]  /*6a00*/  @!P0 FFMA.FTZ R3, R42, R41, R3 ;  /* 0x000000292a038223 */ /* 0x000fe20000010003 */
[----:B------:R-:W-:Y:S01]  /*6a10*/  @!P0 LOP3.LUT R47, R47, 0xffff0000, RZ, 0xc0, !PT ;  /* 0xffff00002f2f8812 */ /* 0x000fe200078ec0ff */
[----:B------:R-:W-:Y:S01]  /*6a20*/  @!P0 FMUL.FTZ R6, R24, R27 ;  /* 0x0000001b18068220 */ /* 0x000fe20000410000 */
[----:B------:R-:W-:Y:S01]  /*6a30*/  @!P0 LOP3.LUT R41, R55, 0xffff0000, RZ, 0xc0, !PT ;  /* 0xffff000037298812 */ /* 0x000fe200078ec0ff */
[----:B------:R-:W-:Y:S01]  /*6a40*/  @!P0 FMUL.FTZ R7, R21, R26 ;  /* 0x0000001a15078220 */ /* 0x000fe20000410000 */
[----:B------:R-:W-:Y:S01]  /*6a50*/  @!P0 FFMA.FTZ R4, R37, R43, R4 ;  /* 0x0000002b25048223 */ /* 0x000fe20000010004 */
[----:B------:R-:W-:Y:S01]  /*6a60*/  @!P0 FMUL.FTZ R8, R23, R22 ;  /* 0x0000001617088220 */ /* 0x000fe20000410000 */
[----:B------:R-:W-:Y:S01]  /*6a70*/  @!P0 FFMA.FTZ R5, R38, R44, R5 ;  /* 0x0000002c26058223 */ /* 0x000fe20000010005 */
[----:B------:R-:W-:Y:S01]  /*6a80*/  @!P0 FFMA.FTZ R6, R39, R45, R6 ;  /* 0x0000002d27068223 */ /* 0x000fe20000010006 */
[----:B------:R-:W-:Y:S01]  /*6a90*/  @!P0 FFMA.FTZ R7, R40, R46, R7 ;  /* 0x0000002e28078223 */ /* 0x000fe20000010007 */
[----:B------:R-:W-:Y:S01]  /*6aa0*/  @!P0 F2FP.BF16.F32.PACK_AB R56, R4, R3 ;  /* 0x000000030438823e */ /* 0x000fe200000010ff */
[----:B------:R-:W-:Y:S01]  /*6ab0*/  @!P0 FFMA.FTZ R8, R41, R47, R8 ;  /* 0x0000002f29088223 */ /* 0x000fe20000010008 */
[----:B------:R-:W-:Y:S01]  /*6ac0*/  @!P0 IMAD.MOV.U32 R52, RZ, RZ, R49 ;  /* 0x000000ffff348224 */ /* 0x000fe200078e0031 */
[----:B------:R-:W-:Y:S02]  /*6ad0*/  @!P0 F2FP.BF16.F32.PACK_AB R57, R6, R5 ;  /* 0x000000050639823e */ /* 0x000fe400000010ff */
[----:B------:R-:W-:Y:S02]  /*6ae0*/  @!P0 MOV R53, R56 ;  /* 0x0000003800358202 */ /* 0x000fe40000000f00 */
[----:B------:R-:W-:Y:S01]  /*6af0*/  @!P0 F2FP.BF16.F32.PACK_AB R58, R8, R7 ;  /* 0x00000007083a823e */ /* 0x000fe200000010ff */
[----:B------:R-:W-:Y:S03]  /*6b00*/  @!P0 IMAD.MOV.U32 R54, RZ, RZ, R57 ;  /* 0x000000ffff368224 */ /* 0x000fe600078e0039 */
[----:B------:R-:W-:Y:S05]  /*6b10*/  @!P0 MOV R55, R58 ;  /* 0x0000003a00378202 */ /* 0x000fea0000000f00 */
[----:B------:R1:W-:Y:S02]  /*6b20*/  STG.E.128 desc[UR4][R86.64], R52 ;  /* 0x0000003456007986 */ /* 0x0003e4000c101d04 */
.L_x_689:
[----:B------:R-:W-:Y:S05]  /*6b30*/  BSYNC.RECONVERGENT B0 ;  /* 0x0000000000007941 */ /* 0x000fea0003800200 */
.L_x_688:
[----:B------:R-:W-:Y:S01]  /*6b40*/  ISETP.GE.AND P0, PT, R11, R48, PT ;  /* 0x000000300b00720c */ /* 0x000fe20003f06270 */
[----:B------:R-:W-:Y:S11]  /*6b50*/  BSSY.RECONVERGENT B0, `(.L_x_690) ;  /* 0x0000058000007945 */ /* 0x000ff60003800200 */
[----:B------:R-:W-:Y:S01]  /*6b60*/  @!UPT UIADD3 URZ, UPT, UPT, URZ, URZ, URZ ;  /* 0x000000fffffff290 */ /* 0x000fe2000fffe0ff */
[----:B------:R-:W-:Y:S05]  /*6b70*/  @P0 BRA `(.L_x_691) ;  /* 0x0000000400540947 */ /* 0x000fea0003800000 */
[C---:B------:R-:W-:Y:S01]  /*6b80*/  ISETP.GE.AND P0, PT, R11.reuse, R18, PT ;  /* 0x000000120b00720c */ /* 0x040fe20003f06270 */
[----:B-1----:R-:W2:Y:S11]  /*6b90*/  LDG.E.128 R52, desc[UR4][R14.64+0x80] ;  /* 0x000080040e347981 */ /* 0x002eb6000c1e1d00 */
[----:B------:R-:W-:Y:S01]  /*6ba0*/  @!UPT UIADD3 URZ, UPT, UPT, URZ, URZ, URZ ;  /* 0x000000fffffff290 */ /* 0x000fe2000fffe0ff */
[----:B------:R-:W-:Y:S02]  /*6bb0*/  @!P0 ISETP.GE.U32.AND P1, PT, R11, R19, PT ;  /* 0x000000130b00820c */ /* 0x000fe40003f26070 */
[----:B------:R-:W-:Y:S02]  /*6bc0*/  @!P0 IADD3 R57, P5, PT, R20, 0x40, RZ ;  /* 0x0000004014398810 */ /* 0x000fe40007fbe0ff */
[----:B------:R-:W-:Y:S02]  /*6bd0*/  @!P0 SEL R21, R19, R20, !P1 ;  /* 0x0000001413158207 */ /* 0x000fe40004800000 */
[----:B------:R-:W-:Y:S01]  /*6be0*/  @!P0 SEL R57, R57, 0x40, P1 ;  /* 0x0000004039398807 */ /* 0x000fe20000800000 */
[----:B------:R-:W-:Y:S02]  /*6bf0*/  @!P0 IMAD.X R118, RZ, RZ, R111, P5 ;  /* 0x000000ffff768224 */ /* 0x000fe400028e066f */
[----:B------:R-:W-:Y:S03]  /*6c00*/  @!P0 IMAD.WIDE R24, R21, 0x2, R14 ;  /* 0x0000000215188825 */ /* 0x000fe600078e020e */
[----:B------:R-:W-:Y:S01]  /*6c10*/  @!P0 SEL R118, R118, RZ, P1 ;  /* 0x000000ff76768207 */ /* 0x000fe20000800000 */
[C---:B------:R-:W-:Y:S02]  /*6c20*/  @!P0 IMAD.SHL.U32 R49, R57.reuse, 0x2, RZ ;  /* 0x0000000239318824 */ /* 0x040fe400078e00ff */
[----:B------:R-:W3:Y:S01]  /*6c30*/  @!P0 LDG.E.128 R24, desc[UR4][R24.64+0x80] ;  /* 0x0000800418188981 */ /* 0x000ee2000c1e1d00 */
[----:B------:R-:W-:Y:S02]  /*6c40*/  @!P0 SHF.L.U64.HI R118, R57, 0x1, R118 ;  /* 0x0000000139768819 */ /* 0x000fe40000010276 */
[C---:B------:R-:W-:Y:S04]  /*6c50*/  @!P0 IADD3 R58, P1, PT, R49.reuse, R90, RZ ;  /* 0x0000005a313a8210 */ /* 0x040fe80007f3e0ff */
[C---:B------:R-:W-:Y:S02]  /*6c60*/  @!P0 IADD3.X R59, PT, PT, R118.reuse, R91, RZ, P1, !PT ;  /* 0x0000005b763b8210 */ /* 0x040fe40000ffe4ff */
[----:B------:R-:W-:Y:S04]  /*6c70*/  @!P0 IADD3 R38, P1, PT, R49, R92, RZ ;  /* 0x0000005c31268210 */ /* 0x000fe80007f3e0ff */
[----:B------:R-:W4:Y:S01]  /*6c80*/  @!P0 LDG.E.128 R56, desc[UR4][R58.64] ;  /* 0x000000043a388981 */ /* 0x000f22000c1e1d00 */
[----:B------:R-:W-:Y:S01]  /*6c90*/  @!P0 IMAD.X R39, R118, 0x1, R93, P1 ;  /* 0x0000000176278824 */ /* 0x000fe200008e065d */
[----:B------:R-:W-:Y:S06]  /*6ca0*/  ISETP.GE.U32.OR P1, PT, R11, R19, P0 ;  /* 0x000000130b00720c */ /* 0x000fec0000726470 */
        /* <DEDUP_REMOVED lines=8> */
[C---:B------:R-:W-:Y:S01]  /*6d30*/  @!P0 IMAD.U32 R25, R26.reuse, 0x10000, RZ ;  /* 0x000100001a198824 */ /* 0x040fe200078e00ff */
[C---:B------:R-:W-:Y:S02]  /*6d40*/  @!P0 SHF.L.U32 R21, R27.reuse, 0x10, RZ ;  /* 0x000000101b158819 */ /* 0x040fe400000006ff */
[----:B------:R-:W-:Y:S02]  /*6d50*/  @!P0 LOP3.LUT R23, R27, 0xffff0000, RZ, 0xc0, !PT ;  /* 0xffff00001b178812 */ /* 0x000fe400078ec0ff */
[----:B------:R-:W-:Y:S02]  /*6d60*/  @!P0 LOP3.LUT R24, R26, 0xffff0000, RZ, 0xc0, !PT ;  /* 0xffff00001a188812 */ /* 0x000fe400078ec0ff */
        /* <DEDUP_REMOVED lines=8> */
[C---:B------:R-:W-:Y:S01]  /*6df0*/  @!P0 SHF.L.U32 R26, R59.reuse, 0x10, RZ ;  /* 0x000000103b1a8819 */ /* 0x040fe200000006ff */
[C---:B-----5:R-:W-:Y:S01]  /*6e00*/  @!P0 IMAD.U32 R38, R44.reuse, 0x10000, RZ ;  /* 0x000100002c268824 */ /* 0x060fe200078e00ff */
[----:B------:R-:W-:Y:S01]  /*6e10*/  @!P0 LOP3.LUT R22, R59, 0xffff0000, RZ, 0xc0, !PT ;  /* 0xffff00003b168812 */ /* 0x000fe200078ec0ff */
[----:B------:R-:W-:Y:S01]  /*6e20*/  @!P0 FMUL.FTZ R0, R31, R36 ;  /* 0x000000241f008220 */ /* 0x000fe20000410000 */
[----:B------:R-:W-:Y:S01]  /*6e30*/  @!P0 LOP3.LUT R40, R44, 0xffff0000, RZ, 0xc0, !PT ;  /* 0xffff00002c288812 */ /* 0x000fe200078ec0ff */
[----:B------:R-:W-:Y:S01]  /*6e40*/  @!P1 FADD.FTZ R33, -R33, -RZ ;  /* 0x800000ff21219221 */ /* 0x000fe20000010100 */
[C---:B------:R-:W-:Y:S01]  /*6e50*/  @!P0 SHF.L.U32 R41, R45.reuse, 0x10, RZ ;  /* 0x000000102d298819 */ /* 0x040fe200000006ff */
[----:B------:R-:W-:Y:S01]  /*6e60*/  @!P0 FMUL.FTZ R2, R30, R35 ;  /* 0x000000231e028220 */ /* 0x000fe20000410000 */
[----:B------:R-:W-:Y:S01]  /*6e70*/  @!P0 LOP3.LUT R43, R45, 0xffff0000, RZ, 0xc0, !PT ;  /* 0xffff00002d2b8812 */ /* 0x000fe200078ec0ff */
[----:B------:R-:W-:Y:S01]  /*6e80*/  @!P1 FADD.FTZ R34, -R34, -RZ ;  /* 0x800000ff22229221 */ /* 0x000fe20000010100 */
[----:B------:R-:W-:Y:S01]  /*6e90*/  @!P0 LOP3.LUT R45, R46, 0xffff0000, RZ, 0xc0, !PT ;  /* 0xffff00002e2d8812 */ /* 0x000fe200078ec0ff */
[----:B------:R-:W-:Y:S01]  /*6ea0*/  @!P1 FADD.FTZ R32, -R32, -RZ ;  /* 0x800000ff20209221 */ /* 0x000fe20000010100 */
[----:B------:R-:W-:Y:S01]  /*6eb0*/  @!P0 FFMA.FTZ R0, R37, R38, R0 ;  /* 0x0000002625008223 */ /* 0x000fe20000010000 */
[----:B------:R-:W-:Y:S01]  /*6ec0*/  @!P0 LOP3.LUT R37, R53, 0xffff0000, RZ, 0xc0, !PT ;  /* 0xffff000035258812 */ /* 0x000fe200078ec0ff */
[----:B------:R-:W-:Y:S01]  /*6ed0*/  @!P0 FMUL.FTZ R3, R28, R33 ;  /* 0x000000211c038220 */ /* 0x000fe20000410000 */
        /* <DEDUP_REMOVED lines=31> */
.L_x_691:
[----:B------:R-:W-:Y:S05]  /*70d0*/  BSYNC.RECONVERGENT B0 ;  /* 0x0000000000007941 */ /* 0x000fea0003800200 */
.L_x_690:
[----:B------:R-:W-:Y:S01]  /*70e0*/  ISETP.GE.AND P0, PT, R10, R48, PT ;  /* 0x000000300a00720c */ /* 0x000fe20003f06270 */
[----:B------:R-:W-:Y:S11]  /*70f0*/  BSSY.RECONVERGENT B0, `(.L_x_692) ;  /* 0x0000058000007945 */ /* 0x000ff60003800200 */
[----:B------:R-:W-:Y:S01]  /*7100*/  @!UPT UIADD3 URZ, UPT, UPT, URZ, URZ, URZ ;  /* 0x000000fffffff290 */ /* 0x000fe2000fffe0ff */
[----:B------:R-:W-:Y:S05]  /*7110*/  @P0 BRA `(.L_x_693) ;  /* 0x0000000400540947 */ /* 0x000fea0003800000 */
[C---:B------:R-:W-:Y:S01]  /*7120*/  ISETP.GE.AND P0, PT, R10.reuse, R18, PT ;  /* 0x000000120a00720c */ /* 0x040fe20003f06270 */
[----:B-12---:R-:W2:Y:S11]  /*7130*/  LDG.E.128 R52, desc[UR4][R14.64+0x100] ;  /* 0x000100040e347981 */ /* 0x006eb6000c1e1d00 */
        /* <DEDUP_REMOVED lines=83> */
.L_x_693:
[----:B------:R-:W-:Y:S05]  /*7670*/  BSYNC.RECONVERGENT B0 ;  /* 0x0000000000007941 */ /* 0x000fea0003800200 */
.L_x_692:
[----:B------:R-:W-:Y:S11]  /*7680*/  ISETP.GE.AND P0, PT, R9, R48, PT ;  /* 0x000000300900720c */ /* 0x000ff60003f06270 */
[----:B------:R-:W-:Y:S02]  /*7690*/  @!UPT UIADD3 URZ, UPT, UPT, URZ, URZ, URZ ;  /* 0x000000fffffff290 */ /* 0x000fe4000fffe0ff */
[----:B------:R-:W-:Y:S05]  /*76a0*/  @P0 BRA `(.L_x_687) ;  /* 0x0000000400540947 */ /* 0x000fea0003800000 */
[C---:B------:R-:W-:Y:S01]  /*76b0*/  ISETP.GE.AND P0, PT, R9.reuse, R18, PT ;  /* 0x000000120900720c */ /* 0x040fe20003f06270 */
[----:B-123--:R-:W2:Y:S11]  /*76c0*/  LDG.E.128 R52, desc[UR4][R14.64+0x180] ;  /* 0x000180040e347981 */ /* 0x00eeb6000c1e1d00 */
        /* <DEDUP_REMOVED lines=83> */
.L_x_687:
[----:B------:R-:W-:Y:S05]  /*7c00*/  BSYNC.RECONVERGENT B1 ;  /* 0x0000000000017941 */ /* 0x000fea0003800200 */
.L_x_686:
[----:B------:R-:W-:Y:S04]  /*7c10*/  BSSY.RECONVERGENT B1, `(.L_x_694) ;  /* 0x0000169000017945 */ /* 0x000fe80003800200 */
[----:B------:R-:W-:Y:S05]  /*7c20*/  @!P4 BRA `(.L_x_695) ;  /* 0x00000014009cc947 */ /* 0x000fea0003800000 */
[----:B------:R-:W-:Y:S01]  /*7c30*/  LEA R22, P1, R103, R14, 0x1 ;  /* 0x0000000e67167211 */ /* 0x000fe200078208ff */
[----:B------:R-:W5:Y:S01]  /*7c40*/  LDC R120, c[0x0][0x440] ;  /* 0x00011000ff787b82 */ /* 0x000f620000000800 */
[----:B------:R-:W-:Y:S01]  /*7c50*/  LEA R118, P0, R63, R86, 0x1 ;  /* 0x000000563f767211 */ /* 0x000fe200078008ff */
[----:B------:R-:W-:Y:S01]  /*7c60*/  BSSY.RECONVERGENT B0, `(.L_x_696) ;  /* 0x000005b000007945 */ /* 0x000fe20003800200 */
[----:B------:R-:W-:Y:S02]  /*7c70*/  LEA.HI.X R23, R103, R15, R101, 0x1, P1 ;  /* 0x0000000f67177211 */ /* 0x000fe400008f0c65 */
[----:B------:R-:W-:Y:S02]  /*7c80*/  LEA.HI.X R119, R63, R87, R62, 0x1, P0 ;  /* 0x000000573f777211 */ /* 0x000fe400000f0c3e */
[-C--:B-----5:R-:W-:Y:S02]  /*7c90*/  ISETP.GE.AND P5, PT, R12, R120.reuse, PT ;  /* 0x000000780c00720c */ /* 0x0a0fe40003fa6270 */
[----:B------:R-:W-:Y:S11]  /*7ca0*/  ISETP.GE.AND P4, PT, R11, R120, PT ;  /* 0x000000780b00720c */ /* 0x000ff60003f86270 */
[----:B------:R-:W-:Y:S05]  /*7cb0*/  @P5 BRA `(.L_x_697) ;  /* 0x0000000400545947 */ /* 0x000fea0003800000 */
[C---:B------:R-:W-:Y:S01]  /*7cc0*/  ISETP.GE.AND P0, PT, R12.reuse, R18, PT ;  /* 0x000000120c00720c */ /* 0x040fe20003f06270 */
[----:B-1234-:R-:W2:Y:S11]  /*7cd0*/  LDG.E.128 R52, desc[UR4][R22.64] ;  /* 0x0000000416347981 */ /* 0x01eeb6000c1e1d00 */
[----:B------:R-:W-:Y:S01]  /*7ce0*/  @!UPT UIADD3 URZ, UPT, UPT, URZ, URZ, URZ ;  /* 0x000000fffffff290 */ /* 0x000fe2000fffe0ff */
[----:B------:R-:W-:Y:S04]  /*7cf0*/  @!P0 ISETP.GE.U32.AND P1, PT, R12, R19, PT ;  /* 0x000000130c00820c */ /* 0x000fe80003f26070 */
[----:B------:R-:W-:Y:S02]  /*7d00*/  @!P0 SEL R122, R20, RZ, P1 ;  /* 0x000000ff147a8207 */ /* 0x000fe40000800000 */
[----:B------:R-:W-:Y:S02]  /*7d10*/  @!P0 SEL R21, R19, R20, !P1 ;  /* 0x0000001413158207 */ /* 0x000fe40004800000 */
[----:B------:R-:W-:Y:S02]  /*7d20*/  @!P0 SEL R121, R111, RZ, P1 ;  /* 0x000000ff6f798207 */ /* 0x000fe40000800000 */
[----:B------:R-:W-:Y:S01]  /*7d30*/  @!P0 IADD3 R122, P1, PT, R109, R122, RZ ;  /* 0x0000007a6d7a8210 */ /* 0x000fe20007f3e0ff */
[----:B------:R-:W-:Y:S04]  /*7d40*/  @!P0 IMAD.WIDE R24, R21, 0x2, R22 ;  /* 0x0000000215188825 */ /* 0x000fe800078e0216 */
[----:B------:R-:W-:Y:S02]  /*7d50*/  @!P0 IMAD.X R123, R100, 0x1, R121, P1 ;  /* 0x00000001647b8824 */ /* 0x000fe400008e0679 */
[C---:B------:R-:W-:Y:S01]  /*7d60*/  @!P0 IMAD.SHL.U32 R121, R122.reuse, 0x2, RZ ;  /* 0x000000027a798824 */ /* 0x040fe200078e00ff */
[----:B------:R-:W3:Y:S02]  /*7d70*/  @!P0 LDG.E.128 R24, desc[UR4][R24.64] ;  /* 0x0000000418188981 */ /* 0x000ee4000c1e1d00 */
        /* <DEDUP_REMOVED lines=13> */
[C---:B------:R-:W-:Y:S01]  /*7e50*/  @!P0 SHF.L.U32 R29, R25.reuse, 0x10, RZ ;  /* 0x00000010191d8819 */ /* 0x040fe200000006ff */
[C---:B------:R-:W-:Y:S01]  /*7e60*/  @!P0 IMAD.U32 R28, R26.reuse, 0x10000, RZ ;  /* 0x000100001a1c8824 */ /* 0x040fe200078e00ff */
[----:B------:R-:W-:Y:S02]  /*7e70*/  @!P0 LOP3.LUT R31, R25, 0xffff0000, RZ, 0xc0, !PT ;  /* 0xffff0000191f8812 */ /* 0x000fe400078ec0ff */
[----:B------:R-:W-:Y:S02]  /*7e80*/  @!P0 LOP3.LUT R25, R26, 0xffff0000, RZ, 0xc0, !PT ;  /* 0xffff00001a198812 */ /* 0x000fe400078ec0ff */
[C---:B------:R-:W-:Y:S02]  /*7e90*/  @!P0 SHF.L.U32 R21, R27.reuse, 0x10, RZ ;  /* 0x000000101b158819 */ /* 0x040fe400000006ff */
[----:B------:R-:W-:Y:S02]  /*7ea0*/  @!P0 LOP3.LUT R27, R27, 0xffff0000, RZ, 0xc0, !PT ;  /* 0xffff00001b1b8812 */ /* 0x000fe400078ec0ff */
[C---:B----4-:R-:W-:Y:S01]  /*7eb0*/  @!P0 LOP3.LUT R35, R124.reuse, 0xffff0000, RZ, 0xc0, !PT ;  /* 0xffff00007c238812 */ /* 0x050fe200078ec0ff */
[----:B------:R-:W-:Y:S01]  /*7ec0*/  @!P0 IMAD.U32 R37, R124, 0x10000, RZ ;  /* 0x000100007c258824 */ /* 0x000fe200078e00ff */
[C---:B------:R-:W-:Y:S01]  /*7ed0*/  @!P0 SHF.L.U32 R38, R125.reuse, 0x10, RZ ;  /* 0x000000107d268819 */ /* 0x040fe200000006ff */
[C---:B------:R-:W-:Y:S01]  /*7ee0*/  @!P0 IMAD.U32 R33, R126.reuse, 0x10000, RZ ;  /* 0x000100007e218824 */ /* 0x040fe200078e00ff */
[----:B------:R-:W-:Y:S01]  /*7ef0*/  @!P0 LOP3.LUT R36, R125, 0xffff0000, RZ, 0xc0, !PT ;  /* 0xffff00007d248812 */ /* 0x000fe200078ec0ff */
[----:B------:R-:W-:Y:S01]  /*7f00*/  @!P1 FADD.FTZ R37, -R37, -RZ ;  /* 0x800000ff25259221 */ /* 0x000fe20000010100 */
[----:B------:R-:W-:Y:S01]  /*7f10*/  @!P0 LOP3.LUT R30, R126, 0xffff0000, RZ, 0xc0, !PT ;  /* 0xffff00007e1e8812 */ /* 0x000fe200078ec0ff */
[----:B------:R-:W-:Y:S01]  /*7f20*/  @!P1 FADD.FTZ R35, -R35, -RZ ;  /* 0x800000ff23239221 */ /* 0x000fe20000010100 */
[C---:B------:R-:W-:Y:S01]  /*7f30*/  @!P0 SHF.L.U32 R26, R127.reuse, 0x10, RZ ;  /* 0x000000107f1a8819 */ /* 0x040fe200000006ff */
[----:B-----5:R-:W-:Y:S01]  /*7f40*/  @!P0 IMAD.U32 R40, R56, 0x10000, RZ ;  /* 0x0001000038288824 */ /* 0x020fe200078e00ff */
        /* <DEDUP_REMOVED lines=10> */
[----:B------:R-:W-:Y:S01]  /*7ff0*/  @!P0 SHF.L.U32 R48, R59, 0x10, RZ ;  /* 0x000000103b308819 */ /* 0x000fe200000006ff */
[----:B------:R-:W-:Y:S01]  /*8000*/  @!P0 FFMA.FTZ R0, R39, R40, R0 ;  /* 0x0000002827008223 */ /* 0x000fe20000010000 */
        /* <DEDUP_REMOVED lines=8> */
[C---:B------:R-:W-:Y:S01]  /*8090*/  @!P0 SHF.L.U32 R42, R55.reuse, 0x10, RZ ;  /* 0x00000010372a8819 */ /* 0x040fe200000006ff */
[----:B------:R-:W-:Y:S01]  /*80a0*/  @!P1 FADD.FTZ R24, -R24, -RZ ;  /* 0x800000ff18189221 */ /* 0x000fe20000010100 */
[----:B------:R-:W-:Y:S01]  /*80b0*/  @!P0 F2FP.BF16.F32.PACK_AB R121, R2, R0 ;  /* 0x000000000279823e */ /* 0x000fe200000010ff */
[----:B------:R-:W-:Y:S02]  /*80c0*/  @!P0 IMAD.U32 R40, R54, 0x10000, RZ ;  /* 0x0001000036288824 */ /* 0x000fe400078e00ff */
[----:B------:R-:W-:Y:S01]  /*80d0*/  @!P0 FMUL.FTZ R5, R28, R33 ;  /* 0x000000211c058220 */ /* 0x000fe20000410000 */
[----:B------:R-:W-:Y:S02]  /*80e0*/  @!P0 IMAD.U32 R46, R58, 0x10000, RZ ;  /* 0x000100003a2e8824 */ /* 0x000fe400078e00ff */
[----:B------:R-:W-:Y:S01]  /*80f0*/  @!P0 FFMA.FTZ R3, R44, R43, R3 ;  /* 0x0000002b2c038223 */ /* 0x000fe20000010003 */
[----:B------:R-:W-:Y:S01]  /*8100*/  @!P0 LOP3.LUT R43, R55, 0xffff0000, RZ, 0xc0, !PT ;  /* 0xffff0000372b8812 */ /* 0x000fe200078ec0ff */
[----:B------:R-:W-:Y:S01]  /*8110*/  @!P0 FMUL.FTZ R6, R25, R30 ;  /* 0x0000001e19068220 */ /* 0x000fe20000410000 */
        /* <DEDUP_REMOVED lines=15> */
.L_x_697:
[----:B------:R-:W-:Y:S05]  /*8210*/  BSYNC.RECONVERGENT B0 ;  /* 0x0000000000007941 */ /* 0x000fea0003800200 */
.L_x_696:
[----:B------:R-:W-:Y:S01]  /*8220*/  ISETP.GE.AND P5, PT, R10, R120, PT ;  /* 0x000000780a00720c */ /* 0x000fe20003fa6270 */
[----:B------:R-:W-:Y:S04]  /*8230*/  BSSY.RECONVERGENT B0, `(.L_x_698) ;  /* 0x0000057000007945 */ /* 0x000fe80003800200 */
[----:B------:R-:W-:Y:S08]  /*8240*/  @P4 BRA `(.L_x_699) ;  /* 0x0000000400544947 */ /* 0x000ff00003800000 */
        /* <DEDUP_REMOVED lines=85> */
.L_x_699:
[----:B------:R-:W-:Y:S05]  /*87a0*/  BSYNC.RECONVERGENT B0 ;  /* 0x0000000000007941 */ /* 0x000fea0003800200 */
.L_x_698:
        /* <DEDUP_REMOVED lines=88> */
.L_x_701:
[----:B------:R-:W-:Y:S05]  /*8d30*/  BSYNC.RECONVERGENT B0 ;  /* 0x0000000000007941 */ /* 0x000fea0003800200 */
.L_x_700:
[----:B------:R-:W-:Y:S05]  /*8d40*/  @P4 BRA `(.L_x_695) ;  /* 0x0000000400544947 */ /* 0x000fea0003800000 */
[C---:B------:R-:W-:Y:S01]  /*8d50*/  ISETP.GE.AND P0, PT, R9.reuse, R18, PT ;  /* 0x000000120900720c */ /* 0x040fe20003f06270 */
[----:B-1234-:R-:W2:Y:S11]  /*8d60*/  LDG.E.128 R52, desc[UR4][R22.64+0x180] ;  /* 0x0001800416347981 */ /* 0x01eeb6000c1e1d00 */
[----:B------:R-:W-:Y:S01]  /*8d70*/  @!UPT UIADD3 URZ, UPT, UPT, URZ, URZ, URZ ;  /* 0x000000fffffff290 */ /* 0x000fe2000fffe0ff */
[----:B------:R-:W-:Y:S04]  /*8d80*/  @!P0 ISETP.GE.U32.AND P1, PT, R9, R19, PT ;  /* 0x000000130900820c */ /* 0x000fe80003f26070 */
[----:B------:R-:W-:Y:S02]  /*8d90*/  @!P0 SEL R120, R20, RZ, P1 ;  /* 0x000000ff14788207 */ /* 0x000fe40000800000 */
[----:B------:R-:W-:Y:S02]  /*8da0*/  @!P0 SEL R123, R111, RZ, P1 ;  /* 0x000000ff6f7b8207 */ /* 0x000fe40000800000 */
[----:B------:R-:W-:Y:S02]  /*8db0*/  @!P0 IADD3 R121, P4, PT, R109, R120, RZ ;  /* 0x000000786d798210 */ /* 0x000fe40007f9e0ff */
[----:B------:R-:W-:Y:S03]  /*8dc0*/  @!P0 SEL R21, R19, R20, !P1 ;  /* 0x0000001413158207 */ /* 0x000fe60004800000 */
[----:B------:R-:W-:Y:S02]  /*8dd0*/  @!P0 IMAD.X R124, R100, 0x1, R123, P4 ;  /* 0x00000001647c8824 */ /* 0x000fe400020e067b */
[----:B------:R-:W-:Y:S02]  /*8de0*/  @!P0 IMAD.SHL.U32 R125, R121, 0x2, RZ ;  /* 0x00000002797d8824 */ /* 0x000fe400078e00ff */
[----:B------:R-:W-:Y:S01]  /*8df0*/  @!P0 IMAD.WIDE R24, R21, 0x2, R22 ;  /* 0x0000000215188825 */ /* 0x000fe200078e0216 */
[----:B------:R-:W-:Y:S02]  /*8e00*/  @!P0 SHF.L.U64.HI R124, R121, 0x1, R124 ;  /* 0x00000001797c8819 */ /* 0x000fe4000001027c */
[C---:B------:R-:W-:Y:S02]  /*8e10*/  @!P0 IADD3 R126, P4, PT, R125.reuse, R90, RZ ;  /* 0x0000005a7d7e8210 */ /* 0x040fe40007f9e0ff */
[----:B------:R-:W-:Y:S01]  /*8e20*/  @!P0 IADD3 R40, P1, PT, R125, R92, RZ ;  /* 0x0000005c7d288210 */ /* 0x000fe20007f3e0ff */
[----:B------:R-:W3:Y:S01]  /*8e30*/  @!P0 LDG.E.128 R24, desc[UR4][R24.64+0x180] ;  /* 0x0001800418188981 */ /* 0x000ee2000c1e1d00 */
[C---:B------:R-:W-:Y:S03]  /*8e40*/  @!P0 IADD3.X R127, PT, PT, R124.reuse, R91, RZ, P4, !PT ;  /* 0x0000005b7c7f8210 */ /* 0x040fe600027fe4ff */
[----:B------:R-:W-:Y:S01]  /*8e50*/  @!P0 IMAD.X R41, R124, 0x1, R93, P1 ;  /* 0x000000017c298824 */ /* 0x000fe200008e065d */
        /* <DEDUP_REMOVED lines=26> */
[----:B------:R-:W-:Y:S01]  /*9000*/  @!P0 SHF.L.U32 R43, R57, 0x10, RZ ;  /* 0x00000010392b8819 */ /* 0x000fe200000006ff */
[----:B------:R-:W-:Y:S01]  /*9010*/  @!P0 FMUL.FTZ R2, R35, R34 ;  /* 0x0000002223028220 */ /* 0x000fe20000410000 */
[----:B------:R-:W-:Y:S01]  /*9020*/  @!P0 SHF.L.U32 R23, R27, 0x10, RZ ;  /* 0x000000101b178819 */ /* 0x000fe200000006ff */
[----:B------:R-:W-:Y:S01]  /*9030*/  @!P1 FADD.FTZ R31, -R31, -RZ ;  /* 0x800000ff1f1f9221 */ /* 0x000fe20000010100 */
[----:B------:R-:W-:Y:S01]  /*9040*/  @!P0 LOP3.LUT R22, R27, 0xffff0000, RZ, 0xc0, !PT ;  /* 0xffff00001b168812 */ /* 0x000fe200078ec0ff */
[----:B------:R-:W-:Y:S01]  /*9050*/  @!P1 FADD.FTZ R30, -R30, -RZ ;  /* 0x800000ff1e1e9221 */ /* 0x000fe20000010100 */
[----:B------:R-:W-:Y:S01]  /*9060*/  @!P0 LOP3.LUT R45, R57, 0xffff0000, RZ, 0xc0, !PT ;  /* 0xffff0000392d8812 */ /* 0x000fe200078ec0ff */
[----:B------:R-:W-:Y:S01]  /*9070*/  @!P0 FFMA.FTZ R0, R39, R40, R0 ;  /* 0x0000002827008223 */ /* 0x000fe20000010000 */
[----:B------:R-:W-:Y:S01]  /*9080*/  @!P0 LOP3.LUT R39, R53, 0xffff0000, RZ, 0xc0, !PT ;  /* 0xffff000035278812 */ /* 0x000fe200078ec0ff */
[----:B------:R-:W-:Y:S01]  /*9090*/  @!P0 FMUL.FTZ R3, R33, R32 ;  /* 0x0000002021038220 */ /* 0x000fe20000410000 */
[----:B------:R-:W-:Y:S01]  /*90a0*/  @!P0 LOP3.LUT R47, R58, 0xffff0000, RZ, 0xc0, !PT ;  /* 0xffff00003a2f8812 */ /* 0x000fe200078ec0ff */
[----:B------:R-:W-:Y:S01]  /*90b0*/  @!P1 FADD.FTZ R29, -R29, -RZ ;  /* 0x800000ff1d1d9221 */ /* 0x000fe20000010100 */
[C---:B------:R-:W-:Y:S01]  /*90c0*/  @!P0 SHF.L.U32 R48, R59.reuse, 0x10, RZ ;  /* 0x000000103b308819 */ /* 0x040fe200000006ff */
[----:B------:R-:W-:Y:S01]  /*90d0*/  @!P1 FADD.FTZ R28, -R28, -RZ ;  /* 0x800000ff1c1c9221 */ /* 0x000fe20000010100 */
[----:B------:R-:W-:Y:S01]  /*90e0*/  @!P0 LOP3.LUT R49, R59, 0xffff0000, RZ, 0xc0, !PT ;  /* 0xffff00003b318812 */ /* 0x000fe200078ec0ff */
        /* <DEDUP_REMOVED lines=27> */
.L_x_695:
[----:B------:R-:W-:Y:S05]  /*92a0*/  BSYNC.RECONVERGENT B1 ;  /* 0x0000000000017941 */ /* 0x000fea0003800200 */
.L_x_694:
[----:B------:R-:W-:Y:S04]  /*92b0*/  BSSY.RECONVERGENT B1, `(.L_x_702) ;  /* 0x000016b000017945 */ /* 0x000fe80003800200 */
[----:B------:R-:W-:Y:S05]  /*92c0*/  @!P3 BRA `(.L_x_703) ;  /* 0x0000001400a4b947 */ /* 0x000fea0003800000 */
[----:B------:R-:W5:Y:S01]  /*92d0*/  LDC R124, c[0x0][0x440] ;  /* 0x00011000ff7c7b82 */ /* 0x000f620000000800 */
[----:B------:R-:W-:Y:S07]  /*92e0*/  BSSY.RECONVERGENT B0, `(.L_x_704) ;  /* 0x0000060000007945 */ /* 0x000fee0003800200 */
[----:B------:R-:W2:Y:S08]  /*92f0*/  LDC.64 R4, c[0x0][0x4a8] ;  /* 0x00012a00ff047b82 */ /* 0x000eb00000000a00 */
[----:B------:R-:W1:Y:S01]  /*9300*/  LDC.64 R2, c[0x0][0x3b8] ;  /* 0x0000ee00ff027b82 */ /* 0x000e620000000a00 */
[-C--:B-----5:R-:W-:Y:S02]  /*9310*/  ISETP.GE.AND P3, PT, R12, R124.reuse, PT ;  /* 0x0000007c0c00720c */ /* 0x0a0fe40003f66270 */
[----:B------:R-:W-:Y:S02]  /*9320*/  ISETP.GE.AND P5, PT, R11, R124, PT ;  /* 0x0000007c0b00720c */ /* 0x000fe40003fa6270 */
[----:B--2---:R-:W-:Y:S02]  /*9330*/  LEA R22, P1, R4, R14, 0x6 ;  /* 0x0000000e04167211 */ /* 0x004fe400078230ff */
[----:B------:R-:W-:Y:S02]  /*9340*/  ISETP.GE.AND P4, PT, R10, R124, PT ;  /* 0x0000007c0a00720c */ /* 0x000fe40003f86270 */
[----:B------:R-:W-:Y:S02]  /*9350*/  LEA.HI.X R23, R4, R15, R5, 0x6, P1 ;  /* 0x0000000f04177211 */ /* 0x000fe400008f3405 */
[C---:B-1----:R-:W-:Y:S04]  /*9360*/  LEA R118, P0, R2.reuse, R86, 0x6 ;  /* 0x0000005602767211 */ /* 0x042fe800078030ff */
[----:B------:R-:W-:Y:S01]  /*9370*/  LEA.HI.X R119, R2, R87, R3, 0x6, P0 ;  /* 0x0000005702777211 */ /* 0x000fe200000f3403 */
[----:B------:R-:W-:Y:S08]  /*9380*/  @P3 BRA `(.L_x_705) ;  /* 0x0000000400543947 */ /* 0x000ff00003800000 */
[C---:B------:R-:W-:Y:S01]  /*9390*/  ISETP.GE.AND P0, PT, R12.reuse, R18, PT ;  /* 0x000000120c00720c */ /* 0x040fe20003f06270 */
[----:B---34-:R-:W2:Y:S11]  /*93a0*/  LDG.E.128 R52, desc[UR4][R22.64] ;  /* 0x0000000416347981 */ /* 0x018eb6000c1e1d00 */
        /* <DEDUP_REMOVED lines=83> */
.L_x_705:
[----:B------:R-:W-:Y:S05]  /*98e0*/  BSYNC.RECONVERGENT B0 ;  /* 0x0000000000007941 */ /* 0x000fea0003800200 */
.L_x_704:
[----:B------:R-:W-:Y:S01]  /*98f0*/  ISETP.GE.AND P3, PT, R9, R124, PT ;  /* 0x0000007c0900720c */ /* 0x000fe20003f66270 */
[----:B------:R-:W-:Y:S04]  /*9900*/  BSSY.RECONVERGENT B0, `(.L_x_706) ;  /* 0x0000057000007945 */ /* 0x000fe80003800200 */
[----:B------:R-:W-:Y:S08]  /*9910*/  @P5 BRA `(.L_x_707) ;  /* 0x0000000400545947 */ /* 0x000ff00003800000 */
[C---:B------:R-:W-:Y:S01]  /*9920*/  ISETP.GE.AND P0, PT, R11.reuse, R18, PT ;  /* 0x000000120b00720c */ /* 0x040fe20003f06270 */
[----:B-1-34-:R-:W2:Y:S11]  /*9930*/  LDG.E.128 R52, desc[UR4][R22.64+0x80] ;  /* 0x0000800416347981 */ /* 0x01aeb6000c1e1d00 */
        /* <DEDUP_REMOVED lines=83> */
.L_x_707:
[----:B------:R-:W-:Y:S05]  /*9e70*/  BSYNC.RECONVERGENT B0 ;  /* 0x0000000000007941 */ /* 0x000fea0003800200 */
.L_x_706:
[----:B------:R-:W-:Y:S04]  /*9e80*/  BSSY.RECONVERGENT B0, `(.L_x_708) ;  /* 0x0000057000007945 */ /* 0x000fe80003800200 */
        /* <DEDUP_REMOVED lines=86> */
.L_x_709:
[----:B------:R-:W-:Y:S05]  /*a3f0*/  BSYNC.RECONVERGENT B0 ;  /* 0x0000000000007941 */ /* 0x000fea0003800200 */
.L_x_708:
        /* <DEDUP_REMOVED lines=86> */
.L_x_703:
[----:B------:R-:W-:Y:S05]  /*a960*/  BSYNC.RECONVERGENT B1 ;  /* 0x0000000000017941 */ /* 0x000fea0003800200 */
.L_x_702:
[----:B------:R-:W-:Y:S04]  /*a970*/  BSSY.RECONVERGENT B1, `(.L_x_710) ;  /* 0x000016d000017945 */ /* 0x000fe80003800200 */
[----:B------:R-:W-:Y:S05]  /*a980*/  @!P2 BRA `(.L_x_711) ;  /* 0x0000001400aca947 */ /* 0x000fea0003800000 */
[----:B------:R-:W5:Y:S01]  /*a990*/  LDC R0, c[0x0][0x440] ;  /* 0x00011000ff007b82 */ /* 0x000f620000000800 */
[----:B------:R-:W-:Y:S07]  /*a9a0*/  BSSY.RECONVERGENT B0, `(.L_x_712) ;  /* 0x0000063000007945 */ /* 0x000fee0003800200 */
[----:B------:R-:W1:Y:S08]  /*a9b0*/  LDC.64 R2, c[0x0][0x3b8] ;  /* 0x0000ee00ff027b82 */ /* 0x000e700000000a00 */
[----:B------:R-:W3:Y:S01]  /*a9c0*/  LDC.64 R4, c[0x0][0x4a8] ;  /* 0x00012a00ff047b82 */ /* 0x000ee20000000a00 */
[-C--:B-----5:R-:W-:Y:S02]  /*a9d0*/  ISETP.GE.AND P0, PT, R12, R0.reuse, PT ;  /* 0x000000000c00720c */ /* 0x0a0fe40003f06270 */
[-C--:B------:R-:W-:Y:S01]  /*a9e0*/  ISETP.GE.AND P4, PT, R11, R0.reuse, PT ;  /* 0x000000000b00720c */ /* 0x080fe20003f86270 */
[----:B-12---:R-:W-:Y:S01]  /*a9f0*/  IMAD.WIDE.U32 R118, R2, 0x60, R86 ;  /* 0x0000006002767825 */ /* 0x006fe200078e0056 */
[-C--:B------:R-:W-:Y:S02]  /*aa00*/  ISETP.GE.AND P3, PT, R10, R0.reuse, PT ;  /* 0x000000000a00720c */ /* 0x080fe40003f66270 */
[----:B------:R-:W-:Y:S01]  /*aa10*/  ISETP.GE.AND P2, PT, R9, R0, PT ;  /* 0x000000000900720c */ /* 0x000fe20003f46270 */
[----:B------:R-:W-:Y:S02]  /*aa20*/  IMAD R3, R3, 0x60, RZ ;  /* 0x0000006003037824 */ /* 0x000fe400078e02ff */
[----:B---3--:R-:W-:Y:S02]  /*aa30*/  IMAD R5, R5, 0x60, RZ ;  /* 0x0000006005057824 */ /* 0x008fe400078e02ff */
[----:B------:R-:W-:Y:S01]  /*aa40*/  IMAD.WIDE.U32 R22, R4, 0x60, R14 ;  /* 0x0000006004167825 */ /* 0x000fe200078e000e */
[----:B------:R-:W-:Y:S04]  /*aa50*/  IADD3 R119, PT, PT, R119, R3, RZ ;  /* 0x0000000377777210 */ /* 0x000fe80007ffe0ff */
[----:B------:R-:W-:Y:S01]  /*aa60*/  IADD3 R23, PT, PT, R23, R5, RZ ;  /* 0x0000000517177210 */ /* 0x000fe20007ffe0ff */
[----:B------:R-:W-:Y:S06]  /*aa70*/  @P0 BRA `(.L_x_713) ;  /* 0x0000000400540947 */ /* 0x000fec0003800000 */
[C---:B------:R-:W-:Y:S01]  /*aa80*/  ISETP.GE.AND P0, PT, R12.reuse, R18, PT ;  /* 0x000000120c00720c */ /* 0x040fe20003f06270 */
[----:B----4-:R-:W2:Y:S11]  /*aa90*/  LDG.E.128 R52, desc[UR4][R22.64] ;  /* 0x0000000416347981 */ /* 0x010eb6000c1e1d00 */
        /* <DEDUP_REMOVED lines=83> */
.L_x_713:
[----:B------:R-:W-:Y:S05]  /*afd0*/  BSYNC.RECONVERGENT B0 ;  /* 0x0000000000007941 */ /* 0x000fea0003800200 */
.L_x_712:
[----:B------:R-:W-:Y:S04]  /*afe0*/  BSSY.RECONVERGENT B0, `(.L_x_714) ;  /* 0x0000057000007945 */ /* 0x000fe80003800200 */
[----:B------:R-:W-:Y:S05]  /*aff0*/  @P4 BRA `(.L_x_715) ;  /* 0x0000000400544947 */ /* 0x000fea0003800000 */
[C---:B------:R-:W-:Y:S01]  /*b000*/  ISETP.GE.AND P0, PT, R11.reuse, R18, PT ;  /* 0x000000120b00720c */ /* 0x040fe20003f06270 */
[----:B-1--4-:R-:W2:Y:S11]  /*b010*/  LDG.E.128 R52, desc[UR4][R22.64+0x80] ;  /* 0x0000800416347981 */ /* 0x012eb6000c1e1d00 */
        /* <DEDUP_REMOVED lines=83> */
.L_x_715:
[----:B------:R-:W-:Y:S05]  /*b550*/  BSYNC.RECONVERGENT B0 ;  /* 0x0000000000007941 */ /* 0x000fea0003800200 */
.L_x_714:
[----:B------:R-:W-:Y:S04]  /*b560*/  BSSY.RECONVERGENT B0, `(.L_x_716) ;  /* 0x0000057000007945 */ /* 0x000fe80003800200 */
[----:B------:R-:W-:Y:S05]  /*b570*/  @P3 BRA `(.L_x_717) ;  /* 0x0000000400543947 */ /* 0x000fea0003800000 */
        /* <DEDUP_REMOVED lines=85> */
.L_x_717:
[----:B------:R-:W-:Y:S05]  /*bad0*/  BSYNC.RECONVERGENT B0 ;  /* 0x0000000000007941 */ /* 0x000fea0003800200 */
.L_x_716:
[----:B------:R-:W-:Y:S05]  /*bae0*/  @P2 BRA `(.L_x_711) ;  /* 0x0000000400542947 */ /* 0x000fea0003800000 */
[C---:B------:R-:W-:Y:S01]  /*baf0*/  ISETP.GE.AND P0, PT, R9.reuse, R18, PT ;  /* 0x000000120900720c */ /* 0x040fe20003f06270 */
[----:B------:R-:W5:Y:S11]  /*bb00*/  LDG.E.128 R44, desc[UR4][R22.64+0x180] ;  /* 0x00018004162c7981 */ /* 0x000f76000c1e1d00 */
[----:B------:R-:W-:Y:S01]  /*bb10*/  @!UPT UIADD3 URZ, UPT, UPT, URZ, URZ, URZ ;  /* 0x000000fffffff290 */ /* 0x000fe2000fffe0ff */
[----:B------:R-:W-:Y:S04]  /*bb20*/  @!P0 ISETP.GE.U32.AND P1, PT, R9, R19, PT ;  /* 0x000000130900820c */ /* 0x000fe80003f26070 */
[----:B------:R-:W-:Y:S02]  /*bb30*/  @!P0 SEL R0, R20, RZ, P1 ;  /* 0x000000ff14008207 */ /* 0x000fe40000800000 */
[----:B------:R-:W-:Y:S02]  /*bb40*/  @!P0 SEL R5, R111, RZ, P1 ;  /* 0x000000ff6f058207 */ /* 0x000fe40000800000 */
[----:B------:R-:W-:Y:S02]  /*bb50*/  @!P0 IADD3 R0, P2, PT, R107, R0, RZ ;  /* 0x000000006b008210 */ /* 0x000fe40007f5e0ff */
[----:B------:R-:W-:Y:S03]  /*bb60*/  @!P0 SEL R21, R19, R20, !P1 ;  /* 0x0000001413158207 */ /* 0x000fe60004800000 */
[----:B------:R-:W-:Y:S02]  /*bb70*/  @!P0 IMAD.SHL.U32 R3, R0, 0x2, RZ ;  /* 0x0000000200038824 */ /* 0x000fe400078e00ff */
[----:B------:R-:W-:Y:S02]  /*bb80*/  @!P0 IMAD.X R5, R96, 0x1, R5, P2 ;  /* 0x0000000160058824 */ /* 0x000fe400010e0605 */
[----:B------:R-:W-:Y:S01]  /*bb90*/  @!P0 IMAD.WIDE R26, R21, 0x2, R22 ;  /* 0x00000002151a8825 */ /* 0x000fe200078e0216 */
[C---:B------:R-:W-:Y:S02]  /*bba0*/  @!P0 IADD3 R36, P1, PT, R3.reuse, R90, RZ ;  /* 0x0000005a03248210 */ /* 0x040fe40007f3e0ff */
[----:B------:R-:W-:Y:S03]  /*bbb0*/  @!P0 SHF.L.U64.HI R0, R0, 0x1, R5 ;  /* 0x0000000100008819 */ /* 0x000fe60000010205 */
[----:B------:R-:W4:Y:S01]  /*bbc0*/  @!P0 LDG.E.128 R24, desc[UR4][R26.64+0x180] ;  /* 0x000180041a188981 */ /* 0x000f22000c1e1d00 */
[C---:B------:R-:W-:Y:S02]  /*bbd0*/  @!P0 IADD3.X R37, PT, PT, R0.reuse, R91, RZ, P1, !PT ;  /* 0x0000005b00258210 */ /* 0x040fe40000ffe4ff */
[----:B------:R-:W-:Y:S05]  /*bbe0*/  @!P0 IADD3 R32, P1, PT, R3, R92, RZ ;  /* 0x0000005c03208210 */ /* 0x000fea0007f3e0ff */
[----:B------:R-:W2:Y:S01]  /*bbf0*/  @!P0 LDG.E.128 R36, desc[UR4][R36.64+0x180] ;  /* 0x0001800424248981 */ /* 0x000ea2000c1e1d00 */
[----:B------:R-:W-:Y:S01]  /*bc00*/  @!P0 IMAD.X R33, R0, 0x1, R93, P1 ;  /* 0x0000000100218824 */ /* 0x000fe200008e065d */
[----:B------:R-:W-:Y:S06]  /*bc10*/  ISETP.GE.U32.OR P1, PT, R9, R19, P0 ;  /* 0x000000130900720c */ /* 0x000fec0000726470 */
[----:B------:R1:W3:Y:S01]  /*bc20*/  @!P0 LDG.E.128 R40, desc[UR4][R32.64+0x180] ;  /* 0x0001800420288981 */ /* 0x0002e2000c1e1d00 */
[C---:B-----5:R-:W-:Y:S01]  /*bc30*/  @!P0 LOP3.LUT R35, R44.reuse, 0xffff0000, RZ, 0xc0, !PT ;  /* 0xffff00002c238812 */ /* 0x060fe200078ec0ff */
[----:B-1----:R-:W-:Y:S01]  /*bc40*/  @!P0 IMAD.U32 R33, R44, 0x10000, RZ ;  /* 0x000100002c218824 */ /* 0x002fe200078e00ff */
[C---:B----4-:R-:W-:Y:S01]  /*bc50*/  @!P0 SHF.L.U32 R18, R27.reuse, 0x10, RZ ;  /* 0x000000101b128819 */ /* 0x050fe200000006ff */
[----:B------:R-:W-:Y:S01]  /*bc60*/  @!P0 IMAD.U32 R29, R24, 0x10000, RZ ;  /* 0x00010000181d8824 */ /* 0x000fe200078e00ff */
[----:B------:R-:W-:Y:S01]  /*bc70*/  @!P0 LOP3.LUT R19, R27, 0xffff0000, RZ, 0xc0, !PT ;  /* 0xffff00001b138812 */ /* 0x000fe200078ec0ff */
[C---:B------:R-:W-:Y:S01]  /*bc80*/  @!P0 IMAD.U32 R21, R26.reuse, 0x10000, RZ ;  /* 0x000100001a158824 */ /* 0x040fe200078e00ff */
[----:B------:R-:W-:Y:S02]  /*bc90*/  @!P0 LOP3.LUT R20, R26, 0xffff0000, RZ, 0xc0, !PT ;  /* 0xffff00001a148812 */ /* 0x000fe400078ec0ff */
[----:B------:R-:W-:Y:S02]  /*bca0*/  @!P0 LOP3.LUT R28, R24, 0xffff0000, RZ, 0xc0, !PT ;  /* 0xffff0000181c8812 */ /* 0x000fe400078ec0ff */
[C---:B--2---:R-:W-:Y:S01]  /*bcb0*/  @!P0 LOP3.LUT R31, R36.reuse, 0xffff0000, RZ, 0xc0, !PT ;  /* 0xffff0000241f8812 */ /* 0x044fe200078ec0ff */
[----:B------:R-:W-:Y:S01]  /*bcc0*/  @!P0 IMAD.U32 R30, R36, 0x10000, RZ ;  /* 0x00010000241e8824 */ /* 0x000fe200078e00ff */
[C---:B------:R-:W-:Y:S01]  /*bcd0*/  @!P0 SHF.L.U32 R27, R37.reuse, 0x10, RZ ;  /* 0x00000010251b8819 */ /* 0x040fe200000006ff */
[----:B------:R-:W-:Y:S01]  /*bce0*/  @!P0 IMAD.U32 R22, R38, 0x10000, RZ ;  /* 0x0001000026168824 */ /* 0x000fe200078e00ff */
[----:B------:R-:W-:Y:S01]  /*bcf0*/  @!P0 LOP3.LUT R26, R37, 0xffff0000, RZ, 0xc0, !PT ;  /* 0xffff0000251a8812 */ /* 0x000fe200078ec0ff */
[----:B------:R-:W-:Y:S01]  /*bd00*/  @!P1 FADD.FTZ R30, -R30, -RZ ;  /* 0x800000ff1e1e9221 */ /* 0x000fe20000010100 */
[----:B------:R-:W-:Y:S01]  /*bd10*/  @!P0 SHF.L.U32 R24, R25, 0x10, RZ ;  /* 0x0000001019188819 */ /* 0x000fe200000006ff */
[----:B------:R-:W-:Y:S01]  /*bd20*/  @!P1 FADD.FTZ R31, -R31, -RZ ;  /* 0x800000ff1f1f9221 */ /* 0x000fe20000010100 */
[----:B------:R-:W-:Y:S01]  /*bd30*/  @!P0 LOP3.LUT R23, R38, 0xffff0000, RZ, 0xc0, !PT ;  /* 0xffff000026178812 */ /* 0x000fe200078ec0ff */
[C---:B---3--:R-:W-:Y:S01]  /*bd40*/  @!P0 IMAD.U32 R32, R40.reuse, 0x10000, RZ ;  /* 0x0001000028208824 */ /* 0x048fe200078e00ff */
[----:B------:R-:W-:Y:S01]  /*bd50*/  @!P0 SHF.L.U32 R7, R39, 0x10, RZ ;  /* 0x0000001027078819 */ /* 0x000fe200000006ff */
[----:B------:R-:W-:Y:S01]  /*bd60*/  @!P0 FMUL.FTZ R0, R29, R30 ;  /* 0x0000001e1d008220 */ /* 0x000fe20000410000 */
[----:B------:R-:W-:Y:S01]  /*bd70*/  @!P0 LOP3.LUT R25, R25, 0xffff0000, RZ, 0xc0, !PT ;  /* 0xffff000019198812 */ /* 0x000fe200078ec0ff */
[----:B------:R-:W-:Y:S01]  /*bd80*/  @!P1 FADD.FTZ R27, -R27, -RZ ;  /* 0x800000ff1b1b9221 */ /* 0x000fe20000010100 */
[----:B------:R-:W-:Y:S01]  /*bd90*/  @!P0 LOP3.LUT R8, R39, 0xffff0000, RZ, 0xc0, !PT ;  /* 0xffff000027088812 */ /* 0x000fe200078ec0ff */
[----:B------:R-:W-:Y:S01]  /*bda0*/  @!P0 FFMA.FTZ R0, R33, R32, R0 ;  /* 0x0000002021008223 */ /* 0x000fe20000010000 */
[----:B------:R-:W-:Y:S01]  /*bdb0*/  @!P0 LOP3.LUT R34, R40, 0xffff0000, RZ, 0xc0, !PT ;  /* 0xffff000028228812 */ /* 0x000fe200078ec0ff */
[----:B------:R-:W-:Y:S01]  /*bdc0*/  @!P0 FMUL.FTZ R2, R28, R31 ;  /* 0x0000001f1c028220 */ /* 0x000fe20000410000 */
[----:B------:R-:W-:Y:S01]  /*bdd0*/  @!P0 SHF.L.U32 R37, R41, 0x10, RZ ;  /* 0x0000001029258819 */ /* 0x000fe200000006ff */
[----:B------:R-:W-:Y:S01]  /*bde0*/  @!P1 FADD.FTZ R26, -R26, -RZ ;  /* 0x800000ff1a1a9221 */ /* 0x000fe20000010100 */
[----:B------:R-:W-:Y:S01]  /*bdf0*/  @!P0 SHF.L.U32 R36, R45, 0x10, RZ ;  /* 0x000000102d248819 */ /* 0x000fe200000006ff */
[----:B------:R-:W-:Y:S01]  /*be00*/  @!P1 FADD.FTZ R22, -R22, -RZ ;  /* 0x800000ff16169221 */ /* 0x000fe20000010100 */
[----:B------:R-:W-:Y:S01]  /*be10*/  @!P0 LOP3.LUT R38, R41, 0xffff0000, RZ, 0xc0, !PT ;  /* 0xffff000029268812 */ /* 0x000fe200078ec0ff */
        /* <DEDUP_REMOVED lines=15> */
[----:B------:R-:W-:Y:S01]  /*bf10*/  @!P0 LOP3.LUT R42, R43, 0xffff0000, RZ, 0xc0, !PT ;  /* 0xffff00002b2a8812 */ /* 0x000fe200078ec0ff */
        /* <DEDUP_REMOVED lines=18> */
.L_x_711:
[----:B------:R-:W-:Y:S05]  /*c040*/  BSYNC.RECONVERGENT B1 ;  /* 0x0000000000017941 */ /* 0x000fea0003800200 */
.L_x_710:
[----:B------:R-:W5:Y:S08]  /*c050*/  LDC R3, c[0x0][0x450] ;  /* 0x00011400ff037b82 */ /* 0x000f700000000800 */
[----:B------:R-:W1:Y:S01]  /*c060*/  LDC R18, c[0x0][0x450] ;  /* 0x00011400ff127b82 */ /* 0x000e620000000800 */
[----:B-----5:R-:W-:Y:S05]  /*c070*/  IMAD.U32 R3, R3, -0x20, RZ ;  /* 0xffffffe003037824 */ /* 0x020fea00078e00ff */
[C---:B------:R-:W-:Y:S02]  /*c080*/  LEA R92, P1, R3.reuse, R92, 0x1 ;  /* 0x0000005c035c7211 */ /* 0x040fe400078208ff */
[C---:B------:R-:W-:Y:S02]  /*c090*/  LEA R90, P0, R3.reuse, R90, 0x1 ;  /* 0x0000005a035a7211 */ /* 0x040fe400078008ff */
[C---:B------:R-:W-:Y:S02]  /*c0a0*/  LEA.HI.X.SX32 R93, R3.reuse, R93, 0x1, P1 ;  /* 0x0000005d035d7211 */ /* 0x040fe400008f0eff */
[----:B-1----:R-:W-:Y:S09]  /*c0b0*/  LEA.HI.X.SX32 R91, R3, R91, 0x1, P0 ;  /* 0x0000005b035b7211 */ /* 0x002ff200000f0eff */
.L_x_652:
[----:B------:R-:W-:Y:S05]  /*c0c0*/  BSYNC.RECONVERGENT B2 ;  /* 0x0000000000027941 */ /* 0x000fea0003800200 */
.L_x_644:
[----:B------:R-:W-:Y:S04]  /*c0d0*/  ISETP.NE.U32.AND P2, PT, RZ, UR12, PT ;  /* 0x0000000cff007c0c */ /* 0x000fe8000bf45070 */
[----:B------:R-:W-:Y:S11]  /*c0e0*/  ISETP.NE.AND.EX P2, PT, RZ, UR13, PT, P2 ;  /* 0x0000000dff007c0c */ /* 0x000ff6000bf45320 */
[----:B------:R-:W-:Y:S02]  /*c0f0*/  @!UPT UIADD3 URZ, UPT, UPT, URZ, URZ, URZ ;  /* 0x000000fffffff290 */ /* 0x000fe4000fffe0ff */
[----:B------:R-:W5:Y:S01]  /*c100*/  @!P2 LDC R2, c[0x0][0x3c0] ;  /* 0x0000f000ff02ab82 */ /* 0x000f620000000800 */
[----:B------:R-:W-:Y:S07]  /*c110*/  @!P2 IMAD.MOV.U32 R3, RZ, RZ, RZ ;  /* 0x000000ffff03a224 */ /* 0x000fee00078e00ff */
[----:B------:R-:W2:Y:S01]  /*c120*/  @!P2 LDC R0, c[0x0][0x3b8] ;  /* 0x0000ee00ff00ab82 */ /* 0x000ea20000000800 */
[----:B------:R-:W-:Y:S01]  /*c130*/  @!P2 IADD3 R3, P0, PT, RZ, -R3, RZ ;  /* 0x80000003ff03a210 */ /* 0x000fe20007f1e0ff */
[----:B--2---:R-:W-:Y:S02]  /*c140*/  @!P2 IMAD.SHL.U32 R0, R0, 0x40, RZ ;  /* 0x000000400000a824 */ /* 0x004fe400078e00ff */
[----:B-----5:R-:W-:Y:S02]  /*c150*/  @!P2 IMAD.SHL.U32 R2, R2, 0x40, RZ ;  /* 0x000000400202a824 */ /* 0x020fe400078e00ff */
[----:B------:R-:W-:Y:S02]  /*c160*/  @!P2 IMAD.X R0, RZ, RZ, ~R0, P0 ;  /* 0x000000ffff00a224 */ /* 0x000fe400000e0e00 */
[----:B------:R-:W-:Y:S05]  /*c170*/  @!P2 IMAD.X R2, RZ, RZ, ~R2, P0 ;  /* 0x000000ffff02a224 */ /* 0x000fea00000e0e02 */
[C---:B-1-34-:R-:W-:Y:S02]  /*c180*/  @!P2 SHF.R.S64 R5, R3.reuse, 0x1f, R2 ;  /* 0x0000001f0305a819 */ /* 0x05afe40000001002 */
[----:B------:R-:W-:Y:S02]  /*c190*/  @!P2 SHF.R.S64 R3, R3, 0x1f, R0 ;  /* 0x0000001f0303a819 */ /* 0x000fe40000001000 */
[----:B------:R-:W-:Y:S02]  /*c1a0*/  @!P2 IADD3 R84, P1, PT, R5, R84, RZ ;  /* 0x000000540554a210 */ /* 0x000fe40007f3e0ff */
[----:B------:R-:W-:Y:S02]  /*c1b0*/  @!P2 IADD3 R86, P0, PT, R3, R86, RZ ;  /* 0x000000560356a210 */ /* 0x000fe40007f1e0ff */
[----:B------:R-:W-:Y:S02]  /*c1c0*/  @!P2 LEA.HI.X.SX32 R85, R2, R85, 0x1, P1 ;  /* 0x000000550255a211 */ /* 0x000fe400008f0eff */
[----:B------:R-:W-:Y:S01]  /*c1d0*/  @!P2 LEA.HI.X.SX32 R87, R0, R87, 0x1, P0 ;  /* 0x000000570057a211 */ /* 0x000fe200000f0eff */
[----:B------:R-:W-:Y:S08]  /*c1e0*/  @!P2 BRA `(.L_x_718) ;  /* 0x000000040020a947 */ /* 0x000ff00003800000 */
[----:B------:R-:W-:Y:S11]  /*c1f0*/  ISETP.GT.AND P0, PT, R102, R83, PT ;  /* 0x000000536600720c */ /* 0x000ff60003f04270 */
[----:B------:R-:W-:Y:S02]  /*c200*/  @!UPT UIADD3 URZ, UPT, UPT, URZ, URZ, URZ ;  /* 0x000000fffffff290 */ /* 0x000fe4000fffe0ff */
[----:B------:R-:W-:Y:S05]  /*c210*/  @!P0 BRA `(.L_x_718) ;  /* 0x0000000400148947 */ /* 0x000fea0003800000 */
[----:B------:R-:W1:Y:S01]  /*c220*/  LDC R3, c[0x0][0x4f0] ;  /* 0x00013c00ff037b82 */ /* 0x000e620000000800 */
[----:B------:R-:W-:Y:S02]  /*c230*/  MOV R20, RZ ;  /* 0x000000ff00147202 */ /* 0x000fe40000000f00 */
[----:B------:R-:W-:Y:S02]  /*c240*/  IABS R4, R110 ;  /* 0x0000006e00047213 */ /* 0x000fe40000000000 */
[----:B-1----:R-:W-:Y:S04]  /*c250*/  IABS R0, R3 ;  /* 0x0000000300007213 */ /* 0x002fe80000000000 */
[----:B------:R-:W1:Y:S10]  /*c260*/  I2F.RP R7, R0 ;  /* 0x0000000000077306 */ /* 0x000e740000209400 */
[----:B-1----:R-:W1:Y:S02]  /*c270*/  MUFU.RCP R2, R7 ;  /* 0x0000000700027308 */ /* 0x002e640000001000 */
[----:B-1----:R-:W-:Y:S08]  /*c280*/  VIADD R6, R2, 0xffffffe ;  /* 0x0ffffffe02067836 */ /* 0x002ff00000000000 */
[----:B------:R-:W1:Y:S02]  /*c290*/  F2I.FTZ.U32.TRUNC.NTZ R21, R6 ;  /* 0x0000000600157305 */ /* 0x000e64000021f000 */
[--C-:B-1----:R-:W-:Y:S04]  /*c2a0*/  IMAD.MOV R2, RZ, RZ, -R21.reuse ;  /* 0x000000ffff027224 */ /* 0x102fe800078e0a15 */
[----:B------:R-:W-:Y:S01]  /*c2b0*/  IMAD R5, R2, R0, RZ ;  /* 0x0000000002057224 */ /* 0x000fe200078e02ff */
[----:B------:R-:W-:Y:S03]  /*c2c0*/  IABS R2, R104 ;  /* 0x0000006800027213 */ /* 0x000fe60000000000 */
[----:B------:R-:W-:Y:S06]  /*c2d0*/  IMAD.HI.U32 R5, R21, R5, R20 ;  /* 0x0000000515057227 */ /* 0x000fec00078e0014 */
[C---:B------:R-:W-:Y:S04]  /*c2e0*/  IMAD.HI.U32 R7, R5.reuse, R2, RZ ;  /* 0x0000000205077227 */ /* 0x040fe800078e00ff */
[----:B------:R-:W-:Y:S04]  /*c2f0*/  IMAD.HI.U32 R5, R5, R4, RZ ;  /* 0x0000000405057227 */ /* 0x000fe800078e00ff */
[----:B------:R-:W-:Y:S02]  /*c300*/  IMAD.MOV R21, RZ, RZ, -R5 ;  /* 0x000000ffff157224 */ /* 0x000fe400078e0a05 */
[----:B------:R-:W-:Y:S02]  /*c310*/  IMAD.MOV R19, RZ, RZ, -R7 ;  /* 0x000000ffff137224 */ /* 0x000fe400078e0a07 */
[C---:B------:R-:W-:Y:S02]  /*c320*/  IMAD R4, R0.reuse, R21, R4 ;  /* 0x0000001500047224 */ /* 0x040fe400078e0204 */
[C---:B------:R-:W-:Y:S03]  /*c330*/  IMAD R2, R0.reuse, R19, R2 ;  /* 0x0000001300027224 */ /* 0x040fe600078e0202 */
[C---:B------:R-:W-:Y:S02]  /*c340*/  ISETP.GT.U32.AND P3, PT, R0.reuse, R4, PT ;  /* 0x000000040000720c */ /* 0x040fe40003f64070 */
[----:B------:R-:W-:Y:S11]  /*c350*/  ISETP.GT.U32.AND P0, PT, R0, R2, PT ;  /* 0x000000020000720c */ /* 0x000ff60003f04070 */
[----:B------:R-:W-:Y:S01]  /*c360*/  @!P3 IADD3 R5, PT, PT, R5, 0x1, RZ ;  /* 0x000000010505b810 */ /* 0x000fe20007ffe0ff */
[----:B------:R-:W-:Y:S01]  /*c370*/  @!P3 IMAD.IADD R4, R4, 0x1, -R0 ;  /* 0x000000010404b824 */ /* 0x000fe200078e0a00 */
[-C--:B------:R-:W-:Y:S01]  /*c380*/  @!P0 IADD3 R2, PT, PT, R2, -R0.reuse, RZ ;  /* 0x8000000002028210 */ /* 0x080fe20007ffe0ff */
[----:B------:R-:W-:Y:S01]  /*c390*/  @!P0 VIADD R7, R7, 0x1 ;  /* 0x0000000107078836 */ /* 0x000fe20000000000 */
[----:B------:R-:W-:Y:S02]  /*c3a0*/  ISETP.NE.AND P0, PT, R3, RZ, PT ;  /* 0x000000ff0300720c */ /* 0x000fe40003f05270 */
[-C--:B------:R-:W-:Y:S02]  /*c3b0*/  ISETP.GE.U32.AND P4, PT, R2, R0.reuse, PT ;  /* 0x000000000200720c */ /* 0x080fe40003f86070 */
[----:B------:R-:W-:Y:S02]  /*c3c0*/  ISETP.GE.U32.AND P5, PT, R4, R0, PT ;  /* 0x000000000400720c */ /* 0x000fe40003fa6070 */
[-C--:B------:R-:W-:Y:S02]  /*c3d0*/  LOP3.LUT R0, R104, R3.reuse, RZ, 0x3c, !PT ;  /* 0x0000000368007212 */ /* 0x080fe400078e3cff */
[-C--:B------:R-:W-:Y:S02]  /*c3e0*/  LOP3.LUT R2, R110, R3.reuse, RZ, 0x3c, !PT ;  /* 0x000000036e027212 */ /* 0x080fe400078e3cff */
[----:B------:R-:W-:Y:S02]  /*c3f0*/  ISETP.GE.AND P1, PT, R0, RZ, PT ;  /* 0x000000ff0000720c */ /* 0x000fe40003f26270 */
[----:B------:R-:W-:Y:S02]  /*c400*/  ISETP.GE.AND P2, PT, R2, RZ, PT ;  /* 0x000000ff0200720c */ /* 0x000fe40003f46270 */
[----:B------:R-:W-:Y:S01]  /*c410*/  LOP3.LUT R0, RZ, R3, RZ, 0x33, !PT ;  /* 0x00000003ff007212 */ /* 0x000fe200078e33ff */
[----:B------:R-:W-:Y:S02]  /*c420*/  @P4 VIADD R7, R7, 0x1 ;  /* 0x0000000107074836 */ /* 0x000fe40000000000 */
[----:B------:R-:W-:Y:S06]  /*c430*/  @P5 IADD3 R5, PT, PT, R5, 0x1, RZ ;  /* 0x0000000105055810 */ /* 0x000fec0007ffe0ff */
[----:B------:R-:W-:Y:S02]  /*c440*/  @!P1 IMAD.MOV R7, RZ, RZ, -R7 ;  /* 0x000000ffff079224 */ /* 0x000fe400078e0a07 */
[----:B------:R-:W-:Y:S03]  /*c450*/  @!P2 IADD3 R5, PT, PT, -R5, RZ, RZ ;  /* 0x000000ff0505a210 */ /* 0x000fe60007ffe1ff */
[C---:B------:R-:W-:Y:S02]  /*c460*/  SEL R2, R0.reuse, R7, !P0 ;  /* 0x0000000700027207 */ /* 0x040fe40004000000 */
[----:B------:R-:W-:Y:S02]  /*c470*/  SEL R5, R0, R5, !P0 ;  /* 0x0000000500057207 */ /* 0x000fe40004000000 */
[CC--:B------:R-:W-:Y:S02]  /*c480*/  LEA R20, P1, R2.reuse, R232.reuse, 0x2 ;  /* 0x000000e802147211 */ /* 0x0c0fe400078210ff */
[C---:B------:R-:W-:Y:S01]  /*c490*/  LEA R24, P0, R5.reuse, R232, 0x2 ;  /* 0x000000e805187211 */ /* 0x040fe200078010ff */
[C---:B------:R-:W-:Y:S01]  /*c4a0*/  IMAD.IADD R0, R5.reuse, 0x1, -R2 ;  /* 0x0000000105007824 */ /* 0x040fe200078e0a02 */
[-C--:B------:R-:W-:Y:S02]  /*c4b0*/  LEA.HI.X.SX32 R21, R2, R233.reuse, 0x2, P1 ;  /* 0x000000e902157211 */ /* 0x080fe400008f16ff */
[----:B------:R-:W-:Y:S01]  /*c4c0*/  LEA.HI.X.SX32 R25, R5, R233, 0x2, P0 ;  /* 0x000000e905197211 */ /* 0x000fe200000f16ff */
[----:B------:R-:W-:Y:S02]  /*c4d0*/  IMAD R0, R0, R3, -0x40 ;  /* 0xffffffc000007424 */ /* 0x000fe400078e0203 */
[----:B------:R-:W2:Y:S02]  /*c4e0*/  LDG.E R7, desc[UR4][R20.64] ;  /* 0x0000000414077981 */ /* 0x000ea4000c1e1900 */
[----:B------:R-:W-:Y:S01]  /*c4f0*/  IMAD.WIDE.U32 R22, R0, UR14, RZ ;  /* 0x0000000e00167c25 */ /* 0x000fe2000f8e00ff */
[----:B------:R-:W-:Y:S01]  /*c500*/  SHF.R.S32.HI R5, RZ, 0x1f, R0 ;  /* 0x0000001fff057819 */ /* 0x000fe20000011400 */
[----:B------:R-:W2:Y:S02]  /*c510*/  LDG.E R4, desc[UR4][R24.64] ;  /* 0x0000000418047981 */ /* 0x000ea4000c1e1900 */
[----:B--2---:R-:W-:Y:S02]  /*c520*/  IADD3 R7, PT, PT, R7, -R4, RZ ;  /* 0x8000000407077210 */ /* 0x004fe40007ffe0ff */
[C---:B------:R-:W-:Y:S02]  /*c530*/  IMAD R4, R5.reuse, UR14, RZ ;  /* 0x0000000e05047c24 */ /* 0x040fe4000f8e02ff */
[----:B------:R-:W-:Y:S01]  /*c540*/  IMAD R5, R5, UR6, RZ ;  /* 0x0000000605057c24 */ /* 0x000fe2000f8e02ff */
[----:B------:R-:W-:Y:S01]  /*c550*/  SHF.R.S32.HI R6, RZ, 0x1f, R7 ;  /* 0x0000001fff067819 */ /* 0x000fe20000011407 */
[C---:B------:R-:W-:Y:S04]  /*c560*/  IMAD.WIDE.U32 R20, R7.reuse, UR8, RZ ;  /* 0x0000000807147c25 */ /* 0x040fe8000f8e00ff */
[----:B------:R-:W-:Y:S02]  /*c570*/  IMAD R2, R6, UR8, RZ ;  /* 0x0000000806027c24 */ /* 0x000fe4000f8e02ff */
[----:B------:R-:W-:Y:S02]  /*c580*/  IMAD R4, R0, UR15, R4 ;  /* 0x0000000f00047c24 */ /* 0x000fe4000f8e0204 */
[----:B------:R-:W-:Y:S02]  /*c590*/  IMAD R2, R7, UR9, R2 ;  /* 0x0000000907027c24 */ /* 0x000fe4000f8e0202 */
[----:B------:R-:W-:Y:S02]  /*c5a0*/  IMAD.IADD R23, R23, 0x1, R4 ;  /* 0x0000000117177824 */ /* 0x000fe400078e0204 */
[----:B------:R-:W-:Y:S01]  /*c5b0*/  IMAD R6, R6, UR10, RZ ;  /* 0x0000000a06067c24 */ /* 0x000fe2000f8e02ff */
[----:B------:R-:W-:Y:S01]  /*c5c0*/  IADD3 R21, PT, PT, R21, R2, RZ ;  /* 0x0000000215157210 */ /* 0x000fe20007ffe0ff */
[C---:B------:R-:W-:Y:S04]  /*c5d0*/  IMAD.WIDE.U32 R22, R7.reuse, UR10, R22 ;  /* 0x0000000a07167c25 */ /* 0x040fe8000f8e0016 */
[----:B------:R-:W-:Y:S01]  /*c5e0*/  IMAD.WIDE.U32 R20, R0, UR6, R20 ;  /* 0x0000000600147c25 */ /* 0x000fe2000f8e0014 */
[----:B------:R-:W-:Y:S03]  /*c5f0*/  LEA R84, P1, R22, R84, 0x1 ;  /* 0x0000005416547211 */ /* 0x000fe600078208ff */
[----:B------:R-:W-:Y:S01]  /*c600*/  IMAD R6, R7, UR11, R6 ;  /* 0x0000000b07067c24 */ /* 0x000fe2000f8e0206 */
[----:B------:R-:W-:Y:S01]  /*c610*/  LEA R86, P0, R20, R86, 0x1 ;  /* 0x0000005614567211 */ /* 0x000fe200078008ff */
[----:B------:R-:W-:Y:S02]  /*c620*/  IMAD R5, R0, UR7, R5 ;  /* 0x0000000700057c24 */ /* 0x000fe4000f8e0205 */
[----:B------:R-:W-:Y:S03]  /*c630*/  IMAD.IADD R6, R23, 0x1, R6 ;  /* 0x0000000117067824 */ /* 0x000fe600078e0206 */
[----:B------:R-:W-:Y:S02]  /*c640*/  IADD3 R5, PT, PT, R21, R5, RZ ;  /* 0x0000000515057210 */ /* 0x000fe40007ffe0ff */
[----:B------:R-:W-:Y:S02]  /*c650*/  LEA.HI.X R85, R22, R85, R6, 0x1, P1 ;  /* 0x0000005516557211 */ /* 0x000fe400008f0c06 */
[----:B------:R-:W-:Y:S07]  /*c660*/  LEA.HI.X R87, R20, R87, R5, 0x1, P0 ;  /* 0x0000005714577211 */ /* 0x000fee00000f0c05 */
.L_x_718:
[----:B------:R-:W-:Y:S02]  /*c670*/  ISETP.GT.AND P0, PT, R102, R83, PT ;  /* 0x000000536600720c */ /* 0x000fe40003f04270 */
[----:B------:R-:W-:Y:S02]  /*c680*/  IADD3 R88, P2, PT, R88, R95, RZ ;  /* 0x0000005f58587210 */ /* 0x000fe40007f5e0ff */
[----:B------:R-:W-:Y:S03]  /*c690*/  IADD3 R14, P1, PT, R14, R99, RZ ;  /* 0x000000630e0e7210 */ /* 0x000fe60007f3e0ff */
[----:B------:R-:W-:Y:S02]  /*c6a0*/  IMAD.X R89, R89, 0x1, R94, P2 ;  /* 0x0000000159597824 */ /* 0x000fe400010e065e */
[----:B------:R-:W-:Y:S04]  /*c6b0*/  IMAD.X R15, R15, 0x1, R97, P1 ;  /* 0x000000010f0f7824 */ /* 0x000fe800008e0661 */
[----:B------:R-:W-:Y:S05]  /*c6c0*/  @P0 BRA `(.L_x_719) ;  /* 0xffffff5c00940947 */ /* 0x000fea000383ffff */
.L_x_635:
[----:B------:R-:W1:Y:S01]  /*c6d0*/  LDC R0, c[0x0][0x450] ;  /* 0x00011400ff007b82 */ /* 0x000e620000000800 */
[----:B-----5:R-:W-:Y:S01]  /*c6e0*/  LOP3.LUT R5, R82, 0x1f8, RZ, 0xc0, !PT ;  /* 0x000001f852057812 */ /* 0x020fe200078ec0ff */
[----:B------:R-:W-:Y:S01]  /*c6f0*/  UMOV UR7, 0x400 ;  /* 0x0000040000077882 */ /* 0x000fe20000000000 */
[----:B------:R-:W-:Y:S02]  /*c700*/  BSSY.RECONVERGENT B3, `(.L_x_720) ;  /* 0x0000a2e000037945 */ /* 0x000fe40003800200 */
[----:B------:R-:W-:-:S03]  /*c710*/  LOP3.LUT R5, R5, 0x38, R66, 0x78, !PT ;  /* 0x0000003805057812 */ /* 0x000fc600078e7842 */
[----:B------:R-:W2:Y:S01]  /*c720*/  S2UR UR6, SR_CgaCtaId ;  /* 0x00000000000679c3 */ /* 0x000ea20000008800 */
[----:B------:R-:W-:-:S07]  /*c730*/  LOP3.LUT R82, R5, 0x1e00, R82, 0xf8, !PT ;  /* 0x00001e0005527812 */ /* 0x000fce00078ef852 */
[----:B------:R-:W3:Y:S08]  /*c740*/  LDC.64 R2, c[0x0][0x3b0] ;  /* 0x0000ec00ff027b82 */ /* 0x000ef00000000a00 */
[----:B------:R-:W-:Y:S01]  /*c750*/  BAR.SYNC.DEFER_BLOCKING 0x0 ;  /* 0x0000000000007b1d */ /* 0x000fe20000010000 */
[----:B-1----:R-:W-:Y:S01]  /*c760*/  ISETP.NE.AND P0, PT, R0, RZ, PT ;  /* 0x000000ff0000720c */ /* 0x002fe20003f05270 */
[----:B--2---:R-:W-:-:S06]  /*c770*/  ULEA UR6, UR6, UR7, 0x18 ;  /* 0x0000000706067291 */ /* 0x004fcc000f8ec0ff */
[----:B------:R-:W-:Y:S02]  /*c780*/  LEA R239, R82, UR6, 0x1 ;  /* 0x0000000652ef7c11 */ /* 0x000fe4000f8e08ff */
[C---:B---3--:R-:W-:Y:S01]  /*c790*/  SHF.L.U64.HI R8, R2.reuse, 0x4, R3 ;  /* 0x0000000402087819 */ /* 0x048fe20000010203 */
[----:B------:R-:W-:-:S03]  /*c7a0*/  IMAD.SHL.U32 R15, R2, 0x10, RZ ;  /* 0x00000010020f7824 */ /* 0x000fc600078e00ff */
[----:B------:R-:W-:Y:S05]  /*c7b0*/  @P0 BRA `(.L_x_721) ;  /* 0x0000000800140947 */ /* 0x000fea0003800000 */
[----:B------:R-:W1:Y:S01]  /*c7c0*/  LDCU.64 UR8, c[0x0][0x380] ;  /* 0x00007000ff0877ac */ /* 0x000e620008000a00 */
[----:B------:R-:W-:Y:S01]  /*c7d0*/  IMAD.IADD R5, R231, 0x1, -R78 ;  /* 0x00000001e7057824 */ /* 0x000fe200078e0a4e */
[----:B------:R-:W-:Y:S01]  /*c7e0*/  BSSY.RECONVERGENT B0, `(.L_x_722) ;  /* 0x0000028000007945 */ /* 0x000fe20003800200 */
[C---:B------:R-:W-:Y:S02]  /*c7f0*/  VIADD R30, R114.reuse, 0x10 ;  /* 0x00000010721e7836 */ /* 0x040fe40000000000 */
[C---:B------:R-:W-:Y:S01]  /*c800*/  VIADD R38, R114.reuse, 0x20 ;  /* 0x0000002072267836 */ /* 0x040fe20000000000 */
[CC--:B------:R-:W-:Y:S01]  /*c810*/  ISETP.GE.AND P1, PT, R114.reuse, R5.reuse, PT ;  /* 0x000000057200720c */ /* 0x0c0fe20003f26270 */
[----:B------:R-:W-:Y:S01]  /*c820*/  VIADD R40, R114, 0x30 ;  /* 0x0000003072287836 */ /* 0x000fe20000000000 */
[-C--:B------:R-:W-:Y:S02]  /*c830*/  ISETP.GE.AND P4, PT, R30, R5.reuse, PT ;  /* 0x000000051e00720c */ /* 0x080fe40003f86270 */
[----:B------:R-:W-:-:S02]  /*c840*/  ISETP.GE.AND P6, PT, R38, R5, PT ;  /* 0x000000052600720c */ /* 0x000fc40003fc6270 */
[----:B------:R-:W-:Y:S02]  /*c850*/  ISETP.GE.AND P5, PT, R40, R5, PT ;  /* 0x000000052800720c */ /* 0x000fe40003fa6270 */
[----:B-1----:R-:W-:-:S04]  /*c860*/  LEA R4, P0, R112, UR8, 0x1 ;  /* 0x0000000870047c11 */ /* 0x002fc8000f8008ff */
[----:B------:R-:W-:Y:S01]  /*c870*/  LEA.HI.X R5, R112, UR9, R70, 0x1, P0 ;  /* 0x0000000970057c11 */ /* 0x000fe200080f0c46 */
[----:B------:R-:W-:Y:S08]  /*c880*/  @P1 BRA `(.L_x_723) ;  /* 0x0000000000741947 */ /* 0x000ff00003800000 */
        /* <DEDUP_REMOVED lines=11> */
[----:B------:R1:W-:Y:S01]  /*c940*/  @!P3 LDGSTS.E.BYPASS.LTC128B.128 [R239], desc[UR4][R4.64] ;  /* 0x0000000004efbfae */ /* 0x0003e2000b981a04 */
[----:B------:R-:W-:-:S03]  /*c950*/  @!P1 IMAD.MOV.U32 R7, RZ, RZ, R5 ;  /* 0x000000ffff079224 */ /* 0x000fc600078e0005 */
        /* <DEDUP_REMOVED lines=16> */
.L_x_723:
[----:B------:R-:W-:Y:S05]  /*ca60*/  BSYNC.RECONVERGENT B0 ;  /* 0x0000000000007941 */ /* 0x000fea0003800200 */
.L_x_722:
[----:B------:R-:W-:Y:S04]  /*ca70*/  BSSY.RECONVERGENT B0, `(.L_x_724) ;  /* 0x000001d000007945 */ /* 0x000fe80003800200 */
[----:B------:R-:W-:Y:S05]  /*ca80*/  @P4 BRA `(.L_x_725) ;  /* 0x00000000006c4947 */ /* 0x000fea0003800000 */
[----:B------:R-:W2:Y:S01]  /*ca90*/  LDCU UR7, c[0x0][0x440] ;  /* 0x00008800ff0777ac */ /* 0x000ea20008000800 */
[----:B-1----:R-:W-:-:S04]  /*caa0*/  LEA R6, P4, R15, R4, 0x1 ;  /* 0x000000040f067211 */ /* 0x002fc800078808ff */
[----:B------:R-:W-:Y:S02]  /*cab0*/  LEA.HI.X R7, R15, R5, R8, 0x1, P4 ;  /* 0x000000050f077211 */ /* 0x000fe400020f0c08 */
[----:B--2---:R-:W-:Y:S02]  /*cac0*/  ISETP.GE.AND P3, PT, R12, UR7, PT ;  /* 0x000000070c007c0c */ /* 0x004fe4000bf66270 */
        /* <DEDUP_REMOVED lines=23> */
.L_x_725:
[----:B------:R-:W-:Y:S05]  /*cc40*/  BSYNC.RECONVERGENT B0 ;  /* 0x0000000000007941 */ /* 0x000fea0003800200 */
.L_x_724:
[----:B------:R-:W-:Y:S04]  /*cc50*/  BSSY.RECONVERGENT B0, `(.L_x_726) ;  /* 0x000001d000007945 */ /* 0x000fe80003800200 */
[----:B------:R-:W-:Y:S05]  /*cc60*/  @P6 BRA `(.L_x_727) ;  /* 0x00000000006c6947 */ /* 0x000fea0003800000 */
[----:B------:R-:W3:Y:S01]  /*cc70*/  LDCU UR7, c[0x0][0x440] ;  /* 0x00008800ff0777ac */ /* 0x000ee20008000800 */
[----:B-12---:R-:W-:-:S04]  /*cc80*/  LEA R6, P4, R2, R4, 0x6 ;  /* 0x0000000402067211 */ /* 0x006fc800078830ff */
[----:B------:R-:W-:Y:S02]  /*cc90*/  LEA.HI.X R7, R2, R5, R3, 0x6, P4 ;  /* 0x0000000502077211 */ /* 0x000fe400020f3403 */
[----:B---3--:R-:W-:Y:S02]  /*cca0*/  ISETP.GE.AND P3, PT, R12, UR7, PT ;  /* 0x000000070c007c0c */ /* 0x008fe4000bf66270 */
        /* <DEDUP_REMOVED lines=23> */
.L_x_727:
[----:B------:R-:W-:Y:S05]  /*ce20*/  BSYNC.RECONVERGENT B0 ;  /* 0x0000000000007941 */ /* 0x000fea0003800200 */
.L_x_726:
[----:B------:R-:W-:Y:S05]  /*ce30*/  @P5 BRA `(.L_x_728) ;  /* 0x0000009800e85947 */ /* 0x000fea0003800000 */
[----:B------:R-:W4:Y:S01]  /*ce40*/  LDCU UR7, c[0x0][0x440] ;  /* 0x00008800ff0777ac */ /* 0x000f220008000800 */
[----:B------:R-:W-:Y:S02]  /*ce50*/  IMAD R3, R3, 0x60, RZ ;  /* 0x0000006003037824 */ /* 0x000fe400078e02ff */
[----:B-1----:R-:W-:-:S04]  /*ce60*/  IMAD.WIDE.U32 R4, R2, 0x60, R4 ;  /* 0x0000006002047825 */ /* 0x002fc800078e0004 */
[----:B------:R-:W-:Y:S01]  /*ce70*/  IMAD.IADD R5, R5, 0x1, R3 ;  /* 0x0000000105057824 */ /* 0x000fe200078e0203 */
[----:B----4-:R-:W-:Y:S02]  /*ce80*/  ISETP.GE.AND P3, PT, R12, UR7, PT ;  /* 0x000000070c007c0c */ /* 0x010fe4000bf66270 */
        /* <DEDUP_REMOVED lines=24> */
.L_x_721:
[----:B------:R-:W1:Y:S01]  /*d010*/  LDCU.64 UR8, c[0x0][0x470] ;  /* 0x00008e00ff0877ac */ /* 0x000e620008000a00 */
[----:B------:R-:W-:Y:S01]  /*d020*/  IMAD.MOV.U32 R5, RZ, RZ, RZ ;  /* 0x000000ffff057224 */ /* 0x000fe200078e00ff */
[----:B-1----:R-:W-:-:S04]  /*d030*/  ISETP.NE.U32.AND P0, PT, RZ, UR8, PT ;  /* 0x00000008ff007c0c */ /* 0x002fc8000bf05070 */
[----:B------:R-:W-:Y:S01]  /*d040*/  ISETP.NE.AND.EX P0, PT, RZ, UR9, PT, P0 ;  /* 0x00000009ff007c0c */ /* 0x000fe2000bf05300 */
[----:B------:R-:W1:Y:S01]  /*d050*/  LDCU.U8 UR7, c[0x0][0x533] ;  /* 0x0000a660ff0777ac */ /* 0x000e620008000000 */
[----:B------:R-:W2:Y:S11]  /*d060*/  LDCU.64 UR8, c[0x0][0x380] ;  /* 0x00007000ff0877ac */ /* 0x000eb60008000a00 */
[----:B------:R-:W3:Y:S01]  /*d070*/  @P0 LDG.E R5, desc[UR4][R116.64] ;  /* 0x0000000474050981 */ /* 0x000ee2000c1e1900 */
[----:B------:R-:W-:Y:S01]  /*d080*/  IMAD.SHL.U32 R29, R77, 0x10, RZ ;  /* 0x000000104d1d7824 */ /* 0x000fe200078e00ff */
[----:B-1----:R-:W-:Y:S01]  /*d090*/  UISETP.NE.AND UP0, UPT, UR7, URZ, UPT ;  /* 0x000000ff0700728c */ /* 0x002fe2000bf05270 */
[----:B--2---:R-:W-:-:S04]  /*d0a0*/  LEA R36, P0, R112, UR8, 0x1 ;  /* 0x0000000870247c11 */ /* 0x004fc8000f8008ff */
[----:B------:R-:W-:Y:S02]  /*d0b0*/  LEA.HI.X R37, R112, UR9, R70, 0x1, P0 ;  /* 0x0000000970257c11 */ /* 0x000fe400080f0c46 */
[----:B---3--:R-:W-:-:S05]  /*d0c0*/  IADD3 R4, PT, PT, R5, R72, R78 ;  /* 0x0000004805047210 */ /* 0x008fca0007ffe04e */
[----:B------:R-:W-:-:S05]  /*d0d0*/  IMAD R4, R77, R4, RZ ;  /* 0x000000044d047224 */ /* 0x000fca00078e02ff */
[-C--:B------:R-:W-:Y:S02]  /*d0e0*/  IADD3 R20, P2, PT, R75, R4.reuse, RZ ;  /* 0x000000044b147210 */ /* 0x080fe40007f5e0ff */
[----:B------:R-:W-:Y:S02]  /*d0f0*/  IADD3 R14, P1, PT, R74, R4, RZ ;  /* 0x000000044a0e7210 */ /* 0x000fe40007f3e0ff */
[----:B------:R-:W-:-:S05]  /*d100*/  SHF.R.S32.HI R4, RZ, 0x1f, R4 ;  /* 0x0000001fff047819 */ /* 0x000fca0000011404 */
[--C-:B------:R-:W-:Y:S02]  /*d110*/  IMAD.X R22, R73, 0x1, R4.reuse, P2 ;  /* 0x0000000149167824 */ /* 0x100fe400010e0604 */
[----:B------:R-:W-:Y:S01]  /*d120*/  IMAD.X R28, R71, 0x1, R4, P1 ;  /* 0x00000001471c7824 */ /* 0x000fe200008e0604 */
[----:B------:R-:W-:Y:S06]  /*d130*/  BRA.U !UP0, `(.L_x_729) ;  /* 0x0000003908d47547 */ /* 0x000fec000b800000 */
[----:B------:R-:W-:Y:S01]  /*d140*/  IADD3 R21, PT, PT, -R78, R231, RZ ;  /* 0x000000e74e157210 */ /* 0x000fe20007ffe1ff */
[----:B------:R-:W-:Y:S03]  /*d150*/  BSSY.RECONVERGENT B2, `(.L_x_730) ;  /* 0x00000d7000027945 */ /* 0x000fe60003800200 */
[----:B------:R-:W-:-:S13]  /*d160*/  ISETP.GE.AND P0, PT, R114, R21, PT ;  /* 0x000000157200720c */ /* 0x000fda0003f06270 */
[----:B------:R-:W-:Y:S05]  /*d170*/  @P0 BRA `(.L_x_731) ;  /* 0x0000000c00500947 */ /* 0x000fea0003800000 */
[----:B------:R-:W1:Y:S01]  /*d180*/  LDC R14, c[0x0][0x440] ;  /* 0x00011000ff0e7b82 */ /* 0x000e620000000800 */
[----:B------:R-:W2:Y:S01]  /*d190*/  LDCU.64 UR10, c[0x0][0x4c8] ;  /* 0x00009900ff0a77ac */ /* 0x000ea20008000a00 */
[C---:B------:R-:W-:Y:S01]  /*d1a0*/  IMAD.SHL.U32 R26, R20.reuse, 0x2, RZ ;  /* 0x00000002141a7824 */ /* 0x040fe200078e00ff */
[----:B------:R-:W-:Y:S01]  /*d1b0*/  SHF.L.U64.HI R4, R20, 0x1, R22 ;  /* 0x0000000114047819 */ /* 0x000fe20000010216 */
[----:B------:R-:W-:Y:S01]  /*d1c0*/  BSSY.RECONVERGENT B1, `(.L_x_732) ;  /* 0x000003a000017945 */ /* 0x000fe20003800200 */
[----:B------:R-:W3:Y:S01]  /*d1d0*/  LDCU.64 UR8, c[0x0][0x4d0] ;  /* 0x00009a00ff0877ac */ /* 0x000ee20008000a00 */
[----:B------:R-:W-:Y:S02]  /*d1e0*/  CS2R R6, SRZ ;  /* 0x0000000000067805 */ /* 0x000fe4000001ff00 */
[C---:B--2---:R-:W-:Y:S02]  /*d1f0*/  IADD3 R24, P2, PT, R26.reuse, UR10, RZ ;  /* 0x0000000a1a187c10 */ /* 0x044fe4000ff5e0ff */
[----:B---3--:R-:W-:-:S02]  /*d200*/  IADD3 R26, P1, PT, R26, UR8, RZ ;  /* 0x000000081a1a7c10 */ /* 0x008fc4000ff3e0ff */
[----:B-1----:R-:W-:Y:S02]  /*d210*/  ISETP.GE.AND P0, PT, R12, R14, PT ;  /* 0x0000000e0c00720c */ /* 0x002fe40003f06270 */
[C---:B------:R-:W-:Y:S02]  /*d220*/  IADD3.X R25, PT, PT, R4.reuse, UR11, RZ, P2, !PT ;  /* 0x0000000b04197c10 */ /* 0x040fe400097fe4ff */
[----:B------:R-:W-:Y:S02]  /*d230*/  IADD3.X R27, PT, PT, R4, UR9, RZ, P1, !PT ;  /* 0x00000009041b7c10 */ /* 0x000fe40008ffe4ff */
[----:B------:R-:W-:-:S07]  /*d240*/  CS2R R4, SRZ ;  /* 0x0000000000047805 */ /* 0x000fce000001ff00 */
[----:B------:R-:W-:Y:S05]  /*d250*/  @P0 BRA `(.L_x_733) ;  /* 0x0000000000c00947 */ /* 0x000fea0003800000 */
[----:B------:R1:W5:Y:S01]  /*d260*/  LDG.E.128 R16, desc[UR4][R36.64] ;  /* 0x0000000424107981 */ /* 0x000362000c1e1d00 */
[----:B------:R-:W-:Y:S01]  /*d270*/  ISETP.GE.AND P0, PT, R12, R0, PT ;  /* 0x000000000c00720c */ /* 0x000fe20003f06270 */
[----:B------:R-:W-:-:S12]  /*d280*/  BSSY.RECONVERGENT B0, `(.L_x_734) ;  /* 0x0000029000007945 */ /* 0x000fd80003800200 */
[----:B------:R-:W-:Y:S05]  /*d290*/  @P0 BRA `(.L_x_735) ;  /* 0x00000000009c0947 */ /* 0x000fea0003800000 */
[----:B------:R-:W2:Y:S04]  /*d2a0*/  LDG.E.64 R4, desc[UR4][R26.64] ;  /* 0x000000041a047981 */ /* 0x000ea8000c1e1b00 */
[----:B------:R-:W3:Y:S01]  /*d2b0*/  LDG.E.64 R6, desc[UR4][R24.64] ;  /* 0x0000000418067981 */ /* 0x000ee2000c1e1b00 */
[C---:B-----5:R-:W-:Y:S01]  /*d2c0*/  SHF.L.U32 R23, R17.reuse, 0x10, RZ ;  /* 0x0000001011177819 */ /* 0x060fe200000006ff */
[----:B------:R-:W-:Y:S01]  /*d2d0*/  IMAD.U32 R33, R18, 0x10000, RZ ;  /* 0x0001000012217824 */ /* 0x000fe200078e00ff */
[----:B------:R-:W-:Y:S02]  /*d2e0*/  LOP3.LUT R17, R17, 0xffff0000, RZ, 0xc0, !PT ;  /* 0xffff000011117812 */ /* 0x000fe400078ec0ff */
[C---:B------:R-:W-:Y:S02]  /*d2f0*/  SHF.L.U32 R28, R16.reuse, 0x10, RZ ;  /* 0x00000010101c7819 */ /* 0x040fe400000006ff */
[----:B------:R-:W-:-:S02]  /*d300*/  LOP3.LUT R35, R16, 0xffff0000, RZ, 0xc0, !PT ;  /* 0xffff000010237812 */ /* 0x000fc400078ec0ff */
[C---:B------:R-:W-:Y:S02]  /*d310*/  SHF.L.U32 R38, R19.reuse, 0x10, RZ ;  /* 0x0000001013267819 */ /* 0x040fe400000006ff */
[----:B------:R-:W-:Y:S02]  /*d320*/  LOP3.LUT R34, R19, 0xffff0000, RZ, 0xc0, !PT ;  /* 0xffff000013227812 */ /* 0x000fe400078ec0ff */
[----:B------:R-:W-:Y:S02]  /*d330*/  LOP3.LUT R18, R18, 0xffff0000, RZ, 0xc0, !PT ;  /* 0xffff000012127812 */ /* 0x000fe400078ec0ff */
[----:B--2---:R-:W-:Y:S02]  /*d340*/  LOP3.LUT R30, R4, 0xffff0000, RZ, 0xc0, !PT ;  /* 0xffff0000041e7812 */ /* 0x004fe400078ec0ff */
[C---:B------:R-:W-:Y:S01]  /*d350*/  LOP3.LUT R19, R5.reuse, 0xffff0000, RZ, 0xc0, !PT ;  /* 0xffff000005137812 */ /* 0x040fe200078ec0ff */
[----:B------:R-:W-:Y:S01]  /*d360*/  IMAD.U32 R5, R5, 0x10000, RZ ;  /* 0x0001000005057824 */ /* 0x000fe200078e00ff */
[----:B---3--:R-:W-:Y:S01]  /*d370*/  LOP3.LUT R32, R6, 0xffff0000, RZ, 0xc0, !PT ;  /* 0xffff000006207812 */ /* 0x008fe200078ec0ff */
[----:B------:R-:W-:Y:S01]  /*d380*/  FMUL.FTZ R16, R17, R30 ;  /* 0x0000001e11107220 */ /* 0x000fe20000410000 */
[----:B------:R-:W-:Y:S01]  /*d390*/  LOP3.LUT R31, R7, 0xffff0000, RZ, 0xc0, !PT ;  /* 0xffff0000071f7812 */ /* 0x000fe200078ec0ff */
[----:B------:R-:W-:Y:S01]  /*d3a0*/  FMUL.FTZ R39, R34, R19 ;  /* 0x0000001322277220 */ /* 0x000fe20000410000 */
[----:B------:R-:W-:Y:S01]  /*d3b0*/  SHF.L.U32 R4, R4, 0x10, RZ ;  /* 0x0000001004047819 */ /* 0x000fe200000006ff */
[-C--:B------:R-:W-:Y:S01]  /*d3c0*/  FMUL.FTZ R17, R17, R32.reuse ;  /* 0x0000002011117220 */ /* 0x080fe20000410000 */
[C---:B------:R-:W-:Y:S01]  /*d3d0*/  FFMA.FTZ R16, R23.reuse, R32, -R16 ;  /* 0x0000002017107223 */ /* 0x040fe20000010810 */
[----:B------:R-:W-:Y:S01]  /*d3e0*/  SHF.L.U32 R6, R6, 0x10, RZ ;  /* 0x0000001006067819 */ /* 0x000fe200000006ff */
[-C--:B------:R-:W-:Y:S01]  /*d3f0*/  FFMA.FTZ R39, R38, R31.reuse, -R39 ;  /* 0x0000001f26277223 */ /* 0x080fe20000010827 */
[----:B------:R-:W-:Y:S01]  /*d400*/  FFMA.FTZ R17, R23, R30, R17 ;  /* 0x0000001e17117223 */ /* 0x000fe20000010011 */
[----:B------:R-:W-:Y:S01]  /*d410*/  FMUL.FTZ R23, R34, R31 ;  /* 0x0000001f22177220 */ /* 0x000fe20000410000 */
[----:B------:R-:W-:Y:S01]  /*d420*/  SHF.L.U32 R7, R7, 0x10, RZ ;  /* 0x0000001007077819 */ /* 0x000fe200000006ff */
[----:B------:R-:W-:-:S02]  /*d430*/  FMUL.FTZ R30, R18, R5 ;  /* 0x00000005121e7220 */ /* 0x000fc40000410000 */
[----:B------:R-:W-:Y:S01]  /*d440*/  FFMA.FTZ R38, R38, R19, R23 ;  /* 0x0000001326267223 */ /* 0x000fe20000010017 */
[C---:B------:R-:W-:Y:S01]  /*d450*/  FMUL.FTZ R19, R35.reuse, R4 ;  /* 0x0000000423137220 */ /* 0x040fe20000410000 */
[-C--:B------:R-:W-:Y:S01]  /*d460*/  FMUL.FTZ R35, R35, R6.reuse ;  /* 0x0000000623237220 */ /* 0x080fe20000410000 */
[-C--:B------:R-:W-:Y:S01]  /*d470*/  FMUL.FTZ R18, R18, R7.reuse ;  /* 0x0000000712127220 */ /* 0x080fe20000410000 */
[C---:B------:R-:W-:Y:S01]  /*d480*/  FFMA.FTZ R30, R33.reuse, R7, -R30 ;  /* 0x00000007211e7223 */ /* 0x040fe2000001081e */
[C---:B------:R-:W-:Y:S01]  /*d490*/  FFMA.FTZ R19, R28.reuse, R6, -R19 ;  /* 0x000000061c137223 */ /* 0x040fe20000010813 */
[----:B------:R-:W-:Y:S01]  /*d4a0*/  FFMA.FTZ R4, R28, R4, R35 ;  /* 0x000000041c047223 */ /* 0x000fe20000010023 */
[----:B------:R-:W-:Y:S01]  /*d4b0*/  FFMA.FTZ R5, R33, R5, R18 ;  /* 0x0000000521057223 */ /* 0x000fe20000010012 */
[----:B------:R-:W-:Y:S02]  /*d4c0*/  F2FP.BF16.F32.PACK_AB R38, R38, R39 ;  /* 0x000000272626723e */ /* 0x000fe400000010ff */
[----:B------:R-:W-:-:S02]  /*d4d0*/  F2FP.BF16.F32.PACK_AB R17, R17, R16 ;  /* 0x000000101111723e */ /* 0x000fc400000010ff */
[----:B------:R-:W-:Y:S02]  /*d4e0*/  F2FP.BF16.F32.PACK_AB R16, R4, R19 ;  /* 0x000000130410723e */ /* 0x000fe400000010ff */
[----:B------:R-:W-:Y:S02]  /*d4f0*/  F2FP.BF16.F32.PACK_AB R18, R5, R30 ;  /* 0x0000001e0512723e */ /* 0x000fe400000010ff */
[----:B------:R-:W-:Y:S02]  /*d500*/  MOV R19, R38 ;  /* 0x0000002600137202 */ /* 0x000fe40000000f00 */
.L_x_735:
[----:B------:R-:W-:Y:S05]  /*d510*/  BSYNC.RECONVERGENT B0 ;  /* 0x0000000000007941 */ /* 0x000fea0003800200 */
.L_x_734:
[----:B-----5:R-:W-:Y:S01]  /*d520*/  IMAD.MOV.U32 R6, RZ, RZ, R18 ;  /* 0x000000ffff067224 */ /* 0x020fe200078e0012 */
[----:B------:R-:W-:Y:S01]  /*d530*/  MOV R4, R16 ;  /* 0x0000001000047202 */ /* 0x000fe20000000f00 */
[----:B------:R-:W-:Y:S01]  /*d540*/  IMAD.MOV.U32 R7, RZ, RZ, R19 ;  /* 0x000000ffff077224 */ /* 0x000fe200078e0013 */
[----:B------:R-:W-:Y:S02]  /*d550*/  MOV R5, R17 ;  /* 0x0000001100057202 */ /* 0x000fe40000000f00 */
.L_x_733:
[----:B------:R-:W-:Y:S05]  /*d560*/  BSYNC.RECONVERGENT B1 ;  /* 0x0000000000017941 */ /* 0x000fea0003800200 */
.L_x_732:
[----:B------:R-:W-:Y:S01]  /*d570*/  ISETP.GE.AND P0, PT, R11, R14, PT ;  /* 0x0000000e0b00720c */ /* 0x000fe20003f06270 */
[----:B------:R2:W-:Y:S01]  /*d580*/  STS.128 [R239], R4 ;  /* 0x00000004ef007388 */ /* 0x0005e20000000c00 */
[----:B------:R-:W-:Y:S11]  /*d590*/  BSSY.RECONVERGENT B1, `(.L_x_736) ;  /* 0x0000030000017945 */ /* 0x000ff60003800200 */
[----:B------:R2:W-:Y:S01]  /*d5a0*/  @P0 STS.128 [R239+0x2000], RZ ;  /* 0x002000ffef000388 */ /* 0x0005e20000000c00 */
[----:B------:R-:W-:Y:S05]  /*d5b0*/  @P0 BRA `(.L_x_737) ;  /* 0x0000000000b40947 */ /* 0x000fea0003800000 */
[----:B------:R3:W5:Y:S01]  /*d5c0*/  LDG.E.128 R16, desc[UR4][R36.64+0x80] ;  /* 0x0000800424107981 */ /* 0x000762000c1e1d00 */
[----:B------:R-:W-:Y:S01]  /*d5d0*/  ISETP.GE.AND P0, PT, R11, R0, PT ;  /* 0x000000000b00720c */ /* 0x000fe20003f06270 */
[----:B------:R-:W-:-:S12]  /*d5e0*/  BSSY.RECONVERGENT B0, `(.L_x_738) ;  /* 0x0000029000007945 */ /* 0x000fd80003800200 */
[----:B------:R-:W-:Y:S05]  /*d5f0*/  @P0 BRA `(.L_x_739) ;  /* 0x00000000009c0947 */ /* 0x000fea0003800000 */
[----:B--2---:R-:W2:Y:S04]  /*d600*/  LDG.E.64 R4, desc[UR4][R26.64+0x40] ;  /* 0x000040041a047981 */ /* 0x004ea8000c1e1b00 */
[----:B------:R-:W4:Y:S01]  /*d610*/  LDG.E.64 R6, desc[UR4][R24.64+0x40] ;  /* 0x0000400418067981 */ /* 0x000f22000c1e1b00 */
        /* <DEDUP_REMOVED lines=11> */
[----:B----4-:R-:W-:Y:S01]  /*d6d0*/  LOP3.LUT R32, R6, 0xffff0000, RZ, 0xc0, !PT ;  /* 0xffff000006207812 */ /* 0x010fe200078ec0ff */
        /* <DEDUP_REMOVED lines=25> */
.L_x_739:
[----:B------:R-:W-:Y:S05]  /*d870*/  BSYNC.RECONVERGENT B0 ;  /* 0x0000000000007941 */ /* 0x000fea0003800200 */
.L_x_738:
[----:B-----5:R4:W-:Y:S02]  /*d880*/  STS.128 [R239+0x2000], R16 ;  /* 0x00200010ef007388 */ /* 0x0209e40000000c00 */
.L_x_737:
[----:B------:R-:W-:Y:S05]  /*d890*/  BSYNC.RECONVERGENT B1 ;  /* 0x0000000000017941 */ /* 0x000fea0003800200 */
.L_x_736:
[----:B------:R-:W-:Y:S01]  /*d8a0*/  ISETP.GE.AND P0, PT, R10, R14, PT ;  /* 0x0000000e0a00720c */ /* 0x000fe20003f06270 */
[----:B------:R-:W-:-:S12]  /*d8b0*/  BSSY.RECONVERGENT B1, `(.L_x_740) ;  /* 0x0000030000017945 */ /* 0x000fd80003800200 */
[----:B------:R1:W-:Y:S01]  /*d8c0*/  @P0 STS.128 [R239+0x4000], RZ ;  /* 0x004000ffef000388 */ /* 0x0003e20000000c00 */
[----:B------:R-:W-:Y:S05]  /*d8d0*/  @P0 BRA `(.L_x_741) ;  /* 0x0000000000b40947 */ /* 0x000fea0003800000 */
[----:B----4-:R4:W5:Y:S01]  /*d8e0*/  LDG.E.128 R16, desc[UR4][R36.64+0x100] ;  /* 0x0001000424107981 */ /* 0x010962000c1e1d00 */
[----:B------:R-:W-:Y:S01]  /*d8f0*/  ISETP.GE.AND P0, PT, R10, R0, PT ;  /* 0x000000000a00720c */ /* 0x000fe20003f06270 */
[----:B------:R-:W-:-:S12]  /*d900*/  BSSY.RECONVERGENT B0, `(.L_x_742) ;  /* 0x0000029000007945 */ /* 0x000fd80003800200 */
[----:B------:R-:W-:Y:S05]  /*d910*/  @P0 BRA `(.L_x_743) ;  /* 0x00000000009c0947 */ /* 0x000fea0003800000 */
[----:B--2---:R-:W2:Y:S04]  /*d920*/  LDG.E.64 R4, desc[UR4][R26.64+0x80] ;  /* 0x000080041a047981 */ /* 0x004ea8000c1e1b00 */
        /* <DEDUP_REMOVED lines=38> */
.L_x_743:
[----:B------:R-:W-:Y:S05]  /*db90*/  BSYNC.RECONVERGENT B0 ;  /* 0x0000000000007941 */ /* 0x000fea0003800200 */
.L_x_742:
[----:B-----5:R1:W-:Y:S02]  /*dba0*/  STS.128 [R239+0x4000], R16 ;  /* 0x00400010ef007388 */ /* 0x0203e40000000c00 */
.L_x_741:
[----:B------:R-:W-:Y:S05]  /*dbb0*/  BSYNC.RECONVERGENT B1 ;  /* 0x0000000000017941 */ /* 0x000fea0003800200 */
.L_x_740:
[----:B------:R-:W-:-:S13]  /*dbc0*/  ISETP.GE.AND P0, PT, R9, R14, PT ;  /* 0x0000000e0900720c */ /* 0x000fda0003f06270 */
[----:B------:R1:W-:Y:S01]  /*dbd0*/  @P0 STS.128 [R239+0x6000], RZ ;  /* 0x006000ffef000388 */ /* 0x0003e20000000c00 */
[----:B------:R-:W-:Y:S05]  /*dbe0*/  @P0 BRA `(.L_x_731) ;  /* 0x0000000000b40947 */ /* 0x000fea0003800000 */
[----:B-1--4-:R1:W5:Y:S01]  /*dbf0*/  LDG.E.128 R16, desc[UR4][R36.64+0x180] ;  /* 0x0001800424107981 */ /* 0x012362000c1e1d00 */
[----:B------:R-:W-:Y:S01]  /*dc00*/  ISETP.GE.AND P0, PT, R9, R0, PT ;  /* 0x000000000900720c */ /* 0x000fe20003f06270 */
[----:B------:R-:W-:-:S12]  /*dc10*/  BSSY.RECONVERGENT B0, `(.L_x_744) ;  /* 0x0000029000007945 */ /* 0x000fd80003800200 */
[----:B------:R-:W-:Y:S05]  /*dc20*/  @P0 BRA `(.L_x_745) ;  /* 0x00000000009c0947 */ /* 0x000fea0003800000 */
[----:B--2---:R-:W2:Y:S04]  /*dc30*/  LDG.E.64 R4, desc[UR4][R26.64+0xc0] ;  /* 0x0000c0041a047981 */ /* 0x004ea8000c1e1b00 */
[----:B------:R-:W4:Y:S01]  /*dc40*/  LDG.E.64 R6, desc[UR4][R24.64+0xc0] ;  /* 0x0000c00418067981 */ /* 0x000f22000c1e1b00 */
[C---:B-----5:R-:W-:Y:S01]  /*dc50*/  LOP3.LUT R14, R17.reuse, 0xffff0000, RZ, 0xc0, !PT ;  /* 0xffff0000110e7812 */ /* 0x060fe200078ec0ff */
[----:B------:R-:W-:Y:S01]  /*dc60*/  IMAD.U32 R33, R18, 0x10000, RZ ;  /* 0x0001000012217824 */ /* 0x000fe200078e00ff */
[----:B------:R-:W-:Y:S02]  /*dc70*/  SHF.L.U32 R23, R17, 0x10, RZ ;  /* 0x0000001011177819 */ /* 0x000fe400000006ff */
        /* <DEDUP_REMOVED lines=16> */
[----:B------:R-:W-:Y:S01]  /*dd80*/  FFMA.FTZ R27, R32, R24, -R27 ;  /* 0x00000018201b7223 */ /* 0x000fe2000001081b */
[----:B------:R-:W-:Y:S01]  /*dd90*/  FFMA.FTZ R25, R23, R28, R25 ;  /* 0x0000001c17197223 */ /* 0x000fe20000010019 */
[----:B------:R-:W-:Y:S01]  /*dda0*/  FMUL.FTZ R23, R30, R24 ;  /* 0x000000181e177220 */ /* 0x000fe20000410000 */
[----:B------:R-:W-:Y:S01]  /*ddb0*/  SHF.L.U32 R7, R7, 0x10, RZ ;  /* 0x0000001007077819 */ /* 0x000fe200000006ff */
[----:B------:R-:W-:Y:S01]  /*ddc0*/  FMUL.FTZ R14, R34, R4 ;  /* 0x00000004220e7220 */ /* 0x000fe20000410000 */
[----:B------:R-:W-:Y:S01]  /*ddd0*/  FMUL.FTZ R24, R18, R5 ;  /* 0x0000000512187220 */ /* 0x000fe20000410000 */
[----:B------:R-:W-:Y:S01]  /*dde0*/  FFMA.FTZ R32, R32, R19, R23 ;  /* 0x0000001320207223 */ /* 0x000fe20000010017 */
[-C--:B------:R-:W-:Y:S01]  /*ddf0*/  FMUL.FTZ R19, R34, R6.reuse ;  /* 0x0000000622137220 */ /* 0x080fe20000410000 */
[-C--:B------:R-:W-:Y:S01]  /*de00*/  FMUL.FTZ R18, R18, R7.reuse ;  /* 0x0000000712127220 */ /* 0x080fe20000410000 */
[----:B------:R-:W-:Y:S01]  /*de10*/  FFMA.FTZ R14, R17, R6, -R14 ;  /* 0x00000006110e7223 */ /* 0x000fe2000001080e */
[----:B------:R-:W-:Y:S01]  /*de20*/  FFMA.FTZ R24, R33, R7, -R24 ;  /* 0x0000000721187223 */ /* 0x000fe20000010818 */
[----:B------:R-:W-:Y:S01]  /*de30*/  FFMA.FTZ R19, R17, R4, R19 ;  /* 0x0000000411137223 */ /* 0x000fe20000010013 */
[----:B------:R-:W-:Y:S01]  /*de40*/  FFMA.FTZ R5, R33, R5, R18 ;  /* 0x0000000521057223 */ /* 0x000fe20000010012 */
[----:B------:R-:W-:-:S02]  /*de50*/  F2FP.BF16.F32.PACK_AB R27, R32, R27 ;  /* 0x0000001b201b723e */ /* 0x000fc400000010ff */
[----:B------:R-:W-:Y:S02]  /*de60*/  F2FP.BF16.F32.PACK_AB R17, R25, R16 ;  /* 0x000000101911723e */ /* 0x000fe400000010ff */
[----:B------:R-:W-:Y:S02]  /*de70*/  F2FP.BF16.F32.PACK_AB R16, R19, R14 ;  /* 0x0000000e1310723e */ /* 0x000fe400000010ff */
[----:B------:R-:W-:Y:S02]  /*de80*/  F2FP.BF16.F32.PACK_AB R18, R5, R24 ;  /* 0x000000180512723e */ /* 0x000fe400000010ff */
[----:B------:R-:W-:Y:S02]  /*de90*/  MOV R19, R27 ;  /* 0x0000001b00137202 */ /* 0x000fe40000000f00 */
.L_x_745:
[----:B------:R-:W-:Y:S05]  /*dea0*/  BSYNC.RECONVERGENT B0 ;  /* 0x0000000000007941 */ /* 0x000fea0003800200 */
.L_x_744:
[----:B-----5:R4:W-:Y:S02]  /*deb0*/  STS.128 [R239+0x6000], R16 ;  /* 0x00600010ef007388 */ /* 0x0209e40000000c00 */
.L_x_731:
[----:B------:R-:W-:Y:S05]  /*dec0*/  BSYNC.RECONVERGENT B2 ;  /* 0x0000000000027941 */ /* 0x000fea0003800200 */
.L_x_730:
[----:B------:R-:W-:Y:S01]  /*ded0*/  IADD3 R30, PT, PT, R114, 0x10, RZ ;  /* 0x00000010721e7810 */ /* 0x000fe20007ffe0ff */
[----:B------:R-:W-:Y:S03]  /*dee0*/  BSSY.RECONVERGENT B2, `(.L_x_746) ;  /* 0x00000f1000027945 */ /* 0x000fe60003800200 */
[----:B------:R-:W-:-:S13]  /*def0*/  ISETP.GE.AND P0, PT, R30, R21, PT ;  /* 0x000000151e00720c */ /* 0x000fda0003f06270 */
[----:B------:R-:W-:Y:S05]  /*df00*/  @P0 BRA `(.L_x_747) ;  /* 0x0000000c00b80947 */ /* 0x000fea0003800000 */
[----:B------:R-:W5:Y:S01]  /*df10*/  LDC R14, c[0x0][0x440] ;  /* 0x00011000ff0e7b82 */ /* 0x000f620000000800 */
[C---:B------:R-:W-:Y:S01]  /*df20*/  LEA R24, P0, R15.reuse, R36, 0x1 ;  /* 0x000000240f187211 */ /* 0x040fe200078008ff */
[----:B------:R-:W-:Y:S03]  /*df30*/  BSSY.RECONVERGENT B1, `(.L_x_748) ;  /* 0x000003b000017945 */ /* 0x000fe60003800200 */
[----:B------:R-:W-:Y:S02]  /*df40*/  LEA.HI.X R25, R15, R37, R8, 0x1, P0 ;  /* 0x000000250f197211 */ /* 0x000fe400000f0c08 */
[----:B-----5:R-:W-:-:S13]  /*df50*/  ISETP.GE.AND P1, PT, R12, R14, PT ;  /* 0x0000000e0c00720c */ /* 0x020fda0003f26270 */
[----:B------:R1:W-:Y:S01]  /*df60*/  @P1 STS.128 [R239+0x800], RZ ;  /* 0x000800ffef001388 */ /* 0x0003e20000000c00 */
[----:B------:R-:W-:Y:S05]  /*df70*/  @P1 BRA `(.L_x_749) ;  /* 0x0000000000d81947 */ /* 0x000fea0003800000 */
[----:B-1--4-:R1:W5:Y:S01]  /*df80*/  LDG.E.128 R16, desc[UR4][R24.64] ;  /* 0x0000000418107981 */ /* 0x012362000c1e1d00 */
[----:B------:R-:W-:Y:S01]  /*df90*/  ISETP.GE.AND P0, PT, R12, R0, PT ;  /* 0x000000000c00720c */ /* 0x000fe20003f06270 */
[----:B------:R-:W-:-:S12]  /*dfa0*/  BSSY.RECONVERGENT B0, `(.L_x_750) ;  /* 0x0000032000007945 */ /* 0x000fd80003800200 */
[----:B------:R-:W-:Y:S05]  /*dfb0*/  @P0 BRA `(.L_x_751) ;  /* 0x0000000000c00947 */ /* 0x000fea0003800000 */
[----:B------:R-:W4:Y:S01]  /*dfc0*/  LDCU.64 UR8, c[0x0][0x4d0] ;  /* 0x00009a00ff0877ac */ /* 0x000f220008000a00 */
[C---:B--2---:R-:W-:Y:S01]  /*dfd0*/  IADD3 R5, P0, PT, R29.reuse, R20, RZ ;  /* 0x000000141d057210 */ /* 0x044fe20007f1e0ff */
[----:B------:R-:W2:Y:S03]  /*dfe0*/  LDCU.64 UR10, c[0x0][0x4c8] ;  /* 0x00009900ff0a77ac */ /* 0x000ea60008000a00 */
[----:B------:R-:W-:Y:S01]  /*dff0*/  LEA.HI.X.SX32 R4, R29, R22, 0x1, P0 ;  /* 0x000000161d047211 */ /* 0x000fe200000f0eff */
[----:B------:R-:W-:-:S03]  /*e000*/  IMAD.SHL.U32 R6, R5, 0x2, RZ ;  /* 0x0000000205067824 */ /* 0x000fc600078e00ff */
[----:B------:R-:W-:Y:S02]  /*e010*/  SHF.L.U64.HI R4, R5, 0x1, R4 ;  /* 0x0000000105047819 */ /* 0x000fe40000010204 */
[C---:B----4-:R-:W-:Y:S02]  /*e020*/  IADD3 R38, P0, PT, R6.reuse, UR8, RZ ;  /* 0x0000000806267c10 */ /* 0x050fe4000ff1e0ff */
[----:B--2---:R-:W-:Y:S02]  /*e030*/  IADD3 R34, P1, PT, R6, UR10, RZ ;  /* 0x0000000a06227c10 */ /* 0x004fe4000ff3e0ff */
[C---:B------:R-:W-:Y:S02]  /*e040*/  IADD3.X R39, PT, PT, R4.reuse, UR9, RZ, P0, !PT ;  /* 0x0000000904277c10 */ /* 0x040fe400087fe4ff */
[----:B------:R-:W-:-:S03]  /*e050*/  IADD3.X R35, PT, PT, R4, UR11, RZ, P1, !PT ;  /* 0x0000000b04237c10 */ /* 0x000fc60008ffe4ff */
[----:B------:R-:W2:Y:S04]  /*e060*/  LDG.E.64 R4, desc[UR4][R38.64] ;  /* 0x0000000426047981 */ /* 0x000ea8000c1e1b00 */
[----:B------:R4:W3:Y:S01]  /*e070*/  LDG.E.64 R6, desc[UR4][R34.64] ;  /* 0x0000000422067981 */ /* 0x0008e2000c1e1b00 */
[C---:B-----5:R-:W-:Y:S01]  /*e080*/  LOP3.LUT R8, R17.reuse, 0xffff0000, RZ, 0xc0, !PT ;  /* 0xffff000011087812 */ /* 0x060fe200078ec0ff */
[----:B------:R-:W-:Y:S01]  /*e090*/  IMAD.U32 R15, R17, 0x10000, RZ ;  /* 0x00010000110f7824 */ /* 0x000fe200078e00ff */
[C---:B------:R-:W-:Y:S01]  /*e0a0*/  SHF.L.U32 R17, R16.reuse, 0x10, RZ ;  /* 0x0000001010117819 */ /* 0x040fe200000006ff */
[C---:B------:R-:W-:Y:S01]  /*e0b0*/  IMAD.U32 R31, R19.reuse, 0x10000, RZ ;  /* 0x00010000131f7824 */ /* 0x040fe200078e00ff */
[----:B------:R-:W-:Y:S02]  /*e0c0*/  LOP3.LUT R33, R16, 0xffff0000, RZ, 0xc0, !PT ;  /* 0xffff000010217812 */ /* 0x000fe400078ec0ff */
[----:B------:R-:W-:-:S02]  /*e0d0*/  LOP3.LUT R28, R19, 0xffff0000, RZ, 0xc0, !PT ;  /* 0xffff0000131c7812 */ /* 0x000fc400078ec0ff */
[C---:B------:R-:W-:Y:S02]  /*e0e0*/  SHF.L.U32 R32, R18.reuse, 0x10, RZ ;  /* 0x0000001012207819 */ /* 0x040fe400000006ff */
[----:B----4-:R-:W-:Y:S02]  /*e0f0*/  LOP3.LUT R34, R18, 0xffff0000, RZ, 0xc0, !PT ;  /* 0xffff000012227812 */ /* 0x010fe400078ec0ff */
[C---:B--2---:R-:W-:Y:S01]  /*e100*/  LOP3.LUT R23, R4.reuse, 0xffff0000, RZ, 0xc0, !PT ;  /* 0xffff000004177812 */ /* 0x044fe200078ec0ff */
[----:B------:R-:W-:Y:S01]  /*e110*/  IMAD.U32 R4, R4, 0x10000, RZ ;  /* 0x0001000004047824 */ /* 0x000fe200078e00ff */
[C---:B------:R-:W-:Y:S01]  /*e120*/  LOP3.LUT R19, R5.reuse, 0xffff0000, RZ, 0xc0, !PT ;  /* 0xffff000005137812 */ /* 0x040fe200078ec0ff */
[----:B------:R-:W-:Y:S01]  /*e130*/  IMAD.U32 R5, R5, 0x10000, RZ ;  /* 0x0001000005057824 */ /* 0x000fe200078e00ff */
[----:B---3--:R-:W-:Y:S01]  /*e140*/  LOP3.LUT R27, R6, 0xffff0000, RZ, 0xc0, !PT ;  /* 0xffff0000061b7812 */ /* 0x008fe200078ec0ff */
[----:B------:R-:W-:Y:S01]  /*e150*/  FMUL.FTZ R16, R8, R23 ;  /* 0x0000001708107220 */ /* 0x000fe20000410000 */
[C---:B------:R-:W-:Y:S01]  /*e160*/  LOP3.LUT R26, R7.reuse, 0xffff0000, RZ, 0xc0, !PT ;  /* 0xffff0000071a7812 */ /* 0x040fe200078ec0ff */
[----:B------:R-:W-:Y:S01]  /*e170*/  FMUL.FTZ R18, R28, R19 ;  /* 0x000000131c127220 */ /* 0x000fe20000410000 */
[----:B------:R-:W-:Y:S01]  /*e180*/  SHF.L.U32 R6, R6, 0x10, RZ ;  /* 0x0000001006067819 */ /* 0x000fe200000006ff */
[-C--:B------:R-:W-:Y:S01]  /*e190*/  FMUL.FTZ R8, R8, R27.reuse ;  /* 0x0000001b08087220 */ /* 0x080fe20000410000 */
[----:B------:R-:W-:Y:S01]  /*e1a0*/  SHF.L.U32 R7, R7, 0x10, RZ ;  /* 0x0000001007077819 */ /* 0x000fe200000006ff */
[C---:B------:R-:W-:Y:S01]  /*e1b0*/  FFMA.FTZ R16, R15.reuse, R27, -R16 ;  /* 0x0000001b0f107223 */ /* 0x040fe20000010810 */
[----:B------:R-:W-:Y:S01]  /*e1c0*/  FMUL.FTZ R28, R28, R26 ;  /* 0x0000001a1c1c7220 */ /* 0x000fe20000410000 */
[----:B------:R-:W-:Y:S01]  /*e1d0*/  FFMA.FTZ R15, R15, R23, R8 ;  /* 0x000000170f0f7223 */ /* 0x000fe20000010008 */
[C---:B------:R-:W-:Y:S01]  /*e1e0*/  FMUL.FTZ R8, R33.reuse, R4 ;  /* 0x0000000421087220 */ /* 0x040fe20000410000 */
[C---:B------:R-:W-:Y:S01]  /*e1f0*/  FMUL.FTZ R23, R34.reuse, R5 ;  /* 0x0000000522177220 */ /* 0x040fe20000410000 */
[----:B------:R-:W-:Y:S01]  /*e200*/  FMUL.FTZ R33, R33, R6 ;  /* 0x0000000621217220 */ /* 0x000fe20000410000 */
[----:B------:R-:W-:Y:S01]  /*e210*/  FMUL.FTZ R34, R34, R7 ;  /* 0x0000000722227220 */ /* 0x000fe20000410000 */
[C---:B------:R-:W-:Y:S01]  /*e220*/  FFMA.FTZ R18, R31.reuse, R26, -R18 ;  /* 0x0000001a1f127223 */ /* 0x040fe20000010812 */
[----:B------:R-:W-:Y:S01]  /*e230*/  FFMA.FTZ R19, R31, R19, R28 ;  /* 0x000000131f137223 */ /* 0x000fe2000001001c */
[C---:B------:R-:W-:Y:S01]  /*e240*/  FFMA.FTZ R8, R17.reuse, R6, -R8 ;  /* 0x0000000611087223 */ /* 0x040fe20000010808 */
[----:B------:R-:W-:Y:S01]  /*e250*/  FFMA.FTZ R33, R17, R4, R33 ;  /* 0x0000000411217223 */ /* 0x000fe20000010021 */
[C---:B------:R-:W-:Y:S01]  /*e260*/  FFMA.FTZ R23, R32.reuse, R7, -R23 ;  /* 0x0000000720177223 */ /* 0x040fe20000010817 */
[----:B------:R-:W-:Y:S01]  /*e270*/  FFMA.FTZ R34, R32, R5, R34 ;  /* 0x0000000520227223 */ /* 0x000fe20000010022 */
[----:B------:R-:W-:-:S02]  /*e280*/  F2FP.BF16.F32.PACK_AB R17, R15, R16 ;  /* 0x000000100f11723e */ /* 0x000fc400000010ff */
[----:B------:R-:W-:Y:S02]  /*e290*/  F2FP.BF16.F32.PACK_AB R19, R19, R18 ;  /* 0x000000121313723e */ /* 0x000fe400000010ff */
[----:B------:R-:W-:Y:S02]  /*e2a0*/  F2FP.BF16.F32.PACK_AB R16, R33, R8 ;  /* 0x000000082110723e */ /* 0x000fe400000010ff */
[----:B------:R-:W-:Y:S02]  /*e2b0*/  F2FP.BF16.F32.PACK_AB R18, R34, R23 ;  /* 0x000000172212723e */ /* 0x000fe400000010ff */
.L_x_751:
[----:B------:R-:W-:Y:S05]  /*e2c0*/  BSYNC.RECONVERGENT B0 ;  /* 0x0000000000007941 */ /* 0x000fea0003800200 */
.L_x_750:
[----:B-----5:R4:W-:Y:S02]  /*e2d0*/  STS.128 [R239+0x800], R16 ;  /* 0x00080010ef007388 */ /* 0x0209e40000000c00 */
.L_x_749:
[----:B------:R-:W-:Y:S05]  /*e2e0*/  BSYNC.RECONVERGENT B1 ;  /* 0x0000000000017941 */ /* 0x000fea0003800200 */
.L_x_748:
[----:B------:R-:W-:Y:S01]  /*e2f0*/  ISETP.GE.AND P0, PT, R11, R14, PT ;  /* 0x0000000e0b00720c */ /* 0x000fe20003f06270 */
[----:B------:R-:W-:-:S12]  /*e300*/  BSSY.RECONVERGENT B1, `(.L_x_752) ;  /* 0x0000039000017945 */ /* 0x000fd80003800200 */
        /* <DEDUP_REMOVED lines=15> */
[----:B------:R-:W-:-:S04]  /*e400*/  IADD3.X R5, PT, PT, R5, UR9, RZ, P0, !PT ;  /* 0x0000000905057c10 */ /* 0x000fc800087fe4ff */
[----:B------:R-:W2:Y:S04]  /*e410*/  LDG.E.64 R6, desc[UR4][R6.64+0x40] ;  /* 0x0000400406067981 */ /* 0x000ea8000c1e1b00 */
[----:B------:R-:W4:Y:S01]  /*e420*/  LDG.E.64 R4, desc[UR4][R4.64+0x40] ;  /* 0x0000400404047981 */ /* 0x000f22000c1e1b00 */
[C---:B-----5:R-:W-:Y:S01]  /*e430*/  LOP3.LUT R8, R17.reuse, 0xffff0000, RZ, 0xc0, !PT ;  /* 0xffff000011087812 */ /* 0x060fe200078ec0ff */
[----:B------:R-:W-:Y:S01]  /*e440*/  IMAD.U32 R15, R17, 0x10000, RZ ;  /* 0x00010000110f7824 */ /* 0x000fe200078e00ff */
[C---:B------:R-:W-:Y:S01]  /*e450*/  SHF.L.U32 R17, R16.reuse, 0x10, RZ ;  /* 0x0000001010117819 */ /* 0x040fe200000006ff */
[C---:B------:R-:W-:Y:S01]  /*e460*/  IMAD.U32 R31, R19.reuse, 0x10000, RZ ;  /* 0x00010000131f7824 */ /* 0x040fe200078e00ff */
[----:B------:R-:W-:Y:S02]  /*e470*/  LOP3.LUT R33, R16, 0xffff0000, RZ, 0xc0, !PT ;  /* 0xffff000010217812 */ /* 0x000fe400078ec0ff */
[----:B------:R-:W-:-:S02]  /*e480*/  LOP3.LUT R28, R19, 0xffff0000, RZ, 0xc0, !PT ;  /* 0xffff0000131c7812 */ /* 0x000fc400078ec0ff */
[C---:B------:R-:W-:Y:S02]  /*e490*/  LOP3.LUT R34, R18.reuse, 0xffff0000, RZ, 0xc0, !PT ;  /* 0xffff000012227812 */ /* 0x040fe400078ec0ff */
[----:B------:R-:W-:Y:S02]  /*e4a0*/  SHF.L.U32 R32, R18, 0x10, RZ ;  /* 0x0000001012207819 */ /* 0x000fe400000006ff */
[----:B--2---:R-:W-:Y:S02]  /*e4b0*/  LOP3.LUT R27, R6, 0xffff0000, RZ, 0xc0, !PT ;  /* 0xffff0000061b7812 */ /* 0x004fe400078ec0ff */
[C---:B----4-:R-:W-:Y:S02]  /*e4c0*/  LOP3.LUT R23, R4.reuse, 0xffff0000, RZ, 0xc0, !PT ;  /* 0xffff000004177812 */ /* 0x050fe400078ec0ff */
[----:B------:R-:W-:Y:S01]  /*e4d0*/  LOP3.LUT R19, R5, 0xffff0000, RZ, 0xc0, !PT ;  /* 0xffff000005137812 */ /* 0x000fe200078ec0ff */
[----:B------:R-:W-:Y:S01]  /*e4e0*/  IMAD.U32 R4, R4, 0x10000, RZ ;  /* 0x0001000004047824 */ /* 0x000fe200078e00ff */
[----:B------:R-:W-:Y:S01]  /*e4f0*/  LOP3.LUT R26, R7, 0xffff0000, RZ, 0xc0, !PT ;  /* 0xffff0000071a7812 */ /* 0x000fe200078ec0ff */
[C---:B------:R-:W-:Y:S01]  /*e500*/  FMUL.FTZ R16, R8.reuse, R23 ;  /* 0x0000001708107220 */ /* 0x040fe20000410000 */
[-C--:B------:R-:W-:Y:S01]  /*e510*/  FMUL.FTZ R8, R8, R27.reuse ;  /* 0x0000001b08087220 */ /* 0x080fe20000410000 */
[----:B------:R-:W-:Y:S01]  /*e520*/  SHF.L.U32 R6, R6, 0x10, RZ ;  /* 0x0000001006067819 */ /* 0x000fe200000006ff */
[----:B------:R-:W-:Y:S01]  /*e530*/  IMAD.U32 R5, R5, 0x10000, RZ ;  /* 0x0001000005057824 */ /* 0x000fe200078e00ff */
[----:B------:R-:W-:Y:S01]  /*e540*/  SHF.L.U32 R7, R7, 0x10, RZ ;  /* 0x0000001007077819 */ /* 0x000fe200000006ff */
[C---:B------:R-:W-:Y:S01]  /*e550*/  FFMA.FTZ R16, R15.reuse, R27, -R16 ;  /* 0x0000001b0f107223 */ /* 0x040fe20000010810 */
[C---:B------:R-:W-:Y:S01]  /*e560*/  FMUL.FTZ R18, R28.reuse, R19 ;  /* 0x000000131c127220 */ /* 0x040fe20000410000 */
[----:B------:R-:W-:Y:S01]  /*e570*/  FFMA.FTZ R15, R15, R23, R8 ;  /* 0x000000170f0f7223 */ /* 0x000fe20000010008 */
[----:B------:R-:W-:Y:S01]  /*e580*/  FMUL.FTZ R28, R28, R26 ;  /* 0x0000001a1c1c7220 */ /* 0x000fe20000410000 */
        /* <DEDUP_REMOVED lines=14> */
.L_x_755:
[----:B------:R-:W-:Y:S05]  /*e670*/  BSYNC.RECONVERGENT B0 ;  /* 0x0000000000007941 */ /* 0x000fea0003800200 */
.L_x_754:
[----:B-----5:R4:W-:Y:S02]  /*e680*/  STS.128 [R239+0x2800], R16 ;  /* 0x00280010ef007388 */ /* 0x0209e40000000c00 */
.L_x_753:
[----:B------:R-:W-:Y:S05]  /*e690*/  BSYNC.RECONVERGENT B1 ;  /* 0x0000000000017941 */ /* 0x000fea0003800200 */
.L_x_752:
        /* <DEDUP_REMOVED lines=56> */
.L_x_759:
[----:B------:R-:W-:Y:S05]  /*ea20*/  BSYNC.RECONVERGENT B0 ;  /* 0x0000000000007941 */ /* 0x000fea0003800200 */
.L_x_758:
[----:B-----5:R4:W-:Y:S02]  /*ea30*/  STS.128 [R239+0x4800], R16 ;  /* 0x00480010ef007388 */ /* 0x0209e40000000c00 */
.L_x_757:
[----:B------:R-:W-:Y:S05]  /*ea40*/  BSYNC.RECONVERGENT B1 ;  /* 0x0000000000017941 */ /* 0x000fea0003800200 */
.L_x_756:
[----:B------:R-:W-:-:S13]  /*ea50*/  ISETP.GE.AND P0, PT, R9, R14, PT ;  /* 0x0000000e0900720c */ /* 0x000fda0003f06270 */
        /* <DEDUP_REMOVED lines=18> */
[C---:B-----5:R-:W-:Y:S01]  /*eb80*/  IMAD.U32 R26, R19.reuse, 0x10000, RZ ;  /* 0x00010000131a7824 */ /* 0x060fe200078e00ff */
[----:B-1----:R-:W-:Y:S01]  /*eb90*/  LOP3.LUT R24, R19, 0xffff0000, RZ, 0xc0, !PT ;  /* 0xffff000013187812 */ /* 0x002fe200078ec0ff */
[C---:B------:R-:W-:Y:S01]  /*eba0*/  IMAD.U32 R14, R17.reuse, 0x10000, RZ ;  /* 0x00010000110e7824 */ /* 0x040fe200078e00ff */
[----:B------:R-:W-:Y:S02]  /*ebb0*/  LOP3.LUT R8, R17, 0xffff0000, RZ, 0xc0, !PT ;  /* 0xffff000011087812 */ /* 0x000fe400078ec0ff */
[----:B------:R-:W-:-:S02]  /*ebc0*/  SHF.L.U32 R15, R16, 0x10, RZ ;  /* 0x00000010100f7819 */ /* 0x000fc400000006ff */
[----:B------:R-:W-:Y:S02]  /*ebd0*/  LOP3.LUT R28, R16, 0xffff0000, RZ, 0xc0, !PT ;  /* 0xffff0000101c7812 */ /* 0x000fe400078ec0ff */
[C---:B------:R-:W-:Y:S02]  /*ebe0*/  SHF.L.U32 R27, R18.reuse, 0x10, RZ ;  /* 0x00000010121b7819 */ /* 0x040fe400000006ff */
[----:B------:R-:W-:Y:S02]  /*ebf0*/  LOP3.LUT R18, R18, 0xffff0000, RZ, 0xc0, !PT ;  /* 0xffff000012127812 */ /* 0x000fe400078ec0ff */
[C---:B--2---:R-:W-:Y:S01]  /*ec00*/  LOP3.LUT R19, R4.reuse, 0xffff0000, RZ, 0xc0, !PT ;  /* 0xffff000004137812 */ /* 0x044fe200078ec0ff */
[----:B------:R-:W-:Y:S01]  /*ec10*/  IMAD.U32 R4, R4, 0x10000, RZ ;  /* 0x0001000004047824 */ /* 0x000fe200078e00ff */
[C---:B------:R-:W-:Y:S01]  /*ec20*/  LOP3.LUT R16, R5.reuse, 0xffff0000, RZ, 0xc0, !PT ;  /* 0xffff000005107812 */ /* 0x040fe200078ec0ff */
[----:B------:R-:W-:Y:S01]  /*ec30*/  IMAD.U32 R5, R5, 0x10000, RZ ;  /* 0x0001000005057824 */ /* 0x000fe200078e00ff */
[----:B----4-:R-:W-:Y:S01]  /*ec40*/  LOP3.LUT R25, R6, 0xffff0000, RZ, 0xc0, !PT ;  /* 0xffff000006197812 */ /* 0x010fe200078ec0ff */
[----:B------:R-:W-:Y:S01]  /*ec50*/  FMUL.FTZ R17, R8, R19 ;  /* 0x0000001308117220 */ /* 0x000fe20000410000 */
[C---:B------:R-:W-:Y:S01]  /*ec60*/  LOP3.LUT R23, R7.reuse, 0xffff0000, RZ, 0xc0, !PT ;  /* 0xffff000007177812 */ /* 0x040fe200078ec0ff */
[----:B------:R-:W-:Y:S01]  /*ec70*/  FMUL.FTZ R29, R24, R16 ;  /* 0x00000010181d7220 */ /* 0x000fe20000410000 */
[----:B------:R-:W-:Y:S01]  /*ec80*/  SHF.L.U32 R6, R6, 0x10, RZ ;  /* 0x0000001006067819 */ /* 0x000fe200000006ff */
[-C--:B------:R-:W-:Y:S01]  /*ec90*/  FMUL.FTZ R8, R8, R25.reuse ;  /* 0x0000001908087220 */ /* 0x080fe20000410000 */
[----:B------:R-:W-:Y:S01]  /*eca0*/  SHF.L.U32 R7, R7, 0x10, RZ ;  /* 0x0000001007077819 */ /* 0x000fe200000006ff */
[----:B------:R-:W-:Y:S01]  /*ecb0*/  FFMA.FTZ R17, R14, R25, -R17 ;  /* 0x000000190e117223 */ /* 0x000fe20000010811 */
[----:B------:R-:W-:Y:S01]  /*ecc0*/  FFMA.FTZ R29, R26, R23, -R29 ;  /* 0x000000171a1d7223 */ /* 0x000fe2000001081d */
[----:B------:R-:W-:Y:S01]  /*ecd0*/  FFMA.FTZ R8, R14, R19, R8 ;  /* 0x000000130e087223 */ /* 0x000fe20000010008 */
[----:B------:R-:W-:Y:S01]  /*ece0*/  FMUL.FTZ R19, R24, R23 ;  /* 0x0000001718137220 */ /* 0x000fe20000410000 */
[----:B------:R-:W-:Y:S01]  /*ecf0*/  FMUL.FTZ R14, R28, R4 ;  /* 0x000000041c0e7220 */ /* 0x000fe20000410000 */
[C---:B------:R-:W-:Y:S01]  /*ed00*/  FMUL.FTZ R24, R18.reuse, R5 ;  /* 0x0000000512187220 */ /* 0x040fe20000410000 */
[-C--:B------:R-:W-:Y:S01]  /*ed10*/  FMUL.FTZ R18, R18, R7.reuse ;  /* 0x0000000712127220 */ /* 0x080fe20000410000 */
[----:B------:R-:W-:Y:S01]  /*ed20*/  FFMA.FTZ R16, R26, R16, R19 ;  /* 0x000000101a107223 */ /* 0x000fe20000010013 */
[-C--:B------:R-:W-:Y:S01]  /*ed30*/  FMUL.FTZ R19, R28, R6.reuse ;  /* 0x000000061c137220 */ /* 0x080fe20000410000 */
[----:B------:R-:W-:Y:S01]  /*ed40*/  FFMA.FTZ R14, R15, R6, -R14 ;  /* 0x000000060f0e7223 */ /* 0x000fe2000001080e */
[C---:B------:R-:W-:Y:S01]  /*ed50*/  FFMA.FTZ R24, R27.reuse, R7, -R24 ;  /* 0x000000071b187223 */ /* 0x040fe20000010818 */
[----:B------:R-:W-:Y:S01]  /*ed60*/  FFMA.FTZ R5, R27, R5, R18 ;  /* 0x000000051b057223 */ /* 0x000fe20000010012 */
[----:B------:R-:W-:Y:S01]  /*ed70*/  FFMA.FTZ R19, R15, R4, R19 ;  /* 0x000000040f137223 */ /* 0x000fe20000010013 */
[----:B------:R-:W-:-:S02]  /*ed80*/  F2FP.BF16.F32.PACK_AB R29, R16, R29 ;  /* 0x0000001d101d723e */ /* 0x000fc400000010ff */
[----:B------:R-:W-:Y:S02]  /*ed90*/  F2FP.BF16.F32.PACK_AB R17, R8, R17 ;  /* 0x000000110811723e */ /* 0x000fe400000010ff */
[----:B------:R-:W-:Y:S01]  /*eda0*/  F2FP.BF16.F32.PACK_AB R16, R19, R14 ;  /* 0x0000000e1310723e */ /* 0x000fe200000010ff */
[----:B------:R-:W-:Y:S01]  /*edb0*/  IMAD.MOV.U32 R19, RZ, RZ, R29 ;  /* 0x000000ffff137224 */ /* 0x000fe200078e001d */
[----:B------:R-:W-:Y:S02]  /*edc0*/  F2FP.BF16.F32.PACK_AB R18, R5, R24 ;  /* 0x000000180512723e */ /* 0x000fe400000010ff */
.L_x_761:
[----:B------:R-:W-:Y:S05]  /*edd0*/  BSYNC.RECONVERGENT B0 ;  /* 0x0000000000007941 */ /* 0x000fea0003800200 */
.L_x_760:
[----:B-----5:R4:W-:Y:S02]  /*ede0*/  STS.128 [R239+0x6800], R16 ;  /* 0x00680010ef007388 */ /* 0x0209e40000000c00 */
.L_x_747:
[----:B------:R-:W-:Y:S05]  /*edf0*/  BSYNC.RECONVERGENT B2 ;  /* 0x0000000000027941 */ /* 0x000fea0003800200 */
.L_x_746:
[----:B------:R-:W-:Y:S01]  /*ee00*/  IADD3 R38, PT, PT, R114, 0x20, RZ ;  /* 0x0000002072267810 */ /* 0x000fe20007ffe0ff */
[----:B------:R-:W-:Y:S03]  /*ee10*/  BSSY.RECONVERGENT B2, `(.L_x_762) ;  /* 0x00000f2000027945 */ /* 0x000fe60003800200 */
[----:B------:R-:W-:-:S13]  /*ee20*/  ISETP.GE.AND P0, PT, R38, R21, PT ;  /* 0x000000152600720c */ /* 0x000fda0003f06270 */
[----:B------:R-:W-:Y:S05]  /*ee30*/  @P0 BRA `(.L_x_763) ;  /* 0x0000000c00bc0947 */ /* 0x000fea0003800000 */
[----:B------:R-:W5:Y:S01]  /*ee40*/  LDC R8, c[0x0][0x440] ;  /* 0x00011000ff087b82 */ /* 0x000f620000000800 */
[C---:B-1----:R-:W-:Y:S01]  /*ee50*/  LEA R24, P1, R2.reuse, R36, 0x6 ;  /* 0x0000002402187211 */ /* 0x042fe200078230ff */
[----:B------:R-:W-:Y:S01]  /*ee60*/  BSSY.RECONVERGENT B1, `(.L_x_764) ;  /* 0x000003c000017945 */ /* 0x000fe20003800200 */
[----:B------:R-:W-:Y:S02]  /*ee70*/  IMAD.SHL.U32 R15, R77, 0x20, RZ ;  /* 0x000000204d0f7824 */ /* 0x000fe400078e00ff */
[----:B------:R-:W-:Y:S02]  /*ee80*/  LEA.HI.X R25, R2, R37, R3, 0x6, P1 ;  /* 0x0000002502197211 */ /* 0x000fe400008f3403 */
[----:B-----5:R-:W-:-:S13]  /*ee90*/  ISETP.GE.AND P0, PT, R12, R8, PT ;  /* 0x000000080c00720c */ /* 0x020fda0003f06270 */
[----:B------:R1:W-:Y:S01]  /*eea0*/  @P0 STS.128 [R239+0x1000], RZ ;  /* 0x001000ffef000388 */ /* 0x0003e20000000c00 */
[----:B------:R-:W-:Y:S05]  /*eeb0*/  @P0 BRA `(.L_x_765) ;  /* 0x0000000000d80947 */ /* 0x000fea0003800000 */
[----:B----4-:R4:W5:Y:S01]  /*eec0*/  LDG.E.128 R16, desc[UR4][R24.64] ;  /* 0x0000000418107981 */ /* 0x010962000c1e1d00 */
[----:B------:R-:W-:Y:S01]  /*eed0*/  ISETP.GE.AND P0, PT, R12, R0, PT ;  /* 0x000000000c00720c */ /* 0x000fe20003f06270 */
[----:B------:R-:W-:-:S12]  /*eee0*/  BSSY.RECONVERGENT B0, `(.L_x_766) ;  /* 0x0000032000007945 */ /* 0x000fd80003800200 */
[----:B------:R-:W-:Y:S05]  /*eef0*/  @P0 BRA `(.L_x_767) ;  /* 0x0000000000c00947 */ /* 0x000fea0003800000 */
[----:B------:R-:W1:Y:S01]  /*ef00*/  LDCU.64 UR10, c[0x0][0x4c8] ;  /* 0x00009900ff0a77ac */ /* 0x000e620008000a00 */
[C---:B--2---:R-:W-:Y:S01]  /*ef10*/  IADD3 R5, P0, PT, R15.reuse, R20, RZ ;  /* 0x000000140f057210 */ /* 0x044fe20007f1e0ff */
[----:B------:R-:W2:Y:S03]  /*ef20*/  LDCU.64 UR8, c[0x0][0x4d0] ;  /* 0x00009a00ff0877ac */ /* 0x000ea60008000a00 */
[----:B------:R-:W-:Y:S01]  /*ef30*/  LEA.HI.X.SX32 R4, R15, R22, 0x1, P0 ;  /* 0x000000160f047211 */ /* 0x000fe200000f0eff */
[----:B------:R-:W-:-:S03]  /*ef40*/  IMAD.SHL.U32 R6, R5, 0x2, RZ ;  /* 0x0000000205067824 */ /* 0x000fc600078e00ff */
[----:B------:R-:W-:Y:S02]  /*ef50*/  SHF.L.U64.HI R4, R5, 0x1, R4 ;  /* 0x0000000105047819 */ /* 0x000fe40000010204 */
[C---:B-1----:R-:W-:Y:S02]  /*ef60*/  IADD3 R34, P1, PT, R6.reuse, UR10, RZ ;  /* 0x0000000a06227c10 */ /* 0x042fe4000ff3e0ff */
[----:B--2---:R-:W-:Y:S02]  /*ef70*/  IADD3 R40, P0, PT, R6, UR8, RZ ;  /* 0x0000000806287c10 */ /* 0x004fe4000ff1e0ff */
[C---:B------:R-:W-:Y:S02]  /*ef80*/  IADD3.X R35, PT, PT, R4.reuse, UR11, RZ, P1, !PT ;  /* 0x0000000b04237c10 */ /* 0x040fe40008ffe4ff */
[----:B------:R-:W-:-:S03]  /*ef90*/  IADD3.X R41, PT, PT, R4, UR9, RZ, P0, !PT ;  /* 0x0000000904297c10 */ /* 0x000fc600087fe4ff */
[----:B------:R-:W2:Y:S04]  /*efa0*/  LDG.E.64 R6, desc[UR4][R34.64] ;  /* 0x0000000422067981 */ /* 0x000ea8000c1e1b00 */
[----:B------:R-:W3:Y:S01]  /*efb0*/  LDG.E.64 R4, desc[UR4][R40.64] ;  /* 0x0000000428047981 */ /* 0x000ee2000c1e1b00 */
[C---:B-----5:R-:W-:Y:S01]  /*efc0*/  LOP3.LUT R14, R17.reuse, 0xffff0000, RZ, 0xc0, !PT ;  /* 0xffff0000110e7812 */ /* 0x060fe200078ec0ff */
[----:B------:R-:W-:Y:S01]  /*efd0*/  IMAD.U32 R23, R17, 0x10000, RZ ;  /* 0x0001000011177824 */ /* 0x000fe200078e00ff */
[C---:B------:R-:W-:Y:S01]  /*efe0*/  LOP3.LUT R28, R19.reuse, 0xffff0000, RZ, 0xc0, !PT ;  /* 0xffff0000131c7812 */ /* 0x040fe200078ec0ff */
[----:B------:R-:W-:Y:S01]  /*eff0*/  IMAD.U32 R32, R19, 0x10000, RZ ;  /* 0x0001000013207824 */ /* 0x000fe200078e00ff */
[----:B------:R-:W-:Y:S02]  /*f000*/  SHF.L.U32 R31, R18, 0x10, RZ ;  /* 0x00000010121f7819 */ /* 0x000fe400000006ff */
[----:B------:R-:W-:-:S02]  /*f010*/  SHF.L.U32 R17, R16, 0x10, RZ ;  /* 0x0000001010117819 */ /* 0x000fc400000006ff */
[----:B------:R-:W-:Y:S02]  /*f020*/  LOP3.LUT R33, R16, 0xffff0000, RZ, 0xc0, !PT ;  /* 0xffff000010217812 */ /* 0x000fe400078ec0ff */
[----:B------:R-:W-:Y:S02]  /*f030*/  LOP3.LUT R18, R18, 0xffff0000, RZ, 0xc0, !PT ;  /* 0xffff000012127812 */ /* 0x000fe400078ec0ff */
[----:B--2---:R-:W-:Y:S02]  /*f040*/  LOP3.LUT R29, R6, 0xffff0000, RZ, 0xc0, !PT ;  /* 0xffff0000061d7812 */ /* 0x004fe400078ec0ff */
[----:B---3--:R-:W-:-:S03]  /*f050*/  LOP3.LUT R26, R4, 0xffff0000, RZ, 0xc0, !PT ;  /* 0xffff0000041a7812 */ /* 0x008fc600078ec0ff */
[----:B------:R-:W-:Y:S01]  /*f060*/  FMUL.FTZ R35, R14, R29 ;  /* 0x0000001d0e237220 */ /* 0x000fe20000410000 */
[----:B------:R-:W-:Y:S01]  /*f070*/  LOP3.LUT R19, R5, 0xffff0000, RZ, 0xc0, !PT ;  /* 0xffff000005137812 */ /* 0x000fe200078ec0ff */
[----:B------:R-:W-:Y:S01]  /*f080*/  IMAD.U32 R4, R4, 0x10000, RZ ;  /* 0x0001000004047824 */ /* 0x000fe200078e00ff */
[----:B------:R-:W-:Y:S01]  /*f090*/  LOP3.LUT R27, R7, 0xffff0000, RZ, 0xc0, !PT ;  /* 0xffff0000071b7812 */ /* 0x000fe200078ec0ff */
[-C--:B------:R-:W-:Y:S01]  /*f0a0*/  FMUL.FTZ R16, R14, R26.reuse ;  /* 0x0000001a0e107220 */ /* 0x080fe20000410000 */
[----:B------:R-:W-:Y:S01]  /*f0b0*/  SHF.L.U32 R6, R6, 0x10, RZ ;  /* 0x0000001006067819 */ /* 0x000fe200000006ff */
[----:B------:R-:W-:Y:S01]  /*f0c0*/  IMAD.U32 R5, R5, 0x10000, RZ ;  /* 0x0001000005057824 */ /* 0x000fe200078e00ff */
[----:B------:R-:W-:Y:S01]  /*f0d0*/  SHF.L.U32 R7, R7, 0x10, RZ ;  /* 0x0000001007077819 */ /* 0x000fe200000006ff */
[C---:B------:R-:W-:Y:S01]  /*f0e0*/  FFMA.FTZ R35, R23.reuse, R26, R35 ;  /* 0x0000001a17237223 */ /* 0x040fe20000010023 */
[----:B------:R-:W-:Y:S01]  /*f0f0*/  FMUL.FTZ R39, R28, R19 ;  /* 0x000000131c277220 */ /* 0x000fe20000410000 */
[----:B------:R-:W-:Y:S01]  /*f100*/  FFMA.FTZ R16, R23, R29, -R16 ;  /* 0x0000001d17107223 */ /* 0x000fe20000010810 */
[C---:B------:R-:W-:Y:S01]  /*f110*/  FMUL.FTZ R14, R33.reuse, R4 ;  /* 0x00000004210e7220 */ /* 0x040fe20000410000 */
[----:B------:R-:W-:Y:S01]  /*f120*/  FMUL.FTZ R26, R18, R5 ;  /* 0x00000005121a7220 */ /* 0x000fe20000410000 */
[----:B------:R-:W-:Y:S01]  /*f130*/  FMUL.FTZ R23, R28, R27 ;  /* 0x0000001b1c177220 */ /* 0x000fe20000410000 */
[-C--:B------:R-:W-:Y:S01]  /*f140*/  FMUL.FTZ R33, R33, R6.reuse ;  /* 0x0000000621217220 */ /* 0x080fe20000410000 */
        /* <DEDUP_REMOVED lines=11> */
.L_x_767:
[----:B------:R-:W-:Y:S05]  /*f200*/  BSYNC.RECONVERGENT B0 ;  /* 0x0000000000007941 */ /* 0x000fea0003800200 */
.L_x_766:
[----:B-----5:R1:W-:Y:S02]  /*f210*/  STS.128 [R239+0x1000], R16 ;  /* 0x00100010ef007388 */ /* 0x0203e40000000c00 */
.L_x_765:
[----:B------:R-:W-:Y:S05]  /*f220*/  BSYNC.RECONVERGENT B1 ;  /* 0x0000000000017941 */ /* 0x000fea0003800200 */
.L_x_764:
        /* <DEDUP_REMOVED lines=29> */
[----:B----4-:R-:W-:-:S03]  /*f400*/  LOP3.LUT R26, R4, 0xffff0000, RZ, 0xc0, !PT ;  /* 0xffff0000041a7812 */ /* 0x010fc600078ec0ff */
        /* <DEDUP_REMOVED lines=26> */
.L_x_771:
[----:B------:R-:W-:Y:S05]  /*f5b0*/  BSYNC.RECONVERGENT B0 ;  /* 0x0000000000007941 */ /* 0x000fea0003800200 */
.L_x_770:
[----:B-----5:R4:W-:Y:S02]  /*f5c0*/  STS.128 [R239+0x3000], R16 ;  /* 0x00300010ef007388 */ /* 0x0209e40000000c00 */
.L_x_769:
[----:B------:R-:W-:Y:S05]  /*f5d0*/  BSYNC.RECONVERGENT B1 ;  /* 0x0000000000017941 */ /* 0x000fea0003800200 */
.L_x_768:
        /* <DEDUP_REMOVED lines=56> */
.L_x_775:
[----:B------:R-:W-:Y:S05]  /*f960*/  BSYNC.RECONVERGENT B0 ;  /* 0x0000000000007941 */ /* 0x000fea0003800200 */
.L_x_774:
[----:B-----5:R4:W-:Y:S02]  /*f970*/  STS.128 [R239+0x5000], R16 ;  /* 0x00500010ef007388 */ /* 0x0209e40000000c00 */
.L_x_773:
[----:B------:R-:W-:Y:S05]  /*f980*/  BSYNC.RECONVERGENT B1 ;  /* 0x0000000000017941 */ /* 0x000fea0003800200 */
.L_x_772:
        /* <DEDUP_REMOVED lines=56> */
.L_x_777:
[----:B------:R-:W-:Y:S05]  /*fd10*/  BSYNC.RECONVERGENT B0 ;  /* 0x0000000000007941 */ /* 0x000fea0003800200 */
.L_x_776:
[----:B-----5:R4:W-:Y:S02]  /*fd20*/  STS.128 [R239+0x7000], R16 ;  /* 0x00700010ef007388 */ /* 0x0209e40000000c00 */
.L_x_763:
[----:B------:R-:W-:Y:S05]  /*fd30*/  BSYNC.RECONVERGENT B2 ;  /* 0x0000000000027941 */ /* 0x000fea0003800200 */
.L_x_762:
[----:B------:R-:W-:-:S04]  /*fd40*/  IADD3 R40, PT, PT, R114, 0x30, RZ ;  /* 0x0000003072287810 */ /* 0x000fc80007ffe0ff */
[----:B------:R-:W-:-:S13]  /*fd50*/  ISETP.GE.AND P0, PT, R40, R21, PT ;  /* 0x000000152800720c */ /* 0x000fda0003f06270 */
[----:B------:R-:W-:Y:S05]  /*fd60*/  @P0 BRA `(.L_x_728) ;  /* 0x0000006c001c0947 */ /* 0x000fea0003800000 */
[----:B--2---:R-:W2:Y:S01]  /*fd70*/  LDC R6, c[0x0][0x440] ;  /* 0x00011000ff067b82 */ /* 0x004ea20000000800 */
[----:B------:R-:W-:Y:S01]  /*fd80*/  IMAD.WIDE.U32 R14, R2, 0x60, R36 ;  /* 0x00000060020e7825 */ /* 0x000fe200078e0024 */
[----:B------:R-:W-:Y:S03]  /*fd90*/  BSSY.RECONVERGENT B1, `(.L_x_778) ;  /* 0x000003d000017945 */ /* 0x000fe60003800200 */
[----:B------:R-:W-:Y:S02]  /*fda0*/  IMAD R3, R3, 0x60, RZ ;  /* 0x0000006003037824 */ /* 0x000fe400078e02ff */
[----:B------:R-:W-:-:S03]  /*fdb0*/  IMAD R77, R77, 0x30, RZ ;  /* 0x000000304d4d7824 */ /* 0x000fc600078e02ff */
[----:B------:R-:W-:Y:S02]  /*fdc0*/  IADD3 R15, PT, PT, R3, R15, RZ ;  /* 0x0000000f030f7210 */ /* 0x000fe40007ffe0ff */
[----:B--2---:R-:W-:-:S13]  /*fdd0*/  ISETP.GE.AND P0, PT, R12, R6, PT ;  /* 0x000000060c00720c */ /* 0x004fda0003f06270 */
[----:B------:R2:W-:Y:S01]  /*fde0*/  @P0 STS.128 [R239+0x1800], RZ ;  /* 0x001800ffef000388 */ /* 0x0005e20000000c00 */
[----:B------:R-:W-:Y:S05]  /*fdf0*/  @P0 BRA `(.L_x_779) ;  /* 0x0000000000d80947 */ /* 0x000fea0003800000 */
[----:B-1--4-:R1:W5:Y:S01]  /*fe00*/  LDG.E.128 R16, desc[UR4][R14.64] ;  /* 0x000000040e107981 */ /* 0x012362000c1e1d00 */
[----:B------:R-:W-:Y:S01]  /*fe10*/  ISETP.GE.AND P0, PT, R12, R0, PT ;  /* 0x000000000c00720c */ /* 0x000fe20003f06270 */
[----:B------:R-:W-:-:S12]  /*fe20*/  BSSY.RECONVERGENT B0, `(.L_x_780) ;  /* 0x0000032000007945 */ /* 0x000fd80003800200 */
[----:B------:R-:W-:Y:S05]  /*fe30*/  @P0 BRA `(.L_x_781) ;  /* 0x0000000000c00947 */ /* 0x000fea0003800000 */
[----:B------:R-:W4:Y:S01]  /*fe40*/  LDCU.64 UR8, c[0x0][0x4d0] ;  /* 0x00009a00ff0877ac */ /* 0x000f220008000a00 */
[C---:B------:R-:W-:Y:S01]  /*fe50*/  IADD3 R3, P0, PT, R77.reuse, R20, RZ ;  /* 0x000000144d037210 */ /* 0x040fe20007f1e0ff */
        /* <DEDUP_REMOVED lines=24> */
[----:B------:R-:W-:-:S02]  /*ffe0*/  LOP3.LUT R23, R5, 0xffff0000, RZ, 0xc0, !PT ;  /* 0xffff000005177812 */ /* 0x000fc400078ec0ff */
[----:B------:R-:W-:Y:S01]  /*fff0*/  SHF.L.U32 R4, R4, 0x10, RZ ;  /* 0x0000001004047819 */ /* 0x000fe200000006ff */
[----:B------:R-:W-:Y:S01]  /*10000*/  FMUL.FTZ R32, R7, R24 ;  /* 0x0000001807207220 */ /* 0x000fe20000410000 */
[----:B------:R-:W-:Y:S01]  /*10010*/  SHF.L.U32 R5, R5, 0x10, RZ ;  /* 0x0000001005057819 */ /* 0x000fe200000006ff */
[C---:B------:R-:W-:Y:S01]  /*10020*/  FMUL.FTZ R7, R25.reuse, R16 ;  /* 0x0000001019077220 */ /* 0x040fe20000410000 */
[C---:B------:R-:W-:Y:S01]  /*10030*/  FFMA.FTZ R19, R8.reuse, R24, -R19 ;  /* 0x0000001808137223 */ /* 0x040fe20000010813 */
[----:B------:R-:W-:Y:S01]  /*10040*/  FFMA.FTZ R32, R8, R21, R32 ;  /* 0x0000001508207223 */ /* 0x000fe20000010020 */
[----:B------:R-:W-:Y:S01]  /*10050*/  FMUL.FTZ R25, R25, R23 ;  /* 0x0000001719197220 */ /* 0x000fe20000410000 */
[----:B------:R-:W-:Y:S01]  /*10060*/  FMUL.FTZ R24, R18, R3 ;  /* 0x0000000312187220 */ /* 0x000fe20000410000 */
        /* <DEDUP_REMOVED lines=13> */
.L_x_781:
[----:B------:R-:W-:Y:S05]  /*10140*/  BSYNC.RECONVERGENT B0 ;  /* 0x0000000000007941 */ /* 0x000fea0003800200 */
.L_x_780:
[----:B-----5:R4:W-:Y:S02]  /*10150*/  STS.128 [R239+0x1800], R16 ;  /* 0x00180010ef007388 */ /* 0x0209e40000000c00 */
.L_x_779:
[----:B------:R-:W-:Y:S05]  /*10160*/  BSYNC.RECONVERGENT B1 ;  /* 0x0000000000017941 */ /* 0x000fea0003800200 */
.L_x_778:
        /* <DEDUP_REMOVED lines=28> */
[----:B--2---:R-:W-:Y:S02]  /*10330*/  LOP3.LUT R24, R4, 0xffff0000, RZ, 0xc0, !PT ;  /* 0xffff000004187812 */ /* 0x004fe400078ec0ff */
[----:B----4-:R-:W-:Y:S02]  /*10340*/  LOP3.LUT R21, R2, 0xffff0000, RZ, 0xc0, !PT ;  /* 0xffff000002157812 */ /* 0x010fe400078ec0ff */
[----:B------:R-:W-:Y:S01]  /*10350*/  LOP3.LUT R16, R3, 0xffff0000, RZ, 0xc0, !PT ;  /* 0xffff000003107812 */ /* 0x000fe200078ec0ff */
[----:B------:R-:W-:Y:S01]  /*10360*/  FMUL.FTZ R32, R7, R24 ;  /* 0x0000001807207220 */ /* 0x000fe20000410000 */
[----:B------:R-:W-:Y:S01]  /*10370*/  LOP3.LUT R23, R5, 0xffff0000, RZ, 0xc0, !PT ;  /* 0xffff000005177812 */ /* 0x000fe200078ec0ff */
[----:B------:R-:W-:Y:S01]  /*10380*/  FMUL.FTZ R19, R7, R21 ;  /* 0x0000001507137220 */ /* 0x000fe20000410000 */
[----:B------:R-:W-:Y:S01]  /*10390*/  SHF.L.U32 R4, R4, 0x10, RZ ;  /* 0x0000001004047819 */ /* 0x000fe200000006ff */
[----:B------:R-:W-:Y:S01]  /*103a0*/  IMAD.U32 R3, R3, 0x10000, RZ ;  /* 0x0001000003037824 */ /* 0x000fe200078e00ff */
[----:B------:R-:W-:Y:S01]  /*103b0*/  SHF.L.U32 R5, R5, 0x10, RZ ;  /* 0x0000001005057819 */ /* 0x000fe200000006ff */
[----:B------:R-:W-:-:S02]  /*103c0*/  IMAD.U32 R2, R2, 0x10000, RZ ;  /* 0x0001000002027824 */ /* 0x000fc400078e00ff */
        /* <DEDUP_REMOVED lines=18> */
.L_x_785:
[----:B------:R-:W-:Y:S05]  /*104f0*/  BSYNC.RECONVERGENT B0 ;  /* 0x0000000000007941 */ /* 0x000fea0003800200 */
.L_x_784:
[----:B-----5:R4:W-:Y:S02]  /*10500*/  STS.128 [R239+0x3800], R16 ;  /* 0x00380010ef007388 */ /* 0x0209e40000000c00 */
.L_x_783:
[----:B------:R-:W-:Y:S05]  /*10510*/  BSYNC.RECONVERGENT B1 ;  /* 0x0000000000017941 */ /* 0x000fea0003800200 */
.L_x_782:
        /* <DEDUP_REMOVED lines=56> */
.L_x_789:
[----:B------:R-:W-:Y:S05]  /*108a0*/  BSYNC.RECONVERGENT B0 ;  /* 0x0000000000007941 */ /* 0x000fea0003800200 */
.L_x_788:
[----:B-----5:R4:W-:Y:S02]  /*108b0*/  STS.128 [R239+0x5800], R16 ;  /* 0x00580010ef007388 */ /* 0x0209e40000000c00 */
.L_x_787:
[----:B------:R-:W-:Y:S05]  /*108c0*/  BSYNC.RECONVERGENT B1 ;  /* 0x0000000000017941 */ /* 0x000fea0003800200 */
.L_x_786:
        /* <DEDUP_REMOVED lines=20> */
[----:B------:R-:W-:Y:S01]  /*10a10*/  LOP3.LUT R0, R17, 0xffff0000, RZ, 0xc0, !PT ;  /* 0xffff000011007812 */ /* 0x000fe200078ec0ff */
        /* <DEDUP_REMOVED lines=11> */
[----:B-1----:R-:W-:Y:S01]  /*10ad0*/  FMUL.FTZ R15, R0, R17 ;  /* 0x00000011000f7220 */ /* 0x002fe20000410000 */
        /* <DEDUP_REMOVED lines=9> */
[----:B------:R-:W-:Y:S01]  /*10b70*/  FMUL.FTZ R17, R22, R3 ;  /* 0x0000000316117220 */ /* 0x000fe20000410000 */
[----:B------:R-:W-:Y:S01]  /*10b80*/  FMUL.FTZ R19, R20, R4 ;  /* 0x0000000414137220 */ /* 0x000fe20000410000 */
[-C--:B------:R-:W-:Y:S01]  /*10b90*/  FMUL.FTZ R22, R22, R5.reuse ;  /* 0x0000000516167220 */ /* 0x080fe20000410000 */
[----:B------:R-:W-:Y:S01]  /*10ba0*/  FFMA.FTZ R23, R23, R8, R6 ;  /* 0x0000000817177223 */ /* 0x000fe20000010006 */
[-C--:B------:R-:W-:Y:S01]  /*10bb0*/  FMUL.FTZ R6, R20, R2.reuse ;  /* 0x0000000214067220 */ /* 0x080fe20000410000 */
[C---:B------:R-:W-:Y:S01]  /*10bc0*/  FFMA.FTZ R19, R7.reuse, R2, R19 ;  /* 0x0000000207137223 */ /* 0x040fe20000010013 */
[C---:B------:R-:W-:Y:S01]  /*10bd0*/  FFMA.FTZ R17, R16.reuse, R5, -R17 ;  /* 0x0000000510117223 */ /* 0x040fe20000010811 */
[----:B------:R-:W-:Y:S01]  /*10be0*/  FFMA.FTZ R22, R16, R3, R22 ;  /* 0x0000000310167223 */ /* 0x000fe20000010016 */
[----:B------:R-:W-:Y:S01]  /*10bf0*/  FFMA.FTZ R6, R7, R4, -R6 ;  /* 0x0000000407067223 */ /* 0x000fe20000010806 */
[----:B------:R-:W-:-:S02]  /*10c00*/  F2FP.BF16.F32.PACK_AB R0, R0, R15 ;  /* 0x0000000f0000723e */ /* 0x000fc400000010ff */
[----:B------:R-:W-:Y:S02]  /*10c10*/  F2FP.BF16.F32.PACK_AB R23, R23, R18 ;  /* 0x000000121717723e */ /* 0x000fe400000010ff */
[----:B------:R-:W-:Y:S02]  /*10c20*/  F2FP.BF16.F32.PACK_AB R16, R19, R6 ;  /* 0x000000061310723e */ /* 0x000fe400000010ff */
[----:B------:R-:W-:Y:S01]  /*10c30*/  F2FP.BF16.F32.PACK_AB R18, R22, R17 ;  /* 0x000000111612723e */ /* 0x000fe200000010ff */
[----:B------:R-:W-:Y:S01]  /*10c40*/  IMAD.MOV.U32 R17, RZ, RZ, R0 ;  /* 0x000000ffff117224 */ /* 0x000fe200078e0000 */
[----:B------:R-:W-:Y:S02]  /*10c50*/  MOV R19, R23 ;  /* 0x0000001700137202 */ /* 0x000fe40000000f00 */
.L_x_791:
[----:B------:R-:W-:Y:S05]  /*10c60*/  BSYNC.RECONVERGENT B0 ;  /* 0x0000000000007941 */ /* 0x000fea0003800200 */
.L_x_790:
[----:B-----5:R4:W-:Y:S01]  /*10c70*/  STS.128 [R239+0x7800], R16 ;  /* 0x00780010ef007388 */ /* 0x0209e20000000c00 */
[----:B------:R-:W-:Y:S05]  /*10c80*/  BRA `(.L_x_728) ;  /* 0x0000005c00547947 */ /* 0x000fea0003800000 */
.L_x_729:
[----:B------:R-:W-:Y:S01]  /*10c90*/  IMAD.IADD R33, R231, 0x1, -R78 ;  /* 0x00000001e7217824 */ /* 0x000fe200078e0a4e */
[----:B------:R-:W-:Y:S01]  /*10ca0*/  LEA.HI R31, R0, R0, RZ, 0x1 ;  /* 0x00000000001f7211 */ /* 0x000fe200078f08ff */
[----:B------:R-:W-:Y:S01]  /*10cb0*/  BSSY.RECONVERGENT B2, `(.L_x_792) ;  /* 0x000016f000027945 */ /* 0x000fe20003800200 */
[----:B------:R-:W-:Y:S02]  /*10cc0*/  SHF.R.U32.HI R35, RZ, 0x1, R0 ;  /* 0x00000001ff237819 */ /* 0x000fe40000011600 */
[----:B------:R-:W-:Y:S02]  /*10cd0*/  ISETP.GE.AND P0, PT, R114, R33, PT ;  /* 0x000000217200720c */ /* 0x000fe40003f06270 */
[----:B------:R-:W-:-:S05]  /*10ce0*/  SHF.R.S32.HI R31, RZ, 0x1, R31 ;  /* 0x00000001ff1f7819 */ /* 0x000fca000001141f */
[----:B------:R-:W-:-:S05]  /*10cf0*/  IMAD.MOV R32, RZ, RZ, -R31 ;  /* 0x000000ffff207224 */ /* 0x000fca00078e0a1f */
[----:B------:R-:W-:Y:S01]  /*10d00*/  SHF.R.S32.HI R34, RZ, 0x1f, R32 ;  /* 0x0000001fff227819 */ /* 0x000fe20000011420 */
[----:B------:R-:W-:Y:S06]  /*10d10*/  @P0 BRA `(.L_x_793) ;  /* 0x0000001400a00947 */ /* 0x000fec0003800000 */
[----:B------:R-:W1:Y:S01]  /*10d20*/  LDC R30, c[0x0][0x440] ;  /* 0x00011000ff1e7b82 */ /* 0x000e620000000800 */
[----:B------:R-:W-:Y:S01]  /*10d30*/  BSSY.RECONVERGENT B1, `(.L_x_794) ;  /* 0x000005a000017945 */ /* 0x000fe20003800200 */
[----:B------:R-:W-:Y:S02]  /*10d40*/  CS2R R4, SRZ ;  /* 0x0000000000047805 */ /* 0x000fe4000001ff00 */
[----:B------:R-:W-:Y:S02]  /*10d50*/  CS2R R6, SRZ ;  /* 0x0000000000067805 */ /* 0x000fe4000001ff00 */
[----:B-1----:R-:W-:-:S13]  /*10d60*/  ISETP.GE.AND P0, PT, R12, R30, PT ;  /* 0x0000001e0c00720c */ /* 0x002fda0003f06270 */
[----:B------:R-:W-:Y:S05]  /*10d70*/  @P0 BRA `(.L_x_795) ;  /* 0x0000000400540947 */ /* 0x000fea0003800000 */
[----:B------:R1:W5:Y:S01]  /*10d80*/  LDG.E.128 R4, desc[UR4][R36.64] ;  /* 0x0000000424047981 */ /* 0x000362000c1e1d00 */
[----:B------:R-:W-:Y:S01]  /*10d90*/  ISETP.GE.AND P0, PT, R12, R0, PT ;  /* 0x000000000c00720c */ /* 0x000fe20003f06270 */
[----:B------:R-:W-:-:S12]  /*10da0*/  BSSY.RECONVERGENT B0, `(.L_x_795) ;  /* 0x0000052000007945 */ /* 0x000fd80003800200 */
[----:B------:R-:W-:Y:S05]  /*10db0*/  @P0 BRA `(.L_x_796) ;  /* 0x0000000400400947 */ /* 0x000fea0003800000 */
[----:B------:R-:W2:Y:S01]  /*10dc0*/  LDCU.64 UR8, c[0x0][0x4d0] ;  /* 0x00009a00ff0877ac */ /* 0x000ea20008000a00 */
[----:B------:R-:W-:-:S04]  /*10dd0*/  ISETP.GE.U32.AND P1, PT, R12, R35, PT ;  /* 0x000000230c00720c */ /* 0x000fc80003f26070 */
[----:B------:R-:W-:Y:S02]  /*10de0*/  SEL R17, R32, RZ, P1 ;  /* 0x000000ff20117207 */ /* 0x000fe40000800000 */
[----:B------:R-:W-:Y:S02]  /*10df0*/  SEL R19, R34, RZ, P1 ;  /* 0x000000ff22137207 */ /* 0x000fe40000800000 */
[----:B------:R-:W-:Y:S02]  /*10e00*/  IADD3 R17, P0, PT, R17, R14, RZ ;  /* 0x0000000e11117210 */ /* 0x000fe40007f1e0ff */
[----:B------:R-:W-:-:S03]  /*10e10*/  SEL R23, R35, R32, !P1 ;  /* 0x0000002023177207 */ /* 0x000fc60004800000 */
[----:B------:R-:W-:Y:S02]  /*10e20*/  IMAD.X R20, R19, 0x1, R28, P0 ;  /* 0x0000000113147824 */ /* 0x000fe400000e061c */
[----:B------:R-:W-:-:S03]  /*10e30*/  IMAD.SHL.U32 R21, R17, 0x2, RZ ;  /* 0x0000000211157824 */ /* 0x000fc600078e00ff */
[----:B------:R-:W-:Y:S02]  /*10e40*/  SHF.L.U64.HI R20, R17, 0x1, R20 ;  /* 0x0000000111147819 */ /* 0x000fe40000010214 */
[----:B--2---:R-:W-:-:S04]  /*10e50*/  IADD3 R16, P0, PT, R21, UR8, RZ ;  /* 0x0000000815107c10 */ /* 0x004fc8000ff1e0ff */
[----:B------:R-:W-:Y:S01]  /*10e60*/  IADD3.X R17, PT, PT, R20, UR9, RZ, P0, !PT ;  /* 0x0000000914117c10 */ /* 0x000fe200087fe4ff */
[----:B------:R-:W2:Y:S01]  /*10e70*/  LDCU.64 UR8, c[0x0][0x4c8] ;  /* 0x00009900ff0877ac */ /* 0x000ea20008000a00 */
[----:B------:R-:W-:-:S04]  /*10e80*/  IMAD.WIDE R24, R23, 0x2, R36 ;  /* 0x0000000217187825 */ /* 0x000fc800078e0224 */
[----:B------:R-:W3:Y:S04]  /*10e90*/  LDG.E.128 R16, desc[UR4][R16.64] ;  /* 0x0000000410107981 */ /* 0x000ee8000c1e1d00 */
[----:B------:R-:W4:Y:S01]  /*10ea0*/  LDG.E.128 R24, desc[UR4][R24.64] ;  /* 0x0000000418187981 */ /* 0x000f22000c1e1d00 */
[----:B--2---:R-:W-:-:S04]  /*10eb0*/  IADD3 R22, P0, PT, R21, UR8, RZ ;  /* 0x0000000815167c10 */ /* 0x004fc8000ff1e0ff */
[----:B------:R-:W-:-:S06]  /*10ec0*/  IADD3.X R23, PT, PT, R20, UR9, RZ, P0, !PT ;  /* 0x0000000914177c10 */ /* 0x000fcc00087fe4ff */
[----:B------:R-:W2:Y:S01]  /*10ed0*/  LDG.E.128 R20, desc[UR4][R22.64] ;  /* 0x0000000416147981 */ /* 0x000ea2000c1e1d00 */
[C---:B-----5:R-:W-:Y:S01]  /*10ee0*/  SHF.L.U32 R39, R4.reuse, 0x10, RZ ;  /* 0x0000001004277819 */ /* 0x060fe200000006ff */
[C---:B------:R-:W-:Y:S01]  /*10ef0*/  IMAD.U32 R41, R5.reuse, 0x10000, RZ ;  /* 0x0001000005297824 */ /* 0x040fe200078e00ff */
[----:B------:R-:W-:Y:S01]  /*10f00*/  LOP3.LUT R38, R4, 0xffff0000, RZ, 0xc0, !PT ;  /* 0xffff000004267812 */ /* 0x000fe200078ec0ff */
[C---:B------:R-:W-:Y:S01]  /*10f10*/  IMAD.U32 R40, R6.reuse, 0x10000, RZ ;  /* 0x0001000006287824 */ /* 0x040fe200078e00ff */
[----:B------:R-:W-:Y:S02]  /*10f20*/  LOP3.LUT R4, R5, 0xffff0000, RZ, 0xc0, !PT ;  /* 0xffff000005047812 */ /* 0x000fe400078ec0ff */
[C---:B------:R-:W-:Y:S02]  /*10f30*/  LOP3.LUT R5, R7.reuse, 0xffff0000, RZ, 0xc0, !PT ;  /* 0xffff000007057812 */ /* 0x040fe400078ec0ff */
[----:B------:R-:W-:Y:S02]  /*10f40*/  SHF.L.U32 R43, R7, 0x10, RZ ;  /* 0x00000010072b7819 */ /* 0x000fe400000006ff */
[----:B------:R-:W-:Y:S01]  /*10f50*/  LOP3.LUT R6, R6, 0xffff0000, RZ, 0xc0, !PT ;  /* 0xffff000006067812 */ /* 0x000fe200078ec0ff */
[C---:B---3--:R-:W-:Y:S01]  /*10f60*/  IMAD.U32 R42, R16.reuse, 0x10000, RZ ;  /* 0x00010000102a7824 */ /* 0x048fe200078e00ff */
[----:B------:R-:W-:Y:S01]  /*10f70*/  LOP3.LUT R16, R16, 0xffff0000, RZ, 0xc0, !PT ;  /* 0xffff000010107812 */ /* 0x000fe200078ec0ff */
[----:B------:R-:W-:Y:S01]  /*10f80*/  IMAD.U32 R44, R18, 0x10000, RZ ;  /* 0x00010000122c7824 */ /* 0x000fe200078e00ff */
[C---:B------:R-:W-:Y:S01]  /*10f90*/  SHF.L.U32 R7, R17.reuse, 0x10, RZ ;  /* 0x0000001011077819 */ /* 0x040fe200000006ff */
[----:B----4-:R-:W-:Y:S01]  /*10fa0*/  IMAD.U32 R49, R24, 0x10000, RZ ;  /* 0x0001000018317824 */ /* 0x010fe200078e00ff */
[----:B------:R-:W-:Y:S01]  /*10fb0*/  LOP3.LUT R45, R17, 0xffff0000, RZ, 0xc0, !PT ;  /* 0xffff0000112d7812 */ /* 0x000fe200078ec0ff */
[----:B------:R-:W-:Y:S01]  /*10fc0*/  IMAD.U32 R51, R26, 0x10000, RZ ;  /* 0x000100001a337824 */ /* 0x000fe200078e00ff */
[----:B------:R-:W-:Y:S01]  /*10fd0*/  SHF.L.U32 R17, R19, 0x10, RZ ;  /* 0x0000001013117819 */ /* 0x000fe200000006ff */
[----:B------:R-:W-:Y:S01]  /*10fe0*/  @!P1 FADD.FTZ R16, -R16, -RZ ;  /* 0x800000ff10109221 */ /* 0x000fe20000010100 */
[----:B------:R-:W-:Y:S01]  /*10ff0*/  LOP3.LUT R47, R24, 0xffff0000, RZ, 0xc0, !PT ;  /* 0xffff0000182f7812 */ /* 0x000fe200078ec0ff */
[----:B------:R-:W-:Y:S01]  /*11000*/  @!P1 FADD.FTZ R7, -R7, -RZ ;  /* 0x800000ff07079221 */ /* 0x000fe20000010100 */
[----:B------:R-:W-:Y:S01]  /*11010*/  LOP3.LUT R19, R19, 0xffff0000, RZ, 0xc0, !PT ;  /* 0xffff000013137812 */ /* 0x000fe200078ec0ff */
[----:B------:R-:W-:Y:S01]  /*11020*/  @!P1 FADD.FTZ R17, -R17, -RZ ;  /* 0x800000ff11119221 */ /* 0x000fe20000010100 */
[C---:B------:R-:W-:Y:S01]  /*11030*/  SHF.L.U32 R24, R25.reuse, 0x10, RZ ;  /* 0x0000001019187819 */ /* 0x040fe200000006ff */
[----:B------:R-:W-:Y:S01]  /*11040*/  @!P1 FADD.FTZ R42, -R42, -RZ ;  /* 0x800000ff2a2a9221 */ /* 0x000fe20000010100 */
[----:B------:R-:W-:Y:S01]  /*11050*/  LOP3.LUT R46, R25, 0xffff0000, RZ, 0xc0, !PT ;  /* 0xffff0000192e7812 */ /* 0x000fe200078ec0ff */
[----:B------:R-:W-:Y:S01]  /*11060*/  @!P1 FADD.FTZ R45, -R45, -RZ ;  /* 0x800000ff2d2d9221 */ /* 0x000fe20000010100 */
[----:B------:R-:W-:Y:S01]  /*11070*/  LOP3.LUT R18, R18, 0xffff0000, RZ, 0xc0, !PT ;  /* 0xffff000012127812 */ /* 0x000fe200078ec0ff */
[----:B------:R-:W-:Y:S01]  /*11080*/  @!P1 FADD.FTZ R19, -R19, -RZ ;  /* 0x800000ff13139221 */ /* 0x000fe20000010100 */
[----:B------:R-:W-:Y:S01]  /*11090*/  LOP3.LUT R25, R26, 0xffff0000, RZ, 0xc0, !PT ;  /* 0xffff00001a197812 */ /* 0x000fe200078ec0ff */
[----:B------:R-:W-:Y:S01]  /*110a0*/  FMUL.FTZ R47, R47, R16 ;  /* 0x000000102f2f7220 */ /* 0x000fe20000410000 */
[C---:B------:R-:W-:Y:S01]  /*110b0*/  SHF.L.U32 R26, R27.reuse, 0x10, RZ ;  /* 0x000000101b1a7819 */ /* 0x040fe200000006ff */
[----:B------:R-:W-:Y:S01]  /*110c0*/  FMUL.FTZ R24, R24, R7 ;  /* 0x0000000718187220 */ /* 0x000fe20000410000 */
[----:B------:R-:W-:Y:S01]  /*110d0*/  LOP3.LUT R48, R27, 0xffff0000, RZ, 0xc0, !PT ;  /* 0xffff00001b307812 */ /* 0x000fe200078ec0ff */
[----:B------:R-:W-:Y:S01]  /*110e0*/  @!P1 FADD.FTZ R18, -R18, -RZ ;  /* 0x800000ff12129221 */ /* 0x000fe20000010100 */
[----:B--2---:R-:W-:Y:S01]  /*110f0*/  LOP3.LUT R16, R20, 0xffff0000, RZ, 0xc0, !PT ;  /* 0xffff000014107812 */ /* 0x004fe200078ec0ff */
[----:B------:R-:W-:Y:S01]  /*11100*/  FMUL.FTZ R26, R26, R17 ;  /* 0x000000111a1a7220 */ /* 0x000fe20000410000 */
[----:B------:R-:W-:Y:S01]  /*11110*/  SHF.L.U32 R7, R21, 0x10, RZ ;  /* 0x0000001015077819 */ /* 0x000fe200000006ff */
[----:B------:R-:W-:Y:S01]  /*11120*/  FMUL.FTZ R42, R49, R42 ;  /* 0x0000002a312a7220 */ /* 0x000fe20000410000 */
[----:B------:R-:W-:Y:S01]  /*11130*/  IMAD.U32 R17, R20, 0x10000, RZ ;  /* 0x0001000014117824 */ /* 0x000fe200078e00ff */
[----:B------:R-:W-:Y:S01]  /*11140*/  LOP3.LUT R21, R21, 0xffff0000, RZ, 0xc0, !PT ;  /* 0xffff000015157812 */ /* 0x000fe200078ec0ff */
[----:B------:R-:W-:Y:S01]  /*11150*/  FMUL.FTZ R45, R46, R45 ;  /* 0x0000002d2e2d7220 */ /* 0x000fe20000410000 */
[----:B------:R-:W-:Y:S01]  /*11160*/  @!P1 FADD.FTZ R44, -R44, -RZ ;  /* 0x800000ff2c2c9221 */ /* 0x000fe20000010100 */
[----:B------:R-:W-:Y:S01]  /*11170*/  FMUL.FTZ R48, R48, R19 ;  /* 0x0000001330307220 */ /* 0x000fe20000410000 */
[----:B------:R-:W-:Y:S01]  /*11180*/  FMUL.FTZ R25, R25, R18 ;  /* 0x0000001219197220 */ /* 0x000fe20000410000 */
[C---:B------:R-:W-:Y:S01]  /*11190*/  IMAD.U32 R20, R22.reuse, 0x10000, RZ ;  /* 0x0001000016147824 */ /* 0x040fe200078e00ff */
[----:B------:R-:W-:Y:S01]  /*111a0*/  LOP3.LUT R19, R22, 0xffff0000, RZ, 0xc0, !PT ;  /* 0xffff000016137812 */ /* 0x000fe200078ec0ff */
[----:B------:R-:W-:Y:S01]  /*111b0*/  FFMA.FTZ R17, R39, R17, R42 ;  /* 0x0000001127117223 */ /* 0x000fe2000001002a */
[C---:B------:R-:W-:Y:S01]  /*111c0*/  SHF.L.U32 R18, R23.reuse, 0x10, RZ ;  /* 0x0000001017127819 */ /* 0x040fe200000006ff */
[----:B------:R-:W-:Y:S01]  /*111d0*/  FFMA.FTZ R16, R38, R16, R47 ;  /* 0x0000001026107223 */ /* 0x000fe2000001002f */
[----:B------:R-:W-:Y:S01]  /*111e0*/  LOP3.LUT R22, R23, 0xffff0000, RZ, 0xc0, !PT ;  /* 0xffff000017167812 */ /* 0x000fe200078ec0ff */
[----:B------:R-:W-:Y:S01]  /*111f0*/  FMUL.FTZ R51, R51, R44 ;  /* 0x0000002c33337220 */ /* 0x000fe20000410000 */
[----:B------:R-:W-:Y:S01]  /*11200*/  FFMA.FTZ R7, R41, R7, R24 ;  /* 0x0000000729077223 */ /* 0x000fe20000010018 */
[----:B------:R-:W-:Y:S01]  /*11210*/  FFMA.FTZ R4, R4, R21, R45 ;  /* 0x0000001504047223 */ /* 0x000fe2000001002d */
[----:B------:R-:W-:Y:S01]  /*11220*/  FFMA.FTZ R18, R43, R18, R26 ;  /* 0x000000122b127223 */ /* 0x000fe2000001001a */
[----:B------:R-:W-:Y:S01]  /*11230*/  FFMA.FTZ R5, R5, R22, R48 ;  /* 0x0000001605057223 */ /* 0x000fe20000010030 */
[----:B------:R-:W-:Y:S01]  /*11240*/  FFMA.FTZ R20, R40, R20, R51 ;  /* 0x0000001428147223 */ /* 0x000fe20000010033 */
[----:B------:R-:W-:Y:S01]  /*11250*/  FFMA.FTZ R19, R6, R19, R25 ;  /* 0x0000001306137223 */ /* 0x000fe20000010019 */
[----:B------:R-:W-:-:S02]  /*11260*/  F2FP.BF16.F32.PACK_AB R16, R16, R17 ;  /* 0x000000111010723e */ /* 0x000fc400000010ff */
[----:B------:R-:W-:Y:S02]  /*11270*/  F2FP.BF16.F32.PACK_AB R17, R4, R7 ;  /* 0x000000070411723e */ /* 0x000fe400000010ff */
[----:B------:R-:W-:Y:S01]  /*11280*/  F2FP.BF16.F32.PACK_AB R7, R5, R18 ;  /* 0x000000120507723e */ /* 0x000fe200000010ff */
[----:B------:R-:W-:Y:S01]  /*11290*/  IMAD.MOV.U32 R4, RZ, RZ, R16 ;  /* 0x000000ffff047224 */ /* 0x000fe200078e0010 */
[----:B------:R-:W-:Y:S02]  /*112a0*/  F2FP.BF16.F32.PACK_AB R6, R19, R20 ;  /* 0x000000141306723e */ /* 0x000fe400000010ff */
[----:B------:R-:W-:Y:S02]  /*112b0*/  MOV R5, R17 ;  /* 0x0000001100057202 */ /* 0x000fe40000000f00 */
.L_x_796:
[----:B------:R-:W-:Y:S05]  /*112c0*/  BSYNC.RECONVERGENT B0 ;  /* 0x0000000000007941 */ /* 0x000fea0003800200 */
.L_x_795:
[----:B------:R-:W-:Y:S05]  /*112d0*/  BSYNC.RECONVERGENT B1 ;  /* 0x0000000000017941 */ /* 0x000fea0003800200 */
.L_x_794:
[----:B------:R-:W-:Y:S01]  /*112e0*/  ISETP.GE.AND P0, PT, R11, R30, PT ;  /* 0x0000001e0b00720c */ /* 0x000fe20003f06270 */
[----:B-----5:R2:W-:Y:S01]  /*112f0*/  STS.128 [R239], R4 ;  /* 0x00000004ef007388 */ /* 0x0205e20000000c00 */
[----:B------:R-:W-:Y:S11]  /*11300*/  BSSY.RECONVERGENT B1, `(.L_x_797) ;  /* 0x0000058000017945 */ /* 0x000ff60003800200 */
[----:B------:R2:W-:Y:S01]  /*11310*/  @P0 STS.128 [R239+0x2000], RZ ;  /* 0x002000ffef000388 */ /* 0x0005e20000000c00 */
[----:B------:R-:W-:Y:S05]  /*11320*/  @P0 BRA `(.L_x_798) ;  /* 0x0000000400540947 */ /* 0x000fea0003800000 */
[----:B------:R3:W5:Y:S01]  /*11330*/  LDG.E.128 R24, desc[UR4][R36.64+0x80] ;  /* 0x0000800424187981 */ /* 0x000762000c1e1d00 */
[----:B------:R-:W-:Y:S01]  /*11340*/  ISETP.GE.AND P0, PT, R11, R0, PT ;  /* 0x000000000b00720c */ /* 0x000fe20003f06270 */
[----:B------:R-:W-:-:S12]  /*11350*/  BSSY.RECONVERGENT B0, `(.L_x_799) ;  /* 0x0000051000007945 */ /* 0x000fd80003800200 */
[----:B------:R-:W-:Y:S05]  /*11360*/  @P0 BRA `(.L_x_800) ;  /* 0x00000004003c0947 */ /* 0x000fea0003800000 */
[----:B------:R-:W4:Y:S01]  /*11370*/  LDCU.64 UR8, c[0x0][0x4d0] ;  /* 0x00009a00ff0877ac */ /* 0x000f220008000a00 */
[----:B------:R-:W-:-:S04]  /*11380*/  ISETP.GE.U32.AND P1, PT, R11, R35, PT ;  /* 0x000000230b00720c */ /* 0x000fc80003f26070 */
[----:B--2---:R-:W-:Y:S02]  /*11390*/  SEL R5, R32, RZ, P1 ;  /* 0x000000ff20057207 */ /* 0x004fe40000800000 */
[----:B------:R-:W-:Y:S02]  /*113a0*/  SEL R7, R34, RZ, P1 ;  /* 0x000000ff22077207 */ /* 0x000fe40000800000 */
[----:B------:R-:W-:Y:S02]  /*113b0*/  IADD3 R5, P0, PT, R5, R14, RZ ;  /* 0x0000000e05057210 */ /* 0x000fe40007f1e0ff */
[----:B------:R-:W-:-:S03]  /*113c0*/  SEL R19, R35, R32, !P1 ;  /* 0x0000002023137207 */ /* 0x000fc60004800000 */
[----:B------:R-:W-:Y:S02]  /*113d0*/  IMAD.X R16, R7, 0x1, R28, P0 ;  /* 0x0000000107107824 */ /* 0x000fe400000e061c */
[----:B------:R-:W-:-:S03]  /*113e0*/  IMAD.SHL.U32 R17, R5, 0x2, RZ ;  /* 0x0000000205117824 */ /* 0x000fc600078e00ff */
[----:B------:R-:W-:Y:S02]  /*113f0*/  SHF.L.U64.HI R16, R5, 0x1, R16 ;  /* 0x0000000105107819 */ /* 0x000fe40000010210 */
[----:B----4-:R-:W-:-:S04]  /*11400*/  IADD3 R4, P0, PT, R17, UR8, RZ ;  /* 0x0000000811047c10 */ /* 0x010fc8000ff1e0ff */
[----:B------:R-:W-:Y:S01]  /*11410*/  IADD3.X R5, PT, PT, R16, UR9, RZ, P0, !PT ;  /* 0x0000000910057c10 */ /* 0x000fe200087fe4ff */
[----:B------:R-:W2:Y:S01]  /*11420*/  LDCU.64 UR8, c[0x0][0x4c8] ;  /* 0x00009900ff0877ac */ /* 0x000ea20008000a00 */
[----:B------:R-:W-:-:S04]  /*11430*/  IMAD.WIDE R20, R19, 0x2, R36 ;  /* 0x0000000213147825 */ /* 0x000fc800078e0224 */
[----:B------:R-:W4:Y:S04]  /*11440*/  LDG.E.128 R4, desc[UR4][R4.64+0x80] ;  /* 0x0000800404047981 */ /* 0x000f28000c1e1d00 */
[----:B------:R-:W3:Y:S01]  /*11450*/  LDG.E.128 R20, desc[UR4][R20.64+0x80] ;  /* 0x0000800414147981 */ /* 0x000ee2000c1e1d00 */
        /* <DEDUP_REMOVED lines=11> */
[C---:B----4-:R-:W-:Y:S01]  /*11510*/  IMAD.U32 R42, R4.reuse, 0x10000, RZ ;  /* 0x00010000042a7824 */ /* 0x050fe200078e00ff */
[----:B------:R-:W-:Y:S01]  /*11520*/  LOP3.LUT R27, R4, 0xffff0000, RZ, 0xc0, !PT ;  /* 0xffff0000041b7812 */ /* 0x000fe200078ec0ff */
[C---:B------:R-:W-:Y:S01]  /*11530*/  IMAD.U32 R4, R5.reuse, 0x10000, RZ ;  /* 0x0001000005047824 */ /* 0x040fe200078e00ff */
[----:B------:R-:W-:Y:S01]  /*11540*/  LOP3.LUT R45, R5, 0xffff0000, RZ, 0xc0, !PT ;  /* 0xffff0000052d7812 */ /* 0x000fe200078ec0ff */
[----:B------:R-:W-:Y:S01]  /*11550*/  IMAD.U32 R5, R7, 0x10000, RZ ;  /* 0x0001000007057824 */ /* 0x000fe200078e00ff */
[C---:B------:R-:W-:Y:S01]  /*11560*/  SHF.L.U32 R44, R6.reuse, 0x10, RZ ;  /* 0x00000010062c7819 */ /* 0x040fe200000006ff */
[----:B---3--:R-:W-:Y:S01]  /*11570*/  IMAD.U32 R47, R21, 0x10000, RZ ;  /* 0x00010000152f7824 */ /* 0x008fe200078e00ff */
[----:B------:R-:W-:Y:S01]  /*11580*/  LOP3.LUT R6, R6, 0xffff0000, RZ, 0xc0, !PT ;  /* 0xffff000006067812 */ /* 0x000fe200078ec0ff */
[----:B------:R-:W-:Y:S01]  /*11590*/  @!P1 FADD.FTZ R5, -R5, -RZ ;  /* 0x800000ff05059221 */ /* 0x000fe20000010100 */
[----:B------:R-:W-:Y:S01]  /*115a0*/  LOP3.LUT R7, R7, 0xffff0000, RZ, 0xc0, !PT ;  /* 0xffff000007077812 */ /* 0x000fe200078ec0ff */
[----:B------:R-:W-:Y:S01]  /*115b0*/  @!P1 FADD.FTZ R27, -R27, -RZ ;  /* 0x800000ff1b1b9221 */ /* 0x000fe20000010100 */
[----:B------:R-:W-:Y:S01]  /*115c0*/  LOP3.LUT R46, R21, 0xffff0000, RZ, 0xc0, !PT ;  /* 0xffff0000152e7812 */ /* 0x000fe200078ec0ff */
[----:B------:R-:W-:Y:S01]  /*115d0*/  @!P1 FADD.FTZ R4, -R4, -RZ ;  /* 0x800000ff04049221 */ /* 0x000fe20000010100 */
[----:B------:R-:W-:Y:S01]  /*115e0*/  SHF.L.U32 R49, R20, 0x10, RZ ;  /* 0x0000001014317819 */ /* 0x000fe200000006ff */
[----:B------:R-:W-:Y:S01]  /*115f0*/  @!P1 FADD.FTZ R45, -R45, -RZ ;  /* 0x800000ff2d2d9221 */ /* 0x000fe20000010100 */
[----:B------:R-:W-:Y:S01]  /*11600*/  SHF.L.U32 R51, R22, 0x10, RZ ;  /* 0x0000001016337819 */ /* 0x000fe200000006ff */
[----:B------:R-:W-:Y:S01]  /*11610*/  @!P1 FADD.FTZ R6, -R6, -RZ ;  /* 0x800000ff06069221 */ /* 0x000fe20000010100 */
[----:B------:R-:W-:Y:S01]  /*11620*/  LOP3.LUT R21, R22, 0xffff0000, RZ, 0xc0, !PT ;  /* 0xffff000016157812 */ /* 0x000fe200078ec0ff */
[----:B------:R-:W-:Y:S01]  /*11630*/  IMAD.U32 R22, R23, 0x10000, RZ ;  /* 0x0001000017167824 */ /* 0x000fe200078e00ff */
[----:B------:R-:W-:Y:S01]  /*11640*/  LOP3.LUT R20, R20, 0xffff0000, RZ, 0xc0, !PT ;  /* 0xffff000014147812 */ /* 0x000fe200078ec0ff */
[----:B------:R-:W-:Y:S01]  /*11650*/  @!P1 FADD.FTZ R7, -R7, -RZ ;  /* 0x800000ff07079221 */ /* 0x000fe20000010100 */
[----:B------:R-:W-:Y:S01]  /*11660*/  LOP3.LUT R48, R23, 0xffff0000, RZ, 0xc0, !PT ;  /* 0xffff000017307812 */ /* 0x000fe200078ec0ff */
[----:B------:R-:W-:Y:S01]  /*11670*/  FMUL.FTZ R22, R22, R5 ;  /* 0x0000000516167220 */ /* 0x000fe20000410000 */
[----:B--2---:R-:W-:Y:S01]  /*11680*/  LOP3.LUT R23, R17, 0xffff0000, RZ, 0xc0, !PT ;  /* 0xffff000011177812 */ /* 0x004fe200078ec0ff */
[----:B------:R-:W-:Y:S01]  /*11690*/  @!P1 FADD.FTZ R42, -R42, -RZ ;  /* 0x800000ff2a2a9221 */ /* 0x000fe20000010100 */
[----:B------:R-:W-:Y:S01]  /*116a0*/  FMUL.FTZ R27, R20, R27 ;  /* 0x0000001b141b7220 */ /* 0x000fe20000410000 */
[----:B------:R-:W-:Y:S01]  /*116b0*/  FMUL.FTZ R4, R47, R4 ;  /* 0x000000042f047220 */ /* 0x000fe20000410000 */
[----:B------:R-:W-:Y:S01]  /*116c0*/  FMUL.FTZ R45, R46, R45 ;  /* 0x0000002d2e2d7220 */ /* 0x000fe20000410000 */
[----:B------:R-:W-:Y:S01]  /*116d0*/  @!P1 FADD.FTZ R44, -R44, -RZ ;  /* 0x800000ff2c2c9221 */ /* 0x000fe20000010100 */
[----:B------:R-:W-:-:S02]  /*116e0*/  IMAD.U32 R5, R17, 0x10000, RZ ;  /* 0x0001000011057824 */ /* 0x000fc400078e00ff */
[----:B------:R-:W-:Y:S01]  /*116f0*/  FMUL.FTZ R21, R21, R6 ;  /* 0x0000000615157220 */ /* 0x000fe20000410000 */
[----:B------:R-:W-:Y:S01]  /*11700*/  FMUL.FTZ R48, R48, R7 ;  /* 0x0000000730307220 */ /* 0x000fe20000410000 */
[C---:B------:R-:W-:Y:S01]  /*11710*/  SHF.L.U32 R20, R18.reuse, 0x10, RZ ;  /* 0x0000001012147819 */ /* 0x040fe200000006ff */
[----:B------:R-:W-:Y:S01]  /*11720*/  FMUL.FTZ R42, R49, R42 ;  /* 0x0000002a312a7220 */ /* 0x000fe20000410000 */
[----:B------:R-:W-:Y:S01]  /*11730*/  LOP3.LUT R17, R18, 0xffff0000, RZ, 0xc0, !PT ;  /* 0xffff000012117812 */ /* 0x000fe200078ec0ff */
[----:B------:R-:W-:Y:S01]  /*11740*/  FMUL.FTZ R51, R51, R44 ;  /* 0x0000002c33337220 */ /* 0x000fe20000410000 */
[C---:B------:R-:W-:Y:S01]  /*11750*/  SHF.L.U32 R7, R16.reuse, 0x10, RZ ;  /* 0x0000001010077819 */ /* 0x040fe200000006ff */
[----:B------:R-:W-:Y:S01]  /*11760*/  FFMA.FTZ R4, R41, R5, R4 ;  /* 0x0000000529047223 */ /* 0x000fe20000010004 */
[----:B------:R-:W-:Y:S01]  /*11770*/  LOP3.LUT R6, R16, 0xffff0000, RZ, 0xc0, !PT ;  /* 0xffff000010067812 */ /* 0x000fe200078ec0ff */
[C---:B------:R-:W-:Y:S01]  /*11780*/  IMAD.U32 R16, R19.reuse, 0x10000, RZ ;  /* 0x0001000013107824 */ /* 0x040fe200078e00ff */
[----:B------:R-:W-:Y:S01]  /*11790*/  LOP3.LUT R18, R19, 0xffff0000, RZ, 0xc0, !PT ;  /* 0xffff000013127812 */ /* 0x000fe200078ec0ff */
[----:B------:R-:W-:Y:S01]  /*117a0*/  FFMA.FTZ R23, R24, R23, R45 ;  /* 0x0000001718177223 */ /* 0x000fe2000001002d */
        /* <DEDUP_REMOVED lines=8> */
[----:B------:R-:W-:Y:S02]  /*11830*/  F2FP.BF16.F32.PACK_AB R24, R6, R7 ;  /* 0x000000070618723e */ /* 0x000fe400000010ff */
[----:B------:R-:W-:Y:S02]  /*11840*/  F2FP.BF16.F32.PACK_AB R26, R17, R20 ;  /* 0x00000014111a723e */ /* 0x000fe400000010ff */
[----:B------:R-:W-:Y:S02]  /*11850*/  MOV R25, R23 ;  /* 0x0000001700197202 */ /* 0x000fe40000000f00 */
.L_x_800:
[----:B------:R-:W-:Y:S05]  /*11860*/  BSYNC.RECONVERGENT B0 ;  /* 0x0000000000007941 */ /* 0x000fea0003800200 */
.L_x_799:
[----:B-----5:R4:W-:Y:S02]  /*11870*/  STS.128 [R239+0x2000], R24 ;  /* 0x00200018ef007388 */ /* 0x0209e40000000c00 */
.L_x_798:
[----:B------:R-:W-:Y:S05]  /*11880*/  BSYNC.RECONVERGENT B1 ;  /* 0x0000000000017941 */ /* 0x000fea0003800200 */
.L_x_797:
        /* <DEDUP_REMOVED lines=8> */
[----:B------:R-:W1:Y:S01]  /*11910*/  LDCU.64 UR8, c[0x0][0x4d0] ;  /* 0x00009a00ff0877ac */ /* 0x000e620008000a00 */
        /* <DEDUP_REMOVED lines=8> */
[----:B-1----:R-:W-:-:S04]  /*119a0*/  IADD3 R4, P0, PT, R17, UR8, RZ ;  /* 0x0000000811047c10 */ /* 0x002fc8000ff1e0ff */
[----:B------:R-:W-:Y:S01]  /*119b0*/  IADD3.X R5, PT, PT, R16, UR9, RZ, P0, !PT ;  /* 0x0000000910057c10 */ /* 0x000fe200087fe4ff */
[----:B------:R-:W1:Y:S01]  /*119c0*/  LDCU.64 UR8, c[0x0][0x4c8] ;  /* 0x00009900ff0877ac */ /* 0x000e620008000a00 */
[----:B------:R-:W-:-:S04]  /*119d0*/  IMAD.WIDE R20, R19, 0x2, R36 ;  /* 0x0000000213147825 */ /* 0x000fc800078e0224 */
[----:B------:R-:W2:Y:S04]  /*119e0*/  LDG.E.128 R4, desc[UR4][R4.64+0x100] ;  /* 0x0001000404047981 */ /* 0x000ea8000c1e1d00 */
[----:B------:R-:W3:Y:S01]  /*119f0*/  LDG.E.128 R20, desc[UR4][R20.64+0x100] ;  /* 0x0001000414147981 */ /* 0x000ee2000c1e1d00 */
[----:B-1----:R-:W-:-:S04]  /*11a00*/  IADD3 R18, P0, PT, R17, UR8, RZ ;  /* 0x0000000811127c10 */ /* 0x002fc8000ff1e0ff */
[----:B------:R-:W-:-:S06]  /*11a10*/  IADD3.X R19, PT, PT, R16, UR9, RZ, P0, !PT ;  /* 0x0000000910137c10 */ /* 0x000fcc00087fe4ff */
[----:B------:R-:W4:Y:S01]  /*11a20*/  LDG.E.128 R16, desc[UR4][R18.64+0x100] ;  /* 0x0001000412107981 */ /* 0x000f22000c1e1d00 */
        /* <DEDUP_REMOVED lines=8> */
[C---:B--2---:R-:W-:Y:S01]  /*11ab0*/  IMAD.U32 R42, R4.reuse, 0x10000, RZ ;  /* 0x00010000042a7824 */ /* 0x044fe200078e00ff */
        /* <DEDUP_REMOVED lines=22> */
[----:B----4-:R-:W-:Y:S01]  /*11c20*/  LOP3.LUT R23, R17, 0xffff0000, RZ, 0xc0, !PT ;  /* 0xffff000011177812 */ /* 0x010fe200078ec0ff */
        /* <DEDUP_REMOVED lines=29> */
.L_x_804:
[----:B------:R-:W-:Y:S05]  /*11e00*/  BSYNC.RECONVERGENT B0 ;  /* 0x0000000000007941 */ /* 0x000fea0003800200 */
.L_x_803:
[----:B-----5:R1:W-:Y:S02]  /*11e10*/  STS.128 [R239+0x4000], R24 ;  /* 0x00400018ef007388 */ /* 0x0203e40000000c00 */
.L_x_802:
[----:B------:R-:W-:Y:S05]  /*11e20*/  BSYNC.RECONVERGENT B1 ;  /* 0x0000000000017941 */ /* 0x000fea0003800200 */
.L_x_801:
        /* <DEDUP_REMOVED lines=35> */
[----:B------:R-:W-:Y:S01]  /*12060*/  IMAD.U32 R43, R6, 0x10000, RZ ;  /* 0x00010000062b7824 */ /* 0x000fe200078e00ff */
[C---:B------:R-:W-:Y:S01]  /*12070*/  SHF.L.U32 R4, R5.reuse, 0x10, RZ ;  /* 0x0000001005047819 */ /* 0x040fe200000006ff */
[----:B---3--:R-:W-:Y:S01]  /*12080*/  IMAD.U32 R48, R22, 0x10000, RZ ;  /* 0x0001000016307824 */ /* 0x008fe200078e00ff */
        /* <DEDUP_REMOVED lines=14> */
[----:B------:R-:W-:Y:S01]  /*12170*/  SHF.L.U32 R22, R23, 0x10, RZ ;  /* 0x0000001017167819 */ /* 0x000fe200000006ff */
[----:B------:R-:W-:Y:S01]  /*12180*/  @!P1 FADD.FTZ R44, -R44, -RZ ;  /* 0x800000ff2c2c9221 */ /* 0x000fe20000010100 */
[----:B------:R-:W-:Y:S01]  /*12190*/  LOP3.LUT R20, R20, 0xffff0000, RZ, 0xc0, !PT ;  /* 0xffff000014147812 */ /* 0x000fe200078ec0ff */
[----:B------:R-:W-:Y:S01]  /*121a0*/  FMUL.FTZ R45, R45, R4 ;  /* 0x000000042d2d7220 */ /* 0x000fe20000410000 */
[----:B------:R-:W-:Y:S01]  /*121b0*/  LOP3.LUT R50, R23, 0xffff0000, RZ, 0xc0, !PT ;  /* 0xffff000017327812 */ /* 0x000fe200078ec0ff */
[----:B------:R-:W-:Y:S01]  /*121c0*/  @!P1 FADD.FTZ R43, -R43, -RZ ;  /* 0x800000ff2b2b9221 */ /* 0x000fe20000010100 */
[----:B------:R-:W-:Y:S01]  /*121d0*/  FMUL.FTZ R5, R22, R5 ;  /* 0x0000000516057220 */ /* 0x000fe20000410000 */
[----:B------:R-:W-:Y:S01]  /*121e0*/  FMUL.FTZ R27, R20, R27 ;  /* 0x0000001b141b7220 */ /* 0x000fe20000410000 */
[----:B------:R-:W-:Y:S01]  /*121f0*/  FMUL.FTZ R21, R21, R6 ;  /* 0x0000000615157220 */ /* 0x000fe20000410000 */
[----:B------:R-:W-:Y:S01]  /*12200*/  FMUL.FTZ R50, R50, R7 ;  /* 0x0000000732327220 */ /* 0x000fe20000410000 */
[C---:B--2---:R-:W-:Y:S01]  /*12210*/  SHF.L.U32 R4, R17.reuse, 0x10, RZ ;  /* 0x0000001011047819 */ /* 0x044fe200000006ff */
[----:B------:R-:W-:Y:S01]  /*12220*/  IMAD.U32 R7, R16, 0x10000, RZ ;  /* 0x0001000010077824 */ /* 0x000fe200078e00ff */
[----:B------:R-:W-:Y:S01]  /*12230*/  LOP3.LUT R22, R17, 0xffff0000, RZ, 0xc0, !PT ;  /* 0xffff000011167812 */ /* 0x000fe200078ec0ff */
[----:B------:R-:W-:Y:S01]  /*12240*/  IMAD.U32 R20, R18, 0x10000, RZ ;  /* 0x0001000012147824 */ /* 0x000fe200078e00ff */
[----:B------:R-:W-:Y:S01]  /*12250*/  LOP3.LUT R6, R16, 0xffff0000, RZ, 0xc0, !PT ;  /* 0xffff000010067812 */ /* 0x000fe200078ec0ff */
[----:B------:R-:W-:Y:S01]  /*12260*/  FMUL.FTZ R41, R46, R41 ;  /* 0x000000292e297220 */ /* 0x000fe20000410000 */
[----:B------:R-:W-:Y:S01]  /*12270*/  LOP3.LUT R17, R18, 0xffff0000, RZ, 0xc0, !PT ;  /* 0xffff000012117812 */ /* 0x000fe200078ec0ff */
[----:B------:R-:W-:Y:S01]  /*12280*/  FMUL.FTZ R47, R47, R44 ;  /* 0x0000002c2f2f7220 */ /* 0x000fe20000410000 */
[C---:B------:R-:W-:Y:S01]  /*12290*/  SHF.L.U32 R16, R19.reuse, 0x10, RZ ;  /* 0x0000001013107819 */ /* 0x040fe200000006ff */
[----:B------:R-:W-:Y:S01]  /*122a0*/  FMUL.FTZ R48, R48, R43 ;  /* 0x0000002b30307220 */ /* 0x000fe20000410000 */
        /* <DEDUP_REMOVED lines=13> */
.L_x_806:
[----:B------:R-:W-:Y:S05]  /*12380*/  BSYNC.RECONVERGENT B0 ;  /* 0x0000000000007941 */ /* 0x000fea0003800200 */
.L_x_805:
[----:B-----5:R4:W-:Y:S02]  /*12390*/  STS.128 [R239+0x6000], R24 ;  /* 0x00600018ef007388 */ /* 0x0209e40000000c00 */
.L_x_793:
[----:B------:R-:W-:Y:S05]  /*123a0*/  BSYNC.RECONVERGENT B2 ;  /* 0x0000000000027941 */ /* 0x000fea0003800200 */
.L_x_792:
        /* <DEDUP_REMOVED lines=16> */
[----:B------:R-:W-:Y:S02]  /*124b0*/  ISETP.GE.U32.AND P0, PT, R12, R35, PT ;  /* 0x000000230c00720c */ /* 0x000fe40003f06070 */
[--C-:B--2---:R-:W-:Y:S02]  /*124c0*/  SHF.R.S32.HI R4, RZ, 0x1f, R29.reuse ;  /* 0x0000001fff047819 */ /* 0x104fe4000001141d */
[----:B------:R-:W-:Y:S02]  /*124d0*/  SEL R8, R32, RZ, P0 ;  /* 0x000000ff20087207 */ /* 0x000fe40000000000 */
[----:B------:R-:W-:Y:S02]  /*124e0*/  SEL R5, R34, RZ, P0 ;  /* 0x000000ff22057207 */ /* 0x000fe40000000000 */
[----:B------:R-:W-:Y:S02]  /*124f0*/  IADD3 R8, P2, P1, R8, R14, R29 ;  /* 0x0000000e08087210 */ /* 0x000fe4000795e01d */
[----:B------:R-:W-:-:S02]  /*12500*/  SEL R17, R35, R32, !P0 ;  /* 0x0000002023117207 */ /* 0x000fc40004000000 */
[----:B------:R-:W-:Y:S01]  /*12510*/  IADD3.X R5, PT, PT, R5, R28, R4, P2, P1 ;  /* 0x0000001c05057210 */ /* 0x000fe200017e2404 */
        /* <DEDUP_REMOVED lines=11> */
[C---:B-----5:R-:W-:Y:S01]  /*125d0*/  IMAD.U32 R39, R24.reuse, 0x10000, RZ ;  /* 0x0001000018277824 */ /* 0x060fe200078e00ff */
[----:B------:R-:W-:Y:S01]  /*125e0*/  LOP3.LUT R15, R24, 0xffff0000, RZ, 0xc0, !PT ;  /* 0xffff0000180f7812 */ /* 0x000fe200078ec0ff */
[C---:B------:R-:W-:Y:S01]  /*125f0*/  IMAD.U32 R42, R26.reuse, 0x10000, RZ ;  /* 0x000100001a2a7824 */ /* 0x040fe200078e00ff */
[----:B------:R-:W-:Y:S01]  /*12600*/  LOP3.LUT R8, R25, 0xffff0000, RZ, 0xc0, !PT ;  /* 0xffff000019087812 */ /* 0x000fe200078ec0ff */
[----:B------:R-:W-:Y:S01]  /*12610*/  IMAD.U32 R44, R27, 0x10000, RZ ;  /* 0x000100001b2c7824 */ /* 0x000fe200078e00ff */
[----:B------:R-:W-:Y:S02]  /*12620*/  SHF.L.U32 R43, R25, 0x10, RZ ;  /* 0x00000010192b7819 */ /* 0x000fe400000006ff */
[----:B------:R-:W-:Y:S02]  /*12630*/  LOP3.LUT R25, R26, 0xffff0000, RZ, 0xc0, !PT ;  /* 0xffff00001a197812 */ /* 0x000fe400078ec0ff */
[----:B------:R-:W-:-:S02]  /*12640*/  LOP3.LUT R24, R27, 0xffff0000, RZ, 0xc0, !PT ;  /* 0xffff00001b187812 */ /* 0x000fc400078ec0ff */
[----:B----4-:R-:W-:Y:S01]  /*12650*/  SHF.L.U32 R27, R4, 0x10, RZ ;  /* 0x00000010041b7819 */ /* 0x010fe200000006ff */
[----:B------:R-:W-:Y:S01]  /*12660*/  IMAD.U32 R45, R6, 0x10000, RZ ;  /* 0x00010000062d7824 */ /* 0x000fe200078e00ff */
[----:B------:R-:W-:Y:S01]  /*12670*/  LOP3.LUT R26, R4, 0xffff0000, RZ, 0xc0, !PT ;  /* 0xffff0000041a7812 */ /* 0x000fe200078ec0ff */
[C---:B------:R-:W-:Y:S01]  /*12680*/  IMAD.U32 R4, R5.reuse, 0x10000, RZ ;  /* 0x0001000005047824 */ /* 0x040fe200078e00ff */
[----:B------:R-:W-:Y:S01]  /*12690*/  LOP3.LUT R46, R5, 0xffff0000, RZ, 0xc0, !PT ;  /* 0xffff0000052e7812 */ /* 0x000fe200078ec0ff */
        /* <DEDUP_REMOVED lines=9> */
[----:B------:R-:W-:Y:S01]  /*12730*/  LOP3.LUT R49, R20, 0xffff0000, RZ, 0xc0, !PT ;  /* 0xffff000014317812 */ /* 0x000fe200078ec0ff */
[C---:B------:R-:W-:Y:S01]  /*12740*/  IMAD.U32 R20, R23.reuse, 0x10000, RZ ;  /* 0x0001000017147824 */ /* 0x040fe200078e00ff */
[----:B------:R-:W-:Y:S01]  /*12750*/  LOP3.LUT R21, R22, 0xffff0000, RZ, 0xc0, !PT ;  /* 0xffff000016157812 */ /* 0x000fe200078ec0ff */
[----:B------:R-:W-:Y:S01]  /*12760*/  @!P0 FADD.FTZ R26, -R26, -RZ ;  /* 0x800000ff1a1a8221 */ /* 0x000fe20000010100 */
[----:B------:R-:W-:Y:S01]  /*12770*/  SHF.L.U32 R50, R22, 0x10, RZ ;  /* 0x0000001016327819 */ /* 0x000fe200000006ff */
[----:B------:R-:W-:Y:S01]  /*12780*/  @!P0 FADD.FTZ R4, -R4, -RZ ;  /* 0x800000ff04048221 */ /* 0x000fe20000010100 */
[----:B------:R-:W-:Y:S01]  /*12790*/  LOP3.LUT R22, R23, 0xffff0000, RZ, 0xc0, !PT ;  /* 0xffff000017167812 */ /* 0x000fe200078ec0ff */
[----:B------:R-:W-:Y:S01]  /*127a0*/  @!P0 FADD.FTZ R46, -R46, -RZ ;  /* 0x800000ff2e2e8221 */ /* 0x000fe20000010100 */
[----:B------:R-:W-:Y:S01]  /*127b0*/  @!P0 FADD.FTZ R7, -R7, -RZ ;  /* 0x800000ff07078221 */ /* 0x000fe20000010100 */
[----:B------:R-:W-:Y:S01]  /*127c0*/  FMUL.FTZ R6, R21, R6 ;  /* 0x0000000615067220 */ /* 0x000fe20000410000 */
[----:B------:R-:W-:Y:S01]  /*127d0*/  FMUL.FTZ R5, R20, R5 ;  /* 0x0000000514057220 */ /* 0x000fe20000410000 */
[C---:B--2---:R-:W-:Y:S01]  /*127e0*/  IMAD.U32 R21, R16.reuse, 0x10000, RZ ;  /* 0x0001000010157824 */ /* 0x044fe200078e00ff */
[----:B------:R-:W-:Y:S01]  /*127f0*/  LOP3.LUT R20, R16, 0xffff0000, RZ, 0xc0, !PT ;  /* 0xffff000010147812 */ /* 0x000fe200078ec0ff */
[----:B------:R-:W-:Y:S01]  /*12800*/  FMUL.FTZ R48, R48, R27 ;  /* 0x0000001b30307220 */ /* 0x000fe20000410000 */
[----:B------:R-:W-:Y:S01]  /*12810*/  FMUL.FTZ R26, R49, R26 ;  /* 0x0000001a311a7220 */ /* 0x000fe20000410000 */
[----:B------:R-:W-:Y:S01]  /*12820*/  @!P0 FADD.FTZ R45, -R45, -RZ ;  /* 0x800000ff2d2d8221 */ /* 0x000fe20000010100 */
[----:B------:R-:W-:Y:S01]  /*12830*/  SHF.L.U32 R16, R17, 0x10, RZ ;  /* 0x0000001011107819 */ /* 0x000fe200000006ff */
[----:B------:R-:W-:Y:S01]  /*12840*/  FMUL.FTZ R4, R47, R4 ;  /* 0x000000042f047220 */ /* 0x000fe20000410000 */
[----:B------:R-:W-:Y:S01]  /*12850*/  LOP3.LUT R23, R17, 0xffff0000, RZ, 0xc0, !PT ;  /* 0xffff000011177812 */ /* 0x000fe200078ec0ff */
[----:B------:R-:W-:Y:S01]  /*12860*/  FMUL.FTZ R51, R51, R46 ;  /* 0x0000002e33337220 */ /* 0x000fe20000410000 */
[----:B------:R-:W-:Y:S01]  /*12870*/  FMUL.FTZ R7, R22, R7 ;  /* 0x0000000716077220 */ /* 0x000fe20000410000 */
[----:B------:R-:W-:Y:S01]  /*12880*/  IMAD.U32 R22, R18, 0x10000, RZ ;  /* 0x0001000012167824 */ /* 0x000fe200078e00ff */
[----:B------:R-:W-:Y:S01]  /*12890*/  SHF.L.U32 R17, R19, 0x10, RZ ;  /* 0x0000001013117819 */ /* 0x000fe200000006ff */
[----:B------:R-:W-:Y:S01]  /*128a0*/  FMUL.FTZ R45, R50, R45 ;  /* 0x0000002d322d7220 */ /* 0x000fe20000410000 */
[----:B------:R-:W-:Y:S01]  /*128b0*/  LOP3.LUT R18, R18, 0xffff0000, RZ, 0xc0, !PT ;  /* 0xffff000012127812 */ /* 0x000fe200078ec0ff */
[----:B------:R-:W-:Y:S01]  /*128c0*/  FFMA.FTZ R21, R39, R21, R48 ;  /* 0x0000001527157223 */ /* 0x000fe20000010030 */
        /* <DEDUP_REMOVED lines=11> */
[----:B------:R-:W-:Y:S01]  /*12980*/  F2FP.BF16.F32.PACK_AB R27, R24, R5 ;  /* 0x00000005181b723e */ /* 0x000fe200000010ff */
[----:B------:R-:W-:Y:S01]  /*12990*/  IMAD.MOV.U32 R24, RZ, RZ, R20 ;  /* 0x000000ffff187224 */ /* 0x000fe200078e0014 */
[----:B------:R-:W-:Y:S02]  /*129a0*/  MOV R25, R21 ;  /* 0x0000001500197202 */ /* 0x000fe40000000f00 */
.L_x_812:
[----:B------:R-:W-:Y:S05]  /*129b0*/  BSYNC.RECONVERGENT B0 ;  /* 0x0000000000007941 */ /* 0x000fea0003800200 */
.L_x_811:
[----:B-----5:R4:W-:Y:S02]  /*129c0*/  STS.128 [R239+0x800], R24 ;  /* 0x00080018ef007388 */ /* 0x0209e40000000c00 */
.L_x_810:
[----:B------:R-:W-:Y:S05]  /*129d0*/  BSYNC.RECONVERGENT B1 ;  /* 0x0000000000017941 */ /* 0x000fea0003800200 */
.L_x_809:
        /* <DEDUP_REMOVED lines=89> */
.L_x_816:
[----:B------:R-:W-:Y:S05]  /*12f70*/  BSYNC.RECONVERGENT B0 ;  /* 0x0000000000007941 */ /* 0x000fea0003800200 */
.L_x_815:
[----:B-----5:R4:W-:Y:S02]  /*12f80*/  STS.128 [R239+0x2800], R24 ;  /* 0x00280018ef007388 */ /* 0x0209e40000000c00 */
.L_x_814:
[----:B------:R-:W-:Y:S05]  /*12f90*/  BSYNC.RECONVERGENT B1 ;  /* 0x0000000000017941 */ /* 0x000fea0003800200 */
.L_x_813:
        /* <DEDUP_REMOVED lines=89> */
.L_x_820:
[----:B------:R-:W-:Y:S05]  /*13530*/  BSYNC.RECONVERGENT B0 ;  /* 0x0000000000007941 */ /* 0x000fea0003800200 */
.L_x_819:
[----:B-----5:R4:W-:Y:S02]  /*13540*/  STS.128 [R239+0x4800], R24 ;  /* 0x00480018ef007388 */ /* 0x0209e40000000c00 */
.L_x_818:
[----:B------:R-:W-:Y:S05]  /*13550*/  BSYNC.RECONVERGENT B1 ;  /* 0x0000000000017941 */ /* 0x000fea0003800200 */
.L_x_817:
[----:B------:R-:W-:-:S13]  /*13560*/  ISETP.GE.AND P0, PT, R9, R38, PT ;  /* 0x000000260900720c */ /* 0x000fda0003f06270 */
[----:B------:R1:W-:Y:S01]  /*13570*/  @P0 STS.128 [R239+0x6800], RZ ;  /* 0x006800ffef000388 */ /* 0x0003e20000000c00 */
[----:B------:R-:W-:Y:S05]  /*13580*/  @P0 BRA `(.L_x_808) ;  /* 0x0000000400580947 */ /* 0x000fea0003800000 */
[----:B--2---:R2:W5:Y:S01]  /*13590*/  LDG.E.128 R4, desc[UR4][R40.64+0x180] ;  /* 0x0001800428047981 */ /* 0x004562000c1e1d00 */
[----:B------:R-:W-:Y:S01]  /*135a0*/  ISETP.GE.AND P0, PT, R9, R0, PT ;  /* 0x000000000900720c */ /* 0x000fe20003f06270 */
[----:B------:R-:W-:-:S12]  /*135b0*/  BSSY.RECONVERGENT B0, `(.L_x_821) ;  /* 0x0000052000007945 */ /* 0x000fd80003800200 */
[----:B------:R-:W-:Y:S05]  /*135c0*/  @P0 BRA `(.L_x_822) ;  /* 0x0000000400400947 */ /* 0x000fea0003800000 */
[----:B------:R-:W-:Y:S01]  /*135d0*/  ISETP.GE.U32.AND P0, PT, R9, R35, PT ;  /* 0x000000230900720c */ /* 0x000fe20003f06070 */
[----:B------:R-:W1:Y:S01]  /*135e0*/  LDCU.64 UR8, c[0x0][0x4d0] ;  /* 0x00009a00ff0877ac */ /* 0x000e620008000a00 */
[--C-:B------:R-:W-:Y:S02]  /*135f0*/  SHF.R.S32.HI R15, RZ, 0x1f, R29.reuse ;  /* 0x0000001fff0f7819 */ /* 0x100fe4000001141d */
[----:B------:R-:W-:Y:S02]  /*13600*/  SEL R8, R32, RZ, P0 ;  /* 0x000000ff20087207 */ /* 0x000fe40000000000 */
[----:B------:R-:W-:Y:S02]  /*13610*/  SEL R16, R34, RZ, P0 ;  /* 0x000000ff22107207 */ /* 0x000fe40000000000 */
[----:B------:R-:W-:Y:S02]  /*13620*/  IADD3 R8, P2, P1, R8, R14, R29 ;  /* 0x0000000e08087210 */ /* 0x000fe4000795e01d */
[----:B------:R-:W-:-:S02]  /*13630*/  SEL R21, R35, R32, !P0 ;  /* 0x0000002023157207 */ /* 0x000fc40004000000 */
[----:B------:R-:W-:Y:S01]  /*13640*/  IADD3.X R17, PT, PT, R16, R28, R15, P2, P1 ;  /* 0x0000001c10117210 */ /* 0x000fe200017e240f */
[----:B------:R-:W-:-:S03]  /*13650*/  IMAD.SHL.U32 R15, R8, 0x2, RZ ;  /* 0x00000002080f7824 */ /* 0x000fc600078e00ff */
[----:B------:R-:W-:Y:S02]  /*13660*/  SHF.L.U64.HI R8, R8, 0x1, R17 ;  /* 0x0000000108087819 */ /* 0x000fe40000010211 */
[----:B-1----:R-:W-:-:S04]  /*13670*/  IADD3 R16, P1, PT, R15, UR8, RZ ;  /* 0x000000080f107c10 */ /* 0x002fc8000ff3e0ff */
[----:B------:R-:W-:Y:S01]  /*13680*/  IADD3.X R17, PT, PT, R8, UR9, RZ, P1, !PT ;  /* 0x0000000908117c10 */ /* 0x000fe20008ffe4ff */
[----:B------:R-:W1:Y:S01]  /*13690*/  LDCU.64 UR8, c[0x0][0x4c8] ;  /* 0x00009900ff0877ac */ /* 0x000e620008000a00 */
[----:B----4-:R-:W-:-:S04]  /*136a0*/  IMAD.WIDE R24, R21, 0x2, R40 ;  /* 0x0000000215187825 */ /* 0x010fc800078e0228 */
[----:B------:R-:W4:Y:S04]  /*136b0*/  LDG.E.128 R16, desc[UR4][R16.64+0x180] ;  /* 0x0001800410107981 */ /* 0x000f28000c1e1d00 */
[----:B------:R-:W3:Y:S01]  /*136c0*/  LDG.E.128 R24, desc[UR4][R24.64+0x180] ;  /* 0x0001800418187981 */ /* 0x000ee2000c1e1d00 */
[----:B-1----:R-:W-:-:S04]  /*136d0*/  IADD3 R20, P1, PT, R15, UR8, RZ ;  /* 0x000000080f147c10 */ /* 0x002fc8000ff3e0ff */
[----:B------:R-:W-:-:S06]  /*136e0*/  IADD3.X R21, PT, PT, R8, UR9, RZ, P1, !PT ;  /* 0x0000000908157c10 */ /* 0x000fcc0008ffe4ff */
[----:B------:R-:W3:Y:S01]  /*136f0*/  LDG.E.128 R20, desc[UR4][R20.64+0x180] ;  /* 0x0001800414147981 */ /* 0x000ee2000c1e1d00 */
[C---:B-----5:R-:W-:Y:S01]  /*13700*/  IMAD.U32 R15, R4.reuse, 0x10000, RZ ;  /* 0x00010000040f7824 */ /* 0x060fe200078e00ff */
[----:B------:R-:W-:Y:S01]  /*13710*/  LOP3.LUT R8, R4, 0xffff0000, RZ, 0xc0, !PT ;  /* 0xffff000004087812 */ /* 0x000fe200078ec0ff */
[----:B--2---:R-:W-:Y:S01]  /*13720*/  IMAD.U32 R40, R7, 0x10000, RZ ;  /* 0x0001000007287824 */ /* 0x004fe200078e00ff */
[C---:B------:R-:W-:Y:S01]  /*13730*/  LOP3.LUT R4, R5.reuse, 0xffff0000, RZ, 0xc0, !PT ;  /* 0xffff000005047812 */ /* 0x040fe200078ec0ff */
[C---:B------:R-:W-:Y:S01]  /*13740*/  IMAD.U32 R29, R6.reuse, 0x10000, RZ ;  /* 0x00010000061d7824 */ /* 0x040fe200078e00ff */
[----:B------:R-:W-:Y:S02]  /*13750*/  SHF.L.U32 R38, R5, 0x10, RZ ;  /* 0x0000001005267819 */ /* 0x000fe400000006ff */
[----:B------:R-:W-:Y:S02]  /*13760*/  LOP3.LUT R5, R7, 0xffff0000, RZ, 0xc0, !PT ;  /* 0xffff000007057812 */ /* 0x000fe400078ec0ff */
[----:B------:R-:W-:Y:S01]  /*13770*/  LOP3.LUT R6, R6, 0xffff0000, RZ, 0xc0, !PT ;  /* 0xffff000006067812 */ /* 0x000fe200078ec0ff */
[C---:B----4-:R-:W-:Y:S01]  /*13780*/  IMAD.U32 R7, R17.reuse, 0x10000, RZ ;  /* 0x0001000011077824 */ /* 0x050fe200078e00ff */
[----:B------:R-:W-:Y:S01]  /*13790*/  LOP3.LUT R42, R17, 0xffff0000, RZ, 0xc0, !PT ;  /* 0xffff0000112a7812 */ /* 0x000fe200078ec0ff */
[----:B------:R-:W-:Y:S01]  /*137a0*/  IMAD.U32 R41, R18, 0x10000, RZ ;  /* 0x0001000012297824 */ /* 0x000fe200078e00ff */
[----:B------:R-:W-:Y:S01]  /*137b0*/  SHF.L.U32 R17, R19, 0x10, RZ ;  /* 0x0000001013117819 */ /* 0x000fe200000006ff */
[----:B---3--:R-:W-:Y:S01]  /*137c0*/  IMAD.U32 R44, R24, 0x10000, RZ ;  /* 0x00010000182c7824 */ /* 0x008fe200078e00ff */
[----:B------:R-:W-:Y:S01]  /*137d0*/  LOP3.LUT R18, R18, 0xffff0000, RZ, 0xc0, !PT ;  /* 0xffff000012127812 */ /* 0x000fe200078ec0ff */
[----:B------:R-:W-:Y:S01]  /*137e0*/  @!P0 FADD.FTZ R7, -R7, -RZ ;  /* 0x800000ff07078221 */ /* 0x000fe20000010100 */
[----:B------:R-:W-:Y:S01]  /*137f0*/  LOP3.LUT R19, R19, 0xffff0000, RZ, 0xc0, !PT ;  /* 0xffff000013137812 */ /* 0x000fe200078ec0ff */
[----:B------:R-:W-:Y:S01]  /*13800*/  @!P0 FADD.FTZ R17, -R17, -RZ ;  /* 0x800000ff11118221 */ /* 0x000fe20000010100 */
[----:B------:R-:W-:Y:S01]  /*13810*/  SHF.L.U32 R39, R16, 0x10, RZ ;  /* 0x0000001010277819 */ /* 0x000fe200000006ff */
[----:B------:R-:W-:Y:S01]  /*13820*/  @!P0 FADD.FTZ R18, -R18, -RZ ;  /* 0x800000ff12128221 */ /* 0x000fe20000010100 */
[----:B------:R-:W-:Y:S01]  /*13830*/  LOP3.LUT R16, R16, 0xffff0000, RZ, 0xc0, !PT ;  /* 0xffff000010107812 */ /* 0x000fe200078ec0ff */
[----:B------:R-:W-:Y:S01]  /*13840*/  @!P0 FADD.FTZ R19, -R19, -RZ ;  /* 0x800000ff13138221 */ /* 0x000fe20000010100 */
[----:B------:R-:W-:Y:S01]  /*13850*/  LOP3.LUT R43, R24, 0xffff0000, RZ, 0xc0, !PT ;  /* 0xffff0000182b7812 */ /* 0x000fe200078ec0ff */
[C---:B------:R-:W-:Y:S01]  /*13860*/  IMAD.U32 R24, R25.reuse, 0x10000, RZ ;  /* 0x0001000019187824 */ /* 0x040fe200078e00ff */
[----:B------:R-:W-:Y:S01]  /*13870*/  LOP3.LUT R45, R25, 0xffff0000, RZ, 0xc0, !PT ;  /* 0xffff0000192d7812 */ /* 0x000fe200078ec0ff */
[----:B------:R-:W-:Y:S01]  /*13880*/  @!P0 FADD.FTZ R39, -R39, -RZ ;  /* 0x800000ff27278221 */ /* 0x000fe20000010100 */
[----:B------:R-:W-:Y:S01]  /*13890*/  LOP3.LUT R25, R26, 0xffff0000, RZ, 0xc0, !PT ;  /* 0xffff00001a197812 */ /* 0x000fe200078ec0ff */
[----:B------:R-:W-:Y:S01]  /*138a0*/  @!P0 FADD.FTZ R16, -R16, -RZ ;  /* 0x800000ff10108221 */ /* 0x000fe20000010100 */
[C---:B------:R-:W-:Y:S01]  /*138b0*/  LOP3.LUT R48, R27.reuse, 0xffff0000, RZ, 0xc0, !PT ;  /* 0xffff00001b307812 */ /* 0x040fe200078ec0ff */
[----:B------:R-:W-:Y:S01]  /*138c0*/  @!P0 FADD.FTZ R42, -R42, -RZ ;  /* 0x800000ff2a2a8221 */ /* 0x000fe20000010100 */
[----:B------:R-:W-:Y:S01]  /*138d0*/  SHF.L.U32 R46, R26, 0x10, RZ ;  /* 0x000000101a2e7819 */ /* 0x000fe200000006ff */
[----:B------:R-:W-:-:S02]  /*138e0*/  IMAD.U32 R26, R27, 0x10000, RZ ;  /* 0x000100001b1a7824 */ /* 0x000fc400078e00ff */
[----:B------:R-:W-:Y:S01]  /*138f0*/  FMUL.FTZ R25, R25, R18 ;  /* 0x0000001219197220 */ /* 0x000fe20000410000 */
[----:B------:R-:W-:Y:S01]  /*13900*/  FMUL.FTZ R48, R48, R19 ;  /* 0x0000001330307220 */ /* 0x000fe20000410000 */
[----:B------:R-:W-:Y:S01]  /*13910*/  SHF.L.U32 R19, R20, 0x10, RZ ;  /* 0x0000001014137819 */ /* 0x000fe200000006ff */
[----:B------:R-:W-:Y:S01]  /*13920*/  FMUL.FTZ R44, R44, R39 ;  /* 0x000000272c2c7220 */ /* 0x000fe20000410000 */
[----:B------:R-:W-:Y:S01]  /*13930*/  LOP3.LUT R18, R20, 0xffff0000, RZ, 0xc0, !PT ;  /* 0xffff000014127812 */ /* 0x000fe200078ec0ff */
[----:B------:R-:W-:Y:S01]  /*13940*/  FMUL.FTZ R43, R43, R16 ;  /* 0x000000102b2b7220 */ /* 0x000fe20000410000 */
[----:B------:R-:W-:Y:S01]  /*13950*/  @!P0 FADD.FTZ R41, -R41, -RZ ;  /* 0x800000ff29298221 */ /* 0x000fe20000010100 */
[----:B------:R-:W-:Y:S01]  /*13960*/  FMUL.FTZ R17, R26, R17 ;  /* 0x000000111a117220 */ /* 0x000fe20000410000 */
[----:B------:R-:W-:Y:S01]  /*13970*/  FMUL.FTZ R7, R24, R7 ;  /* 0x0000000718077220 */ /* 0x000fe20000410000 */
[C---:B------:R-:W-:Y:S01]  /*13980*/  IMAD.U32 R16, R21.reuse, 0x10000, RZ ;  /* 0x0001000015107824 */ /* 0x040fe200078e00ff */
[----:B------:R-:W-:Y:S01]  /*13990*/  LOP3.LUT R26, R21, 0xffff0000, RZ, 0xc0, !PT ;  /* 0xffff0000151a7812 */ /* 0x000fe200078ec0ff */
[----:B------:R-:W-:Y:S01]  /*139a0*/  FMUL.FTZ R45, R45, R42 ;  /* 0x0000002a2d2d7220 */ /* 0x000fe20000410000 */
[----:B------:R-:W-:Y:S01]  /*139b0*/  SHF.L.U32 R24, R22, 0x10, RZ ;  /* 0x0000001016187819 */ /* 0x000fe200000006ff */
[----:B------:R-:W-:Y:S01]  /*139c0*/  FMUL.FTZ R46, R46, R41 ;  /* 0x000000292e2e7220 */ /* 0x000fe20000410000 */
        /* <DEDUP_REMOVED lines=16> */
.L_x_822:
[----:B------:R-:W-:Y:S05]  /*13ad0*/  BSYNC.RECONVERGENT B0 ;  /* 0x0000000000007941 */ /* 0x000fea0003800200 */
.L_x_821:
[----:B-----5:R1:W-:Y:S02]  /*13ae0*/  STS.128 [R239+0x6800], R4 ;  /* 0x00680004ef007388 */ /* 0x0203e40000000c00 */
.L_x_808:
[----:B------:R-:W-:Y:S05]  /*13af0*/  BSYNC.RECONVERGENT B2 ;  /* 0x0000000000027941 */ /* 0x000fea0003800200 */
.L_x_807:
[----:B------:R-:W-:Y:S01]  /*13b00*/  IADD3 R38, PT, PT, R114, 0x20, RZ ;  /* 0x0000002072267810 */ /* 0x000fe20007ffe0ff */
[----:B------:R-:W-:Y:S03]  /*13b10*/  BSSY.RECONVERGENT B2, `(.L_x_823) ;  /* 0x0000176000027945 */ /* 0x000fe60003800200 */
[----:B------:R-:W-:-:S13]  /*13b20*/  ISETP.GE.AND P0, PT, R38, R33, PT ;  /* 0x000000212600720c */ /* 0x000fda0003f06270 */
[----:B------:R-:W-:Y:S05]  /*13b30*/  @P0 BRA `(.L_x_824) ;  /* 0x0000001400cc0947 */ /* 0x000fea0003800000 */
[----:B------:R-:W5:Y:S01]  /*13b40*/  LDC R8, c[0x0][0x440] ;  /* 0x00011000ff087b82 */ /* 0x000f620000000800 */
[C---:B-12---:R-:W-:Y:S01]  /*13b50*/  LEA R40, P0, R2.reuse, R36, 0x6 ;  /* 0x0000002402287211 */ /* 0x046fe200078030ff */
        /* <DEDUP_REMOVED lines=10> */
[----:B------:R-:W4:Y:S01]  /*13c00*/  LDCU.64 UR8, c[0x0][0x4d0] ;  /* 0x00009a00ff0877ac */ /* 0x000f220008000a00 */
[----:B------:R-:W-:Y:S02]  /*13c10*/  ISETP.GE.U32.AND P0, PT, R12, R35, PT ;  /* 0x000000230c00720c */ /* 0x000fe40003f06070 */
        /* <DEDUP_REMOVED lines=10> */
[----:B------:R-:W4:Y:S01]  /*13cc0*/  LDCU.64 UR8, c[0x0][0x4c8] ;  /* 0x00009900ff0877ac */ /* 0x000f220008000a00 */
[----:B------:R-:W-:-:S04]  /*13cd0*/  IMAD.WIDE R20, R19, 0x2, R40 ;  /* 0x0000000213147825 */ /* 0x000fc800078e0228 */
[----:B------:R-:W3:Y:S04]  /*13ce0*/  LDG.E.128 R4, desc[UR4][R4.64] ;  /* 0x0000000404047981 */ /* 0x000ee8000c1e1d00 */
[----:B------:R-:W2:Y:S01]  /*13cf0*/  LDG.E.128 R20, desc[UR4][R20.64] ;  /* 0x0000000414147981 */ /* 0x000ea2000c1e1d00 */
[----:B----4-:R-:W-:-:S04]  /*13d00*/  IADD3 R18, P1, PT, R17, UR8, RZ ;  /* 0x0000000811127c10 */ /* 0x010fc8000ff3e0ff */
[----:B------:R-:W-:-:S06]  /*13d10*/  IADD3.X R19, PT, PT, R16, UR9, RZ, P1, !PT ;  /* 0x0000000910137c10 */ /* 0x000fcc0008ffe4ff */
[----:B------:R-:W4:Y:S01]  /*13d20*/  LDG.E.128 R16, desc[UR4][R18.64] ;  /* 0x0000000412107981 */ /* 0x000f22000c1e1d00 */
[C---:B-----5:R-:W-:Y:S01]  /*13d30*/  IMAD.U32 R39, R24.reuse, 0x10000, RZ ;  /* 0x0001000018277824 */ /* 0x060fe200078e00ff */
[----:B------:R-:W-:Y:S01]  /*13d40*/  LOP3.LUT R29, R24, 0xffff0000, RZ, 0xc0, !PT ;  /* 0xffff0000181d7812 */ /* 0x000fe200078ec0ff */
[----:B------:R-:W-:Y:S01]  /*13d50*/  IMAD.U32 R45, R27, 0x10000, RZ ;  /* 0x000100001b2d7824 */ /* 0x000fe200078e00ff */
[C---:B------:R-:W-:Y:S01]  /*13d60*/  LOP3.LUT R24, R25.reuse, 0xffff0000, RZ, 0xc0, !PT ;  /* 0xffff000019187812 */ /* 0x040fe200078ec0ff */
[C---:B------:R-:W-:Y:S01]  /*13d70*/  IMAD.U32 R42, R26.reuse, 0x10000, RZ ;  /* 0x000100001a2a7824 */ /* 0x040fe200078e00ff */
[----:B------:R-:W-:Y:S02]  /*13d80*/  SHF.L.U32 R43, R25, 0x10, RZ ;  /* 0x00000010192b7819 */ /* 0x000fe400000006ff */
[----:B------:R-:W-:Y:S02]  /*13d90*/  LOP3.LUT R25, R27, 0xffff0000, RZ, 0xc0, !PT ;  /* 0xffff00001b197812 */ /* 0x000fe400078ec0ff */
[----:B------:R-:W-:-:S02]  /*13da0*/  LOP3.LUT R26, R26, 0xffff0000, RZ, 0xc0, !PT ;  /* 0xffff00001a1a7812 */ /* 0x000fc400078ec0ff */
[----:B---3--:R-:W-:Y:S01]  /*13db0*/  SHF.L.U32 R44, R4, 0x10, RZ ;  /* 0x00000010042c7819 */ /* 0x008fe200000006ff */
[----:B------:R-:W-:Y:S01]  /*13dc0*/  IMAD.U32 R46, R6, 0x10000, RZ ;  /* 0x00010000062e7824 */ /* 0x000fe200078e00ff */
[----:B------:R-:W-:Y:S01]  /*13dd0*/  LOP3.LUT R27, R4, 0xffff0000, RZ, 0xc0, !PT ;  /* 0xffff0000041b7812 */ /* 0x000fe200078ec0ff */
[C---:B------:R-:W-:Y:S01]  /*13de0*/  IMAD.U32 R4, R5.reuse, 0x10000, RZ ;  /* 0x0001000005047824 */ /* 0x040fe200078e00ff */
[----:B------:R-:W-:Y:S01]  /*13df0*/  LOP3.LUT R47, R5, 0xffff0000, RZ, 0xc0, !PT ;  /* 0xffff0000052f7812 */ /* 0x000fe200078ec0ff */
[----:B--2---:R-:W-:Y:S01]  /*13e00*/  IMAD.U32 R51, R20, 0x10000, RZ ;  /* 0x0001000014337824 */ /* 0x004fe200078e00ff */
[----:B------:R-:W-:Y:S01]  /*13e10*/  SHF.L.U32 R5, R7, 0x10, RZ ;  /* 0x0000001007057819 */ /* 0x000fe200000006ff */
[----:B------:R-:W-:Y:S01]  /*13e20*/  IMAD.U32 R49, R21, 0x10000, RZ ;  /* 0x0001000015317824 */ /* 0x000fe200078e00ff */
[----:B------:R-:W-:Y:S01]  /*13e30*/  LOP3.LUT R6, R6, 0xffff0000, RZ, 0xc0, !PT ;  /* 0xffff000006067812 */ /* 0x000fe200078ec0ff */
[----:B------:R-:W-:Y:S01]  /*13e40*/  @!P0 FADD.FTZ R27, -R27, -RZ ;  /* 0x800000ff1b1b8221 */ /* 0x000fe20000010100 */
        /* <DEDUP_REMOVED lines=9> */
[C---:B------:R-:W-:Y:S01]  /*13ee0*/  IMAD.U32 R22, R23.reuse, 0x10000, RZ ;  /* 0x0001000017167824 */ /* 0x040fe200078e00ff */
[----:B------:R-:W-:Y:S01]  /*13ef0*/  LOP3.LUT R50, R23, 0xffff0000, RZ, 0xc0, !PT ;  /* 0xffff000017327812 */ /* 0x000fe200078ec0ff */
[----:B------:R-:W-:Y:S01]  /*13f00*/  @!P0 FADD.FTZ R47, -R47, -RZ ;  /* 0x800000ff2f2f8221 */ /* 0x000fe20000010100 */
[----:B------:R-:W-:Y:S01]  /*13f10*/  FMUL.FTZ R20, R20, R27 ;  /* 0x0000001b14147220 */ /* 0x000fe20000410000 */
[----:B------:R-:W-:Y:S01]  /*13f20*/  FMUL.FTZ R22, R22, R5 ;  /* 0x0000000516167220 */ /* 0x000fe20000410000 */
[----:B------:R-:W-:Y:S01]  /*13f30*/  FMUL.FTZ R21, R21, R6 ;  /* 0x0000000615157220 */ /* 0x000fe20000410000 */
[----:B------:R-:W-:Y:S01]  /*13f40*/  FMUL.FTZ R50, R50, R7 ;  /* 0x0000000732327220 */ /* 0x000fe20000410000 */
[----:B----4-:R-:W-:Y:S01]  /*13f50*/  SHF.L.U32 R5, R17, 0x10, RZ ;  /* 0x0000001011057819 */ /* 0x010fe200000006ff */
[----:B------:R-:W-:Y:S01]  /*13f60*/  FMUL.FTZ R4, R49, R4 ;  /* 0x0000000431047220 */ /* 0x000fe20000410000 */
[----:B------:R-:W-:Y:S01]  /*13f70*/  LOP3.LUT R27, R17, 0xffff0000, RZ, 0xc0, !PT ;  /* 0xffff0000111b7812 */ /* 0x000fe200078ec0ff */
[----:B------:R-:W-:Y:S01]  /*13f80*/  FMUL.FTZ R47, R48, R47 ;  /* 0x0000002f302f7220 */ /* 0x000fe20000410000 */
[C---:B------:R-:W-:Y:S01]  /*13f90*/  IMAD.U32 R7, R16.reuse, 0x10000, RZ ;  /* 0x0001000010077824 */ /* 0x040fe200078e00ff */
[----:B------:R-:W-:Y:S01]  /*13fa0*/  LOP3.LUT R6, R16, 0xffff0000, RZ, 0xc0, !PT ;  /* 0xffff000010067812 */ /* 0x000fe200078ec0ff */
[C---:B------:R-:W-:Y:S01]  /*13fb0*/  IMAD.U32 R23, R18.reuse, 0x10000, RZ ;  /* 0x0001000012177824 */ /* 0x040fe200078e00ff */
[----:B------:R-:W-:Y:S01]  /*13fc0*/  LOP3.LUT R17, R18, 0xffff0000, RZ, 0xc0, !PT ;  /* 0xffff000012117812 */ /* 0x000fe200078ec0ff */
[----:B------:R-:W-:Y:S01]  /*13fd0*/  @!P0 FADD.FTZ R44, -R44, -RZ ;  /* 0x800000ff2c2c8221 */ /* 0x000fe20000010100 */
[C---:B------:R-:W-:Y:S01]  /*13fe0*/  SHF.L.U32 R16, R19.reuse, 0x10, RZ ;  /* 0x0000001013107819 */ /* 0x040fe200000006ff */
[----:B------:R-:W-:Y:S01]  /*13ff0*/  @!P0 FADD.FTZ R46, -R46, -RZ ;  /* 0x800000ff2e2e8221 */ /* 0x000fe20000010100 */
[----:B------:R-:W-:Y:S01]  /*14000*/  LOP3.LUT R18, R19, 0xffff0000, RZ, 0xc0, !PT ;  /* 0xffff000013127812 */ /* 0x000fe200078ec0ff */
[----:B------:R-:W-:Y:S01]  /*14010*/  FFMA.FTZ R4, R43, R5, R4 ;  /* 0x000000052b047223 */ /* 0x000fe20000010004 */
[----:B------:R-:W-:Y:S01]  /*14020*/  FFMA.FTZ R27, R24, R27, R47 ;  /* 0x0000001b181b7223 */ /* 0x000fe2000001002f */
[----:B------:R-:W-:Y:S01]  /*14030*/  FMUL.FTZ R44, R51, R44 ;  /* 0x0000002c332c7220 */ /* 0x000fe20000410000 */
[----:B------:R-:W-:Y:S01]  /*14040*/  FMUL.FTZ R53, R53, R46 ;  /* 0x0000002e35357220 */ /* 0x000fe20000410000 */
[----:B------:R-:W-:Y:S01]  /*14050*/  FFMA.FTZ R16, R45, R16, R22 ;  /* 0x000000102d107223 */ /* 0x000fe20000010016 */
[----:B------:R-:W-:Y:S01]  /*14060*/  FFMA.FTZ R25, R25, R18, R50 ;  /* 0x0000001219197223 */ /* 0x000fe20000010032 */
[----:B------:R-:W-:Y:S01]  /*14070*/  F2FP.BF16.F32.PACK_AB R27, R27, R4 ;  /* 0x000000041b1b723e */ /* 0x000fe200000010ff */
[----:B------:R-:W-:Y:S01]  /*14080*/  FFMA.FTZ R7, R39, R7, R44 ;  /* 0x0000000727077223 */ /* 0x000fe2000001002c */
[----:B------:R-:W-:Y:S01]  /*14090*/  FFMA.FTZ R6, R29, R6, R20 ;  /* 0x000000061d067223 */ /* 0x000fe20000010014 */
[----:B------:R-:W-:Y:S01]  /*140a0*/  FFMA.FTZ R23, R42, R23, R53 ;  /* 0x000000172a177223 */ /* 0x000fe20000010035 */
[----:B------:R-:W-:Y:S01]  /*140b0*/  FFMA.FTZ R26, R26, R17, R21 ;  /* 0x000000111a1a7223 */ /* 0x000fe20000010015 */
[----:B------:R-:W-:Y:S01]  /*140c0*/  F2FP.BF16.F32.PACK_AB R5, R25, R16 ;  /* 0x000000101905723e */ /* 0x000fe200000010ff */
[----:B------:R-:W-:Y:S01]  /*140d0*/  IMAD.MOV.U32 R25, RZ, RZ, R27 ;  /* 0x000000ffff197224 */ /* 0x000fe200078e001b */
[----:B------:R-:W-:-:S02]  /*140e0*/  F2FP.BF16.F32.PACK_AB R24, R6, R7 ;  /* 0x000000070618723e */ /* 0x000fc400000010ff */
[----:B------:R-:W-:Y:S02]  /*140f0*/  F2FP.BF16.F32.PACK_AB R26, R26, R23 ;  /* 0x000000171a1a723e */ /* 0x000fe400000010ff */
[----:B------:R-:W-:Y:S02]  /*14100*/  MOV R27, R5 ;  /* 0x00000005001b7202 */ /* 0x000fe40000000f00 */
.L_x_828:
[----:B------:R-:W-:Y:S05]  /*14110*/  BSYNC.RECONVERGENT B0 ;  /* 0x0000000000007941 */ /* 0x000fea0003800200 */
.L_x_827:
[----:B-----5:R4:W-:Y:S02]  /*14120*/  STS.128 [R239+0x1000], R24 ;  /* 0x00100018ef007388 */ /* 0x0209e40000000c00 */
.L_x_826:
[----:B------:R-:W-:Y:S05]  /*14130*/  BSYNC.RECONVERGENT B1 ;  /* 0x0000000000017941 */ /* 0x000fea0003800200 */
.L_x_825:
        /* <DEDUP_REMOVED lines=35> */
[----:B--2---:R-:W-:Y:S01]  /*14370*/  SHF.L.U32 R44, R4, 0x10, RZ ;  /* 0x00000010042c7819 */ /* 0x004fe200000006ff */
[----:B------:R-:W-:Y:S01]  /*14380*/  IMAD.U32 R46, R6, 0x10000, RZ ;  /* 0x00010000062e7824 */ /* 0x000fe200078e00ff */
[----:B------:R-:W-:Y:S01]  /*14390*/  LOP3.LUT R27, R4, 0xffff0000, RZ, 0xc0, !PT ;  /* 0xffff0000041b7812 */ /* 0x000fe200078ec0ff */
[C---:B------:R-:W-:Y:S01]  /*143a0*/  IMAD.U32 R4, R5.reuse, 0x10000, RZ ;  /* 0x0001000005047824 */ /* 0x040fe200078e00ff */
[----:B------:R-:W-:Y:S01]  /*143b0*/  LOP3.LUT R47, R5, 0xffff0000, RZ, 0xc0, !PT ;  /* 0xffff0000052f7812 */ /* 0x000fe200078ec0ff */
[----:B---3--:R-:W-:Y:S01]  /*143c0*/  IMAD.U32 R51, R20, 0x10000, RZ ;  /* 0x0001000014337824 */ /* 0x008fe200078e00ff */
        /* <DEDUP_REMOVED lines=48> */
.L_x_832:
[----:B------:R-:W-:Y:S05]  /*146d0*/  BSYNC.RECONVERGENT B0 ;  /* 0x0000000000007941 */ /* 0x000fea0003800200 */
.L_x_831:
[----:B-----5:R1:W-:Y:S02]  /*146e0*/  STS.128 [R239+0x3000], R24 ;  /* 0x00300018ef007388 */ /* 0x0203e40000000c00 */
.L_x_830:
[----:B------:R-:W-:Y:S05]  /*146f0*/  BSYNC.RECONVERGENT B1 ;  /* 0x0000000000017941 */ /* 0x000fea0003800200 */
.L_x_829:
        /* <DEDUP_REMOVED lines=22> */
[----:B------:R-:W2:Y:S04]  /*14860*/  LDG.E.128 R4, desc[UR4][R4.64+0x100] ;  /* 0x0001000404047981 */ /* 0x000ea8000c1e1d00 */
[----:B------:R-:W3:Y:S01]  /*14870*/  LDG.E.128 R20, desc[UR4][R20.64+0x100] ;  /* 0x0001000414147981 */ /* 0x000ee2000c1e1d00 */
        /* <DEDUP_REMOVED lines=65> */
.L_x_836:
[----:B------:R-:W-:Y:S05]  /*14c90*/  BSYNC.RECONVERGENT B0 ;  /* 0x0000000000007941 */ /* 0x000fea0003800200 */
.L_x_835:
[----:B-----5:R4:W-:Y:S02]  /*14ca0*/  STS.128 [R239+0x5000], R24 ;  /* 0x00500018ef007388 */ /* 0x0209e40000000c00 */
.L_x_834:
[----:B------:R-:W-:Y:S05]  /*14cb0*/  BSYNC.RECONVERGENT B1 ;  /* 0x0000000000017941 */ /* 0x000fea0003800200 */
.L_x_833:
[----:B------:R-:W-:-:S13]  /*14cc0*/  ISETP.GE.AND P0, PT, R9, R8, PT ;  /* 0x000000080900720c */ /* 0x000fda0003f06270 */
[----:B------:R1:W-:Y:S01]  /*14cd0*/  @P0 STS.128 [R239+0x7000], RZ ;  /* 0x007000ffef000388 */ /* 0x0003e20000000c00 */
[----:B------:R-:W-:Y:S05]  /*14ce0*/  @P0 BRA `(.L_x_824) ;  /* 0x0000000400600947 */ /* 0x000fea0003800000 */
[----:B------:R1:W5:Y:S01]  /*14cf0*/  LDG.E.128 R4, desc[UR4][R40.64+0x180] ;  /* 0x0001800428047981 */ /* 0x000362000c1e1d00 */
[----:B------:R-:W-:Y:S01]  /*14d00*/  ISETP.GE.AND P0, PT, R9, R0, PT ;  /* 0x000000000900720c */ /* 0x000fe20003f06270 */
[----:B------:R-:W-:-:S12]  /*14d10*/  BSSY.RECONVERGENT B0, `(.L_x_837) ;  /* 0x0000054000007945 */ /* 0x000fd80003800200 */
[----:B------:R-:W-:Y:S05]  /*14d20*/  @P0 BRA `(.L_x_838) ;  /* 0x0000000400480947 */ /* 0x000fea0003800000 */
[----:B------:R-:W-:Y:S01]  /*14d30*/  ISETP.GE.U32.AND P0, PT, R9, R35, PT ;  /* 0x000000230900720c */ /* 0x000fe20003f06070 */
[----:B------:R-:W2:Y:S01]  /*14d40*/  LDCU.64 UR8, c[0x0][0x4d0] ;  /* 0x00009a00ff0877ac */ /* 0x000ea20008000a00 */
[--C-:B------:R-:W-:Y:S02]  /*14d50*/  SHF.R.S32.HI R17, RZ, 0x1f, R15.reuse ;  /* 0x0000001fff117819 */ /* 0x100fe4000001140f */
[----:B------:R-:W-:Y:S02]  /*14d60*/  SEL R8, R32, RZ, P0 ;  /* 0x000000ff20087207 */ /* 0x000fe40000000000 */
[----:B------:R-:W-:Y:S02]  /*14d70*/  SEL R21, R35, R32, !P0 ;  /* 0x0000002023157207 */ /* 0x000fe40004000000 */
[----:B------:R-:W-:Y:S02]  /*14d80*/  IADD3 R8, P2, P1, R8, R14, R15 ;  /* 0x0000000e08087210 */ /* 0x000fe4000795e00f */
[----:B------:R-:W-:-:S04]  /*14d90*/  SEL R15, R34, RZ, P0 ;  /* 0x000000ff220f7207 */ /* 0x000fc80000000000 */
[----:B------:R-:W-:Y:S01]  /*14da0*/  IADD3.X R17, PT, PT, R15, R28, R17, P2, P1 ;  /* 0x0000001c0f117210 */ /* 0x000fe200017e2411 */
[----:B------:R-:W-:-:S03]  /*14db0*/  IMAD.SHL.U32 R15, R8, 0x2, RZ ;  /* 0x00000002080f7824 */ /* 0x000fc600078e00ff */
[----:B------:R-:W-:Y:S02]  /*14dc0*/  SHF.L.U64.HI R8, R8, 0x1, R17 ;  /* 0x0000000108087819 */ /* 0x000fe40000010211 */
[----:B--2---:R-:W-:-:S04]  /*14dd0*/  IADD3 R16, P1, PT, R15, UR8, RZ ;  /* 0x000000080f107c10 */ /* 0x004fc8000ff3e0ff */
[----:B------:R-:W-:Y:S01]  /*14de0*/  IADD3.X R17, PT, PT, R8, UR9, RZ, P1, !PT ;  /* 0x0000000908117c10 */ /* 0x000fe20008ffe4ff */
[----:B------:R-:W2:Y:S01]  /*14df0*/  LDCU.64 UR8, c[0x0][0x4c8] ;  /* 0x00009900ff0877ac */ /* 0x000ea20008000a00 */
[----:B-1--4-:R-:W-:-:S04]  /*14e00*/  IMAD.WIDE R24, R21, 0x2, R40 ;  /* 0x0000000215187825 */ /* 0x012fc800078e0228 */
[----:B------:R-:W4:Y:S04]  /*14e10*/  LDG.E.128 R16, desc[UR4][R16.64+0x180] ;  /* 0x0001800410107981 */ /* 0x000f28000c1e1d00 */
[----:B------:R-:W3:Y:S01]  /*14e20*/  LDG.E.128 R24, desc[UR4][R24.64+0x180] ;  /* 0x0001800418187981 */ /* 0x000ee2000c1e1d00 */
[----:B--2---:R-:W-:-:S04]  /*14e30*/  IADD3 R20, P1, PT, R15, UR8, RZ ;  /* 0x000000080f147c10 */ /* 0x004fc8000ff3e0ff */
[----:B------:R-:W-:-:S06]  /*14e40*/  IADD3.X R21, PT, PT, R8, UR9, RZ, P1, !PT ;  /* 0x0000000908157c10 */ /* 0x000fcc0008ffe4ff */
[----:B------:R-:W2:Y:S01]  /*14e50*/  LDG.E.128 R20, desc[UR4][R20.64+0x180] ;  /* 0x0001800414147981 */ /* 0x000ea2000c1e1d00 */
        /* <DEDUP_REMOVED lines=8> */
[----:B----4-:R-:W-:Y:S01]  /*14ee0*/  SHF.L.U32 R40, R16, 0x10, RZ ;  /* 0x0000001010287819 */ /* 0x010fe200000006ff */
[C---:B------:R-:W-:Y:S01]  /*14ef0*/  IMAD.U32 R7, R17.reuse, 0x10000, RZ ;  /* 0x0001000011077824 */ /* 0x040fe200078e00ff */
[----:B------:R-:W-:Y:S01]  /*14f00*/  LOP3.LUT R43, R17, 0xffff0000, RZ, 0xc0, !PT ;  /* 0xffff0000112b7812 */ /* 0x000fe200078ec0ff */
[----:B------:R-:W-:Y:S01]  /*14f10*/  IMAD.U32 R42, R18, 0x10000, RZ ;  /* 0x00010000122a7824 */ /* 0x000fe200078e00ff */
[----:B------:R-:W-:Y:S01]  /*14f20*/  LOP3.LUT R16, R16, 0xffff0000, RZ, 0xc0, !PT ;  /* 0xffff000010107812 */ /* 0x000fe200078ec0ff */
[----:B---3--:R-:W-:Y:S01]  /*14f30*/  IMAD.U32 R47, R24, 0x10000, RZ ;  /* 0x00010000182f7824 */ /* 0x008fe200078e00ff */
[----:B------:R-:W-:Y:S01]  /*14f40*/  SHF.L.U32 R17, R19, 0x10, RZ ;  /* 0x0000001013117819 */ /* 0x000fe200000006ff */
[----:B------:R-:W-:Y:S01]  /*14f50*/  @!P0 FADD.FTZ R7, -R7, -RZ ;  /* 0x800000ff07078221 */ /* 0x000fe20000010100 */
[----:B------:R-:W-:Y:S01]  /*14f60*/  LOP3.LUT R19, R19, 0xffff0000, RZ, 0xc0, !PT ;  /* 0xffff000013137812 */ /* 0x000fe200078ec0ff */
[----:B------:R-:W-:Y:S01]  /*14f70*/  @!P0 FADD.FTZ R16, -R16, -RZ ;  /* 0x800000ff10108221 */ /* 0x000fe20000010100 */
[----:B------:R-:W-:Y:S01]  /*14f80*/  LOP3.LUT R45, R24, 0xffff0000, RZ, 0xc0, !PT ;  /* 0xffff0000182d7812 */ /* 0x000fe200078ec0ff */
[----:B------:R-:W-:Y:S01]  /*14f90*/  IMAD.U32 R24, R25, 0x10000, RZ ;  /* 0x0001000019187824 */ /* 0x000fe200078e00ff */
[----:B------:R-:W-:Y:S01]  /*14fa0*/  LOP3.LUT R18, R18, 0xffff0000, RZ, 0xc0, !PT ;  /* 0xffff000012127812 */ /* 0x000fe200078ec0ff */
[----:B------:R-:W-:Y:S01]  /*14fb0*/  @!P0 FADD.FTZ R17, -R17, -RZ ;  /* 0x800000ff11118221 */ /* 0x000fe20000010100 */
[----:B------:R-:W-:Y:S01]  /*14fc0*/  LOP3.LUT R44, R25, 0xffff0000, RZ, 0xc0, !PT ;  /* 0xffff0000192c7812 */ /* 0x000fe200078ec0ff */
[----:B------:R-:W-:Y:S01]  /*14fd0*/  @!P0 FADD.FTZ R19, -R19, -RZ ;  /* 0x800000ff13138221 */ /* 0x000fe20000010100 */
[C---:B------:R-:W-:Y:S01]  /*14fe0*/  SHF.L.U32 R49, R26.reuse, 0x10, RZ ;  /* 0x000000101a317819 */ /* 0x040fe200000006ff */
[----:B------:R-:W-:Y:S01]  /*14ff0*/  @!P0 FADD.FTZ R43, -R43, -RZ ;  /* 0x800000ff2b2b8221 */ /* 0x000fe20000010100 */
[----:B------:R-:W-:Y:S01]  /*15000*/  LOP3.LUT R25, R26, 0xffff0000, RZ, 0xc0, !PT ;  /* 0xffff00001a197812 */ /* 0x000fe200078ec0ff */
[C---:B------:R-:W-:Y:S01]  /*15010*/  IMAD.U32 R26, R27.reuse, 0x10000, RZ ;  /* 0x000100001b1a7824 */ /* 0x040fe200078e00ff */
[----:B------:R-:W-:Y:S01]  /*15020*/  LOP3.LUT R46, R27, 0xffff0000, RZ, 0xc0, !PT ;  /* 0xffff00001b2e7812 */ /* 0x000fe200078ec0ff */
[----:B------:R-:W-:Y:S01]  /*15030*/  @!P0 FADD.FTZ R40, -R40, -RZ ;  /* 0x800000ff28288221 */ /* 0x000fe20000010100 */
[----:B------:R-:W-:Y:S01]  /*15040*/  FMUL.FTZ R24, R24, R7 ;  /* 0x0000000718187220 */ /* 0x000fe20000410000 */
[----:B------:R-:W-:Y:S01]  /*15050*/  @!P0 FADD.FTZ R18, -R18, -RZ ;  /* 0x800000ff12128221 */ /* 0x000fe20000010100 */
[----:B------:R-:W-:Y:S01]  /*15060*/  FMUL.FTZ R45, R45, R16 ;  /* 0x000000102d2d7220 */ /* 0x000fe20000410000 */
[----:B------:R-:W-:Y:S01]  /*15070*/  FMUL.FTZ R26, R26, R17 ;  /* 0x000000111a1a7220 */ /* 0x000fe20000410000 */
[----:B--2---:R-:W-:-:S02]  /*15080*/  IMAD.U32 R7, R21, 0x10000, RZ ;  /* 0x0001000015077824 */ /* 0x004fc400078e00ff */
[----:B------:R-:W-:Y:S01]  /*15090*/  FMUL.FTZ R46, R46, R19 ;  /* 0x000000132e2e7220 */ /* 0x000fe20000410000 */
[----:B------:R-:W-:Y:S01]  /*150a0*/  SHF.L.U32 R17, R20, 0x10, RZ ;  /* 0x0000001014117819 */ /* 0x000fe200000006ff */
[----:B------:R-:W-:Y:S01]  /*150b0*/  FMUL.FTZ R43, R44, R43 ;  /* 0x0000002b2c2b7220 */ /* 0x000fe20000410000 */
[----:B------:R-:W-:Y:S01]  /*150c0*/  LOP3.LUT R16, R20, 0xffff0000, RZ, 0xc0, !PT ;  /* 0xffff000014107812 */ /* 0x000fe200078ec0ff */
[----:B------:R-:W-:Y:S01]  /*150d0*/  FMUL.FTZ R40, R47, R40 ;  /* 0x000000282f287220 */ /* 0x000fe20000410000 */
[----:B------:R-:W-:Y:S01]  /*150e0*/  LOP3.LUT R21, R21, 0xffff0000, RZ, 0xc0, !PT ;  /* 0xffff000015157812 */ /* 0x000fe200078ec0ff */
[----:B------:R-:W-:Y:S01]  /*150f0*/  FMUL.FTZ R25, R25, R18 ;  /* 0x0000001219197220 */ /* 0x000fe20000410000 */
[----:B------:R-:W-:Y:S01]  /*15100*/  SHF.L.U32 R20, R22, 0x10, RZ ;  /* 0x0000001016147819 */ /* 0x000fe200000006ff */
[----:B------:R-:W-:Y:S01]  /*15110*/  @!P0 FADD.FTZ R42, -R42, -RZ ;  /* 0x800000ff2a2a8221 */ /* 0x000fe20000010100 */
[----:B------:R-:W-:Y:S01]  /*15120*/  LOP3.LUT R19, R22, 0xffff0000, RZ, 0xc0, !PT ;  /* 0xffff000016137812 */ /* 0x000fe200078ec0ff */
[C---:B------:R-:W-:Y:S01]  /*15130*/  IMAD.U32 R18, R23.reuse, 0x10000, RZ ;  /* 0x0001000017127824 */ /* 0x040fe200078e00ff */
[----:B------:R-:W-:Y:S01]  /*15140*/  LOP3.LUT R22, R23, 0xffff0000, RZ, 0xc0, !PT ;  /* 0xffff000017167812 */ /* 0x000fe200078ec0ff */
[----:B------:R-:W-:Y:S01]  /*15150*/  FFMA.FTZ R7, R39, R7, R24 ;  /* 0x0000000727077223 */ /* 0x000fe20000010018 */
[----:B------:R-:W-:Y:S01]  /*15160*/  FFMA.FTZ R4, R4, R21, R43 ;  /* 0x0000001504047223 */ /* 0x000fe2000001002b */
[----:B------:R-:W-:Y:S01]  /*15170*/  FFMA.FTZ R15, R15, R17, R40 ;  /* 0x000000110f0f7223 */ /* 0x000fe20000010028 */
[----:B------:R-:W-:Y:S01]  /*15180*/  FFMA.FTZ R8, R8, R16, R45 ;  /* 0x0000001008087223 */ /* 0x000fe2000001002d */
[----:B------:R-:W-:Y:S01]  /*15190*/  FMUL.FTZ R42, R49, R42 ;  /* 0x0000002a312a7220 */ /* 0x000fe20000410000 */
[----:B------:R-:W-:Y:S01]  /*151a0*/  FFMA.FTZ R18, R41, R18, R26 ;  /* 0x0000001229127223 */ /* 0x000fe2000001001a */
[----:B------:R-:W-:Y:S01]  /*151b0*/  FFMA.FTZ R5, R5, R22, R46 ;  /* 0x0000001605057223 */ /* 0x000fe2000001002e */
[----:B------:R-:W-:Y:S01]  /*151c0*/  F2FP.BF16.F32.PACK_AB R7, R4, R7 ;  /* 0x000000070407723e */ /* 0x000fe200000010ff */
[----:B------:R-:W-:Y:S01]  /*151d0*/  FFMA.FTZ R20, R29, R20, R42 ;  /* 0x000000141d147223 */ /* 0x000fe2000001002a */
[----:B------:R-:W-:Y:S01]  /*151e0*/  FFMA.FTZ R19, R6, R19, R25 ;  /* 0x0000001306137223 */ /* 0x000fe20000010019 */
[----:B------:R-:W-:-:S02]  /*151f0*/  F2FP.BF16.F32.PACK_AB R8, R8, R15 ;  /* 0x0000000f0808723e */ /* 0x000fc400000010ff */
[----:B------:R-:W-:Y:S01]  /*15200*/  F2FP.BF16.F32.PACK_AB R15, R5, R18 ;  /* 0x00000012050f723e */ /* 0x000fe200000010ff */
[----:B------:R-:W-:Y:S01]  /*15210*/  IMAD.MOV.U32 R5, RZ, RZ, R7 ;  /* 0x000000ffff057224 */ /* 0x000fe200078e0007 */
[----:B------:R-:W-:Y:S02]  /*15220*/  F2FP.BF16.F32.PACK_AB R6, R19, R20 ;  /* 0x000000141306723e */ /* 0x000fe400000010ff */
[----:B------:R-:W-:Y:S02]  /*15230*/  MOV R4, R8 ;  /* 0x0000000800047202 */ /* 0x000fe40000000f00 */
[----:B------:R-:W-:Y:S02]  /*15240*/  MOV R7, R15 ;  /* 0x0000000f00077202 */ /* 0x000fe40000000f00 */
.L_x_838:
[----:B------:R-:W-:Y:S05]  /*15250*/  BSYNC.RECONVERGENT B0 ;  /* 0x0000000000007941 */ /* 0x000fea0003800200 */
.L_x_837:
[----:B-----5:R1:W-:Y:S02]  /*15260*/  STS.128 [R239+0x7000], R4 ;  /* 0x00700004ef007388 */ /* 0x0203e40000000c00 */
.L_x_824:
[----:B------:R-:W-:Y:S05]  /*15270*/  BSYNC.RECONVERGENT B2 ;  /* 0x0000000000027941 */ /* 0x000fea0003800200 */
.L_x_823:
[----:B-12-4-:R-:W-:-:S04]  /*15280*/  IADD3 R40, PT, PT, R114, 0x30, RZ ;  /* 0x0000003072287810 */ /* 0x016fc80007ffe0ff */
[----:B------:R-:W-:-:S13]  /*15290*/  ISETP.GE.AND P0, PT, R40, R33, PT ;  /* 0x000000212800720c */ /* 0x000fda0003f06270 */
[----:B------:R-:W-:Y:S05]  /*152a0*/  @P0 BRA `(.L_x_728) ;  /* 0x0000001400cc0947 */ /* 0x000fea0003800000 */
[----:B------:R-:W1:Y:S01]  /*152b0*/  LDC R8, c[0x0][0x440] ;  /* 0x00011000ff087b82 */ /* 0x000e620000000800 */
[----:B---3--:R-:W-:Y:S01]  /*152c0*/  IMAD.WIDE.U32 R36, R2, 0x60, R36 ;  /* 0x0000006002247825 */ /* 0x008fe200078e0024 */
[----:B------:R-:W-:Y:S03]  /*152d0*/  BSSY.RECONVERGENT B1, `(.L_x_839) ;  /* 0x000005e000017945 */ /* 0x000fe60003800200 */
[----:B------:R-:W-:-:S05]  /*152e0*/  IMAD R3, R3, 0x60, RZ ;  /* 0x0000006003037824 */ /* 0x000fca00078e02ff */
[----:B------:R-:W-:Y:S01]  /*152f0*/  IADD3 R37, PT, PT, R3, R37, RZ ;  /* 0x0000002503257210 */ /* 0x000fe20007ffe0ff */
[----:B------:R-:W-:Y:S01]  /*15300*/  IMAD R3, R31, 0x30, RZ ;  /* 0x000000301f037824 */ /* 0x000fe200078e02ff */
[----:B-1----:R-:W-:-:S13]  /*15310*/  ISETP.GE.AND P0, PT, R12, R8, PT ;  /* 0x000000080c00720c */ /* 0x002fda0003f06270 */
[----:B------:R1:W-:Y:S01]  /*15320*/  @P0 STS.128 [R239+0x1800], RZ ;  /* 0x001800ffef000388 */ /* 0x0003e20000000c00 */
[----:B------:R-:W-:Y:S05]  /*15330*/  @P0 BRA `(.L_x_840) ;  /* 0x00000004005c0947 */ /* 0x000fea0003800000 */
[----:B------:R2:W5:Y:S01]  /*15340*/  LDG.E.128 R24, desc[UR4][R36.64] ;  /* 0x0000000424187981 */ /* 0x000562000c1e1d00 */
[----:B------:R-:W-:Y:S01]  /*15350*/  ISETP.GE.AND P0, PT, R12, R0, PT ;  /* 0x000000000c00720c */ /* 0x000fe20003f06270 */
[----:B------:R-:W-:-:S12]  /*15360*/  BSSY.RECONVERGENT B0, `(.L_x_841) ;  /* 0x0000053000007945 */ /* 0x000fd80003800200 */
[----:B------:R-:W-:Y:S05]  /*15370*/  @P0 BRA `(.L_x_842) ;  /* 0x0000000400440947 */ /* 0x000fea0003800000 */
[----:B------:R-:W3:Y:S01]  /*15380*/  LDCU.64 UR8, c[0x0][0x4d0] ;  /* 0x00009a00ff0877ac */ /* 0x000ee20008000a00 */
        /* <DEDUP_REMOVED lines=9> */
[----:B---3--:R-:W-:-:S04]  /*15420*/  IADD3 R4, P1, PT, R15, UR8, RZ ;  /* 0x000000080f047c10 */ /* 0x008fc8000ff3e0ff */
[----:B------:R-:W-:Y:S01]  /*15430*/  IADD3.X R5, PT, PT, R2, UR9, RZ, P1, !PT ;  /* 0x0000000902057c10 */ /* 0x000fe20008ffe4ff */
[----:B------:R-:W3:Y:S01]  /*15440*/  LDCU.64 UR8, c[0x0][0x4c8] ;  /* 0x00009900ff0877ac */ /* 0x000ee20008000a00 */
[----:B------:R-:W-:-:S04]  /*15450*/  IMAD.WIDE R20, R17, 0x2, R36 ;  /* 0x0000000211147825 */ /* 0x000fc800078e0224 */
[----:B------:R-:W4:Y:S04]  /*15460*/  LDG.E.128 R4, desc[UR4][R4.64] ;  /* 0x0000000404047981 */ /* 0x000f28000c1e1d00 */
[----:B------:R-:W2:Y:S01]  /*15470*/  LDG.E.128 R20, desc[UR4][R20.64] ;  /* 0x0000000414147981 */ /* 0x000ea2000c1e1d00 */
[----:B---3--:R-:W-:-:S04]  /*15480*/  IADD3 R16, P1, PT, R15, UR8, RZ ;  /* 0x000000080f107c10 */ /* 0x008fc8000ff3e0ff */
[----:B------:R-:W-:-:S06]  /*15490*/  IADD3.X R17, PT, PT, R2, UR9, RZ, P1, !PT ;  /* 0x0000000902117c10 */ /* 0x000fcc0008ffe4ff */
[----:B------:R-:W3:Y:S01]  /*154a0*/  LDG.E.128 R16, desc[UR4][R16.64] ;  /* 0x0000000410107981 */ /* 0x000ee2000c1e1d00 */
[C---:B-----5:R-:W-:Y:S01]  /*154b0*/  IMAD.U32 R29, R24.reuse, 0x10000, RZ ;  /* 0x00010000181d7824 */ /* 0x060fe200078e00ff */
[----:B------:R-:W-:Y:S01]  /*154c0*/  LOP3.LUT R15, R24, 0xffff0000, RZ, 0xc0, !PT ;  /* 0xffff0000180f7812 */ /* 0x000fe200078ec0ff */
[C---:B------:R-:W-:Y:S01]  /*154d0*/  IMAD.U32 R31, R26.reuse, 0x10000, RZ ;  /* 0x000100001a1f7824 */ /* 0x040fe200078e00ff */
[----:B------:R-:W-:Y:S01]  /*154e0*/  LOP3.LUT R2, R25, 0xffff0000, RZ, 0xc0, !PT ;  /* 0xffff000019027812 */ /* 0x000fe200078ec0ff */
[----:B------:R-:W-:Y:S01]  /*154f0*/  IMAD.U32 R39, R27, 0x10000, RZ ;  /* 0x000100001b277824 */ /* 0x000fe200078e00ff */
[----:B------:R-:W-:Y:S02]  /*15500*/  SHF.L.U32 R33, R25, 0x10, RZ ;  /* 0x0000001019217819 */ /* 0x000fe400000006ff */
[----:B------:R-:W-:Y:S02]  /*15510*/  LOP3.LUT R25, R26, 0xffff0000, RZ, 0xc0, !PT ;  /* 0xffff00001a197812 */ /* 0x000fe400078ec0ff */
[----:B------:R-:W-:Y:S01]  /*15520*/  LOP3.LUT R24, R27, 0xffff0000, RZ, 0xc0, !PT ;  /* 0xffff00001b187812 */ /* 0x000fe200078ec0ff */
[----:B----4-:R-:W-:Y:S01]  /*15530*/  IMAD.U32 R41, R6, 0x10000, RZ ;  /* 0x0001000006297824 */ /* 0x010fe200078e00ff */
[----:B------:R-:W-:-:S02]  /*15540*/  SHF.L.U32 R27, R4, 0x10, RZ ;  /* 0x00000010041b7819 */ /* 0x000fc400000006ff */
[----:B------:R-:W-:Y:S01]  /*15550*/  LOP3.LUT R26, R4, 0xffff0000, RZ, 0xc0, !PT ;  /* 0xffff0000041a7812 */ /* 0x000fe200078ec0ff */
[----:B------:R-:W-:Y:S01]  /*15560*/  IMAD.U32 R4, R5, 0x10000, RZ ;  /* 0x0001000005047824 */ /* 0x000fe200078e00ff */
[----:B------:R-:W-:Y:S01]  /*15570*/  LOP3.LUT R6, R6, 0xffff0000, RZ, 0xc0, !PT ;  /* 0xffff000006067812 */ /* 0x000fe200078ec0ff */
[----:B--2---:R-:W-:Y:S01]  /*15580*/  IMAD.U32 R43, R21, 0x10000, RZ ;  /* 0x00010000152b7824 */ /* 0x004fe200078e00ff */
        /* <DEDUP_REMOVED lines=9> */
[----:B------:R-:W-:Y:S01]  /*15620*/  @!P0 FADD.FTZ R26, -R26, -RZ ;  /* 0x800000ff1a1a8221 */ /* 0x000fe20000010100 */
[----:B------:R-:W-:Y:S01]  /*15630*/  LOP3.LUT R45, R20, 0xffff0000, RZ, 0xc0, !PT ;  /* 0xffff0000142d7812 */ /* 0x000fe200078ec0ff */
[C---:B------:R-:W-:Y:S01]  /*15640*/  IMAD.U32 R20, R23.reuse, 0x10000, RZ ;  /* 0x0001000017147824 */ /* 0x040fe200078e00ff */
[----:B------:R-:W-:Y:S01]  /*15650*/  SHF.L.U32 R46, R22, 0x10, RZ ;  /* 0x00000010162e7819 */ /* 0x000fe200000006ff */
[----:B------:R-:W-:Y:S01]  /*15660*/  @!P0 FADD.FTZ R4, -R4, -RZ ;  /* 0x800000ff04048221 */ /* 0x000fe20000010100 */
[----:B------:R-:W-:Y:S01]  /*15670*/  LOP3.LUT R22, R23, 0xffff0000, RZ, 0xc0, !PT ;  /* 0xffff000017167812 */ /* 0x000fe200078ec0ff */
[----:B------:R-:W-:Y:S01]  /*15680*/  @!P0 FADD.FTZ R42, -R42, -RZ ;  /* 0x800000ff2a2a8221 */ /* 0x000fe20000010100 */
[----:B------:R-:W-:Y:S01]  /*15690*/  @!P0 FADD.FTZ R7, -R7, -RZ ;  /* 0x800000ff07078221 */ /* 0x000fe20000010100 */
[----:B------:R-:W-:Y:S01]  /*156a0*/  FMUL.FTZ R6, R21, R6 ;  /* 0x0000000615067220 */ /* 0x000fe20000410000 */
[----:B---3--:R-:W-:-:S02]  /*156b0*/  IMAD.U32 R21, R16, 0x10000, RZ ;  /* 0x0001000010157824 */ /* 0x008fc400078e00ff */
[----:B------:R-:W-:Y:S01]  /*156c0*/  FMUL.FTZ R20, R20, R5 ;  /* 0x0000000514147220 */ /* 0x000fe20000410000 */
        /* <DEDUP_REMOVED lines=28> */
.L_x_842:
[----:B------:R-:W-:Y:S05]  /*15890*/  BSYNC.RECONVERGENT B0 ;  /* 0x0000000000007941 */ /* 0x000fea0003800200 */
.L_x_841:
[----:B-----5:R3:W-:Y:S02]  /*158a0*/  STS.128 [R239+0x1800], R24 ;  /* 0x00180018ef007388 */ /* 0x0207e40000000c00 */
.L_x_840:
[----:B------:R-:W-:Y:S05]  /*158b0*/  BSYNC.RECONVERGENT B1 ;  /* 0x0000000000017941 */ /* 0x000fea0003800200 */
.L_x_839:
[----:B------:R-:W-:Y:S01]  /*158c0*/  ISETP.GE.AND P0, PT, R11, R8, PT ;  /* 0x000000080b00720c */ /* 0x000fe20003f06270 */
[----:B------:R-:W-:-:S12]  /*158d0*/  BSSY.RECONVERGENT B1, `(.L_x_843) ;  /* 0x000005a000017945 */ /* 0x000fd80003800200 */
[----:B------:R4:W-:Y:S01]  /*158e0*/  @P0 STS.128 [R239+0x3800], RZ ;  /* 0x003800ffef000388 */ /* 0x0009e20000000c00 */
[----:B------:R-:W-:Y:S05]  /*158f0*/  @P0 BRA `(.L_x_844) ;  /* 0x00000004005c0947 */ /* 0x000fea0003800000 */
[----:B---3--:R3:W5:Y:S01]  /*15900*/  LDG.E.128 R24, desc[UR4][R36.64+0x80] ;  /* 0x0000800424187981 */ /* 0x008762000c1e1d00 */
        /* <DEDUP_REMOVED lines=18> */
[----:B------:R-:W4:Y:S01]  /*15a30*/  LDG.E.128 R20, desc[UR4][R20.64+0x80] ;  /* 0x0000800414147981 */ /* 0x000f22000c1e1d00 */
[----:B-1----:R-:W-:-:S04]  /*15a40*/  IADD3 R16, P1, PT, R15, UR8, RZ ;  /* 0x000000080f107c10 */ /* 0x002fc8000ff3e0ff */
        /* <DEDUP_REMOVED lines=10> */
[----:B--2---:R-:W-:Y:S01]  /*15af0*/  IMAD.U32 R41, R6, 0x10000, RZ ;  /* 0x0001000006297824 */ /* 0x004fe200078e00ff */
[----:B------:R-:W-:-:S02]  /*15b00*/  SHF.L.U32 R27, R4, 0x10, RZ ;  /* 0x00000010041b7819 */ /* 0x000fc400000006ff */
[----:B------:R-:W-:Y:S01]  /*15b10*/  LOP3.LUT R26, R4, 0xffff0000, RZ, 0xc0, !PT ;  /* 0xffff0000041a7812 */ /* 0x000fe200078ec0ff */
[----:B------:R-:W-:Y:S01]  /*15b20*/  IMAD.U32 R4, R5, 0x10000, RZ ;  /* 0x0001000005047824 */ /* 0x000fe200078e00ff */
[----:B------:R-:W-:Y:S01]  /*15b30*/  LOP3.LUT R6, R6, 0xffff0000, RZ, 0xc0, !PT ;  /* 0xffff000006067812 */ /* 0x000fe200078ec0ff */
        /* <DEDUP_REMOVED lines=49> */
.L_x_846:
[----:B------:R-:W-:Y:S05]  /*15e50*/  BSYNC.RECONVERGENT B0 ;  /* 0x0000000000007941 */ /* 0x000fea0003800200 */
.L_x_845:
[----:B-----5:R1:W-:Y:S02]  /*15e60*/  STS.128 [R239+0x3800], R24 ;  /* 0x00380018ef007388 */ /* 0x0203e40000000c00 */
.L_x_844:
[----:B------:R-:W-:Y:S05]  /*15e70*/  BSYNC.RECONVERGENT B1 ;  /* 0x0000000000017941 */ /* 0x000fea0003800200 */
.L_x_843:
[----:B------:R-:W-:Y:S01]  /*15e80*/  ISETP.GE.AND P0, PT, R10, R8, PT ;  /* 0x000000080a00720c */ /* 0x000fe20003f06270 */
[----:B------:R-:W-:-:S12]  /*15e90*/  BSSY.RECONVERGENT B1, `(.L_x_847) ;  /* 0x000005a000017945 */ /* 0x000fd80003800200 */
[----:B------:R1:W-:Y:S01]  /*15ea0*/  @P0 STS.128 [R239+0x5800], RZ ;  /* 0x005800ffef000388 */ /* 0x0003e20000000c00 */
[----:B------:R-:W-:Y:S05]  /*15eb0*/  @P0 BRA `(.L_x_848) ;  /* 0x00000004005c0947 */ /* 0x000fea0003800000 */
[----:B-1-3--:R1:W5:Y:S01]  /*15ec0*/  LDG.E.128 R24, desc[UR4][R36.64+0x100] ;  /* 0x0001000424187981 */ /* 0x00a362000c1e1d00 */
        /* <DEDUP_REMOVED lines=17> */
[----:B------:R-:W2:Y:S04]  /*15fe0*/  LDG.E.128 R4, desc[UR4][R4.64+0x100] ;  /* 0x0001000404047981 */ /* 0x000ea8000c1e1d00 */
[----:B------:R-:W4:Y:S01]  /*15ff0*/  LDG.E.128 R20, desc[UR4][R20.64+0x100] ;  /* 0x0001000414147981 */ /* 0x000f22000c1e1d00 */
        /* <DEDUP_REMOVED lines=65> */
.L_x_850:
[----:B------:R-:W-:Y:S05]  /*16410*/  BSYNC.RECONVERGENT B0 ;  /* 0x0000000000007941 */ /* 0x000fea0003800200 */
.L_x_849:
[----:B-----5:R3:W-:Y:S02]  /*16420*/  STS.128 [R239+0x5800], R24 ;  /* 0x00580018ef007388 */ /* 0x0207e40000000c00 */
.L_x_848:
[----:B------:R-:W-:Y:S05]  /*16430*/  BSYNC.RECONVERGENT B1 ;  /* 0x0000000000017941 */ /* 0x000fea0003800200 */
.L_x_847:
        /* <DEDUP_REMOVED lines=11> */
[----:B------:R-:W-:Y:S02]  /*164f0*/  SEL R34, R34, RZ, P0 ;  /* 0x000000ff22227207 */ /* 0x000fe40000000000 */
[----:B------:R-:W-:Y:S02]  /*16500*/  IADD3 R2, P2, P1, R0, R14, R3 ;  /* 0x0000000e00027210 */ /* 0x000fe4000795e003 */
[----:B------:R-:W-:-:S02]  /*16510*/  SEL R35, R35, R32, !P0 ;  /* 0x0000002023237207 */ /* 0x000fc40004000000 */
[----:B------:R-:W-:Y:S01]  /*16520*/  IADD3.X R15, PT, PT, R34, R28, R15, P2, P1 ;  /* 0x0000001c220f7210 */ /* 0x000fe200017e240f */
[C---:B------:R-:W-:Y:S02]  /*16530*/  IMAD.SHL.U32 R0, R2.reuse, 0x2, RZ ;  /* 0x0000000202007824 */ /* 0x040fe400078e00ff */
[----:B-1-3--:R-:W-:Y:S01]  /*16540*/  IMAD.WIDE R24, R35, 0x2, R36 ;  /* 0x0000000223187825 */ /* 0x00afe200078e0224 */
[----:B------:R-:W-:Y:S02]  /*16550*/  SHF.L.U64.HI R2, R2, 0x1, R15 ;  /* 0x0000000102027819 */ /* 0x000fe4000001020f */
[----:B--2---:R-:W-:-:S03]  /*16560*/  IADD3 R16, P1, PT, R0, UR8, RZ ;  /* 0x0000000800107c10 */ /* 0x004fc6000ff3e0ff */
[----:B------:R-:W2:Y:S01]  /*16570*/  LDG.E.128 R24, desc[UR4][R24.64+0x180] ;  /* 0x0001800418187981 */ /* 0x000ea2000c1e1d00 */
[----:B------:R-:W-:Y:S01]  /*16580*/  IADD3.X R17, PT, PT, R2, UR9, RZ, P1, !PT ;  /* 0x0000000902117c10 */ /* 0x000fe20008ffe4ff */
[----:B------:R-:W1:Y:S05]  /*16590*/  LDCU.64 UR8, c[0x0][0x4c8] ;  /* 0x00009900ff0877ac */ /* 0x000e6a0008000a00 */
[----:B------:R-:W3:Y:S01]  /*165a0*/  LDG.E.128 R16, desc[UR4][R16.64+0x180] ;  /* 0x0001800410107981 */ /* 0x000ee2000c1e1d00 */
[----:B-1----:R-:W-:-:S04]  /*165b0*/  IADD3 R20, P1, PT, R0, UR8, RZ ;  /* 0x0000000800147c10 */ /* 0x002fc8000ff3e0ff */
[----:B------:R-:W-:-:S06]  /*165c0*/  IADD3.X R21, PT, PT, R2, UR9, RZ, P1, !PT ;  /* 0x0000000902157c10 */ /* 0x000fcc0008ffe4ff */
[----:B------:R-:W4:Y:S01]  /*165d0*/  LDG.E.128 R20, desc[UR4][R20.64+0x180] ;  /* 0x0001800414147981 */ /* 0x000f22000c1e1d00 */
[C---:B-----5:R-:W-:Y:S01]  /*165e0*/  LOP3.LUT R0, R5.reuse, 0xffff0000, RZ, 0xc0, !PT ;  /* 0xffff000005007812 */ /* 0x060fe200078ec0ff */
[----:B------:R-:W-:Y:S01]  /*165f0*/  IMAD.U32 R8, R6, 0x10000, RZ ;  /* 0x0001000006087824 */ /* 0x000fe200078e00ff */
[----:B------:R-:W-:Y:S01]  /*16600*/  SHF.L.U32 R14, R5, 0x10, RZ ;  /* 0x00000010050e7819 */ /* 0x000fe200000006ff */
[----:B------:R-:W-:Y:S01]  /*16610*/  IMAD.U32 R3, R4, 0x10000, RZ ;  /* 0x0001000004037824 */ /* 0x000fe200078e00ff */
[----:B------:R-:W-:Y:S01]  /*16620*/  LOP3.LUT R5, R6, 0xffff0000, RZ, 0xc0, !PT ;  /* 0xffff000006057812 */ /* 0x000fe200078ec0ff */
[C---:B------:R-:W-:Y:S01]  /*16630*/  IMAD.U32 R28, R7.reuse, 0x10000, RZ ;  /* 0x00010000071c7824 */ /* 0x040fe200078e00ff */
[----:B------:R-:W-:Y:S02]  /*16640*/  LOP3.LUT R2, R4, 0xffff0000, RZ, 0xc0, !PT ;  /* 0xffff000004027812 */ /* 0x000fe400078ec0ff */
[----:B------:R-:W-:Y:S01]  /*16650*/  LOP3.LUT R4, R7, 0xffff0000, RZ, 0xc0, !PT ;  /* 0xffff000007047812 */ /* 0x000fe200078ec0ff */
[C---:B--2---:R-:W-:Y:S01]  /*16660*/  IMAD.U32 R6, R25.reuse, 0x10000, RZ ;  /* 0x0001000019067824 */ /* 0x044fe200078e00ff */
[----:B------:R-:W-:Y:S01]  /*16670*/  LOP3.LUT R31, R25, 0xffff0000, RZ, 0xc0, !PT ;  /* 0xffff0000191f7812 */ /* 0x000fe200078ec0ff */
[C---:B------:R-:W-:Y:S01]  /*16680*/  IMAD.U32 R29, R26.reuse, 0x10000, RZ ;  /* 0x000100001a1d7824 */ /* 0x040fe200078e00ff */
[----:B------:R-:W-:-:S02]  /*16690*/  LOP3.LUT R25, R26, 0xffff0000, RZ, 0xc0, !PT ;  /* 0xffff00001a197812 */ /* 0x000fc400078ec0ff */
[C---:B------:R-:W-:Y:S02]  /*166a0*/  SHF.L.U32 R15, R24.reuse, 0x10, RZ ;  /* 0x00000010180f7819 */ /* 0x040fe400000006ff */
[----:B------:R-:W-:Y:S01]  /*166b0*/  LOP3.LUT R7, R24, 0xffff0000, RZ, 0xc0, !PT ;  /* 0xffff000018077812 */ /* 0x000fe200078ec0ff */
[----:B---3--:R-:W-:Y:S01]  /*166c0*/  IMAD.U32 R26, R16, 0x10000, RZ ;  /* 0x00010000101a7824 */ /* 0x008fe200078e00ff */
[----:B------:R-:W-:Y:S02]  /*166d0*/  SHF.L.U32 R34, R18, 0x10, RZ ;  /* 0x0000001012227819 */ /* 0x000fe400000006ff */
[C---:B------:R-:W-:Y:S01]  /*166e0*/  SHF.L.U32 R24, R27.reuse, 0x10, RZ ;  /* 0x000000101b187819 */ /* 0x040fe200000006ff */
[----:B------:R-:W-:Y:S01]  /*166f0*/  @!P0 FADD.FTZ R26, -R26, -RZ ;  /* 0x800000ff1a1a8221 */ /* 0x000fe20000010100 */
[----:B------:R-:W-:Y:S01]  /*16700*/  LOP3.LUT R32, R27, 0xffff0000, RZ, 0xc0, !PT ;  /* 0xffff00001b207812 */ /* 0x000fe200078ec0ff */
[----:B------:R-:W-:Y:S01]  /*16710*/  IMAD.U32 R27, R17, 0x10000, RZ ;  /* 0x00010000111b7824 */ /* 0x000fe200078e00ff */
[----:B------:R-:W-:Y:S01]  /*16720*/  LOP3.LUT R16, R16, 0xffff0000, RZ, 0xc0, !PT ;  /* 0xffff000010107812 */ /* 0x000fe200078ec0ff */
[----:B------:R-:W-:Y:S01]  /*16730*/  FMUL.FTZ R26, R15, R26 ;  /* 0x0000001a0f1a7220 */ /* 0x000fe20000410000 */
[----:B------:R-:W-:Y:S01]  /*16740*/  LOP3.LUT R18, R18, 0xffff0000, RZ, 0xc0, !PT ;  /* 0xffff000012127812 */ /* 0x000fe200078ec0ff */
[----:B------:R-:W-:Y:S01]  /*16750*/  @!P0 FADD.FTZ R27, -R27, -RZ ;  /* 0x800000ff1b1b8221 */ /* 0x000fe20000010100 */
[----:B------:R-:W-:Y:S01]  /*16760*/  LOP3.LUT R36, R17, 0xffff0000, RZ, 0xc0, !PT ;  /* 0xffff000011247812 */ /* 0x000fe200078ec0ff */
[C---:B------:R-:W-:Y:S01]  /*16770*/  IMAD.U32 R17, R19.reuse, 0x10000, RZ ;  /* 0x0001000013117824 */ /* 0x040fe200078e00ff */
[----:B------:R-:W-:Y:S01]  /*16780*/  LOP3.LUT R19, R19, 0xffff0000, RZ, 0xc0, !PT ;  /* 0xffff000013137812 */ /* 0x000fe200078ec0ff */
[----:B------:R-:W-:Y:S01]  /*16790*/  @!P0 FADD.FTZ R16, -R16, -RZ ;  /* 0x800000ff10108221 */ /* 0x000fe20000010100 */
[----:B------:R-:W-:Y:S01]  /*167a0*/  @!P0 FADD.FTZ R18, -R18, -RZ ;  /* 0x800000ff12128221 */ /* 0x000fe20000010100 */
[----:B------:R-:W-:Y:S01]  /*167b0*/  @!P0 FADD.FTZ R36, -R36, -RZ ;  /* 0x800000ff24248221 */ /* 0x000fe20000010100 */
[----:B------:R-:W-:Y:S01]  /*167c0*/  @!P0 FADD.FTZ R17, -R17, -RZ ;  /* 0x800000ff11118221 */ /* 0x000fe20000010100 */
[----:B------:R-:W-:Y:S01]  /*167d0*/  FMUL.FTZ R7, R7, R16 ;  /* 0x0000001007077220 */ /* 0x000fe20000410000 */
[----:B------:R-:W-:Y:S01]  /*167e0*/  FMUL.FTZ R27, R6, R27 ;  /* 0x0000001b061b7220 */ /* 0x000fe20000410000 */
[----:B------:R-:W-:Y:S01]  /*167f0*/  FMUL.FTZ R18, R25, R18 ;  /* 0x0000001219127220 */ /* 0x000fe20000410000 */
[----:B------:R-:W-:Y:S01]  /*16800*/  @!P0 FADD.FTZ R34, -R34, -RZ ;  /* 0x800000ff22228221 */ /* 0x000fe20000010100 */
[----:B------:R-:W-:Y:S01]  /*16810*/  @!P0 FADD.FTZ R19, -R19, -RZ ;  /* 0x800000ff13138221 */ /* 0x000fe20000010100 */
[C---:B----4-:R-:W-:Y:S01]  /*16820*/  LOP3.LUT R15, R20.reuse, 0xffff0000, RZ, 0xc0, !PT ;  /* 0xffff0000140f7812 */ /* 0x050fe200078ec0ff */
[----:B------:R-:W-:Y:S01]  /*16830*/  IMAD.U32 R16, R20, 0x10000, RZ ;  /* 0x0001000014107824 */ /* 0x000fe200078e00ff */
[----:B------:R-:W-:Y:S01]  /*16840*/  SHF.L.U32 R6, R21, 0x10, RZ ;  /* 0x0000001015067819 */ /* 0x000fe200000006ff */
[----:B------:R-:W-:Y:S01]  /*16850*/  FMUL.FTZ R31, R31, R36 ;  /* 0x000000241f1f7220 */ /* 0x000fe20000410000 */
[----:B------:R-:W-:Y:S01]  /*16860*/  LOP3.LUT R25, R21, 0xffff0000, RZ, 0xc0, !PT ;  /* 0xffff000015197812 */ /* 0x000fe200078ec0ff */
[----:B------:R-:W-:Y:S01]  /*16870*/  FMUL.FTZ R17, R24, R17 ;  /* 0x0000001118117220 */ /* 0x000fe20000410000 */
[C---:B------:R-:W-:Y:S01]  /*16880*/  IMAD.U32 R24, R22.reuse, 0x10000, RZ ;  /* 0x0001000016187824 */ /* 0x040fe200078e00ff */
        /* <DEDUP_REMOVED lines=19> */
.L_x_852:
[----:B------:R-:W-:Y:S05]  /*169c0*/  BSYNC.RECONVERGENT B0 ;  /* 0x0000000000007941 */ /* 0x000fea0003800200 */
.L_x_851:
[----:B-----5:R1:W-:Y:S02]  /*169d0*/  STS.128 [R239+0x7800], R4 ;  /* 0x00780004ef007388 */ /* 0x0203e40000000c00 */
.L_x_728:
[----:B------:R-:W-:Y:S05]  /*169e0*/  BSYNC.RECONVERGENT B3 ;  /* 0x0000000000037941 */ /* 0x000fea0003800200 */
.L_x_720:
[----:B-12-4-:R-:W-:Y:S01]  /*169f0*/  IMAD.IADD R5, R68, 0x1, -R60 ;  /* 0x0000000144057824 */ /* 0x016fe200078e0a3c */
[----:B------:R-:W-:Y:S04]  /*16a00*/  BSSY.RECONVERGENT B0, `(.L_x_853) ;  /* 0x0000022000007945 */ /* 0x000fe80003800200 */
[-C--:B------:R-:W-:Y:S02]  /*16a10*/  ISETP.GE.AND P6, PT, R114, R5.reuse, PT ;  /* 0x000000057200720c */ /* 0x080fe40003fc6270 */
[-C--:B------:R-:W-:Y:S02]  /*16a20*/  ISETP.GE.AND P5, PT, R30, R5.reuse, PT ;  /* 0x000000051e00720c */ /* 0x080fe40003fa6270 */
[----:B------:R-:W-:-:S09]  /*16a30*/  ISETP.GE.AND P0, PT, R38, R5, PT ;  /* 0x000000052600720c */ /* 0x000fd20003f06270 */
[----:B------:R-:W-:Y:S05]  /*16a40*/  @P6 BRA `(.L_x_854) ;  /* 0x0000000000746947 */ /* 0x000fea0003800000 */
[----:B------:R-:W1:Y:S02]  /*16a50*/  LDCU UR7, c[0x0][0x440] ;  /* 0x00008800ff0777ac */ /* 0x000e640008000800 */
[----:B-1----:R-:W-:Y:S02]  /*16a60*/  ISETP.GE.AND P3, PT, R11, UR7, PT ;  /* 0x000000070b007c0c */ /* 0x002fe4000bf66270 */
[----:B------:R-:W-:Y:S02]  /*16a70*/  ISETP.GE.AND P2, PT, R10, UR7, PT ;  /* 0x000000070a007c0c */ /* 0x000fe4000bf46270 */
[----:B------:R-:W-:Y:S02]  /*16a80*/  ISETP.GE.AND P4, PT, R12, UR7, PT ;  /* 0x000000070c007c0c */ /* 0x000fe4000bf86270 */
[----:B------:R-:W-:-:S07]  /*16a90*/  ISETP.GE.AND P1, PT, R9, UR7, PT ;  /* 0x0000000709007c0c */ /* 0x000fce000bf26270 */
[--C-:B---3--:R-:W-:Y:S02]  /*16aa0*/  @!P3 IMAD.MOV.U32 R6, RZ, RZ, R226.reuse ;  /* 0x000000ffff06b224 */ /* 0x108fe400078e00e2 */
        /* <DEDUP_REMOVED lines=23> */
.L_x_854:
[----:B------:R-:W-:Y:S05]  /*16c20*/  BSYNC.RECONVERGENT B0 ;  /* 0x0000000000007941 */ /* 0x000fea0003800200 */
.L_x_853:
        /* <DEDUP_REMOVED lines=29> */
.L_x_856:
[----:B------:R-:W-:Y:S05]  /*16e00*/  BSYNC.RECONVERGENT B0 ;  /* 0x0000000000007941 */ /* 0x000fea0003800200 */
.L_x_855:
[----:B------:R-:W-:Y:S01]  /*16e10*/  BSSY.RECONVERGENT B0, `(.L_x_857) ;  /* 0x000001f000007945 */ /* 0x000fe20003800200 */
[----:B------:R-:W-:-:S03]  /*16e20*/  ISETP.GE.AND P5, PT, R40, R5, PT ;  /* 0x000000052800720c */ /* 0x000fc60003fa6270 */
[----:B------:R-:W-:Y:S10]  /*16e30*/  @P0 BRA `(.L_x_858) ;  /* 0x0000000000700947 */ /* 0x000ff40003800000 */
[----:B-12---:R-:W3:Y:S01]  /*16e40*/  LDC.64 R2, c[0x0][0x3b8] ;  /* 0x0000ee00ff027b82 */ /* 0x006ee20000000a00 */
[----:B------:R-:W1:Y:S02]  /*16e50*/  LDCU UR7, c[0x0][0x440] ;  /* 0x00008800ff0777ac */ /* 0x000e640008000800 */
[----:B-1----:R-:W-:Y:S02]  /*16e60*/  ISETP.GE.AND P3, PT, R12, UR7, PT ;  /* 0x000000070c007c0c */ /* 0x002fe4000bf66270 */
[----:B------:R-:W-:Y:S02]  /*16e70*/  ISETP.GE.AND P2, PT, R11, UR7, PT ;  /* 0x000000070b007c0c */ /* 0x000fe4000bf46270 */
[----:B------:R-:W-:Y:S02]  /*16e80*/  ISETP.GE.AND P1, PT, R10, UR7, PT ;  /* 0x000000070a007c0c */ /* 0x000fe4000bf26270 */
[----:B---3--:R-:W-:Y:S02]  /*16e90*/  LEA R6, P4, R2, R226, 0x6 ;  /* 0x000000e202067211 */ /* 0x008fe400078830ff */
[----:B------:R-:W-:-:S02]  /*16ea0*/  ISETP.GE.AND P0, PT, R9, UR7, PT ;  /* 0x0000000709007c0c */ /* 0x000fc4000bf06270 */
[----:B------:R-:W-:-:S05]  /*16eb0*/  LEA.HI.X R7, R2, R227, R3, 0x6, P4 ;  /* 0x000000e302077211 */ /* 0x000fca00020f3403 */
        /* <DEDUP_REMOVED lines=20> */
.L_x_858:
[----:B------:R-:W-:Y:S05]  /*17000*/  BSYNC.RECONVERGENT B0 ;  /* 0x0000000000007941 */ /* 0x000fea0003800200 */
.L_x_857:
[----:B------:R-:W-:Y:S04]  /*17010*/  BSSY.RECONVERGENT B0, `(.L_x_859) ;  /* 0x000001f000007945 */ /* 0x000fe80003800200 */
[----:B------:R-:W-:Y:S05]  /*17020*/  @P5 BRA `(.L_x_860) ;  /* 0x0000000000745947 */ /* 0x000fea0003800000 */
[----:B-12---:R-:W3:Y:S01]  /*17030*/  LDC.64 R2, c[0x0][0x3b8] ;  /* 0x0000ee00ff027b82 */ /* 0x006ee20000000a00 */
[----:B------:R-:W1:Y:S02]  /*17040*/  LDCU UR7, c[0x0][0x440] ;  /* 0x00008800ff0777ac */ /* 0x000e640008000800 */
[----:B-1----:R-:W-:Y:S02]  /*17050*/  ISETP.GE.AND P3, PT, R12, UR7, PT ;  /* 0x000000070c007c0c */ /* 0x002fe4000bf66270 */
[----:B------:R-:W-:Y:S02]  /*17060*/  ISETP.GE.AND P2, PT, R11, UR7, PT ;  /* 0x000000070b007c0c */ /* 0x000fe4000bf46270 */
[----:B------:R-:W-:Y:S01]  /*17070*/  ISETP.GE.AND P1, PT, R10, UR7, PT ;  /* 0x000000070a007c0c */ /* 0x000fe2000bf26270 */
[----:B---34-:R-:W-:Y:S01]  /*17080*/  IMAD.WIDE.U32 R6, R2, 0x60, R226 ;  /* 0x0000006002067825 */ /* 0x018fe200078e00e2 */
[----:B------:R-:W-:-:S03]  /*17090*/  ISETP.GE.AND P0, PT, R9, UR7, PT ;  /* 0x0000000709007c0c */ /* 0x000fc6000bf06270 */
[----:B------:R-:W-:-:S04]  /*170a0*/  IMAD R3, R3, 0x60, RZ ;  /* 0x0000006003037824 */ /* 0x000fc800078e02ff */
[----:B------:R-:W-:-:S05]  /*170b0*/  IMAD.IADD R7, R3, 0x1, R7 ;  /* 0x0000000103077824 */ /* 0x000fca00078e0207 */
        /* <DEDUP_REMOVED lines=20> */
.L_x_860:
[----:B------:R-:W-:Y:S05]  /*17200*/  BSYNC.RECONVERGENT B0 ;  /* 0x0000000000007941 */ /* 0x000fea0003800200 */
.L_x_859:
[----:B------:R-:W0:Y:S01]  /*17210*/  LDGDEPBAR ;  /* 0x00000000000079af */ /* 0x000e220000000000 */
[----:B------:R-:W5:Y:S01]  /*17220*/  LDCU UR7, c[0x0][0x508] ;  /* 0x0000a100ff0777ac */ /* 0x000f620008000800 */
[----:B-12---:R-:W-:Y:S01]  /*17230*/  LOP3.LUT R3, R76, 0x1f0, RZ, 0xc0, !PT ;  /* 0x000001f04c037812 */ /* 0x006fe200078ec0ff */
[C---:B------:R-:W-:Y:S01]  /*17240*/  IMAD.SHL.U32 R216, R66.reuse, 0x20, RZ ;  /* 0x0000002042d87824 */ /* 0x040fe200078e00ff */
[----:B------:R-:W-:Y:S01]  /*17250*/  SHF.R.U32.HI R0, RZ, 0x2, R66 ;  /* 0x00000002ff007819 */ /* 0x000fe20000011642 */
[----:B------:R-:W-:Y:S01]  /*17260*/  BSSY.RECONVERGENT B0, `(.L_x_861) ;  /* 0x000002e000007945 */ /* 0x000fe20003800200 */
[----:B------:R-:W-:Y:S01]  /*17270*/  IADD3 R78, PT, PT, R3, 0x1, R78 ;  /* 0x00000001034e7810 */ /* 0x000fe20007ffe04e */
[----:B------:R-:W-:Y:S01]  /*17280*/  IMAD.SHL.U32 R3, R66, 0x40, RZ ;  /* 0x0000004042037824 */ /* 0x000fe200078e00ff */
[----:B------:R-:W-:Y:S02]  /*17290*/  LOP3.LUT R2, R0, 0x7, RZ, 0xc0, !PT ;  /* 0x0000000700027812 */ /* 0x000fe400078ec0ff */
[----:B------:R-:W-:-:S02]  /*172a0*/  LOP3.LUT R216, R216, 0x7c00, RZ, 0xc0, !PT ;  /* 0x00007c00d8d87812 */ /* 0x000fc400078ec0ff */
[----:B------:R-:W-:Y:S02]  /*172b0*/  IADD3 R15, PT, PT, -R231, R78, R2 ;  /* 0x0000004ee70f7210 */ /* 0x000fe40007ffe102 */
[----:B------:R-:W-:Y:S02]  /*172c0*/  LOP3.LUT R0, R216, 0x200, R3, 0xf8, !PT ;  /* 0x00000200d8007812 */ /* 0x000fe400078ef803 */
[----:B-----5:R-:W-:-:S03]  /*172d0*/  IADD3 R15, PT, PT, R15, UR7, R68 ;  /* 0x000000070f0f7c10 */ /* 0x020fc6000fffe044 */
[----:B------:R-:W-:Y:S01]  /*172e0*/  IMAD.IADD R67, R67, 0x1, R0 ;  /* 0x0000000143437824 */ /* 0x000fe200078e0200 */
        /* <DEDUP_REMOVED lines=10> */
[----:B---34-:R-:W-:Y:S01]  /*17390*/  @!P1 IMAD.MOV.U32 R6, RZ, RZ, R228 ;  /* 0x000000ffff069224 */ /* 0x018fe200078e00e4 */
        /* <DEDUP_REMOVED lines=22> */
.L_x_862:
[----:B------:R1:W-:Y:S04]  /*17500*/  STS.128 [R239+0x10000], RZ ;  /* 0x010000ffef007388 */ /* 0x0003e80000000c00 */
[----:B------:R1:W-:Y:S04]  /*17510*/  STS.128 [R239+0x12000], RZ ;  /* 0x012000ffef007388 */ /* 0x0003e80000000c00 */
[----:B------:R1:W-:Y:S04]  /*17520*/  STS.128 [R239+0x14000], RZ ;  /* 0x014000ffef007388 */ /* 0x0003e80000000c00 */
[----:B------:R1:W-:Y:S02]  /*17530*/  STS.128 [R239+0x16000], RZ ;  /* 0x016000ffef007388 */ /* 0x0003e40000000c00 */
.L_x_863:
[----:B------:R-:W-:Y:S05]  /*17540*/  BSYNC.RECONVERGENT B0 ;  /* 0x0000000000007941 */ /* 0x000fea0003800200 */
.L_x_861:
[-C--:B------:R-:W-:Y:S01]  /*17550*/  ISETP.GE.AND P0, PT, R30, R5.reuse, PT ;  /* 0x000000051e00720c */ /* 0x080fe20003f06270 */
[----:B------:R-:W-:Y:S01]  /*17560*/  BSSY.RECONVERGENT B0, `(.L_x_864) ;  /* 0x0000026000007945 */ /* 0x000fe20003800200 */
[----:B------:R-:W-:Y:S02]  /*17570*/  LOP3.LUT R69, R69, 0x8, R66, 0x78, !PT ;  /* 0x0000000845457812 */ /* 0x000fe400078e7842 */
[----:B------:R-:W-:Y:S02]  /*17580*/  LOP3.LUT R0, R3, 0x400, RZ, 0xc0, !PT ;  /* 0x0000040003007812 */ /* 0x000fe400078ec0ff */
[-C--:B------:R-:W-:Y:S02]  /*17590*/  ISETP.GE.AND P6, PT, R38, R5.reuse, PT ;  /* 0x000000052600720c */ /* 0x080fe40003fc6270 */
[----:B------:R-:W-:Y:S01]  /*175a0*/  ISETP.GE.AND P5, PT, R40, R5, PT ;  /* 0x000000052800720c */ /* 0x000fe20003fa6270 */
[----:B------:R-:W-:-:S04]  /*175b0*/  IMAD R0, R69, 0x2, R0 ;  /* 0x0000000245007824 */ /* 0x000fc800078e0200 */
[----:B------:R1:W-:Y:S04]  /*175c0*/  @P0 STS.128 [R239+0x10800], RZ ;  /* 0x010800ffef000388 */ /* 0x0003e80000000c00 */
        /* <DEDUP_REMOVED lines=31> */
.L_x_865:
[----:B------:R-:W-:Y:S05]  /*177c0*/  BSYNC.RECONVERGENT B0 ;  /* 0x0000000000007941 */ /* 0x000fea0003800200 */
.L_x_864:
[----:B------:R1:W-:Y:S01]  /*177d0*/  @P6 STS.128 [R239+0x11000], RZ ;  /* 0x011000ffef006388 */ /* 0x0003e20000000c00 */
[----:B------:R-:W-:Y:S01]  /*177e0*/  BSSY.RECONVERGENT B0, `(.L_x_866) ;  /* 0x0000022000007945 */ /* 0x000fe20003800200 */
[----:B------:R-:W-:Y:S02]  /*177f0*/  LEA R103, R67, UR6, 0x1 ;  /* 0x0000000643677c11 */ /* 0x000fe4000f8e08ff */
[----:B------:R1:W-:Y:S04]  /*17800*/  @P6 STS.128 [R239+0x13000], RZ ;  /* 0x013000ffef006388 */ /* 0x0003e80000000c00 */
[----:B------:R1:W-:Y:S04]  /*17810*/  @P6 STS.128 [R239+0x15000], RZ ;  /* 0x015000ffef006388 */ /* 0x0003e80000000c00 */
[----:B------:R1:W-:Y:S01]  /*17820*/  @P6 STS.128 [R239+0x17000], RZ ;  /* 0x017000ffef006388 */ /* 0x0003e20000000c00 */
[----:B------:R-:W-:Y:S05]  /*17830*/  @P6 BRA `(.L_x_867) ;  /* 0x0000000000706947 */ /* 0x000fea0003800000 */
[----:B-1----:R-:W2:Y:S01]  /*17840*/  LDC.64 R4, c[0x0][0x3c0] ;  /* 0x0000f000ff047b82 */ /* 0x002ea20000000a00 */
[----:B------:R-:W1:Y:S02]  /*17850*/  LDCU UR7, c[0x0][0x440] ;  /* 0x00008800ff0777ac */ /* 0x000e640008000800 */
[----:B-1----:R-:W-:Y:S02]  /*17860*/  ISETP.GE.AND P3, PT, R12, UR7, PT ;  /* 0x000000070c007c0c */ /* 0x002fe4000bf66270 */
[----:B------:R-:W-:Y:S02]  /*17870*/  ISETP.GE.AND P2, PT, R11, UR7, PT ;  /* 0x000000070b007c0c */ /* 0x000fe4000bf46270 */
[----:B------:R-:W-:Y:S02]  /*17880*/  ISETP.GE.AND P1, PT, R10, UR7, PT ;  /* 0x000000070a007c0c */ /* 0x000fe4000bf26270 */
[----:B--234-:R-:W-:Y:S02]  /*17890*/  LEA R6, P4, R4, R228, 0x6 ;  /* 0x000000e404067211 */ /* 0x01cfe400078830ff */
        /* <DEDUP_REMOVED lines=22> */
.L_x_867:
[----:B------:R-:W-:Y:S05]  /*17a00*/  BSYNC.RECONVERGENT B0 ;  /* 0x0000000000007941 */ /* 0x000fea0003800200 */
.L_x_866:
[----:B------:R1:W-:Y:S01]  /*17a10*/  @P5 STS.128 [R239+0x11800], RZ ;  /* 0x011800ffef005388 */ /* 0x0003e20000000c00 */
[----:B------:R-:W-:Y:S03]  /*17a20*/  BSSY.RECONVERGENT B0, `(.L_x_868) ;  /* 0x0000022000007945 */ /* 0x000fe60003800200 */
        /* <DEDUP_REMOVED lines=8> */
[----:B------:R-:W-:Y:S01]  /*17ab0*/  ISETP.GE.AND P1, PT, R10, UR7, PT ;  /* 0x000000070a007c0c */ /* 0x000fe2000bf26270 */
[----:B--234-:R-:W-:Y:S01]  /*17ac0*/  IMAD.WIDE.U32 R6, R4, 0x60, R228 ;  /* 0x0000006004067825 */ /* 0x01cfe200078e00e4 */
        /* <DEDUP_REMOVED lines=23> */
.L_x_869:
[----:B------:R-:W-:Y:S05]  /*17c40*/  BSYNC.RECONVERGENT B0 ;  /* 0x0000000000007941 */ /* 0x000fea0003800200 */
.L_x_868:
[----:B------:R-:W-:Y:S01]  /*17c50*/  LDSM.16.M88.4 R80, [R103] ;  /* 0x000000006750783b */ /* 0x000fe20000000200 */
[----:B------:R-:W-:Y:S01]  /*17c60*/  IMAD.MOV.U32 R8, RZ, RZ, 0x20 ;  /* 0x00000020ff087424 */ /* 0x000fe200078e00ff */
[----:B------:R-:W-:Y:S01]  /*17c70*/  LOP3.LUT P1, RZ, R66, 0x2, RZ, 0xc0, !PT ;  /* 0x0000000242ff7812 */ /* 0x000fe2000782c0ff */
[----:B------:R-:W-:Y:S01]  /*17c80*/  VIADD R71, R0, UR6 ;  /* 0x0000000600477c36 */ /* 0x000fe20008000000 */
[----:B------:R-:W5:Y:S01]  /*17c90*/  LDSM.16.M88.4 R76, [R0+UR6+0x8000] ;  /* 0x00800006004c783b */ /* 0x000f620008000200 */
[----:B------:R-:W-:Y:S02]  /*17ca0*/  LOP3.LUT P0, RZ, R66, 0x4, RZ, 0xc0, !PT ;  /* 0x0000000442ff7812 */ /* 0x000fe4000780c0ff */
[----:B------:R-:W-:Y:S01]  /*17cb0*/  SEL R8, R8, 0xffffffe0, !P1 ;  /* 0xffffffe008087807 */ /* 0x000fe20004800000 */
[----:B--2---:R-:W2:Y:S01]  /*17cc0*/  LDSM.16.M88.4 R16, [R0+UR6+0x8800] ;  /* 0x008800060010783b */ /* 0x004ea20008000200 */
[----:B------:R-:W-:Y:S02]  /*17cd0*/  MOV R184, 0x40 ;  /* 0x0000004000b87802 */ /* 0x000fe40000000f00 */
[----:B------:R-:W-:Y:S01]  /*17ce0*/  ISETP.NE.AND P6, PT, R165, 0x1, PT ;  /* 0x00000001a500780c */ /* 0x000fe20003fc5270 */
[--C-:B------:R-:W-:Y:S01]  /*17cf0*/  IMAD.IADD R14, R103, 0x1, R8.reuse ;  /* 0x00000001670e7824 */ /* 0x100fe200078e0208 */
[----:B------:R-:W2:Y:S01]  /*17d00*/  LDSM.16.M88.4 R52, [R0+UR6+0x9000] ;  /* 0x009000060034783b */ /* 0x000ea20008000200 */
[----:B------:R-:W-:Y:S01]  /*17d10*/  IMAD.IADD R2, R71, 0x1, R8 ;  /* 0x0000000147027824 */ /* 0x000fe200078e0208 */
[----:B------:R-:W-:-:S02]  /*17d20*/  SEL R184, R184, 0xffffffc0, !P0 ;  /* 0xffffffc0b8b87807 */ /* 0x000fc40004000000 */
[----:B---3--:R-:W3:Y:S03]  /*17d30*/  LDSM.16.M88.4 R36, [R0+UR6+0x9800] ;  /* 0x009800060024783b */ /* 0x008ee60008000200 */
[--C-:B------:R-:W-:Y:S01]  /*17d40*/  IMAD.IADD R101, R103, 0x1, R184.reuse ;  /* 0x0000000167657824 */ /* 0x100fe200078e02b8 */
[----:B------:R-:W-:Y:S01]  /*17d50*/  LDSM.16.M88.4 R44, [R14] ;  /* 0x000000000e2c783b */ /* 0x000fe20000000200 */
[----:B------:R-:W-:-:S03]  /*17d60*/  IMAD.IADD R71, R71, 0x1, R184 ;  /* 0x0000000147477824 */ /* 0x000fc600078e02b8 */
[----:B------:R-:W3:Y:S01]  /*17d70*/  LDSM.16.M88.4 R24, [R2+0x8000] ;  /* 0x008000000218783b */ /* 0x000ee20000000200 */
[C---:B------:R-:W-:Y:S01]  /*17d80*/  IADD3 R70, PT, PT, R8.reuse, R101, RZ ;  /* 0x0000006508467210 */ /* 0x040fe20007ffe0ff */
[----:B------:R-:W-:Y:S02]  /*17d90*/  IMAD.IADD R69, R8, 0x1, R71 ;  /* 0x0000000108457824 */ /* 0x000fe400078e0247 */
[----:B-1--4-:R-:W1:Y:S04]  /*17da0*/  LDSM.16.M88.4 R4, [R2+0x8800] ;  /* 0x008800000204783b */ /* 0x012e680000000200 */
[----:B------:R-:W4:Y:S04]  /*17db0*/  LDSM.16.M88.4 R92, [R2+0x9000] ;  /* 0x00900000025c783b */ /* 0x000f280000000200 */
[----:B------:R-:W4:Y:S04]  /*17dc0*/  LDSM.16.M88.4 R88, [R2+0x9800] ;  /* 0x009800000258783b */ /* 0x000f280000000200 */
[----:B------:R-:W-:Y:S01]  /*17dd0*/  LDSM.16.M88.4 R28, [R101] ;  /* 0x00000000651c783b */ /* 0x000fe20000000200 */
[C---:B-----5:R-:W-:Y:S03]  /*17de0*/  HMMA.16816.F32.BF16 R20, R80.reuse, R76, RZ ;  /* 0x0000004c5014723c */ /* 0x060fe600000418ff */
[----:B------:R-:W5:Y:S04]  /*17df0*/  LDSM.16.M88.4 R32, [R71+0x8000] ;  /* 0x008000004720783b */ /* 0x000f680000000200 */
[----:B------:R-:W-:Y:S01]  /*17e00*/  LDSM.16.M88.4 R40, [R71+0x9000] ;  /* 0x009000004728783b */ /* 0x000fe20000000200 */
[C---:B--2---:R-:W-:Y:S03]  /*17e10*/  HMMA.16816.F32.BF16 R72, R80.reuse, R16, RZ ;  /* 0x000000105048723c */ /* 0x044fe600000418ff */
[----:B------:R-:W-:Y:S04]  /*17e20*/  LDSM.16.M88.4 R84, [R70] ;  /* 0x000000004654783b */ /* 0x000fe80000000200 */
[----:B------:R-:W-:Y:S01]  /*17e30*/  LDSM.16.M88.4 R96, [R71+0xc000] ;  /* 0x00c000004760783b */ /* 0x000fe20000000200 */
[C---:B------:R-:W-:Y:S03]  /*17e40*/  HMMA.16816.F32.BF16 R64, R80.reuse, R18, RZ ;  /* 0x000000125040723c */ /* 0x040fe600000418ff */
[----:B------:R-:W2:Y:S04]  /*17e50*/  LDSM.16.M88.4 R16, [R71+0x8800] ;  /* 0x008800004710783b */ /* 0x000ea80000000200 */
[----:B------:R-:W0:Y:S01]  /*17e60*/  LDGDEPBAR ;  /* 0x00000000000079af */ /* 0x000e220000000000 */
[C---:B------:R-:W-:Y:S08]  /*17e70*/  HMMA.16816.F32.BF16 R76, R80.reuse, R78, RZ ;  /* 0x0000004e504c723c */ /* 0x040ff000000418ff */
[C---:B------:R-:W-:Y:S08]  /*17e80*/  HMMA.16816.F32.BF16 R56, R80.reuse, R52, RZ ;  /* 0x000000345038723c */ /* 0x040ff000000418ff */
[C---:B------:R-:W-:Y:S08]  /*17e90*/  HMMA.16816.F32.BF16 R52, R80.reuse, R54, RZ ;  /* 0x000000365034723c */ /* 0x040ff000000418ff */
[C---:B---3--:R-:W-:Y:S08]  /*17ea0*/  HMMA.16816.F32.BF16 R48, R80.reuse, R36, RZ ;  /* 0x000000245030723c */ /* 0x048ff000000418ff */
[----:B------:R-:W-:Y:S01]  /*17eb0*/  HMMA.16816.F32.BF16 R80, R80, R38, RZ ;  /* 0x000000265050723c */ /* 0x000fe200000418ff */
[----:B------:R-:W3:Y:S07]  /*17ec0*/  LDSM.16.M88.4 R36, [R71+0x9800] ;  /* 0x009800004724783b */ /* 0x000eee0000000200 */
[C---:B------:R-:W-:Y:S08]  /*17ed0*/  HMMA.16816.F32.BF16 R20, R44.reuse, R24, R20 ;  /* 0x000000182c14723c */ /* 0x040ff00000041814 */
[C---:B------:R-:W-:Y:S01]  /*17ee0*/  HMMA.16816.F32.BF16 R76, R44.reuse, R26, R76 ;  /* 0x0000001a2c4c723c */ /* 0x040fe2000004184c */
[----:B------:R-:W-:Y:S07]  /*17ef0*/  LDSM.16.M88.4 R24, [R69+0x8800] ;  /* 0x008800004518783b */ /* 0x000fee0000000200 */
[C---:B-1----:R-:W-:Y:S08]  /*17f00*/  HMMA.16816.F32.BF16 R72, R44.reuse, R4, R72 ;  /* 0x000000042c48723c */ /* 0x042ff00000041848 */
[C---:B------:R-:W-:Y:S01]  /*17f10*/  HMMA.16816.F32.BF16 R64, R44.reuse, R6, R64 ;  /* 0x000000062c40723c */ /* 0x040fe20000041840 */
[----:B------:R-:W1:Y:S07]  /*17f20*/  LDSM.16.M88.4 R4, [R69+0x8000] ;  /* 0x008000004504783b */ /* 0x000e6e0000000200 */
[C---:B----4-:R-:W-:Y:S08]  /*17f30*/  HMMA.16816.F32.BF16 R56, R44.reuse, R92, R56 ;  /* 0x0000005c2c38723c */ /* 0x050ff00000041838 */
[C---:B------:R-:W-:Y:S01]  /*17f40*/  HMMA.16816.F32.BF16 R52, R44.reuse, R94, R52 ;  /* 0x0000005e2c34723c */ /* 0x040fe20000041834 */
[----:B------:R-:W-:Y:S07]  /*17f50*/  LDSM.16.M88.4 R92, [R69+0x9000] ;  /* 0x00900000455c783b */ /* 0x000fee0000000200 */
[----:B------:R-:W-:Y:S08]  /*17f60*/  HMMA.16816.F32.BF16 R48, R44, R88, R48 ;  /* 0x000000582c30723c */ /* 0x000ff00000041830 */
[C---:B-----5:R-:W-:Y:S08]  /*17f70*/  HMMA.16816.F32.BF16 R20, R28.reuse, R32, R20 ;  /* 0x000000201c14723c */ /* 0x060ff00000041814 */
[C---:B------:R-:W-:Y:S01]  /*17f80*/  HMMA.16816.F32.BF16 R76, R28.reuse, R34, R76 ;  /* 0x000000221c4c723c */ /* 0x040fe2000004184c */
[----:B------:R-:W-:Y:S07]  /*17f90*/  LDSM.16.M88.4 R32, [R103+0x2000] ;  /* 0x002000006720783b */ /* 0x000fee0000000200 */
[C---:B--2---:R-:W-:Y:S08]  /*17fa0*/  HMMA.16816.F32.BF16 R72, R28.reuse, R16, R72 ;  /* 0x000000101c48723c */ /* 0x044ff00000041848 */
[----:B------:R-:W-:Y:S01]  /*17fb0*/  HMMA.16816.F32.BF16 R64, R28, R18, R64 ;  /* 0x000000121c40723c */ /* 0x000fe20000041840 */
[----:B------:R-:W2:Y:S07]  /*17fc0*/  LDSM.16.M88.4 R16, [R0+UR6+0xa000] ;  /* 0x00a000060010783b */ /* 0x000eae0008000200 */
[----:B------:R-:W-:Y:S01]  /*17fd0*/  HMMA.16816.F32.BF16 R44, R44, R90, R80 ;  /* 0x0000005a2c2c723c */ /* 0x000fe20000041850 */
[----:B------:R-:W4:Y:S04]  /*17fe0*/  LDSM.16.M88.4 R88, [R69+0x9800] ;  /* 0x009800004558783b */ /* 0x000f280000000200 */
[----:B------:R-:W5:Y:S03]  /*17ff0*/  LDSM.16.M88.4 R80, [R0+UR6+0xa800] ;  /* 0x00a800060050783b */ /* 0x000f660008000200 */
[C---:B------:R-:W-:Y:S08]  /*18000*/  HMMA.16816.F32.BF16 R56, R28.reuse, R40, R56 ;  /* 0x000000281c38723c */ /* 0x040ff00000041838 */
[C---:B------:R-:W-:Y:S01]  /*18010*/  HMMA.16816.F32.BF16 R52, R28.reuse, R42, R52 ;  /* 0x0000002a1c34723c */ /* 0x040fe20000041834 */
[----:B------:R-:W5:Y:S07]  /*18020*/  LDSM.16.M88.4 R40, [R0+UR6+0xb000] ;  /* 0x00b000060028783b */ /* 0x000f6e0008000200 */
[C---:B---3--:R-:W-:Y:S08]  /*18030*/  HMMA.16816.F32.BF16 R48, R28.reuse, R36, R48 ;  /* 0x000000241c30723c */ /* 0x048ff00000041830 */
[----:B------:R-:W-:Y:S01]  /*18040*/  HMMA.16816.F32.BF16 R44, R28, R38, R44 ;  /* 0x000000261c2c723c */ /* 0x000fe2000004182c */
[----:B------:R-:W3:Y:S04]  /*18050*/  LDSM.16.M88.4 R36, [R0+UR6+0xb800] ;  /* 0x00b800060024783b */ /* 0x000ee80008000200 */
[----:B------:R-:W-:Y:S03]  /*18060*/  LDSM.16.M88.4 R28, [R2+0xa000] ;  /* 0x00a00000021c783b */ /* 0x000fe60000000200 */
[C---:B-1----:R-:W-:Y:S08]  /*18070*/  HMMA.16816.F32.BF16 R20, R84.reuse, R4, R20 ;  /* 0x000000045414723c */ /* 0x042ff00000041814 */
[C---:B------:R-:W-:Y:S01]  /*18080*/  HMMA.16816.F32.BF16 R76, R84.reuse, R6, R76 ;  /* 0x00000006544c723c */ /* 0x040fe2000004184c */
[----:B------:R-:W1:Y:S07]  /*18090*/  LDSM.16.M88.4 R4, [R14+0x2000] ;  /* 0x002000000e04783b */ /* 0x000e6e0000000200 */
[C---:B------:R-:W-:Y:S08]  /*180a0*/  HMMA.16816.F32.BF16 R72, R84.reuse, R24, R72 ;  /* 0x000000185448723c */ /* 0x040ff00000041848 */
[----:B------:R-:W-:Y:S01]  /*180b0*/  HMMA.16816.F32.BF16 R64, R84, R26, R64 ;  /* 0x0000001a5440723c */ /* 0x000fe20000041840 */
[----:B------:R-:W1:Y:S07]  /*180c0*/  LDSM.16.M88.4 R24, [R2+0xa800] ;  /* 0x00a800000218783b */ /* 0x000e6e0000000200 */
[C---:B--2---:R-:W-:Y:S08]  /*180d0*/  HMMA.16816.F32.BF16 R20, R32.reuse, R16, R20 ;  /* 0x000000102014723c */ /* 0x044ff00000041814 */
[----:B------:R-:W-:Y:S01]  /*180e0*/  HMMA.16816.F32.BF16 R76, R32, R18, R76 ;  /* 0x00000012204c723c */ /* 0x000fe2000004184c */
[----:B------:R-:W2:Y:S07]  /*180f0*/  LDSM.16.M88.4 R16, [R2+0xb000] ;  /* 0x00b000000210783b */ /* 0x000eae0000000200 */
[C---:B------:R-:W-:Y:S08]  /*18100*/  HMMA.16816.F32.BF16 R56, R84.reuse, R92, R56 ;  /* 0x0000005c5438723c */ /* 0x040ff00000041838 */
[C---:B------:R-:W-:Y:S01]  /*18110*/  HMMA.16816.F32.BF16 R52, R84.reuse, R94, R52 ;  /* 0x0000005e5434723c */ /* 0x040fe20000041834 */
[----:B------:R-:W-:Y:S07]  /*18120*/  LDSM.16.M88.4 R92, [R101+0x4000] ;  /* 0x00400000655c783b */ /* 0x000fee0000000200 */
[C---:B----4-:R-:W-:Y:S08]  /*18130*/  HMMA.16816.F32.BF16 R48, R84.reuse, R88, R48 ;  /* 0x000000585430723c */ /* 0x050ff00000041830 */
[----:B------:R-:W-:Y:S01]  /*18140*/  HMMA.16816.F32.BF16 R44, R84, R90, R44 ;  /* 0x0000005a542c723c */ /* 0x000fe2000004182c */
[----:B------:R-:W4:Y:S04]  /*18150*/  LDSM.16.M88.4 R84, [R2+0xb800] ;  /* 0x00b800000254783b */ /* 0x000f280000000200 */
[----:B------:R-:W-:Y:S03]  /*18160*/  LDSM.16.M88.4 R88, [R69+0xb000] ;  /* 0x00b000004558783b */ /* 0x000fe60000000200 */
[C---:B-----5:R-:W-:Y:S08]  /*18170*/  HMMA.16816.F32.BF16 R72, R32.reuse, R80, R72 ;  /* 0x000000502048723c */ /* 0x060ff00000041848 */
[C---:B------:R-:W-:Y:S01]  /*18180*/  HMMA.16816.F32.BF16 R64, R32.reuse, R82, R64 ;  /* 0x000000522040723c */ /* 0x040fe20000041840 */
[----:B------:R-:W-:Y:S07]  /*18190*/  LDSM.16.M88.4 R80, [R71+0xa000] ;  /* 0x00a000004750783b */ /* 0x000fee0000000200 */
[C---:B------:R-:W-:Y:S08]  /*181a0*/  HMMA.16816.F32.BF16 R56, R32.reuse, R40, R56 ;  /* 0x000000282038723c */ /* 0x040ff00000041838 */
[C---:B------:R-:W-:Y:S01]  /*181b0*/  HMMA.16816.F32.BF16 R52, R32.reuse, R42, R52 ;  /* 0x0000002a2034723c */ /* 0x040fe20000041834 */
[----:B------:R-:W-:Y:S07]  /*181c0*/  LDSM.16.M88.4 R40, [R71+0xa800] ;  /* 0x00a800004728783b */ /* 0x000fee0000000200 */
[C---:B---3--:R-:W-:Y:S08]  /*181d0*/  HMMA.16816.F32.BF16 R48, R32.reuse, R36, R48 ;  /* 0x000000242030723c */ /* 0x048ff00000041830 */
        /* <DEDUP_REMOVED lines=9> */
[C---:B--2---:R-:W-:Y:S08]  /*18270*/  HMMA.16816.F32.BF16 R56, R4.reuse, R16, R56 ;  /* 0x000000100438723c */ /* 0x044ff00000041838 */
[C---:B------:R-:W-:Y:S01]  /*18280*/  HMMA.16816.F32.BF16 R52, R4.reuse, R18, R52 ;  /* 0x000000120434723c */ /* 0x040fe20000041834 */
[----:B------:R-:W2:Y:S07]  /*18290*/  LDSM.16.M88.4 R16, [R69+0xa000] ;  /* 0x00a000004510783b */ /* 0x000eae0000000200 */
[C---:B----4-:R-:W-:Y:S08]  /*182a0*/  HMMA.16816.F32.BF16 R48, R4.reuse, R84, R48 ;  /* 0x000000540430723c */ /* 0x050ff00000041830 */
[----:B------:R-:W-:Y:S01]  /*182b0*/  HMMA.16816.F32.BF16 R44, R4, R86, R44 ;  /* 0x00000056042c723c */ /* 0x000fe2000004182c */
[----:B------:R-:W3:Y:S04]  /*182c0*/  LDSM.16.M88.4 R4, [R69+0xa800] ;  /* 0x00a800004504783b */ /* 0x000ee80000000200 */
        /* <DEDUP_REMOVED lines=26> */
[----:B------:R-:W4:Y:S03]  /*18470*/  LDSM.16.M88.4 R24, [R2+0xd000] ;  /* 0x00d000000218783b */ /* 0x000f260000000200 */
        /* <DEDUP_REMOVED lines=12> */
[----:B------:R-:W5:Y:S03]  /*18540*/  LDSM.16.M88.4 R36, [R69+0xc000] ;  /* 0x00c000004524783b */ /* 0x000f660000000200 */
[C---:B---3--:R-:W-:Y:S08]  /*18550*/  HMMA.16816.F32.BF16 R20, R4.reuse, R32, R20 ;  /* 0x000000200414723c */ /* 0x048ff00000041814 */
[C---:B------:R-:W-:Y:S01]  /*18560*/  HMMA.16816.F32.BF16 R76, R4.reuse, R34, R76 ;  /* 0x00000022044c723c */ /* 0x040fe2000004184c */
[----:B------:R-:W3:Y:S07]  /*18570*/  LDSM.16.M88.4 R32, [R69+0xc800] ;  /* 0x00c800004520783b */ /* 0x000eee0000000200 */
[C---:B-1----:R-:W-:Y:S08]  /*18580*/  HMMA.16816.F32.BF16 R72, R4.reuse, R28, R72 ;  /* 0x0000001c0448723c */ /* 0x042ff00000041848 */
[C---:B------:R-:W-:Y:S01]  /*18590*/  HMMA.16816.F32.BF16 R64, R4.reuse, R30, R64 ;  /* 0x0000001e0440723c */ /* 0x040fe20000041840 */
[----:B------:R-:W1:Y:S07]  /*185a0*/  LDSM.16.M88.4 R28, [R69+0xd000] ;  /* 0x00d00000451c783b */ /* 0x000e6e0000000200 */
[C---:B----4-:R-:W-:Y:S08]  /*185b0*/  HMMA.16816.F32.BF16 R56, R4.reuse, R24, R56 ;  /* 0x000000180438723c */ /* 0x050ff00000041838 */
[C---:B------:R-:W-:Y:S01]  /*185c0*/  HMMA.16816.F32.BF16 R52, R4.reuse, R26, R52 ;  /* 0x0000001a0434723c */ /* 0x040fe20000041834 */
[----:B------:R-:W4:Y:S07]  /*185d0*/  LDSM.16.M88.4 R24, [R69+0xd800] ;  /* 0x00d800004518783b */ /* 0x000f2e0000000200 */
[C---:B--2---:R-:W-:Y:S08]  /*185e0*/  HMMA.16816.F32.BF16 R48, R4.reuse, R16, R48 ;  /* 0x000000100430723c */ /* 0x044ff00000041830 */
[----:B------:R-:W-:Y:S01]  /*185f0*/  HMMA.16816.F32.BF16 R44, R4, R18, R44 ;  /* 0x00000012042c723c */ /* 0x000fe2000004182c */
[----:B------:R-:W-:Y:S04]  /*18600*/  LDSM.16.M88.4 R16, [R103+0x6000] ;  /* 0x006000006710783b */ /* 0x000fe80000000200 */
[----:B------:R-:W2:Y:S03]  /*18610*/  LDSM.16.M88.4 R4, [R0+UR6+0xe000] ;  /* 0x00e000060004783b */ /* 0x000ea60008000200 */
[C---:B------:R-:W-:Y:S01]  /*18620*/  HMMA.16816.F32.BF16 R20, R92.reuse, R96, R20 ;  /* 0x000000605c14723c */ /* 0x040fe20000041814 */
[----:B------:R-:W-:Y:S07]  /*18630*/  LDSM.16.M88.4 R100, [R101+0x6000] ;  /* 0x006000006564783b */ /* 0x000fee0000000200 */
[C---:B------:R-:W-:Y:S08]  /*18640*/  HMMA.16816.F32.BF16 R76, R92.reuse, R98, R76 ;  /* 0x000000625c4c723c */ /* 0x040ff0000004184c */
        /* <DEDUP_REMOVED lines=8> */
[----:B------:R-:W2:Y:S04]  /*186d0*/  LDSM.16.M88.4 R80, [R0+UR6+0xe800] ;  /* 0x00e800060050783b */ /* 0x000ea80008000200 */
[----:B------:R1:W2:Y:S03]  /*186e0*/  LDSM.16.M88.4 R44, [R0+UR6+0xf000] ;  /* 0x00f00006002c783b */ /* 0x0002a60008000200 */
[C---:B-----5:R-:W-:Y:S08]  /*186f0*/  HMMA.16816.F32.BF16 R20, R40.reuse, R36, R20 ;  /* 0x000000242814723c */ /* 0x060ff00000041814 */
[C---:B------:R-:W-:Y:S01]  /*18700*/  HMMA.16816.F32.BF16 R76, R40.reuse, R38, R76 ;  /* 0x00000026284c723c */ /* 0x040fe2000004184c */
[----:B------:R-:W-:Y:S07]  /*18710*/  LDSM.16.M88.4 R36, [R2+0xf000] ;  /* 0x00f000000224783b */ /* 0x000fee0000000200 */
[----:B---3--:R-:W-:Y:S01]  /*18720*/  HMMA.16816.F32.BF16 R72, R40, R32, R72 ;  /* 0x000000202848723c */ /* 0x008fe20000041848 */
[----:B-1----:R-:W-:-:S07]  /*18730*/  VIMNMX R0, PT, PT, R15, R68, PT ;  /* 0x000000440f007248 */ /* 0x002fce0003fe0100 */
[C---:B------:R-:W-:Y:S01]  /*18740*/  HMMA.16816.F32.BF16 R64, R40.reuse, R34, R64 ;  /* 0x000000222840723c */ /* 0x040fe20000041840 */
[----:B------:R-:W-:Y:S07]  /*18750*/  LDSM.16.M88.4 R32, [R14+0x6000] ;  /* 0x006000000e20783b */ /* 0x000fee0000000200 */
[C---:B------:R-:W-:Y:S08]  /*18760*/  HMMA.16816.F32.BF16 R56, R40.reuse, R28, R56 ;  /* 0x0000001c2838723c */ /* 0x040ff00000041838 */
[C---:B------:R-:W-:Y:S01]  /*18770*/  HMMA.16816.F32.BF16 R52, R40.reuse, R30, R52 ;  /* 0x0000001e2834723c */ /* 0x040fe20000041834 */
[----:B------:R-:W1:Y:S07]  /*18780*/  LDSM.16.M88.4 R28, [R2+0xe000] ;  /* 0x00e00000021c783b */ /* 0x000e6e0000000200 */
[C---:B----4-:R-:W-:Y:S08]  /*18790*/  HMMA.16816.F32.BF16 R48, R40.reuse, R24, R48 ;  /* 0x000000182830723c */ /* 0x050ff00000041830 */
[----:B------:R-:W-:Y:S01]  /*187a0*/  HMMA.16816.F32.BF16 R92, R40, R26, R92 ;  /* 0x0000001a285c723c */ /* 0x000fe2000004185c */
[----:B------:R-:W3:Y:S04]  /*187b0*/  LDSM.16.M88.4 R24, [R2+0xe800] ;  /* 0x00e800000218783b */ /* 0x000ee80000000200 */
[----:B------:R-:W-:Y:S03]  /*187c0*/  LDSM.16.M88.4 R40, [R71+0xf000] ;  /* 0x00f000004728783b */ /* 0x000fe60000000200 */
[C---:B--2---:R-:W-:Y:S08]  /*187d0*/  HMMA.16816.F32.BF16 R20, R16.reuse, R4, R20 ;  /* 0x000000041014723c */ /* 0x044ff00000041814 */
[C---:B------:R-:W-:Y:S01]  /*187e0*/  HMMA.16816.F32.BF16 R76, R16.reuse, R6, R76 ;  /* 0x00000006104c723c */ /* 0x040fe2000004184c */
[----:B------:R2:W4:Y:S07]  /*187f0*/  LDSM.16.M88.4 R4, [R2+0xf800] ;  /* 0x00f800000204783b */ /* 0x00052e0000000200 */
[C---:B------:R-:W-:Y:S08]  /*18800*/  HMMA.16816.F32.BF16 R72, R16.reuse, R80, R72 ;  /* 0x000000501048723c */ /* 0x040ff00000041848 */
[C---:B------:R-:W-:Y:S01]  /*18810*/  HMMA.16816.F32.BF16 R64, R16.reuse, R82, R64 ;  /* 0x000000521040723c */ /* 0x040fe20000041840 */
[----:B------:R-:W5:Y:S07]  /*18820*/  LDSM.16.M88.4 R80, [R71+0xe000] ;  /* 0x00e000004750783b */ /* 0x000f6e0000000200 */
[----:B------:R-:W-:Y:S01]  /*18830*/  HMMA.16816.F32.BF16 R56, R16, R44, R56 ;  /* 0x0000002c1038723c */ /* 0x000fe20000041838 */
[----:B--2---:R-:W-:-:S07]  /*18840*/  VIADDMNMX R2, R15, 0x8, R68, PT ;  /* 0x000000080f027846 */ /* 0x004fce0003800144 */
[C---:B------:R-:W-:Y:S01]  /*18850*/  HMMA.16816.F32.BF16 R52, R16.reuse, R46, R52 ;  /* 0x0000002e1034723c */ /* 0x040fe20000041834 */
[----:B------:R-:W2:Y:S07]  /*18860*/  LDSM.16.M88.4 R44, [R71+0xe800] ;  /* 0x00e80000472c783b */ /* 0x000eae0000000200 */
[C---:B------:R-:W-:Y:S08]  /*18870*/  HMMA.16816.F32.BF16 R48, R16.reuse, R84, R48 ;  /* 0x000000541030723c */ /* 0x040ff00000041830 */
[----:B------:R-:W-:Y:S01]  /*18880*/  HMMA.16816.F32.BF16 R92, R16, R86, R92 ;  /* 0x00000056105c723c */ /* 0x000fe2000004185c */
[----:B------:R-:W2:Y:S04]  /*18890*/  LDSM.16.M88.4 R16, [R71+0xf800] ;  /* 0x00f800004710783b */ /* 0x000ea80000000200 */
[----:B------:R-:W-:Y:S03]  /*188a0*/  LDSM.16.M88.4 R84, [R70+0x6000] ;  /* 0x006000004654783b */ /* 0x000fe60000000200 */
[C---:B-1----:R-:W-:Y:S08]  /*188b0*/  HMMA.16816.F32.BF16 R20, R32.reuse, R28, R20 ;  /* 0x0000001c2014723c */ /* 0x042ff00000041814 */
[C---:B------:R-:W-:Y:S01]  /*188c0*/  HMMA.16816.F32.BF16 R76, R32.reuse, R30, R76 ;  /* 0x0000001e204c723c */ /* 0x040fe2000004184c */
[----:B------:R-:W-:Y:S07]  /*188d0*/  LDSM.16.M88.4 R28, [R69+0xe800] ;  /* 0x00e80000451c783b */ /* 0x000fee0000000200 */
[C---:B---3--:R-:W-:Y:S08]  /*188e0*/  HMMA.16816.F32.BF16 R72, R32.reuse, R24, R72 ;  /* 0x000000182048723c */ /* 0x048ff00000041848 */
[C---:B------:R-:W-:Y:S01]  /*188f0*/  HMMA.16816.F32.BF16 R64, R32.reuse, R26, R64 ;  /* 0x0000001a2040723c */ /* 0x040fe20000041840 */
[----:B------:R-:W-:Y:S07]  /*18900*/  LDSM.16.M88.4 R24, [R69+0xf000] ;  /* 0x00f000004518783b */ /* 0x000fee0000000200 */
[C---:B------:R-:W-:Y:S08]  /*18910*/  HMMA.16816.F32.BF16 R56, R32.reuse, R36, R56 ;  /* 0x000000242038723c */ /* 0x040ff00000041838 */
[----:B------:R-:W-:Y:S01]  /*18920*/  HMMA.16816.F32.BF16 R52, R32, R38, R52 ;  /* 0x000000262034723c */ /* 0x000fe20000041834 */
[----:B------:R-:W1:Y:S01]  /*18930*/  LDSM.16.M88.4 R36, [R69+0xe000] ;  /* 0x00e000004524783b */ /* 0x000e620000000200 */
[----:B------:R-:W-:-:S06]  /*18940*/  DEPBAR.LE SB0, 0x0 ;  /* 0x000080000000791a */ /* 0x000fcc0000000000 */
[C---:B----4-:R-:W-:Y:S08]  /*18950*/  HMMA.16816.F32.BF16 R48, R32.reuse, R4, R48 ;  /* 0x000000042030723c */ /* 0x050ff00000041830 */
[----:B------:R-:W-:Y:S08]  /*18960*/  HMMA.16816.F32.BF16 R92, R32, R6, R92 ;  /* 0x00000006205c723c */ /* 0x000ff0000004185c */
[C---:B-----5:R-:W-:Y:S08]  /*18970*/  HMMA.16816.F32.BF16 R20, R100.reuse, R80, R20 ;  /* 0x000000506414723c */ /* 0x060ff00000041814 */
[C---:B------:R-:W-:Y:S08]  /*18980*/  HMMA.16816.F32.BF16 R76, R100.reuse, R82, R76 ;  /* 0x00000052644c723c */ /* 0x040ff0000004184c */
[C---:B--2---:R-:W-:Y:S08]  /*18990*/  HMMA.16816.F32.BF16 R72, R100.reuse, R44, R72 ;  /* 0x0000002c6448723c */ /* 0x044ff00000041848 */
        /* <DEDUP_REMOVED lines=18> */
[----:B------:R-:W1:Y:S01]  /*18ac0*/  LDCU UR10, c[0x0][0x3b8] ;  /* 0x00007700ff0a77ac */ /* 0x000e620008000800 */
[----:B------:R-:W-:Y:S02]  /*18ad0*/  UMOV UR8, URZ ;  /* 0x000000ff00087c82 */ /* 0x000fe40008000000 */
[----:B------:R-:W-:Y:S01]  /*18ae0*/  IADD3 R5, P2, PT, RZ, -UR8, RZ ;  /* 0x80000008ff057c10 */ /* 0x000fe2000ff5e0ff */
[----:B-1----:R-:W-:-:S06]  /*18af0*/  USHF.L.U32 UR7, UR10, 0x6, URZ ;  /* 0x000000060a077899 */ /* 0x002fcc00080006ff */
[----:B------:R-:W-:-:S05]  /*18b00*/  IMAD.X R4, RZ, RZ, ~UR7, P2 ;  /* 0x80000007ff047e24 */ /* 0x000fca00090e06ff */
[----:B------:R-:W-:-:S04]  /*18b10*/  SHF.R.S64 R5, R5, 0x1f, R4 ;  /* 0x0000001f05057819 */ /* 0x000fc80000001004 */
[----:B------:R-:W-:-:S04]  /*18b20*/  IADD3 R226, P2, PT, R5, R226, RZ ;  /* 0x000000e205e27210 */ /* 0x000fc80007f5e0ff */
[----:B------:R-:W-:Y:S01]  /*18b30*/  LEA.HI.X.SX32 R227, R4, R227, 0x1, P2 ;  /* 0x000000e304e37211 */ /* 0x000fe200010f0eff */
[----:B------:R-:W-:Y:S08]  /*18b40*/  BRA `(.L_x_872) ;  /* 0x0000000000f07947 */ /* 0x000ff00003800000 */
.L_x_871:
[----:B------:R-:W1:Y:S01]  /*18b50*/  LDC R5, c[0x0][0x4f0] ;  /* 0x00013c00ff057b82 */ /* 0x000e620000000800 */
[----:B------:R-:W-:Y:S01]  /*18b60*/  IADD3 R18, PT, PT, R61, -0x80, RZ ;  /* 0xffffff803d127810 */ /* 0x000fe20007ffe0ff */
[----:B------:R-:W2:Y:S01]  /*18b70*/  LDCU.64 UR10, c[0x0][0x3b8] ;  /* 0x00007700ff0a77ac */ /* 0x000ea20008000a00 */
[----:B------:R-:W-:Y:S02]  /*18b80*/  IABS R14, R60 ;  /* 0x0000003c000e7213 */ /* 0x000fe40000000000 */
[----:B------:R-:W-:Y:S01]  /*18b90*/  IABS R6, R18 ;  /* 0x0000001200067213 */ /* 0x000fe20000000000 */
[----:B------:R-:W3:Y:S01]  /*18ba0*/  LDCU.64 UR8, c[0x0][0x3a0] ;  /* 0x00007400ff0877ac */ /* 0x000ee20008000a00 */
        /* <DEDUP_REMOVED lines=37> */
[----:B------:R-:W4:Y:S04]  /*18e00*/  LDG.E R15, desc[UR4][R18.64] ;  /* 0x00000004120f7981 */ /* 0x000f28000c1e1900 */
[----:B------:R-:W4:Y:S01]  /*18e10*/  LDG.E R4, desc[UR4][R16.64] ;  /* 0x0000000410047981 */ /* 0x000f22000c1e1900 */
[----:B------:R-:W-:-:S04]  /*18e20*/  IMAD.IADD R6, R7, 0x1, -R6 ;  /* 0x0000000107067824 */ /* 0x000fc800078e0a06 */
[----:B------:R-:W-:-:S05]  /*18e30*/  IMAD R6, R6, R5, -0x40 ;  /* 0xffffffc006067424 */ /* 0x000fca00078e0205 */
[----:B------:R-:W-:-:S05]  /*18e40*/  SHF.R.S32.HI R5, RZ, 0x1f, R6 ;  /* 0x0000001fff057819 */ /* 0x000fca0000011406 */
[----:B--2---:R-:W-:-:S04]  /*18e50*/  IMAD R5, R5, UR10, RZ ;  /* 0x0000000a05057c24 */ /* 0x004fc8000f8e02ff */
[C---:B------:R-:W-:Y:S01]  /*18e60*/  IMAD R5, R6.reuse, UR11, R5 ;  /* 0x0000000b06057c24 */ /* 0x040fe2000f8e0205 */
[----:B----4-:R-:W-:Y:S01]  /*18e70*/  IADD3 R4, PT, PT, R15, -R4, RZ ;  /* 0x800000040f047210 */ /* 0x010fe20007ffe0ff */
[----:B------:R-:W-:-:S03]  /*18e80*/  IMAD.WIDE.U32 R14, R6, UR10, RZ ;  /* 0x0000000a060e7c25 */ /* 0x000fc6000f8e00ff */
        /* <DEDUP_REMOVED lines=8> */
.L_x_872:
[----:B------:R-:W1:Y:S01]  /*18f10*/  LDCU UR7, c[0x0][0x3bc] ;  /* 0x00007780ff0777ac */ /* 0x000e620008000800 */
[C---:B------:R-:W-:Y:S01]  /*18f20*/  LEA R4, P2, R63.reuse, R226, 0x1 ;  /* 0x000000e23f047211 */ /* 0x040fe200078408ff */
[----:B------:R-:W2:Y:S03]  /*18f30*/  LDCU UR8, c[0x0][0x440] ;  /* 0x00008800ff0877ac */ /* 0x000ea60008000800 */
[----:B------:R-:W-:Y:S01]  /*18f40*/  LEA.HI.X R5, R63, R227, R62, 0x1, P2 ;  /* 0x000000e33f057211 */ /* 0x000fe200010f0c3e */
[----:B------:R-:W-:-:S06]  /*18f50*/  USHF.L.U32 UR9, UR10, 0x5, URZ ;  /* 0x000000050a097899 */ /* 0x000fcc00080006ff */
[----:B------:R-:W-:Y:S01]  /*18f60*/  IADD3 R6, P2, PT, R4, UR9, RZ ;  /* 0x0000000904067c10 */ /* 0x000fe2000ff5e0ff */
[----:B-1----:R-:W-:Y:S01]  /*18f70*/  USHF.L.U64.HI UR7, UR10, 0x5, UR7 ;  /* 0x000000050a077899 */ /* 0x002fe20008010207 */
[----:B--2---:R-:W-:-:S05]  /*18f80*/  ISETP.GE.AND P5, PT, R12, UR8, PT ;  /* 0x000000080c007c0c */ /* 0x004fca000bfa6270 */
[----:B------:R-:W-:Y:S02]  /*18f90*/  IADD3.X R7, PT, PT, R5, UR7, RZ, P2, !PT ;  /* 0x0000000705077c10 */ /* 0x000fe400097fe4ff */
[----:B------:R-:W-:Y:S02]  /*18fa0*/  IADD3 R12, P2, PT, R6, UR9, RZ ;  /* 0x00000009060c7c10 */ /* 0x000fe4000ff5e0ff */
[----:B------:R-:W-:Y:S02]  /*18fb0*/  ISETP.GE.AND P4, PT, R11, UR8, PT ;  /* 0x000000080b007c0c */ /* 0x000fe4000bf86270 */
[----:B------:R-:W-:Y:S02]  /*18fc0*/  ISETP.GE.AND P3, PT, R10, UR8, PT ;  /* 0x000000080a007c0c */ /* 0x000fe4000bf66270 */
[----:B------:R-:W-:Y:S02]  /*18fd0*/  IADD3.X R13, PT, PT, R7, UR7, RZ, P2, !PT ;  /* 0x00000007070d7c10 */ /* 0x000fe400097fe4ff */
[----:B------:R-:W-:Y:S01]  /*18fe0*/  ISETP.GE.AND P2, PT, R9, UR8, PT ;  /* 0x0000000809007c0c */ /* 0x000fe2000bf46270 */
        /* <DEDUP_REMOVED lines=81> */
.L_x_870:
[----:B------:R-:W1:Y:S01]  /*19500*/  S2R R219, SR_TID.X ;  /* 0x0000000000db7919 */ /* 0x000e620000002100 */
[----:B------:R-:W2:Y:S01]  /*19510*/  LDCU UR4, c[0x0][0x45c] ;  /* 0x00008b80ff0477ac */ /* 0x000ea20008000800 */
[C---:B-1----:R-:W-:Y:S01]  /*19520*/  IMAD.SHL.U32 R4, R219.reuse, 0x2, RZ ;  /* 0x00000002db047824 */ /* 0x042fe200078e00ff */
[----:B------:R-:W-:Y:S01]  /*19530*/  SHF.R.U32.HI R218, RZ, 0x1, R219 ;  /* 0x00000001ffda7819 */ /* 0x000fe200000116db */
[----:B------:R-:W-:-:S03]  /*19540*/  IMAD.SHL.U32 R220, R219, 0x8, RZ ;  /* 0x00000008dbdc7824 */ /* 0x000fc600078e00ff */
[----:B------:R-:W-:Y:S02]  /*19550*/  LOP3.LUT R4, R4, 0x6, RZ, 0xc0, !PT ;  /* 0x0000000604047812 */ /* 0x000fe400078ec0ff */
[----:B------:R-:W-:-:S03]  /*19560*/  LOP3.LUT R220, R220, 0x38, RZ, 0xc0, !PT ;  /* 0x00000038dcdc7812 */ /* 0x000fc600078ec0ff */
[----:B------:R-:W-:Y:S01]  /*19570*/  IMAD R5, R165, 0x40, R4 ;  /* 0x00000040a5057824 */ /* 0x000fe200078e0204 */
[----:B------:R-:W-:-:S03]  /*19580*/  LOP3.LUT R167, R220, 0x1c0, R3, 0xf8, !PT ;  /* 0x000001c0dca77812 */ /* 0x000fc600078ef803 */
[C---:B------:R-:W-:Y:S02]  /*19590*/  VIADD R7, R5.reuse, 0xffffffc0 ;  /* 0xffffffc005077836 */ /* 0x040fe40000000000 */
[----:B------:R-:W-:-:S03]  /*195a0*/  VIADD R9, R5, 0xffffffc1 ;  /* 0xffffffc105097836 */ /* 0x000fc60000000000 */
[C---:B------:R-:W-:Y:S02]  /*195b0*/  ISETP.GE.AND P4, PT, R7.reuse, R0, PT ;  /* 0x000000000700720c */ /* 0x040fe40003f86270 */
[----:B------:R-:W-:Y:S01]  /*195c0*/  ISETP.GE.AND P2, PT, R7, R2, PT ;  /* 0x000000020700720c */ /* 0x000fe20003f46270 */
[----:B------:R-:W-:Y:S01]  /*195d0*/  VIADD R7, R5, 0xffffffc8 ;  /* 0xffffffc805077836 */ /* 0x000fe20000000000 */
[C---:B------:R-:W-:Y:S02]  /*195e0*/  ISETP.GE.AND P5, PT, R9.reuse, R0, PT ;  /* 0x000000000900720c */ /* 0x040fe40003fa6270 */
[----:B------:R-:W-:Y:S01]  /*195f0*/  ISETP.GE.AND P3, PT, R9, R2, PT ;  /* 0x000000020900720c */ /* 0x000fe20003f66270 */
[----:B------:R-:W-:Y:S01]  /*19600*/  VIADD R9, R5, 0xffffffc9 ;  /* 0xffffffc905097836 */ /* 0x000fe20000000000 */
[----:B------:R-:W-:Y:S02]  /*19610*/  FSEL R34, R20, -INF , !P4 ;  /* 0xff80000014227808 */ /* 0x000fe40006000000 */
[----:B------:R-:W-:-:S02]  /*19620*/  FSEL R26, R22, -INF , !P2 ;  /* 0xff800000161a7808 */ /* 0x000fc40005000000 */
[C---:B------:R-:W-:Y:S02]  /*19630*/  ISETP.GE.AND P4, PT, R7.reuse, R0, PT ;  /* 0x000000000700720c */ /* 0x040fe40003f86270 */
[----:B------:R-:W-:Y:S01]  /*19640*/  ISETP.GE.AND P2, PT, R7, R2, PT ;  /* 0x000000020700720c */ /* 0x000fe20003f46270 */
[----:B------:R-:W-:Y:S01]  /*19650*/  VIADD R7, R5, 0xffffffd0 ;  /* 0xffffffd005077836 */ /* 0x000fe20000000000 */
        /* <DEDUP_REMOVED lines=8> */
[----:B------:R-:W-:Y:S01]  /*196e0*/  ISETP.GE.AND P2, PT, R7, R2, PT ;  /* 0x000000020700720c */ /* 0x000fe20003f46270 */
[----:B------:R-:W-:Y:S01]  /*196f0*/  VIADD R7, R5, 0xffffffd8 ;  /* 0xffffffd805077836 */ /* 0x000fe20000000000 */
[----:B------:R-:W-:Y:S02]  /*19700*/  FSEL R32, R77, -INF , !P5 ;  /* 0xff8000004d207808 */ /* 0x000fe40006800000 */
[----:B------:R-:W-:Y:S02]  /*19710*/  FSEL R6, R79, -INF , !P3 ;  /* 0xff8000004f067808 */ /* 0x000fe40005800000 */
[----:B------:R-:W-:-:S02]  /*19720*/  ISETP.GE.AND P5, PT, R9, R0, PT ;  /* 0x000000000900720c */ /* 0x000fc40003fa6270 */
        /* <DEDUP_REMOVED lines=30> */
[----:B------:R-:W-:Y:S02]  /*19910*/  ISETP.GE.AND P3, PT, R9, R2, PT ;  /* 0x000000020900720c */ /* 0x000fe40003f66270 */
[----:B------:R-:W-:Y:S02]  /*19920*/  FMNMX3.FTZ R9, R34, R30, R76, !PT ;  /* 0x0000001e22097276 */ /* 0x000fe4000781004c */
[----:B------:R-:W-:Y:S02]  /*19930*/  FSEL R202, R52, -INF , !P4 ;  /* 0xff80000034ca7808 */ /* 0x000fe40006000000 */
[----:B------:R-:W-:Y:S02]  /*19940*/  FSEL R178, R54, -INF , !P2 ;  /* 0xff80000036b27808 */ /* 0x000fe40005000000 */
[C---:B------:R-:W-:Y:S02]  /*19950*/  ISETP.GE.AND P4, PT, R7.reuse, R0, PT ;  /* 0x000000000700720c */ /* 0x040fe40003f86270 */
[----:B------:R-:W-:Y:S01]  /*19960*/  ISETP.GE.AND P2, PT, R7, R2, PT ;  /* 0x000000020700720c */ /* 0x000fe20003f46270 */
[----:B------:R-:W-:Y:S01]  /*19970*/  VIADD R7, R5, 0xfffffff1 ;  /* 0xfffffff105077836 */ /* 0x000fe20000000000 */
[----:B------:R-:W-:-:S02]  /*19980*/  FMNMX3.FTZ R9, R9, R32, R12, !PT ;  /* 0x0000002009097276 */ /* 0x000fc4000781000c */
[----:B------:R-:W-:Y:S02]  /*19990*/  FMNMX3.FTZ R11, R26, R28, R4, !PT ;  /* 0x0000001c1a0b7276 */ /* 0x000fe40007810004 */
[----:B------:R-:W-:Y:S02]  /*199a0*/  FSEL R214, R53, -INF , !P5 ;  /* 0xff80000035d67808 */ /* 0x000fe40006800000 */
[----:B------:R-:W-:Y:S02]  /*199b0*/  FSEL R176, R55, -INF , !P3 ;  /* 0xff80000037b07808 */ /* 0x000fe40005800000 */
[C---:B------:R-:W-:Y:S02]  /*199c0*/  ISETP.GE.AND P5, PT, R7.reuse, R0, PT ;  /* 0x000000000700720c */ /* 0x040fe40003fa6270 */
[----:B------:R-:W-:Y:S01]  /*199d0*/  ISETP.GE.AND P3, PT, R7, R2, PT ;  /* 0x000000020700720c */ /* 0x000fe20003f66270 */
[----:B------:R-:W-:Y:S01]  /*199e0*/  VIADD R7, R5, 0xfffffff8 ;  /* 0xfffffff805077836 */ /* 0x000fe20000000000 */
[----:B------:R-:W-:Y:S01]  /*199f0*/  FMNMX3.FTZ R9, R9, R14, R22, !PT ;  /* 0x0000000e09097276 */ /* 0x000fe20007810016 */
[----:B------:R-:W-:Y:S01]  /*19a00*/  VIADD R5, R5, 0xfffffff9 ;  /* 0xfffffff905057836 */ /* 0x000fe20000000000 */
[----:B------:R-:W-:-:S02]  /*19a10*/  FMNMX3.FTZ R11, R11, R6, R10, !PT ;  /* 0x000000060b0b7276 */ /* 0x000fc4000781000a */
[----:B------:R-:W-:Y:S02]  /*19a20*/  FMNMX3.FTZ R9, R9, R24, R236, !PT ;  /* 0x0000001809097276 */ /* 0x000fe400078100ec */
[----:B------:R-:W-:Y:S02]  /*19a30*/  FMNMX3.FTZ R11, R11, R20, R16, !PT ;  /* 0x000000140b0b7276 */ /* 0x000fe40007810010 */
[----:B------:R-:W-:Y:S02]  /*19a40*/  FSEL R210, R50, -INF , !P2 ;  /* 0xff80000032d27808 */ /* 0x000fe40005000000 */
[----:B------:R-:W-:Y:S02]  /*19a50*/  FSEL R224, R48, -INF , !P4 ;  /* 0xff80000030e07808 */ /* 0x000fe40006000000 */
[-C--:B------:R-:W-:Y:S02]  /*19a60*/  ISETP.GE.AND P2, PT, R5, R0.reuse, PT ;  /* 0x000000000500720c */ /* 0x080fe40003f46270 */
[----:B------:R-:W-:-:S02]  /*19a70*/  ISETP.GE.AND P4, PT, R7, R0, PT ;  /* 0x000000000700720c */ /* 0x000fc40003f86270 */
[----:B------:R-:W-:Y:S02]  /*19a80*/  FMNMX3.FTZ R9, R9, R234, R202, !PT ;  /* 0x000000ea09097276 */ /* 0x000fe400078100ca */
[----:B------:R-:W-:Y:S02]  /*19a90*/  FMNMX3.FTZ R11, R11, R18, R200, !PT ;  /* 0x000000120b0b7276 */ /* 0x000fe400078100c8 */
[----:B------:R-:W-:Y:S02]  /*19aa0*/  FSEL R211, R93, -INF , !P2 ;  /* 0xff8000005dd37808 */ /* 0x000fe40005000000 */
[----:B------:R-:W-:Y:S02]  /*19ab0*/  FSEL R222, R49, -INF , !P5 ;  /* 0xff80000031de7808 */ /* 0x000fe40006800000 */
[----:B------:R-:W-:Y:S02]  /*19ac0*/  FSEL R212, R92, -INF , !P4 ;  /* 0xff8000005cd47808 */ /* 0x000fe40006000000 */
[----:B------:R-:W-:-:S02]  /*19ad0*/  FMNMX3.FTZ R9, R9, R214, R224, !PT ;  /* 0x000000d609097276 */ /* 0x000fc400078100e0 */
[-C--:B------:R-:W-:Y:S02]  /*19ae0*/  ISETP.GE.AND P2, PT, R5, R2.reuse, PT ;  /* 0x000000020500720c */ /* 0x080fe40003f46270 */
[----:B------:R-:W-:Y:S02]  /*19af0*/  ISETP.GE.AND P4, PT, R7, R2, PT ;  /* 0x000000020700720c */ /* 0x000fe40003f86270 */
[----:B------:R-:W-:Y:S02]  /*19b00*/  FMNMX3.FTZ R5, R11, R208, R178, !PT ;  /* 0x000000d00b057276 */ /* 0x000fe400078100b2 */
[----:B------:R-:W-:Y:S02]  /*19b10*/  FMNMX3.FTZ R36, R9, R222, R212, !PT ;  /* 0x000000de09247276 */ /* 0x000fe400078100d4 */
[----:B------:R-:W-:Y:S02]  /*19b20*/  FSEL R206, R51, -INF , !P3 ;  /* 0xff80000033ce7808 */ /* 0x000fe40005800000 */
[----:B------:R-:W-:-:S02]  /*19b30*/  FSEL R205, R94, -INF , !P4 ;  /* 0xff8000005ecd7808 */ /* 0x000fc40006000000 */
[----:B------:R-:W-:Y:S02]  /*19b40*/  FMNMX3.FTZ R5, R5, R176, R210, !PT ;  /* 0x000000b005057276 */ /* 0x000fe400078100d2 */
[----:B------:R-:W-:Y:S02]  /*19b50*/  FMNMX.FTZ R11, R211, R36, !PT ;  /* 0x00000024d30b7209 */ /* 0x000fe40007810000 */
[----:B------:R-:W-:Y:S02]  /*19b60*/  FSEL R204, R95, -INF , !P2 ;  /* 0xff8000005fcc7808 */ /* 0x000fe40005000000 */
[----:B------:R-:W-:Y:S01]  /*19b70*/  FMNMX3.FTZ R5, R5, R206, R205, !PT ;  /* 0x000000ce05057276 */ /* 0x000fe200078100cd */
[----:B------:R-:W1:Y:S03]  /*19b80*/  SHFL.BFLY PT, R38, R11, 0x2, 0x1f ;  /* 0x0c401f000b267f89 */ /* 0x000e6600000e0000 */
[----:B------:R-:W-:-:S05]  /*19b90*/  FMNMX.FTZ R9, R204, R5, !PT ;  /* 0x00000005cc097209 */ /* 0x000fca0007810000 */
[----:B------:R-:W3:Y:S01]  /*19ba0*/  SHFL.BFLY PT, R36, R9, 0x2, 0x1f ;  /* 0x0c401f0009247f89 */ /* 0x000ee200000e0000 */
[----:B-1----:R-:W-:Y:S02]  /*19bb0*/  FMNMX.FTZ R7, R11, R38, !PT ;  /* 0x000000260b077209 */ /* 0x002fe40007810000 */
[----:B------:R-:W-:-:S03]  /*19bc0*/  LOP3.LUT R38, R218, 0x8, RZ, 0xc0, !PT ;  /* 0x00000008da267812 */ /* 0x000fc600078ec0ff */
[----:B------:R-:W1:Y:S01]  /*19bd0*/  SHFL.BFLY PT, R164, R7, 0x1, 0x1f ;  /* 0x0c201f0007a47f89 */ /* 0x000e6200000e0000 */
[----:B------:R-:W-:Y:S02]  /*19be0*/  LOP3.LUT R38, R167, R38, RZ, 0x3c, !PT ;  /* 0x00000026a7267212 */ /* 0x000fe400078e3cff */
[----:B---3--:R-:W-:Y:S02]  /*19bf0*/  FMNMX.FTZ R36, R9, R36, !PT ;  /* 0x0000002409247209 */ /* 0x008fe40007810000 */
[----:B------:R-:W-:-:S03]  /*19c00*/  LOP3.LUT R221, R38, 0x200, R3, 0xf8, !PT ;  /* 0x0000020026dd7812 */ /* 0x000fc600078ef803 */
[----:B------:R-:W3:Y:S01]  /*19c10*/  SHFL.BFLY PT, R5, R36, 0x1, 0x1f ;  /* 0x0c201f0024057f89 */ /* 0x000ee200000e0000 */
[----:B------:R-:W-:-:S05]  /*19c20*/  LEA R221, R221, UR6, 0x1 ;  /* 0x00000006dddd7c11 */ /* 0x000fca000f8e08ff */
[----:B------:R-:W-:Y:S01]  /*19c30*/  IMAD.IADD R198, R8, 0x1, R221 ;  /* 0x0000000108c67824 */ /* 0x000fe200078e02dd */
[----:B------:R-:W-:Y:S01]  /*19c40*/  LDSM.16.MT88.4 R68, [R221+0x12000] ;  /* 0x01200000dd44783b */ /* 0x000fe20000004200 */
[----:B------:R-:W-:-:S03]  /*19c50*/  VIADD R197, R221, 0x10040 ;  /* 0x00010040ddc57836 */ /* 0x000fc60000000000 */
[----:B------:R-:W-:Y:S04]  /*19c60*/  LDSM.16.MT88.4 R44, [R198+0x10000] ;  /* 0x01000000c62c783b */ /* 0x000fe80000004200 */
[----:B------:R-:W-:Y:S01]  /*19c70*/  LDSM.16.MT88.4 R108, [R198+0x14000] ;  /* 0x01400000c66c783b */ /* 0x000fe20000004200 */
[----:B-1----:R-:W-:-:S03]  /*19c80*/  FMNMX.FTZ R164, R7, R164, !PT ;  /* 0x000000a407a47209 */ /* 0x002fc60007810000 */
[----:B------:R-:W-:Y:S01]  /*19c90*/  LDSM.16.MT88.4 R140, [R198+0x16000] ;  /* 0x01600000c68c783b */ /* 0x000fe20000004200 */
[C---:B------:R-:W-:Y:S01]  /*19ca0*/  FSETP.NEU.FTZ.AND P2, PT, R164.reuse, -INF , PT ;  /* 0xff800000a400780b */ /* 0x040fe20003f5d000 */
[----:B--2---:R-:W-:Y:S02]  /*19cb0*/  FMUL.FTZ R213, R164, UR4 ;  /* 0x00000004a4d57c20 */ /* 0x004fe40008410000 */
[----:B------:R-:W-:Y:S01]  /*19cc0*/  LDSM.16.MT88.4 R100, [R221+0x14000] ;  /* 0x01400000dd64783b */ /* 0x000fe20000004200 */
[----:B---3--:R-:W-:Y:S02]  /*19cd0*/  FMNMX.FTZ R3, R36, R5, !PT ;  /* 0x0000000524037209 */ /* 0x008fe40007810000 */
[----:B------:R-:W-:Y:S01]  /*19ce0*/  FSEL R213, R213, RZ, P2 ;  /* 0x000000ffd5d57208 */ /* 0x000fe20001000000 */
[----:B------:R-:W-:Y:S01]  /*19cf0*/  LDSM.16.MT88.4 R36, [R221+0x10000] ;  /* 0x01000000dd24783b */ /* 0x000fe20000004200 */
[C---:B------:R-:W-:Y:S01]  /*19d00*/  FSETP.NEU.FTZ.AND P2, PT, R3.reuse, -INF , PT ;  /* 0xff8000000300780b */ /* 0x040fe20003f5d000 */
[----:B------:R-:W-:-:S02]  /*19d10*/  FMUL.FTZ R207, R3, UR4 ;  /* 0x0000000403cf7c20 */ /* 0x000fc40008410000 */
[--C-:B------:R-:W-:Y:S01]  /*19d20*/  FFMA.FTZ R191, R76, UR4, -R213.reuse ;  /* 0x000000044cbf7c23 */ /* 0x100fe200080108d5 */
[----:B------:R-:W-:Y:S01]  /*19d30*/  LDSM.16.MT88.4 R132, [R221+0x16000] ;  /* 0x01600000dd84783b */ /* 0x000fe20000004200 */
[--C-:B------:R-:W-:Y:S01]  /*19d40*/  FFMA.FTZ R195, R34, UR4, -R213.reuse ;  /* 0x0000000422c37c23 */ /* 0x100fe200080108d5 */
[----:B------:R-:W-:Y:S01]  /*19d50*/  FSEL R207, R207, RZ, P2 ;  /* 0x000000ffcfcf7208 */ /* 0x000fe20001000000 */
[--C-:B------:R-:W-:Y:S01]  /*19d60*/  FFMA.FTZ R194, R30, UR4, -R213.reuse ;  /* 0x000000041ec27c23 */ /* 0x100fe200080108d5 */
[----:B------:R-:W1:Y:S01]  /*19d70*/  LDSM.16.MT88.4 R76, [R198+0x12000] ;  /* 0x01200000c64c783b */ /* 0x000e620000004200 */
[----:B------:R-:W-:Y:S01]  /*19d80*/  FFMA.FTZ R190, R32, UR4, -R213 ;  /* 0x0000000420be7c23 */ /* 0x000fe200080108d5 */
[----:B------:R-:W-:Y:S01]  /*19d90*/  MUFU.EX2 R191, R191 ;  /* 0x000000bf00bf7308 */ /* 0x000fe20000000800 */
[--C-:B------:R-:W-:Y:S01]  /*19da0*/  FFMA.FTZ R189, R4, UR4, -R207.reuse ;  /* 0x0000000404bd7c23 */ /* 0x100fe200080108cf */
[----:B------:R-:W-:Y:S02]  /*19db0*/  VIADD R4, R221, 0x10000 ;  /* 0x00010000dd047836 */ /* 0x000fe40000000000 */
[--C-:B------:R-:W-:Y:S01]  /*19dc0*/  FFMA.FTZ R188, R6, UR4, -R207.reuse ;  /* 0x0000000406bc7c23 */ /* 0x100fe200080108cf */
[--C-:B------:R-:W-:Y:S01]  /*19dd0*/  FFMA.FTZ R193, R26, UR4, -R207.reuse ;  /* 0x000000041ac17c23 */ /* 0x100fe200080108cf */
[--C-:B------:R-:W-:Y:S01]  /*19de0*/  FFMA.FTZ R192, R28, UR4, -R207.reuse ;  /* 0x000000041cc07c23 */ /* 0x100fe200080108cf */
[----:B------:R-:W-:Y:S01]  /*19df0*/  @P0 VIADD R197, R4, 0xffffffc0 ;  /* 0xffffffc004c50836 */ /* 0x000fe20000000000 */
[----:B------:R-:W-:Y:S01]  /*19e00*/  MUFU.EX2 R195, R195 ;  /* 0x000000c300c37308 */ /* 0x000fe20000000800 */
[----:B------:R-:W-:Y:S01]  /*19e10*/  FFMA.FTZ R185, R10, UR4, -R207 ;  /* 0x000000040ab97c23 */ /* 0x000fe200080108cf */
[----:B------:R-:W-:Y:S01]  /*19e20*/  FFMA.FTZ R187, R12, UR4, -R213 ;  /* 0x000000040cbb7c23 */ /* 0x000fe200080108d5 */
[----:B------:R-:W-:Y:S01]  /*19e30*/  IMAD.IADD R196, R8, 0x1, R197 ;  /* 0x0000000108c47824 */ /* 0x000fe200078e02c5 */
[----:B------:R-:W2:Y:S01]  /*19e40*/  LDSM.16.MT88.4 R52, [R197] ;  /* 0x00000000c534783b */ /* 0x000ea20000004200 */
[----:B------:R-:W3:Y:S01]  /*19e50*/  MUFU.EX2 R194, R194 ;  /* 0x000000c200c27308 */ /* 0x000ee20000000800 */
[--C-:B------:R-:W-:Y:S01]  /*19e60*/  FFMA.FTZ R186, R14, UR4, -R213.reuse ;  /* 0x000000040eba7c23 */ /* 0x100fe200080108d5 */
[--C-:B------:R-:W-:Y:S01]  /*19e70*/  FFMA.FTZ R183, R22, UR4, -R213.reuse ;  /* 0x0000000416b77c23 */ /* 0x100fe200080108d5 */
[----:B------:R-:W4:Y:S01]  /*19e80*/  LDSM.16.MT88.4 R60, [R196] ;  /* 0x00000000c43c783b */ /* 0x000f220000004200 */
[----:B------:R-:W5:Y:S01]  /*19e90*/  MUFU.EX2 R190, R190 ;  /* 0x000000be00be7308 */ /* 0x000f620000000800 */
[----:B------:R-:W-:Y:S01]  /*19ea0*/  FFMA.FTZ R180, R24, UR4, -R213 ;  /* 0x0000000418b47c23 */ /* 0x000fe200080108d5 */
[--C-:B------:R-:W-:Y:S01]  /*19eb0*/  FFMA.FTZ R182, R20, UR4, -R207.reuse ;  /* 0x0000000414b67c23 */ /* 0x100fe200080108cf */
[----:B------:R-:W4:Y:S01]  /*19ec0*/  LDSM.16.MT88.4 R84, [R197+0x2000] ;  /* 0x00200000c554783b */ /* 0x000f220000004200 */
[----:B------:R-:W-:Y:S01]  /*19ed0*/  MUFU.EX2 R193, R193 ;  /* 0x000000c100c17308 */ /* 0x000fe20000000800 */
[--C-:B------:R-:W-:Y:S01]  /*19ee0*/  FFMA.FTZ R181, R16, UR4, -R207.reuse ;  /* 0x0000000410b57c23 */ /* 0x100fe200080108cf */
[----:B------:R-:W-:Y:S01]  /*19ef0*/  FFMA.FTZ R166, R18, UR4, -R207 ;  /* 0x0000000412a67c23 */ /* 0x000fe200080108cf */
[----:B------:R-:W4:Y:S01]  /*19f00*/  LDSM.16.MT88.4 R92, [R196+0x2000] ;  /* 0x00200000c45c783b */ /* 0x000f220000004200 */
[----:B------:R-:W1:Y:S01]  /*19f10*/  MUFU.EX2 R192, R192 ;  /* 0x000000c000c07308 */ /* 0x000e620000000800 */
[--C-:B------:R-:W-:Y:S01]  /*19f20*/  FFMA.FTZ R199, R236, UR4, -R213.reuse ;  /* 0x00000004ecc77c23 */ /* 0x100fe200080108d5 */
[----:B---3--:R-:W-:Y:S01]  /*19f30*/  F2FP.BF16.F32.PACK_AB R152, R194, R195 ;  /* 0x000000c3c298723e */ /* 0x008fe200000010ff */
[----:B------:R-:W3:Y:S01]  /*19f40*/  LDSM.16.MT88.4 R116, [R197+0x4000] ;  /* 0x00400000c574783b */ /* 0x000ee20000004200 */
[----:B------:R-:W-:Y:S01]  /*19f50*/  MUFU.EX2 R189, R189 ;  /* 0x000000bd00bd7308 */ /* 0x000fe20000000800 */
[----:B------:R-:W-:Y:S01]  /*19f60*/  FFMA.FTZ R201, R202, UR4, -R213 ;  /* 0x00000004cac97c23 */ /* 0x000fe200080108d5 */
[----:B-----5:R-:W-:Y:S01]  /*19f70*/  F2FP.BF16.F32.PACK_AB R154, R190, R191 ;  /* 0x000000bfbe9a723e */ /* 0x020fe200000010ff */
[----:B------:R-:W5:Y:S01]  /*19f80*/  LDSM.16.MT88.4 R124, [R196+0x4000] ;  /* 0x00400000c47c783b */ /* 0x000f620000004200 */
[----:B------:R-:W2:Y:S01]  /*19f90*/  MUFU.EX2 R188, R188 ;  /* 0x000000bc00bc7308 */ /* 0x000ea20000000800 */
[--C-:B------:R-:W-:Y:S01]  /*19fa0*/  FFMA.FTZ R209, R200, UR4, -R207.reuse ;  /* 0x00000004c8d17c23 */ /* 0x100fe200080108cf */
[--C-:B------:R-:W-:Y:S01]  /*19fb0*/  FFMA.FTZ R208, R208, UR4, -R207.reuse ;  /* 0x00000004d0d07c23 */ /* 0x100fe200080108cf */
[----:B------:R-:W5:Y:S01]  /*19fc0*/  LDSM.16.MT88.4 R148, [R197+0x6000] ;  /* 0x00600000c594783b */ /* 0x000f620000004200 */
[----:B------:R-:W-:Y:S01]  /*19fd0*/  MUFU.EX2 R187, R187 ;  /* 0x000000bb00bb7308 */ /* 0x000fe20000000800 */
[----:B------:R-:W-:Y:S01]  /*19fe0*/  FFMA.FTZ R203, R178, UR4, -R207 ;  /* 0x00000004b2cb7c23 */ /* 0x000fe200080108cf */
[----:B-1----:R-:W-:Y:S01]  /*19ff0*/  F2FP.BF16.F32.PACK_AB R153, R192, R193 ;  /* 0x000000c1c099723e */ /* 0x002fe200000010ff */
[----:B------:R-:W1:Y:S01]  /*1a000*/  LDSM.16.MT88.4 R4, [R196+0x6000] ;  /* 0x00600000c404783b */ /* 0x000e620000004200 */
[----:B------:R-:W1:Y:S01]  /*1a010*/  MUFU.EX2 R186, R186 ;  /* 0x000000ba00ba7308 */ /* 0x000e620000000800 */
[--C-:B------:R-:W-:Y:S01]  /*1a020*/  FFMA.FTZ R234, R234, UR4, -R213.reuse ;  /* 0x00000004eaea7c23 */ /* 0x100fe200080108d5 */
[----:B------:R-:W-:Y:S01]  /*1a030*/  FFMA.FTZ R243, R211, UR4, -R213 ;  /* 0x00000004d3f37c23 */ /* 0x000fe200080108d5 */
[----:B------:R-:W1:Y:S01]  /*1a040*/  LDSM.16.MT88.4 R8, [R198+0x12800] ;  /* 0x01280000c608783b */ /* 0x000e620000004200 */
[----:B------:R-:W-:Y:S01]  /*1a050*/  MUFU.EX2 R183, R183 ;  /* 0x000000b700b77308 */ /* 0x000fe20000000800 */
[--C-:B------:R-:W-:Y:S01]  /*1a060*/  FFMA.FTZ R206, R206, UR4, -R207.reuse ;  /* 0x00000004cece7c23 */ /* 0x100fe200080108cf */
[----:B--2---:R-:W-:Y:S01]  /*1a070*/  F2FP.BF16.F32.PACK_AB R155, R188, R189 ;  /* 0x000000bdbc9b723e */ /* 0x004fe200000010ff */
[----:B------:R-:W2:Y:S01]  /*1a080*/  LDSM.16.MT88.4 R12, [R198+0x10800] ;  /* 0x01080000c60c783b */ /* 0x000ea20000004200 */
[----:B------:R-:W-:Y:S01]  /*1a090*/  MUFU.EX2 R180, R180 ;  /* 0x000000b400b47308 */ /* 0x000fe20000000800 */
[--C-:B------:R-:W-:Y:S01]  /*1a0a0*/  FFMA.FTZ R241, R204, UR4, -R207.reuse ;  /* 0x00000004ccf17c23 */ /* 0x100fe200080108cf */
[----:B------:R-:W-:Y:S01]  /*1a0b0*/  FFMA.FTZ R205, R205, UR4, -R207 ;  /* 0x00000004cdcd7c23 */ /* 0x000fe200080108cf */
[----:B------:R-:W2:Y:S01]  /*1a0c0*/  LDSM.16.MT88.4 R16, [R198+0x16800] ;  /* 0x01680000c610783b */ /* 0x000ea20000004200 */
[----:B------:R-:W-:Y:S01]  /*1a0d0*/  MUFU.EX2 R185, R185 ;  /* 0x000000b900b97308 */ /* 0x000fe20000000800 */
[C---:B------:R-:W-:Y:S01]  /*1a0e0*/  HMMA.16816.F32.BF16 R72, R152.reuse, R76, RZ ;  /* 0x0000004c9848723c */ /* 0x040fe200000418ff */
[----:B------:R-:W-:Y:S01]  /*1a0f0*/  FADD.FTZ R194, R195, R194 ;  /* 0x000000c2c3c27221 */ /* 0x000fe20000010000 */
[----:B------:R-:W2:Y:S01]  /*1a100*/  LDSM.16.MT88.4 R20, [R198+0x14800] ;  /* 0x01480000c614783b */ /* 0x000ea20000004200 */
[----:B------:R-:W1:Y:S01]  /*1a110*/  MUFU.EX2 R182, R182 ;  /* 0x000000b600b67308 */ /* 0x000e620000000800 */
[----:B------:R-:W-:Y:S01]  /*1a120*/  FADD.FTZ R192, R193, R192 ;  /* 0x000000c0c1c07221 */ /* 0x000fe20000010000 */
[----:B------:R-:W-:Y:S01]  /*1a130*/  FADD.FTZ R191, R191, R194 ;  /* 0x000000c2bfbf7221 */ /* 0x000fe20000010000 */
[----:B------:R-:W-:Y:S01]  /*1a140*/  LDSM.16.MT88.4 R24, [R221+0x14800] ;  /* 0x01480000dd18783b */ /* 0x000fe20000004200 */
[----:B------:R-:W-:Y:S01]  /*1a150*/  MUFU.EX2 R181, R181 ;  /* 0x000000b500b57308 */ /* 0x000fe20000000800 */
[C---:B------:R-:W-:Y:S01]  /*1a160*/  HMMA.16816.F32.BF16 R76, R152.reuse, R78, RZ ;  /* 0x0000004e984c723c */ /* 0x040fe200000418ff */
[----:B------:R-:W-:Y:S01]  /*1a170*/  FADD.FTZ R189, R189, R192 ;  /* 0x000000c0bdbd7221 */ /* 0x000fe20000010000 */
[----:B------:R-:W-:Y:S01]  /*1a180*/  LDSM.16.MT88.4 R28, [R196+0x2800] ;  /* 0x00280000c41c783b */ /* 0x000fe20000004200 */
[----:B------:R-:W1:Y:S01]  /*1a190*/  MUFU.EX2 R166, R166 ;  /* 0x000000a600a67308 */ /* 0x000e620000000800 */
[----:B------:R-:W-:Y:S01]  /*1a1a0*/  FADD.FTZ R190, R190, R191 ;  /* 0x000000bfbebe7221 */ /* 0x000fe20000010000 */
[----:B------:R-:W-:Y:S01]  /*1a1b0*/  FADD.FTZ R188, R188, R189 ;  /* 0x000000bdbcbc7221 */ /* 0x000fe20000010000 */
[----:B------:R-:W-:Y:S01]  /*1a1c0*/  LDSM.16.MT88.4 R172, [R197+0x800] ;  /* 0x00080000c5ac783b */ /* 0x000fe20000004200 */
[----:B------:R-:W-:Y:S01]  /*1a1d0*/  MUFU.EX2 R199, R199 ;  /* 0x000000c700c77308 */ /* 0x000fe20000000800 */
[C---:B------:R-:W-:Y:S01]  /*1a1e0*/  HMMA.16816.F32.BF16 R40, R152.reuse, R44, RZ ;  /* 0x0000002c9828723c */ /* 0x040fe200000418ff */
[----:B------:R-:W-:Y:S01]  /*1a1f0*/  IMAD.MOV.U32 R236, RZ, RZ, -0x1 ;  /* 0xffffffffffec7424 */ /* 0x000fe200078e00ff */
[----:B------:R-:W-:Y:S01]  /*1a200*/  LDSM.16.MT88.4 R168, [R196+0x800] ;  /* 0x00080000c4a8783b */ /* 0x000fe20000004200 */
[----:B------:R-:W2:Y:S03]  /*1a210*/  MUFU.EX2 R202, R234 ;  /* 0x000000ea00ca7308 */ /* 0x000ea60000000800 */
[----:B------:R-:W-:Y:S01]  /*1a220*/  LDSM.16.MT88.4 R32, [R197+0x2800] ;  /* 0x00280000c520783b */ /* 0x000fe20000004200 */
[----:B------:R-:W-:Y:S01]  /*1a230*/  MUFU.EX2 R201, R201 ;  /* 0x000000c900c97308 */ /* 0x000fe20000000800 */
[C---:B------:R-:W-:Y:S03]  /*1a240*/  HMMA.16816.F32.BF16 R44, R152.reuse, R46, RZ ;  /* 0x0000002e982c723c */ /* 0x040fe600000418ff */
[----:B------:R-:W-:Y:S04]  /*1a250*/  MUFU.EX2 R209, R209 ;  /* 0x000000d100d17308 */ /* 0x000fe80000000800 */
[----:B------:R-:W2:Y:S01]  /*1a260*/  MUFU.EX2 R208, R208 ;  /* 0x000000d000d07308 */ /* 0x000ea20000000800 */
[C---:B------:R-:W-:Y:S03]  /*1a270*/  HMMA.16816.F32.BF16 R104, R152.reuse, R108, RZ ;  /* 0x0000006c9868723c */ /* 0x040fe600000418ff */
[----:B------:R-:W-:Y:S04]  /*1a280*/  MUFU.EX2 R203, R203 ;  /* 0x000000cb00cb7308 */ /* 0x000fe80000000800 */
[----:B------:R-:W-:Y:S01]  /*1a290*/  MUFU.EX2 R243, R243 ;  /* 0x000000f300f37308 */ /* 0x000fe20000000800 */
[C---:B------:R-:W-:Y:S03]  /*1a2a0*/  HMMA.16816.F32.BF16 R136, R152.reuse, R140, RZ ;  /* 0x0000008c9888723c */ /* 0x040fe600000418ff */
[----:B------:R-:W-:Y:S04]  /*1a2b0*/  MUFU.EX2 R206, R206 ;  /* 0x000000ce00ce7308 */ /* 0x000fe80000000800 */
[----:B------:R-:W-:Y:S01]  /*1a2c0*/  MUFU.EX2 R204, R205 ;  /* 0x000000cd00cc7308 */ /* 0x000fe20000000800 */
[C---:B------:R-:W-:Y:S03]  /*1a2d0*/  HMMA.16816.F32.BF16 R160, R152.reuse, R36, RZ ;  /* 0x0000002498a0723c */ /* 0x040fe600000418ff */
[----:B------:R-:W-:Y:S05]  /*1a2e0*/  MUFU.EX2 R241, R241 ;  /* 0x000000f100f17308 */ /* 0x000fea0000000800 */
[C---:B------:R-:W-:Y:S08]  /*1a2f0*/  HMMA.16816.F32.BF16 R48, R152.reuse, R52, RZ ;  /* 0x000000349830723c */ /* 0x040ff000000418ff */
[C---:B----4-:R-:W-:Y:S08]  /*1a300*/  HMMA.16816.F32.BF16 R56, R152.reuse, R60, RZ ;  /* 0x0000003c9838723c */ /* 0x050ff000000418ff */
[C---:B------:R-:W-:Y:S08]  /*1a310*/  HMMA.16816.F32.BF16 R64, R152.reuse, R68, RZ ;  /* 0x000000449840723c */ /* 0x040ff000000418ff */
[C---:B------:R-:W-:Y:S08]  /*1a320*/  HMMA.16816.F32.BF16 R80, R152.reuse, R84, RZ ;  /* 0x000000549850723c */ /* 0x040ff000000418ff */
[C---:B------:R-:W-:Y:S08]  /*1a330*/  HMMA.16816.F32.BF16 R88, R152.reuse, R92, RZ ;  /* 0x0000005c9858723c */ /* 0x040ff000000418ff */
[C---:B------:R-:W-:Y:S08]  /*1a340*/  HMMA.16816.F32.BF16 R96, R152.reuse, R100, RZ ;  /* 0x000000649860723c */ /* 0x040ff000000418ff */
[C---:B---3--:R-:W-:Y:S08]  /*1a350*/  HMMA.16816.F32.BF16 R112, R152.reuse, R116, RZ ;  /* 0x000000749870723c */ /* 0x048ff000000418ff */
[C---:B-----5:R-:W-:Y:S08]  /*1a360*/  HMMA.16816.F32.BF16 R120, R152.reuse, R124, RZ ;  /* 0x0000007c9878723c */ /* 0x060ff000000418ff */
        /* <DEDUP_REMOVED lines=15> */
[----:B-1----:R-:W-:Y:S01]  /*1a460*/  HMMA.16816.F32.BF16 R156, R152, R4, RZ ;  /* 0x00000004989c723c */ /* 0x002fe200000418ff */
[----:B------:R-:W-:Y:S01]  /*1a470*/  F2FP.BF16.F32.PACK_AB R4, R186, R187 ;  /* 0x000000bbba04723e */ /* 0x000fe200000010ff */
[----:B------:R-:W-:Y:S01]  /*1a480*/  FADD.FTZ R187, R187, R190 ;  /* 0x000000bebbbb7221 */ /* 0x000fe20000010000 */
[----:B------:R-:W-:Y:S01]  /*1a490*/  F2FP.BF16.F32.PACK_AB R5, R182, R185 ;  /* 0x000000b9b605723e */ /* 0x000fe200000010ff */
[----:B------:R-:W-:-:S02]  /*1a4a0*/  FADD.FTZ R185, R185, R188 ;  /* 0x000000bcb9b97221 */ /* 0x000fc40000010000 */
[----:B------:R-:W-:Y:S02]  /*1a4b0*/  FADD.FTZ R186, R186, R187 ;  /* 0x000000bbbaba7221 */ /* 0x000fe40000010000 */
[----:B------:R-:W-:Y:S01]  /*1a4c0*/  HMMA.16816.F32.BF16 R152, R152, R6, RZ ;  /* 0x000000069898723c */ /* 0x000fe200000418ff */
[----:B------:R-:W-:Y:S01]  /*1a4d0*/  F2FP.BF16.F32.PACK_AB R6, R180, R183 ;  /* 0x000000b7b406723e */ /* 0x000fe200000010ff */
[----:B------:R-:W-:Y:S01]  /*1a4e0*/  FADD.FTZ R182, R182, R185 ;  /* 0x000000b9b6b67221 */ /* 0x000fe20000010000 */
[----:B------:R-:W-:Y:S01]  /*1a4f0*/  F2FP.BF16.F32.PACK_AB R7, R166, R181 ;  /* 0x000000b5a607723e */ /* 0x000fe200000010ff */
[----:B------:R-:W-:Y:S02]  /*1a500*/  FADD.FTZ R183, R183, R186 ;  /* 0x000000bab7b77221 */ /* 0x000fe40000010000 */
[----:B------:R-:W-:Y:S02]  /*1a510*/  FADD.FTZ R181, R181, R182 ;  /* 0x000000b6b5b57221 */ /* 0x000fe40000010000 */
[----:B------:R-:W-:-:S02]  /*1a520*/  FADD.FTZ R180, R180, R183 ;  /* 0x000000b7b4b47221 */ /* 0x000fc40000010000 */
[----:B------:R-:W-:Y:S01]  /*1a530*/  HMMA.16816.F32.BF16 R72, R4, R8, R72 ;  /* 0x000000080448723c */ /* 0x000fe20000041848 */
[----:B------:R-:W-:-:S07]  /*1a540*/  FADD.FTZ R166, R166, R181 ;  /* 0x000000b5a6a67221 */ /* 0x000fce0000010000 */
[C---:B------:R-:W-:Y:S01]  /*1a550*/  HMMA.16816.F32.BF16 R76, R4.reuse, R10, R76 ;  /* 0x0000000a044c723c */ /* 0x040fe2000004184c */
[----:B------:R-:W1:Y:S07]  /*1a560*/  LDSM.16.MT88.4 R8, [R221+0x12800] ;  /* 0x01280000dd08783b */ /* 0x000e6e0000004200 */
[C---:B--2---:R-:W-:Y:S08]  /*1a570*/  HMMA.16816.F32.BF16 R40, R4.reuse, R12, R40 ;  /* 0x0000000c0428723c */ /* 0x044ff00000041828 */
[C---:B------:R-:W-:Y:S01]  /*1a580*/  HMMA.16816.F32.BF16 R44, R4.reuse, R14, R44 ;  /* 0x0000000e042c723c */ /* 0x040fe2000004182c */
[----:B------:R-:W2:Y:S07]  /*1a590*/  LDSM.16.MT88.4 R12, [R221+0x10800] ;  /* 0x01080000dd0c783b */ /* 0x000eae0000004200 */
[C---:B------:R-:W-:Y:S08]  /*1a5a0*/  HMMA.16816.F32.BF16 R136, R4.reuse, R16, R136 ;  /* 0x000000100488723c */ /* 0x040ff00000041888 */
[C---:B------:R-:W-:Y:S01]  /*1a5b0*/  HMMA.16816.F32.BF16 R140, R4.reuse, R18, R140 ;  /* 0x00000012048c723c */ /* 0x040fe2000004188c */
[----:B------:R-:W3:Y:S07]  /*1a5c0*/  LDSM.16.MT88.4 R16, [R196+0x4800] ;  /* 0x00480000c410783b */ /* 0x000eee0000004200 */
[C---:B------:R-:W-:Y:S08]  /*1a5d0*/  HMMA.16816.F32.BF16 R104, R4.reuse, R20, R104 ;  /* 0x000000140468723c */ /* 0x040ff00000041868 */
[C---:B-1----:R-:W-:Y:S08]  /*1a5e0*/  HMMA.16816.F32.BF16 R64, R4.reuse, R8, R64 ;  /* 0x000000080440723c */ /* 0x042ff00000041840 */
[C---:B------:R-:W-:Y:S01]  /*1a5f0*/  HMMA.16816.F32.BF16 R68, R4.reuse, R10, R68 ;  /* 0x0000000a0444723c */ /* 0x040fe20000041844 */
[----:B------:R-:W1:Y:S07]  /*1a600*/  LDSM.16.MT88.4 R8, [R197+0x6800] ;  /* 0x00680000c508783b */ /* 0x000e6e0000004200 */
        /* <DEDUP_REMOVED lines=8> */
[C---:B---3--:R-:W-:Y:S08]  /*1a690*/  HMMA.16816.F32.BF16 R120, R4.reuse, R16, R120 ;  /* 0x000000100478723c */ /* 0x048ff00000041878 */
[C---:B------:R-:W-:Y:S01]  /*1a6a0*/  HMMA.16816.F32.BF16 R124, R4.reuse, R18, R124 ;  /* 0x00000012047c723c */ /* 0x040fe2000004187c */
[----:B------:R-:W3:Y:S07]  /*1a6b0*/  LDSM.16.MT88.4 R16, [R198+0x13000] ;  /* 0x01300000c610783b */ /* 0x000eee0000004200 */
[----:B------:R-:W-:Y:S01]  /*1a6c0*/  HMMA.16816.F32.BF16 R88, R4, R28, R88 ;  /* 0x0000001c0458723c */ /* 0x000fe20000041858 */
[----:B------:R-:W-:Y:S01]  /*1a6d0*/  FFMA.FTZ R28, R214, UR4, -R213 ;  /* 0x00000004d61c7c23 */ /* 0x000fe200080108d5 */
[----:B------:R-:W-:-:S02]  /*1a6e0*/  FFMA.FTZ R214, R176, UR4, -R207 ;  /* 0x00000004b0d67c23 */ /* 0x000fc400080108cf */
[----:B------:R-:W-:Y:S01]  /*1a6f0*/  LDSM.16.MT88.4 R176, [R221+0x11000] ;  /* 0x01100000ddb0783b */ /* 0x000fe20000004200 */
[----:B------:R4:W5:Y:S03]  /*1a700*/  MUFU.EX2 R200, R28 ;  /* 0x0000001c00c87308 */ /* 0x0009660000000800 */
[C---:B-1----:R-:W-:Y:S01]  /*1a710*/  HMMA.16816.F32.BF16 R144, R4.reuse, R8, R144 ;  /* 0x000000080490723c */ /* 0x042fe20000041890 */
[----:B------:R-:W1:Y:S07]  /*1a720*/  MUFU.EX2 R214, R214 ;  /* 0x000000d600d67308 */ /* 0x000e6e0000000800 */
        /* <DEDUP_REMOVED lines=13> */
[C---:B------:R-:W-:Y:S08]  /*1a800*/  HMMA.16816.F32.BF16 R112, R4.reuse, R20, R112 ;  /* 0x000000140470723c */ /* 0x040ff00000041870 */
[C---:B------:R-:W-:Y:S01]  /*1a810*/  HMMA.16816.F32.BF16 R116, R4.reuse, R22, R116 ;  /* 0x000000160474723c */ /* 0x040fe20000041874 */
[----:B------:R-:W-:Y:S07]  /*1a820*/  LDSM.16.MT88.4 R20, [R198+0x11000] ;  /* 0x01100000c614783b */ /* 0x000fee0000004200 */
[C---:B--2---:R-:W-:Y:S08]  /*1a830*/  HMMA.16816.F32.BF16 R128, R4.reuse, R12, R128 ;  /* 0x0000000c0480723c */ /* 0x044ff00000041880 */
[C---:B------:R-:W-:Y:S01]  /*1a840*/  HMMA.16816.F32.BF16 R132, R4.reuse, R14, R132 ;  /* 0x0000000e0484723c */ /* 0x040fe20000041884 */
[----:B------:R-:W2:Y:S07]  /*1a850*/  LDSM.16.MT88.4 R12, [R198+0x15000] ;  /* 0x01500000c60c783b */ /* 0x000eae0000004200 */
[C---:B-----5:R-:W-:Y:S08]  /*1a860*/  HMMA.16816.F32.BF16 R156, R4.reuse, R24, R156 ;  /* 0x00000018049c723c */ /* 0x060ff0000004189c */
[----:B------:R-:W-:Y:S01]  /*1a870*/  HMMA.16816.F32.BF16 R152, R4, R26, R152 ;  /* 0x0000001a0498723c */ /* 0x000fe20000041898 */
[----:B------:R-:W-:Y:S01]  /*1a880*/  F2FP.BF16.F32.PACK_AB R4, R202, R199 ;  /* 0x000000c7ca04723e */ /* 0x000fe200000010ff */
[----:B------:R-:W-:Y:S01]  /*1a890*/  LDSM.16.MT88.4 R24, [R221+0x15000] ;  /* 0x01500000dd18783b */ /* 0x000fe20000004200 */
[----:B------:R-:W-:Y:S01]  /*1a8a0*/  F2FP.BF16.F32.PACK_AB R5, R208, R209 ;  /* 0x000000d1d005723e */ /* 0x000fe200000010ff */
[----:B------:R-:W-:Y:S01]  /*1a8b0*/  FADD.FTZ R199, R199, R180 ;  /* 0x000000b4c7c77221 */ /* 0x000fe20000010000 */
[----:B------:R-:W-:Y:S01]  /*1a8c0*/  F2FP.BF16.F32.PACK_AB R6, R200, R201 ;  /* 0x000000c9c806723e */ /* 0x000fe200000010ff */
[----:B------:R-:W-:Y:S01]  /*1a8d0*/  FADD.FTZ R209, R209, R166 ;  /* 0x000000a6d1d17221 */ /* 0x000fe20000010000 */
[----:B-1----:R-:W-:Y:S01]  /*1a8e0*/  F2FP.BF16.F32.PACK_AB R7, R214, R203 ;  /* 0x000000cbd607723e */ /* 0x002fe200000010ff */
[----:B------:R-:W-:-:S02]  /*1a8f0*/  FADD.FTZ R202, R202, R199 ;  /* 0x000000c7caca7221 */ /* 0x000fc40000010000 */
[----:B------:R-:W-:-:S04]  /*1a900*/  FADD.FTZ R208, R208, R209 ;  /* 0x000000d1d0d07221 */ /* 0x000fc80000010000 */
[----:B---3--:R-:W-:Y:S01]  /*1a910*/  HMMA.16816.F32.BF16 R72, R4, R16, R72 ;  /* 0x000000100448723c */ /* 0x008fe20000041848 */
[----:B------:R-:W-:-:S04]  /*1a920*/  FADD.FTZ R203, R203, R208 ;  /* 0x000000d0cbcb7221 */ /* 0x000fc80000010000 */
[----:B------:R-:W-:-:S03]  /*1a930*/  FADD.FTZ R214, R214, R203 ;  /* 0x000000cbd6d67221 */ /* 0x000fc60000010000 */
[C---:B------:R-:W-:Y:S01]  /*1a940*/  HMMA.16816.F32.BF16 R76, R4.reuse, R18, R76 ;  /* 0x00000012044c723c */ /* 0x040fe2000004184c */
[----:B------:R-:W1:Y:S07]  /*1a950*/  LDSM.16.MT88.4 R16, [R221+0x13000] ;  /* 0x01300000dd10783b */ /* 0x000e6e0000004200 */
[C---:B------:R-:W-:Y:S08]  /*1a960*/  HMMA.16816.F32.BF16 R136, R4.reuse, R8, R136 ;  /* 0x000000080488723c */ /* 0x040ff00000041888 */
[C---:B------:R-:W-:Y:S01]  /*1a970*/  HMMA.16816.F32.BF16 R140, R4.reuse, R10, R140 ;  /* 0x0000000a048c723c */ /* 0x040fe2000004188c */
[----:B------:R-:W3:Y:S07]  /*1a980*/  LDSM.16.MT88.4 R8, [R221+0x17000] ;  /* 0x01700000dd08783b */ /* 0x000eee0000004200 */
[C---:B--2---:R-:W-:Y:S08]  /*1a990*/  HMMA.16816.F32.BF16 R104, R4.reuse, R12, R104 ;  /* 0x0000000c0468723c */ /* 0x044ff00000041868 */
[C---:B------:R-:W-:Y:S01]  /*1a9a0*/  HMMA.16816.F32.BF16 R108, R4.reuse, R14, R108 ;  /* 0x0000000e046c723c */ /* 0x040fe2000004186c */
[----:B------:R-:W2:Y:S07]  /*1a9b0*/  LDSM.16.MT88.4 R12, [R196+0x5000] ;  /* 0x00500000c40c783b */ /* 0x000eae0000004200 */
[C---:B------:R-:W-:Y:S08]  /*1a9c0*/  HMMA.16816.F32.BF16 R40, R4.reuse, R20, R40 ;  /* 0x000000140428723c */ /* 0x040ff00000041828 */
[C---:B-1----:R-:W-:Y:S08]  /*1a9d0*/  HMMA.16816.F32.BF16 R64, R4.reuse, R16, R64 ;  /* 0x000000100440723c */ /* 0x042ff00000041840 */
[C---:B------:R-:W-:Y:S01]  /*1a9e0*/  HMMA.16816.F32.BF16 R68, R4.reuse, R18, R68 ;  /* 0x000000120444723c */ /* 0x040fe20000041844 */
[----:B------:R-:W1:Y:S07]  /*1a9f0*/  LDSM.16.MT88.4 R16, [R197+0x7000] ;  /* 0x00700000c510783b */ /* 0x000e6e0000004200 */
        /* <DEDUP_REMOVED lines=8> */
[----:B------:R-:W-:Y:S01]  /*1aa80*/  HMMA.16816.F32.BF16 R160, R4, R176, R160 ;  /* 0x000000b004a0723c */ /* 0x000fe200000418a0 */
[--C-:B------:R-:W-:Y:S01]  /*1aa90*/  FFMA.FTZ R176, R224, UR4, -R213.reuse ;  /* 0x00000004e0b07c23 */ /* 0x100fe200080108d5 */
[----:B------:R-:W-:-:S05]  /*1aaa0*/  FFMA.FTZ R177, R222, UR4, -R213 ;  /* 0x00000004deb17c23 */ /* 0x000fca00080108d5 */
[----:B------:R-:W-:Y:S01]  /*1aab0*/  MUFU.EX2 R176, R176 ;  /* 0x000000b000b07308 */ /* 0x000fe20000000800 */
[C---:B------:R-:W-:Y:S01]  /*1aac0*/  HMMA.16816.F32.BF16 R36, R4.reuse, R178, R36 ;  /* 0x000000b20424723c */ /* 0x040fe20000041824 */
[----:B------:R-:W-:Y:S01]  /*1aad0*/  FFMA.FTZ R178, R212, UR4, -R213 ;  /* 0x00000004d4b27c23 */ /* 0x000fe200080108d5 */
[----:B------:R-:W-:Y:S01]  /*1aae0*/  FFMA.FTZ R179, R210, UR4, -R207 ;  /* 0x00000004d2b37c23 */ /* 0x000fe200080108cf */
[----:B------:R-:W3:Y:S04]  /*1aaf0*/  MUFU.EX2 R177, R177 ;  /* 0x000000b100b17308 */ /* 0x000ee80000000800 */
[----:B------:R-:W-:Y:S01]  /*1ab00*/  MUFU.EX2 R178, R178 ;  /* 0x000000b200b27308 */ /* 0x000fe20000000800 */
[C---:B--2---:R-:W-:Y:S03]  /*1ab10*/  HMMA.16816.F32.BF16 R120, R4.reuse, R12, R120 ;  /* 0x0000000c0478723c */ /* 0x044fe60000041878 */
[----:B------:R-:W2:Y:S05]  /*1ab20*/  MUFU.EX2 R179, R179 ;  /* 0x000000b300b37308 */ /* 0x000eaa0000000800 */
[C---:B------:R-:W-:Y:S01]  /*1ab30*/  HMMA.16816.F32.BF16 R124, R4.reuse, R14, R124 ;  /* 0x0000000e047c723c */ /* 0x040fe2000004187c */
[----:B------:R-:W2:Y:S07]  /*1ab40*/  LDSM.16.MT88.4 R12, [R198+0x11800] ;  /* 0x01180000c60c783b */ /* 0x000eae0000004200 */
[C---:B-1----:R-:W-:Y:S08]  /*1ab50*/  HMMA.16816.F32.BF16 R144, R4.reuse, R16, R144 ;  /* 0x000000100490723c */ /* 0x042ff00000041890 */
[C---:B------:R-:W-:Y:S01]  /*1ab60*/  HMMA.16816.F32.BF16 R148, R4.reuse, R18, R148 ;  /* 0x000000120494723c */ /* 0x040fe20000041894 */
[----:B------:R-:W1:Y:S07]  /*1ab70*/  LDSM.16.MT88.4 R16, [R198+0x17800] ;  /* 0x01780000c610783b */ /* 0x000e6e0000004200 */
        /* <DEDUP_REMOVED lines=15> */
[C---:B-----5:R-:W-:Y:S08]  /*1ac70*/  HMMA.16816.F32.BF16 R156, R4.reuse, R24, R156 ;  /* 0x00000018049c723c */ /* 0x060ff0000004189c */
        /* <DEDUP_REMOVED lines=13> */
[C---:B------:R-:W-:Y:S08]  /*1ad50*/  HMMA.16816.F32.BF16 R40, R4.reuse, R12, R40 ;  /* 0x0000000c0428723c */ /* 0x040ff00000041828 */
[C---:B------:R-:W-:Y:S01]  /*1ad60*/  HMMA.16816.F32.BF16 R44, R4.reuse, R14, R44 ;  /* 0x0000000e042c723c */ /* 0x040fe2000004182c */
[----:B------:R-:W3:Y:S07]  /*1ad70*/  LDSM.16.MT88.4 R12, [R197+0x1800] ;  /* 0x00180000c50c783b */ /* 0x000eee0000004200 */
[C---:B-1----:R-:W-:Y:S08]  /*1ad80*/  HMMA.16816.F32.BF16 R136, R4.reuse, R16, R136 ;  /* 0x000000100488723c */ /* 0x042ff00000041888 */
[C---:B------:R-:W-:Y:S01]  /*1ad90*/  HMMA.16816.F32.BF16 R140, R4.reuse, R18, R140 ;  /* 0x00000012048c723c */ /* 0x040fe2000004188c */
[----:B------:R-:W1:Y:S07]  /*1ada0*/  LDSM.16.MT88.4 R16, [R221+0x15800] ;  /* 0x01580000dd10783b */ /* 0x000e6e0000004200 */
[C---:B----4-:R-:W-:Y:S08]  /*1adb0*/  HMMA.16816.F32.BF16 R104, R4.reuse, R20, R104 ;  /* 0x000000140468723c */ /* 0x050ff00000041868 */
        /* <DEDUP_REMOVED lines=38> */
[----:B------:R-:W-:Y:S01]  /*1b020*/  UISETP.NE.U32.AND UP0, UPT, UR12, URZ, UPT ;  /* 0x000000ff0c00728c */ /* 0x000fe2000bf05070 */
[----:B------:R-:W-:Y:S01]  /*1b030*/  SHF.L.U32 R166, R165, 0x6, RZ ;  /* 0x00000006a5a67819 */ /* 0x000fe200000006ff */
[----:B------:R-:W1:Y:S02]  /*1b040*/  LDCU.64 UR10, c[0x0][0x358] ;  /* 0x00006b00ff0a77ac */ /* 0x000e640008000a00 */
[----:B------:R-:W-:Y:S01]  /*1b050*/  UISETP.NE.AND.EX UP0, UPT, UR13, URZ, UPT, UP0 ;  /* 0x000000ff0d00728c */ /* 0x000fe2000bf05300 */
[----:B------:R-:W-:Y:S08]  /*1b060*/  BAR.SYNC.DEFER_BLOCKING 0x0 ;  /* 0x0000000000007b1d */ /* 0x000ff00000010000 */
[----:B------:R-:W-:Y:S05]  /*1b070*/  BRA.U !UP0, `(.L_x_874) ;  /* 0x0000000108fc7547 */ /* 0x000fea000b800000 */
[----:B------:R-:W2:Y:S01]  /*1b080*/  LDC R5, c[0x0][0x4f0] ;  /* 0x00013c00ff057b82 */ /* 0x000ea20000000800 */
[C---:B------:R-:W-:Y:S01]  /*1b090*/  IADD3 R8, PT, PT, R166.reuse, -0x80, RZ ;  /* 0xffffff80a6087810 */ /* 0x040fe20007ffe0ff */
[----:B------:R-:W-:Y:S01]  /*1b0a0*/  VIADD R6, R166, 0xffffffc0 ;  /* 0xffffffc0a6067836 */ /* 0x000fe20000000000 */
[----:B------:R-:W3:Y:S02]  /*1b0b0*/  LDCU.64 UR4, c[0x0][0x3c0] ;  /* 0x00007800ff0477ac */ /* 0x000ee40008000a00 */
[----:B------:R-:W-:Y:S02]  /*1b0c0*/  IABS R9, R8 ;  /* 0x0000000800097213 */ /* 0x000fe40000000000 */
[----:B------:R-:W-:Y:S01]  /*1b0d0*/  IABS R10, R6 ;  /* 0x00000006000a7213 */ /* 0x000fe20000000000 */
[----:B------:R-:W4:Y:S01]  /*1b0e0*/  LDCU.64 UR8, c[0x0][0x3a8] ;  /* 0x00007500ff0877ac */ /* 0x000f220008000a00 */
[-C--:B--2---:R-:W-:Y:S02]  /*1b0f0*/  IABS R4, R5.reuse ;  /* 0x0000000500047213 */ /* 0x084fe40000000000 */
[----:B------:R-:W-:-:S02]  /*1b100*/  LOP3.LUT R6, R6, R5, RZ, 0x3c, !PT ;  /* 0x0000000506067212 */ /* 0x000fc400078e3cff */
[----:B------:R-:W2:Y:S01]  /*1b110*/  I2F.RP R7, R4 ;  /* 0x0000000400077306 */ /* 0x000ea20000209400 */
[----:B------:R-:W-:Y:S02]  /*1b120*/  LOP3.LUT R8, R8, R5, RZ, 0x3c, !PT ;  /* 0x0000000508087212 */ /* 0x000fe400078e3cff */
[----:B------:R-:W-:-:S05]  /*1b130*/  ISETP.GE.AND P4, PT, R6, RZ, PT ;  /* 0x000000ff0600720c */ /* 0x000fca0003f86270 */
        /* <DEDUP_REMOVED lines=8> */
[----:B------:R-:W-:Y:S01]  /*1b1c0*/  IMAD.HI.U32 R13, R13, R10, RZ ;  /* 0x0000000a0d0d7227 */ /* 0x000fe200078e00ff */
[----:B------:R-:W-:-:S03]  /*1b1d0*/  IADD3 R7, PT, PT, -R12, RZ, RZ ;  /* 0x000000ff0c077210 */ /* 0x000fc60007ffe1ff */
[----:B------:R-:W-:Y:S02]  /*1b1e0*/  IMAD.MOV R11, RZ, RZ, -R13 ;  /* 0x000000ffff0b7224 */ /* 0x000fe400078e0a0d */
[C---:B------:R-:W-:Y:S01]  /*1b1f0*/  IMAD R7, R4.reuse, R7, R9 ;  /* 0x0000000704077224 */ /* 0x040fe200078e0209 */
[----:B------:R-:W-:Y:S01]  /*1b200*/  LOP3.LUT R9, RZ, R5, RZ, 0x33, !PT ;  /* 0x00000005ff097212 */ /* 0x000fe200078e33ff */
[----:B------:R-:W-:-:S03]  /*1b210*/  IMAD R11, R4, R11, R10 ;  /* 0x0000000b040b7224 */ /* 0x000fc600078e020a */
[C---:B------:R-:W-:Y:S02]  /*1b220*/  ISETP.GT.U32.AND P3, PT, R4.reuse, R7, PT ;  /* 0x000000070400720c */ /* 0x040fe40003f64070 */
[----:B------:R-:W-:-:S11]  /*1b230*/  ISETP.GT.U32.AND P2, PT, R4, R11, PT ;  /* 0x0000000b0400720c */ /* 0x000fd60003f44070 */
[-C--:B------:R-:W-:Y:S01]  /*1b240*/  @!P3 IADD3 R7, PT, PT, R7, -R4.reuse, RZ ;  /* 0x800000040707b210 */ /* 0x080fe20007ffe0ff */
[----:B------:R-:W-:Y:S01]  /*1b250*/  @!P3 VIADD R12, R12, 0x1 ;  /* 0x000000010c0cb836 */ /* 0x000fe20000000000 */
[----:B------:R-:W-:Y:S01]  /*1b260*/  @!P2 IADD3 R13, PT, PT, R13, 0x1, RZ ;  /* 0x000000010d0da810 */ /* 0x000fe20007ffe0ff */
[----:B------:R-:W-:Y:S01]  /*1b270*/  @!P2 IMAD.IADD R11, R11, 0x1, -R4 ;  /* 0x000000010b0ba824 */ /* 0x000fe200078e0a04 */
[-C--:B------:R-:W-:Y:S02]  /*1b280*/  ISETP.GE.U32.AND P5, PT, R7, R4.reuse, PT ;  /* 0x000000040700720c */ /* 0x080fe40003fa6070 */
[----:B------:R-:W-:Y:S02]  /*1b290*/  ISETP.GE.AND P2, PT, R8, RZ, PT ;  /* 0x000000ff0800720c */ /* 0x000fe40003f46270 */
[----:B------:R-:W-:Y:S02]  /*1b2a0*/  ISETP.GE.U32.AND P6, PT, R11, R4, PT ;  /* 0x000000040b00720c */ /* 0x000fe40003fc6070 */
[----:B------:R-:W-:-:S07]  /*1b2b0*/  ISETP.NE.AND P3, PT, R5, RZ, PT ;  /* 0x000000ff0500720c */ /* 0x000fce0003f65270 */
[----:B------:R-:W-:-:S04]  /*1b2c0*/  @P5 IADD3 R12, PT, PT, R12, 0x1, RZ ;  /* 0x000000010c0c5810 */ /* 0x000fc80007ffe0ff */
[----:B------:R-:W-:Y:S01]  /*1b2d0*/  @P6 VIADD R13, R13, 0x1 ;  /* 0x000000010d0d6836 */ /* 0x000fe20000000000 */
[----:B------:R-:W-:-:S03]  /*1b2e0*/  @!P2 IADD3 R12, PT, PT, -R12, RZ, RZ ;  /* 0x000000ff0c0ca210 */ /* 0x000fc60007ffe1ff */
[----:B------:R-:W-:Y:S01]  /*1b2f0*/  @!P4 IMAD.MOV R13, RZ, RZ, -R13 ;  /* 0x000000ffff0dc224 */ /* 0x000fe200078e0a0d */
[----:B------:R-:W-:-:S04]  /*1b300*/  SEL R6, R9, R12, !P3 ;  /* 0x0000000c09067207 */ /* 0x000fc80005800000 */
[----:B------:R-:W-:Y:S01]  /*1b310*/  SEL R9, R9, R13, !P3 ;  /* 0x0000000d09097207 */ /* 0x000fe20005800000 */
[----:B------:R-:W-:-:S04]  /*1b320*/  IMAD.WIDE R12, R6, 0x4, R232 ;  /* 0x00000004060c7825 */ /* 0x000fc800078e02e8 */
[C---:B------:R-:W-:Y:S01]  /*1b330*/  IMAD.WIDE R10, R9.reuse, 0x4, R232 ;  /* 0x00000004090a7825 */ /* 0x040fe200078e02e8 */
[----:B-1----:R-:W2:Y:S04]  /*1b340*/  LDG.E R7, desc[UR10][R12.64] ;  /* 0x0000000a0c077981 */ /* 0x002ea8000c1e1900 */
[----:B------:R-:W2:Y:S01]  /*1b350*/  LDG.E R4, desc[UR10][R10.64] ;  /* 0x0000000a0a047981 */ /* 0x000ea2000c1e1900 */
[----:B------:R-:W-:-:S05]  /*1b360*/  IADD3 R8, PT, PT, R9, -R6, RZ ;  /* 0x8000000609087210 */ /* 0x000fca0007ffe0ff */
[----:B------:R-:W-:Y:S02]  /*1b370*/  IMAD R8, R8, R5, -0x40 ;  /* 0xffffffc008087424 */ /* 0x000fe400078e0205 */
[----:B---3--:R-:W-:-:S03]  /*1b380*/  IMAD.U32 R5, RZ, RZ, UR4 ;  /* 0x00000004ff057e24 */ /* 0x008fc6000f8e00ff */
[----:B------:R-:W-:-:S05]  /*1b390*/  SHF.R.S32.HI R6, RZ, 0x1f, R8 ;  /* 0x0000001fff067819 */ /* 0x000fca0000011408 */
[----:B------:R-:W-:-:S04]  /*1b3a0*/  IMAD R6, R6, R5, RZ ;  /* 0x0000000506067224 */ /* 0x000fc800078e02ff */
[C---:B------:R-:W-:Y:S02]  /*1b3b0*/  IMAD R6, R8.reuse, UR5, R6 ;  /* 0x0000000508067c24 */ /* 0x040fe4000f8e0206 */
[----:B------:R-:W-:-:S04]  /*1b3c0*/  IMAD.WIDE.U32 R8, R8, R5, RZ ;  /* 0x0000000508087225 */ /* 0x000fc800078e00ff */
[----:B------:R-:W-:Y:S01]  /*1b3d0*/  IMAD.IADD R9, R9, 0x1, R6 ;  /* 0x0000000109097824 */ /* 0x000fe200078e0206 */
[----:B--2---:R-:W-:-:S04]  /*1b3e0*/  IADD3 R4, PT, PT, R7, -R4, RZ ;  /* 0x8000000407047210 */ /* 0x004fc80007ffe0ff */
[----:B------:R-:W-:Y:S01]  /*1b3f0*/  SHF.R.S32.HI R7, RZ, 0x1f, R4 ;  /* 0x0000001fff077819 */ /* 0x000fe20000011404 */
[----:B----4-:R-:W-:-:S04]  /*1b400*/  IMAD.WIDE.U32 R8, R4, UR8, R8 ;  /* 0x0000000804087c25 */ /* 0x010fc8000f8e0008 */
[----:B------:R-:W-:Y:S01]  /*1b410*/  IMAD R7, R7, UR8, RZ ;  /* 0x0000000807077c24 */ /* 0x000fe2000f8e02ff */
[----:B------:R-:W-:-:S03]  /*1b420*/  LEA R228, P2, R8, R228, 0x1 ;  /* 0x000000e408e47211 */ /* 0x000fc600078408ff */
[----:B------:R-:W-:-:S05]  /*1b430*/  IMAD R7, R4, UR9, R7 ;  /* 0x0000000904077c24 */ /* 0x000fca000f8e0207 */
[----:B------:R-:W-:-:S04]  /*1b440*/  IADD3 R7, PT, PT, R9, R7, RZ ;  /* 0x0000000709077210 */ /* 0x000fc80007ffe0ff */
[----:B------:R-:W-:Y:S01]  /*1b450*/  LEA.HI.X R229, R8, R229, R7, 0x1, P2 ;  /* 0x000000e508e57211 */ /* 0x000fe200010f0c07 */
[----:B------:R-:W-:Y:S06]  /*1b460*/  BRA `(.L_x_875) ;  /* 0x0000000000207947 */ /* 0x000fec0003800000 */
.L_x_874:
[----:B------:R-:W2:Y:S01]  /*1b470*/  LDC R5, c[0x0][0x3c0] ;  /* 0x0000f000ff057b82 */ /* 0x000ea20000000800 */
[----:B------:R-:W-:Y:S02]  /*1b480*/  UMOV UR4, URZ ;  /* 0x000000ff00047c82 */ /* 0x000fe40008000000 */
[----:B------:R-:W-:Y:S01]  /*1b490*/  IADD3 R6, P2, PT, RZ, -UR4, RZ ;  /* 0x80000004ff067c10 */ /* 0x000fe2000ff5e0ff */
[----:B--2---:R-:W-:-:S04]  /*1b4a0*/  IMAD.SHL.U32 R4, R5, 0x40, RZ ;  /* 0x0000004005047824 */ /* 0x004fc800078e00ff */
[----:B------:R-:W-:-:S05]  /*1b4b0*/  IMAD.X R4, RZ, RZ, ~R4, P2 ;  /* 0x000000ffff047224 */ /* 0x000fca00010e0e04 */
[----:B------:R-:W-:-:S04]  /*1b4c0*/  SHF.R.S64 R7, R6, 0x1f, R4 ;  /* 0x0000001f06077819 */ /* 0x000fc80000001004 */
[----:B------:R-:W-:-:S04]  /*1b4d0*/  IADD3 R228, P2, PT, R7, R228, RZ ;  /* 0x000000e407e47210 */ /* 0x000fc80007f5e0ff */
[----:B------:R-:W-:-:S09]  /*1b4e0*/  LEA.HI.X.SX32 R229, R4, R229, 0x1, P2 ;  /* 0x000000e504e57211 */ /* 0x000fd200010f0eff */
.L_x_875:
[----:B------:R-:W2:Y:S01]  /*1b4f0*/  S2R R8, SR_TID.X ;  /* 0x0000000000087919 */ /* 0x000ea20000002100 */
[----:B------:R-:W3:Y:S01]  /*1b500*/  LDCU UR4, c[0x0][0x440] ;  /* 0x00008800ff0477ac */ /* 0x000ee20008000800 */
[C---:B------:R-:W-:Y:S01]  /*1b510*/  LOP3.LUT R4, R220.reuse, 0x80, RZ, 0xfc, !PT ;  /* 0x00000080dc047812 */ /* 0x040fe200078efcff */
[----:B------:R-:W-:Y:S01]  /*1b520*/  IMAD.SHL.U32 R216, R219, 0x20, RZ ;  /* 0x00000020dbd87824 */ /* 0x000fe200078e00ff */
[C---:B------:R-:W-:Y:S01]  /*1b530*/  LOP3.LUT R6, R220.reuse, 0x40, RZ, 0xfc, !PT ;  /* 0x00000040dc067812 */ /* 0x040fe200078efcff */
[----:B------:R-:W-:Y:S01]  /*1b540*/  IMAD.MOV.U32 R212, RZ, RZ, 0x20 ;  /* 0x00000020ffd47424 */ /* 0x000fe200078e00ff */
[----:B------:R-:W-:Y:S02]  /*1b550*/  LOP3.LUT R10, R220, 0xc0, RZ, 0xfc, !PT ;  /* 0x000000c0dc0a7812 */ /* 0x000fe400078efcff */
[----:B------:R-:W-:Y:S02]  /*1b560*/  LOP3.LUT R216, R216, 0x7c00, RZ, 0xc0, !PT ;  /* 0x00007c00d8d87812 */ /* 0x000fe400078ec0ff */
[----:B------:R-:W-:-:S02]  /*1b570*/  SHF.R.U32.HI R218, RZ, 0x1, R219 ;  /* 0x00000001ffda7819 */ /* 0x000fc400000116db */
[----:B------:R-:W-:Y:S02]  /*1b580*/  SEL R212, R212, 0xffffffe0, !P1 ;  /* 0xffffffe0d4d47807 */ /* 0x000fe40004800000 */
[----:B---3--:R-:W-:Y:S02]  /*1b590*/  ISETP.GE.AND P4, PT, R4, UR4, PT ;  /* 0x0000000404007c0c */ /* 0x008fe4000bf86270 */
[----:B------:R-:W3:Y:S01]  /*1b5a0*/  LDC R4, c[0x0][0x3c4] ;  /* 0x0000f100ff047b82 */ /* 0x000ee20000000800 */
[----:B------:R-:W-:Y:S02]  /*1b5b0*/  ISETP.GE.AND P5, PT, R6, UR4, PT ;  /* 0x0000000406007c0c */ /* 0x000fe4000bfa6270 */
[----:B------:R-:W-:Y:S02]  /*1b5c0*/  ISETP.GE.AND P6, PT, R220, UR4, PT ;  /* 0x00000004dc007c0c */ /* 0x000fe4000bfc6270 */
[----:B------:R-:W-:Y:S02]  /*1b5d0*/  ISETP.GE.AND P3, PT, R10, UR4, PT ;  /* 0x000000040a007c0c */ /* 0x000fe4000bf66270 */
[----:B------:R-:W-:Y:S01]  /*1b5e0*/  LOP3.LUT R10, R218, 0x8, RZ, 0xc0, !PT ;  /* 0x00000008da0a7812 */ /* 0x000fe200078ec0ff */
[----:B--2---:R-:W-:-:S02]  /*1b5f0*/  IMAD.SHL.U32 R6, R8, 0x40, RZ ;  /* 0x0000004008067824 */ /* 0x004fc400078e00ff */
[C---:B------:R-:W-:Y:S02]  /*1b600*/  IMAD.SHL.U32 R7, R8.reuse, 0x8, RZ ;  /* 0x0000000808077824 */ /* 0x040fe400078e00ff */
[----:B------:R-:W-:Y:S01]  /*1b610*/  IMAD.SHL.U32 R9, R8, 0x40, RZ ;  /* 0x0000004008097824 */ /* 0x000fe200078e00ff */
[----:B------:R-:W-:-:S03]  /*1b620*/  LOP3.LUT R6, R6, 0x1c0, RZ, 0xc0, !PT ;  /* 0x000001c006067812 */ /* 0x000fc600078ec0ff */
[----:B------:R-:W-:Y:S01]  /*1b630*/  @!PT LDS RZ, [RZ] ;  /* 0x00000000fffff984 */ /* 0x000fe20000000800 */
[----:B------:R-:W-:Y:S01]  /*1b640*/  @!PT LDS RZ, [RZ] ;  /* 0x00000000fffff984 */ /* 0x000fe20000000800 */
[----:B------:R-:W-:Y:S01]  /*1b650*/  @!PT LDS RZ, [RZ] ;  /* 0x00000000fffff984 */ /* 0x000fe20000000800 */
[----:B-1----:R-:W-:Y:S01]  /*1b660*/  @!P6 LDGSTS.E.BYPASS.LTC128B.128 [R239+0x10000], desc[UR10][R228.64] ;  /* 0x10000000e4efefae */ /* 0x002fe2000b981a0a */
[----:B------:R-:W-:-:S03]  /*1b670*/  LOP3.LUT R7, R6, 0x38, R7, 0xf8, !PT ;  /* 0x0000003806077812 */ /* 0x000fc600078ef807 */
[----:B------:R-:W-:Y:S01]  /*1b680*/  @P6 STS.128 [R239+0x10000], RZ ;  /* 0x010000ffef006388 */ /* 0x000fe20000000c00 */
[----:B------:R-:W-:Y:S02]  /*1b690*/  LOP3.LUT R222, R9, 0x400, RZ, 0xc0, !PT ;  /* 0x0000040009de7812 */ /* 0x000fe400078ec0ff */
[----:B------:R-:W-:Y:S01]  /*1b6a0*/  LOP3.LUT R7, R7, 0x8, R8, 0x78, !PT ;  /* 0x0000000807077812 */ /* 0x000fe200078e7808 */
[----:B------:R-:W-:Y:S01]  /*1b6b0*/  @!PT LDS RZ, [RZ] ;  /* 0x00000000fffff984 */ /* 0x000fe20000000800 */
[----:B------:R-:W-:Y:S01]  /*1b6c0*/  @!PT LDS RZ, [RZ] ;  /* 0x00000000fffff984 */ /* 0x000fe20000000800 */
[----:B------:R-:W-:Y:S01]  /*1b6d0*/  @!PT LDS RZ, [RZ] ;  /* 0x00000000fffff984 */ /* 0x000fe20000000800 */
[----:B------:R-:W-:Y:S01]  /*1b6e0*/  @!P5 LDGSTS.E.BYPASS.LTC128B.128 [R239+0x12000], desc[UR10][R228.64+0x80] ;  /* 0x12000080e4efdfae */ /* 0x000fe2000b981a0a */
[----:B------:R-:W-:Y:S02]  /*1b6f0*/  LEA R8, P2, R5, R228, 0x5 ;  /* 0x000000e405087211 */ /* 0x000fe400078428ff */
[----:B------:R-:W-:Y:S01]  /*1b700*/  LOP3.LUT R11, R216, 0x200, R9, 0xf8, !PT ;  /* 0x00000200d80b7812 */ /* 0x000fe200078ef809 */
[----:B------:R-:W-:Y:S01]  /*1b710*/  IMAD R222, R7, 0x2, R222 ;  /* 0x0000000207de7824 */ /* 0x000fe200078e02de */
[----:B------:R-:W-:Y:S01]  /*1b720*/  @P5 STS.128 [R239+0x12000], RZ ;  /* 0x012000ffef005388 */ /* 0x000fe20000000c00 */
[C---:B------:R-:W-:Y:S01]  /*1b730*/  IMAD.SHL.U32 R7, R5.reuse, 0x20, RZ ;  /* 0x0000002005077824 */ /* 0x040fe200078e00ff */
[----:B---3--:R-:W-:-:S02]  /*1b740*/  LEA.HI.X R9, R5, R229, R4, 0x5, P2 ;  /* 0x000000e505097211 */ /* 0x008fc400010f2c04 */
[----:B------:R-:W-:Y:S01]  /*1b750*/  @!PT LDS RZ, [RZ] ;  /* 0x00000000fffff984 */ /* 0x000fe20000000800 */
[----:B------:R-:W-:Y:S01]  /*1b760*/  @!PT LDS RZ, [RZ] ;  /* 0x00000000fffff984 */ /* 0x000fe20000000800 */
[----:B------:R-:W-:Y:S01]  /*1b770*/  @!PT LDS RZ, [RZ] ;  /* 0x00000000fffff984 */ /* 0x000fe20000000800 */
[----:B------:R-:W-:Y:S01]  /*1b780*/  @!P4 LDGSTS.E.BYPASS.LTC128B.128 [R239+0x14000], desc[UR10][R228.64+0x100] ;  /* 0x14000100e4efcfae */ /* 0x000fe2000b981a0a */
[----:B------:R-:W-:Y:S02]  /*1b790*/  SHF.L.U64.HI R6, R5, 0x5, R4 ;  /* 0x0000000505067819 */ /* 0x000fe40000010204 */
[----:B------:R-:W-:Y:S01]  /*1b7a0*/  IADD3 R4, P2, PT, R7, R8, RZ ;  /* 0x0000000807047210 */ /* 0x000fe20007f5e0ff */
[----:B------:R-:W-:Y:S01]  /*1b7b0*/  @P4 STS.128 [R239+0x14000], RZ ;  /* 0x014000ffef004388 */ /* 0x000fe20000000c00 */
[----:B------:R-:W-:Y:S01]  /*1b7c0*/  LOP3.LUT R10, R11, R167, R10, 0xf6, !PT ;  /* 0x000000a70b0a7212 */ /* 0x000fe200078ef60a */
[----:B------:R-:W-:Y:S02]  /*1b7d0*/  VIADD R167, R222, UR6 ;  /* 0x00000006dea77c36 */ /* 0x000fe40008000000 */
[----:B------:R-:W-:Y:S01]  /*1b7e0*/  @!PT LDS RZ, [RZ] ;  /* 0x00000000fffff984 */ /* 0x000fe20000000800 */
[----:B------:R-:W-:Y:S01]  /*1b7f0*/  @!PT LDS RZ, [RZ] ;  /* 0x00000000fffff984 */ /* 0x000fe20000000800 */
[----:B------:R-:W-:Y:S01]  /*1b800*/  @!PT LDS RZ, [RZ] ;  /* 0x00000000fffff984 */ /* 0x000fe20000000800 */
[----:B------:R-:W-:Y:S01]  /*1b810*/  @!P3 LDGSTS.E.BYPASS.LTC128B.128 [R239+0x16000], desc[UR10][R228.64+0x180] ;  /* 0x16000180e4efbfae */ /* 0x000fe2000b981a0a */
[----:B------:R-:W-:Y:S01]  /*1b820*/  IMAD.X R5, R6, 0x1, R9, P2 ;  /* 0x0000000106057824 */ /* 0x000fe200010e0609 */
[----:B------:R-:W-:Y:S01]  /*1b830*/  IADD3 R16, P2, PT, R7, R4, RZ ;  /* 0x0000000407107210 */ /* 0x000fe20007f5e0ff */
[C---:B------:R-:W-:Y:S01]  /*1b840*/  IMAD.IADD R213, R167.reuse, 0x1, R212 ;  /* 0x00000001a7d57824 */ /* 0x040fe200078e02d4 */
[----:B------:R-:W-:Y:S01]  /*1b850*/  @P3 STS.128 [R239+0x16000], RZ ;  /* 0x016000ffef003388 */ /* 0x000fe20000000c00 */
[----:B------:R-:W-:Y:S01]  /*1b860*/  LEA R223, R10, UR6, 0x1 ;  /* 0x000000060adf7c11 */ /* 0x000fe2000f8e08ff */
[----:B------:R-:W-:-:S02]  /*1b870*/  IMAD.IADD R167, R167, 0x1, R184 ;  /* 0x00000001a7a77824 */ /* 0x000fc400078e02b8 */
[----:B------:R-:W-:Y:S01]  /*1b880*/  @!PT LDS RZ, [RZ] ;  /* 0x00000000fffff984 */ /* 0x000fe20000000800 */
[----:B------:R-:W-:Y:S01]  /*1b890*/  @!PT LDS RZ, [RZ] ;  /* 0x00000000fffff984 */ /* 0x000fe20000000800 */
[----:B------:R-:W-:Y:S01]  /*1b8a0*/  @!PT LDS RZ, [RZ] ;  /* 0x00000000fffff984 */ /* 0x000fe20000000800 */
[----:B------:R-:W-:Y:S01]  /*1b8b0*/  @!P6 LDGSTS.E.BYPASS.LTC128B.128 [R239+0x10800], desc[UR10][R8.64] ;  /* 0x1080000008efefae */ /* 0x000fe2000b981a0a */
[----:B------:R-:W-:Y:S02]  /*1b8c0*/  IMAD.X R17, R6, 0x1, R5, P2 ;  /* 0x0000000106117824 */ /* 0x000fe400010e0605 */
[--C-:B------:R-:W-:Y:S01]  /*1b8d0*/  IMAD.IADD R217, R212, 0x1, R223.reuse ;  /* 0x00000001d4d97824 */ /* 0x100fe200078e02df */
[----:B------:R-:W-:Y:S01]  /*1b8e0*/  @P6 STS.128 [R239+0x10800], RZ ;  /* 0x010800ffef006388 */ /* 0x000fe20000000c00 */
[----:B------:R-:W-:-:S03]  /*1b8f0*/  IMAD.IADD R214, R184, 0x1, R223 ;  /* 0x00000001b8d67824 */ /* 0x000fc600078e02df */
        /* <DEDUP_REMOVED lines=70> */
[----:B------:R-:W2:Y:S01]  /*1bd60*/  LDSM.16.M88.4 R196, [R167+0x9800] ;  /* 0x00980000a7c4783b */ /* 0x000ea20000000200 */
[C---:B------:R-:W-:Y:S03]  /*1bd70*/  HMMA.16816.F32.BF16 R12, R172.reuse, R14, RZ ;  /* 0x0000000eac0c723c */ /* 0x040fe600000418ff */
[----:B------:R-:W2:Y:S04]  /*1bd80*/  LDSM.16.M88.4 R204, [R167+0x8800] ;  /* 0x00880000a7cc783b */ /* 0x000ea80000000200 */
[----:B------:R-:W2:Y:S01]  /*1bd90*/  LDSM.16.M88.4 R200, [R167+0x9000] ;  /* 0x00900000a7c8783b */ /* 0x000ea20000000200 */
[C---:B---3--:R-:W-:Y:S03]  /*1bda0*/  HMMA.16816.F32.BF16 R192, R172.reuse, R188, RZ ;  /* 0x000000bcacc0723c */ /* 0x048fe600000418ff */
[----:B------:R-:W0:Y:S05]  /*1bdb0*/  LDGDEPBAR ;  /* 0x00000000000079af */ /* 0x000e2a0000000000 */
[C---:B----4-:R-:W-:Y:S08]  /*1bdc0*/  HMMA.16816.F32.BF16 R184, R172.reuse, R180, RZ ;  /* 0x000000b4acb8723c */ /* 0x050ff000000418ff */
[C---:B------:R-:W-:Y:S08]  /*1bdd0*/  HMMA.16816.F32.BF16 R188, R172.reuse, R190, RZ ;  /* 0x000000beacbc723c */ /* 0x040ff000000418ff */
[C---:B------:R-:W-:Y:S08]  /*1bde0*/  HMMA.16816.F32.BF16 R180, R172.reuse, R182, RZ ;  /* 0x000000b6acb4723c */ /* 0x040ff000000418ff */
[C---:B-----5:R-:W-:Y:S08]  /*1bdf0*/  HMMA.16816.F32.BF16 R176, R172.reuse, R24, RZ ;  /* 0x00000018acb0723c */ /* 0x060ff000000418ff */
[----:B------:R-:W-:Y:S01]  /*1be00*/  HMMA.16816.F32.BF16 R172, R172, R26, RZ ;  /* 0x0000001aacac723c */ /* 0x000fe200000418ff */
[----:B------:R-:W-:Y:S07]  /*1be10*/  LDSM.16.M88.4 R24, [R215] ;  /* 0x00000000d718783b */ /* 0x000fee0000000200 */
        /* <DEDUP_REMOVED lines=8> */
[----:B------:R-:W4:Y:S07]  /*1bea0*/  LDSM.16.M88.4 R208, [R212+0x9000] ;  /* 0x00900000d4d0783b */ /* 0x000f2e0000000200 */
[C---:B------:R-:W-:Y:S08]  /*1beb0*/  HMMA.16816.F32.BF16 R176, R32.reuse, R168, R176 ;  /* 0x000000a820b0723c */ /* 0x040ff000000418b0 */
[----:B------:R-:W-:Y:S01]  /*1bec0*/  HMMA.16816.F32.BF16 R172, R32, R170, R172 ;  /* 0x000000aa20ac723c */ /* 0x000fe200000418ac */
[----:B------:R-:W5:Y:S04]  /*1bed0*/  LDSM.16.M88.4 R168, [R212+0x9800] ;  /* 0x00980000d4a8783b */ /* 0x000f680000000200 */
[----:B------:R-:W-:Y:S03]  /*1bee0*/  LDSM.16.M88.4 R32, [R223+0x2000] ;  /* 0x00200000df20783b */ /* 0x000fe60000000200 */
[C---:B--2---:R-:W-:Y:S08]  /*1bef0*/  HMMA.16816.F32.BF16 R16, R20.reuse, R4, R16 ;  /* 0x000000041410723c */ /* 0x044ff00000041810 */
[C---:B------:R-:W-:Y:S01]  /*1bf00*/  HMMA.16816.F32.BF16 R12, R20.reuse, R6, R12 ;  /* 0x00000006140c723c */ /* 0x040fe2000004180c */
[----:B------:R-:W2:Y:S07]  /*1bf10*/  LDSM.16.M88.4 R4, [R222+UR6+0xa000] ;  /* 0x00a00006de04783b */ /* 0x000eae0008000200 */
[C---:B------:R-:W-:Y:S08]  /*1bf20*/  HMMA.16816.F32.BF16 R176, R20.reuse, R196, R176 ;  /* 0x000000c414b0723c */ /* 0x040ff000000418b0 */
[C---:B------:R-:W-:Y:S01]  /*1bf30*/  HMMA.16816.F32.BF16 R172, R20.reuse, R198, R172 ;  /* 0x000000c614ac723c */ /* 0x040fe200000418ac */
[----:B------:R-:W2:Y:S07]  /*1bf40*/  LDSM.16.M88.4 R196, [R222+UR6+0xb800] ;  /* 0x00b80006dec4783b */ /* 0x000eae0008000200 */
[C---:B------:R-:W-:Y:S08]  /*1bf50*/  HMMA.16816.F32.BF16 R192, R20.reuse, R204, R192 ;  /* 0x000000cc14c0723c */ /* 0x040ff000000418c0 */
[C---:B------:R-:W-:Y:S01]  /*1bf60*/  HMMA.16816.F32.BF16 R188, R20.reuse, R206, R188 ;  /* 0x000000ce14bc723c */ /* 0x040fe200000418bc */
[----:B------:R-:W2:Y:S07]  /*1bf70*/  LDSM.16.M88.4 R204, [R222+UR6+0xa800] ;  /* 0x00a80006decc783b */ /* 0x000eae0008000200 */
[C---:B------:R-:W-:Y:S08]  /*1bf80*/  HMMA.16816.F32.BF16 R184, R20.reuse, R200, R184 ;  /* 0x000000c814b8723c */ /* 0x040ff000000418b8 */
[----:B------:R-:W-:Y:S01]  /*1bf90*/  HMMA.16816.F32.BF16 R180, R20, R202, R180 ;  /* 0x000000ca14b4723c */ /* 0x000fe200000418b4 */
[----:B------:R-:W2:Y:S04]  /*1bfa0*/  LDSM.16.M88.4 R200, [R222+UR6+0xb000] ;  /* 0x00b00006dec8783b */ /* 0x000ea80008000200 */
[----:B------:R-:W-:Y:S03]  /*1bfb0*/  LDSM.16.M88.4 R20, [R217+0x2000] ;  /* 0x00200000d914783b */ /* 0x000fe60000000200 */
[C---:B-1----:R-:W-:Y:S08]  /*1bfc0*/  HMMA.16816.F32.BF16 R16, R24.reuse, R8, R16 ;  /* 0x000000081810723c */ /* 0x042ff00000041810 */
[C---:B------:R-:W-:Y:S01]  /*1bfd0*/  HMMA.16816.F32.BF16 R12, R24.reuse, R10, R12 ;  /* 0x0000000a180c723c */ /* 0x040fe2000004180c */
[----:B------:R-:W1:Y:S07]  /*1bfe0*/  LDSM.16.M88.4 R8, [R213+0xa000] ;  /* 0x00a00000d508783b */ /* 0x000e6e0000000200 */
[C---:B---3--:R-:W-:Y:S08]  /*1bff0*/  HMMA.16816.F32.BF16 R192, R24.reuse, R28, R192 ;  /* 0x0000001c18c0723c */ /* 0x048ff000000418c0 */
[C---:B------:R-:W-:Y:S01]  /*1c000*/  HMMA.16816.F32.BF16 R188, R24.reuse, R30, R188 ;  /* 0x0000001e18bc723c */ /* 0x040fe200000418bc */
[----:B------:R-:W3:Y:S07]  /*1c010*/  LDSM.16.M88.4 R28, [R213+0xa800] ;  /* 0x00a80000d51c783b */ /* 0x000eee0000000200 */
[C---:B----4-:R-:W-:Y:S08]  /*1c020*/  HMMA.16816.F32.BF16 R184, R24.reuse, R208, R184 ;  /* 0x000000d018b8723c */ /* 0x050ff000000418b8 */
[C---:B------:R-:W-:Y:S01]  /*1c030*/  HMMA.16816.F32.BF16 R180, R24.reuse, R210, R180 ;  /* 0x000000d218b4723c */ /* 0x040fe200000418b4 */
[----:B------:R-:W4:Y:S07]  /*1c040*/  LDSM.16.M88.4 R208, [R213+0xb000] ;  /* 0x00b00000d5d0783b */ /* 0x000f2e0000000200 */
[C---:B-----5:R-:W-:Y:S08]  /*1c050*/  HMMA.16816.F32.BF16 R176, R24.reuse, R168, R176 ;  /* 0x000000a818b0723c */ /* 0x060ff000000418b0 */
[----:B------:R-:W-:Y:S01]  /*1c060*/  HMMA.16816.F32.BF16 R172, R24, R170, R172 ;  /* 0x000000aa18ac723c */ /* 0x000fe200000418ac */
[----:B------:R-:W5:Y:S04]  /*1c070*/  LDSM.16.M88.4 R24, [R213+0xb800] ;  /* 0x00b80000d518783b */ /* 0x000f680000000200 */
[----:B------:R-:W-:Y:S03]  /*1c080*/  LDSM.16.M88.4 R168, [R214+0x2000] ;  /* 0x00200000d6a8783b */ /* 0x000fe60000000200 */
[C---:B--2---:R-:W-:Y:S08]  /*1c090*/  HMMA.16816.F32.BF16 R16, R32.reuse, R4, R16 ;  /* 0x000000042010723c */ /* 0x044ff00000041810 */
[C---:B------:R-:W-:Y:S01]  /*1c0a0*/  HMMA.16816.F32.BF16 R12, R32.reuse, R6, R12 ;  /* 0x00000006200c723c */ /* 0x040fe2000004180c */
[----:B------:R-:W2:Y:S07]  /*1c0b0*/  LDSM.16.M88.4 R4, [R167+0xa000] ;  /* 0x00a00000a704783b */ /* 0x000eae0000000200 */
[C---:B------:R-:W-:Y:S08]  /*1c0c0*/  HMMA.16816.F32.BF16 R176, R32.reuse, R196, R176 ;  /* 0x000000c420b0723c */ /* 0x040ff000000418b0 */
[C---:B------:R-:W-:Y:S01]  /*1c0d0*/  HMMA.16816.F32.BF16 R172, R32.reuse, R198, R172 ;  /* 0x000000c620ac723c */ /* 0x040fe200000418ac */
[----:B------:R-:W2:Y:S07]  /*1c0e0*/  LDSM.16.M88.4 R196, [R167+0xb800] ;  /* 0x00b80000a7c4783b */ /* 0x000eae0000000200 */
[C---:B------:R-:W-:Y:S08]  /*1c0f0*/  HMMA.16816.F32.BF16 R192, R32.reuse, R204, R192 ;  /* 0x000000cc20c0723c */ /* 0x040ff000000418c0 */
        /* <DEDUP_REMOVED lines=14> */
[----:B------:R-:W-:Y:S07]  /*1c1e0*/  LDSM.16.M88.4 R208, [R223+0x4000] ;  /* 0x00400000dfd0783b */ /* 0x000fee0000000200 */
[C---:B-----5:R-:W-:Y:S08]  /*1c1f0*/  HMMA.16816.F32.BF16 R176, R20.reuse, R24, R176 ;  /* 0x0000001814b0723c */ /* 0x060ff000000418b0 */
[----:B------:R-:W-:Y:S01]  /*1c200*/  HMMA.16816.F32.BF16 R172, R20, R26, R172 ;  /* 0x0000001a14ac723c */ /* 0x000fe200000418ac */
[----:B------:R-:W4:Y:S04]  /*1c210*/  LDSM.16.M88.4 R24, [R212+0xb000] ;  /* 0x00b00000d418783b */ /* 0x000f280000000200 */
[----:B------:R-:W5:Y:S03]  /*1c220*/  LDSM.16.M88.4 R20, [R212+0xb800] ;  /* 0x00b80000d414783b */ /* 0x000f660000000200 */
        /* <DEDUP_REMOVED lines=24> */
[----:B------:R-:W-:Y:S04]  /*1c3b0*/  LDSM.16.M88.4 R8, [R214+0x4000] ;  /* 0x00400000d608783b */ /* 0x000fe80000000200 */
[----:B------:R-:W-:Y:S03]  /*1c3c0*/  LDSM.16.M88.4 R20, [R213+0xd800] ;  /* 0x00d80000d514783b */ /* 0x000fe60000000200 */
[C---:B--2---:R-:W-:Y:S08]  /*1c3d0*/  HMMA.16816.F32.BF16 R16, R208.reuse, R4, R16 ;  /* 0x00000004d010723c */ /* 0x044ff00000041810 */
[C---:B------:R-:W-:Y:S01]  /*1c3e0*/  HMMA.16816.F32.BF16 R12, R208.reuse, R6, R12 ;  /* 0x00000006d00c723c */ /* 0x040fe2000004180c */
[----:B------:R-:W2:Y:S07]  /*1c3f0*/  LDSM.16.M88.4 R4, [R167+0xc000] ;  /* 0x00c00000a704783b */ /* 0x000eae0000000200 */
[C---:B------:R-:W-:Y:S08]  /*1c400*/  HMMA.16816.F32.BF16 R176, R208.reuse, R196, R176 ;  /* 0x000000c4d0b0723c */ /* 0x040ff000000418b0 */
[C---:B------:R-:W-:Y:S08]  /*1c410*/  HMMA.16816.F32.BF16 R192, R208.reuse, R204, R192 ;  /* 0x000000ccd0c0723c */ /* 0x040ff000000418c0 */
[C---:B------:R-:W-:Y:S01]  /*1c420*/  HMMA.16816.F32.BF16 R188, R208.reuse, R206, R188 ;  /* 0x000000ced0bc723c */ /* 0x040fe200000418bc */
[----:B------:R-:W-:Y:S07]  /*1c430*/  LDSM.16.M88.4 R204, [R167+0xd000] ;  /* 0x00d00000a7cc783b */ /* 0x000fee0000000200 */
[C---:B------:R-:W-:Y:S08]  /*1c440*/  HMMA.16816.F32.BF16 R184, R208.reuse, R200, R184 ;  /* 0x000000c8d0b8723c */ /* 0x040ff000000418b8 */
[C---:B------:R-:W-:Y:S01]  /*1c450*/  HMMA.16816.F32.BF16 R180, R208.reuse, R202, R180 ;  /* 0x000000cad0b4723c */ /* 0x040fe200000418b4 */
[----:B------:R-:W-:Y:S07]  /*1c460*/  LDSM.16.M88.4 R200, [R167+0xd800] ;  /* 0x00d80000a7c8783b */ /* 0x000fee0000000200 */
[----:B------:R-:W-:Y:S01]  /*1c470*/  HMMA.16816.F32.BF16 R196, R208, R198, R172 ;  /* 0x000000c6d0c4723c */ /* 0x000fe200000418ac */
[----:B------:R-:W5:Y:S07]  /*1c480*/  LDSM.16.M88.4 R172, [R167+0xc800] ;  /* 0x00c80000a7ac783b */ /* 0x000f6e0000000200 */
[C---:B-1----:R-:W-:Y:S08]  /*1c490*/  HMMA.16816.F32.BF16 R16, R168.reuse, R32, R16 ;  /* 0x00000020a810723c */ /* 0x042ff00000041810 */
[C---:B------:R-:W-:Y:S01]  /*1c4a0*/  HMMA.16816.F32.BF16 R12, R168.reuse, R34, R12 ;  /* 0x00000022a80c723c */ /* 0x040fe2000004180c */
[----:B------:R-:W-:Y:S07]  /*1c4b0*/  LDSM.16.M88.4 R32, [R222+UR6+0xe800] ;  /* 0x00e80006de20783b */ /* 0x000fee0008000200 */
[C---:B---3--:R-:W-:Y:S08]  /*1c4c0*/  HMMA.16816.F32.BF16 R192, R168.reuse, R28, R192 ;  /* 0x0000001ca8c0723c */ /* 0x048ff000000418c0 */
[C---:B------:R-:W-:Y:S01]  /*1c4d0*/  HMMA.16816.F32.BF16 R188, R168.reuse, R30, R188 ;  /* 0x0000001ea8bc723c */ /* 0x040fe200000418bc */
[----:B------:R-:W-:Y:S07]  /*1c4e0*/  LDSM.16.M88.4 R28, [R212+0xc800] ;  /* 0x00c80000d41c783b */ /* 0x000fee0000000200 */
[C---:B----4-:R-:W-:Y:S08]  /*1c4f0*/  HMMA.16816.F32.BF16 R184, R168.reuse, R24, R184 ;  /* 0x00000018a8b8723c */ /* 0x050ff000000418b8 */
[----:B------:R-:W-:Y:S01]  /*1c500*/  HMMA.16816.F32.BF16 R180, R168, R26, R180 ;  /* 0x0000001aa8b4723c */ /* 0x000fe200000418b4 */
[----:B------:R-:W1:Y:S07]  /*1c510*/  LDSM.16.M88.4 R24, [R215+0x4000] ;  /* 0x00400000d718783b */ /* 0x000e6e0000000200 */
[C---:B--2---:R-:W-:Y:S08]  /*1c520*/  HMMA.16816.F32.BF16 R16, R8.reuse, R4, R16 ;  /* 0x000000040810723c */ /* 0x044ff00000041810 */
[----:B------:R-:W-:Y:S01]  /*1c530*/  HMMA.16816.F32.BF16 R12, R8, R6, R12 ;  /* 0x00000006080c723c */ /* 0x000fe2000004180c */
[----:B------:R-:W2:Y:S07]  /*1c540*/  LDSM.16.M88.4 R4, [R212+0xd000] ;  /* 0x00d00000d404783b */ /* 0x000eae0000000200 */
[C---:B------:R-:W-:Y:S08]  /*1c550*/  HMMA.16816.F32.BF16 R176, R168.reuse, R20, R176 ;  /* 0x00000014a8b0723c */ /* 0x040ff000000418b0 */
[----:B------:R-:W-:Y:S01]  /*1c560*/  HMMA.16816.F32.BF16 R196, R168, R22, R196 ;  /* 0x00000016a8c4723c */ /* 0x000fe200000418c4 */
[----:B------:R-:W3:Y:S04]  /*1c570*/  LDSM.16.M88.4 R20, [R212+0xc000] ;  /* 0x00c00000d414783b */ /* 0x000ee80000000200 */
[----:B------:R-:W-:Y:S03]  /*1c580*/  LDSM.16.M88.4 R168, [R222+UR6+0xe000] ;  /* 0x00e00006dea8783b */ /* 0x000fe60008000200 */
[C---:B-----5:R-:W-:Y:S08]  /*1c590*/  HMMA.16816.F32.BF16 R192, R8.reuse, R172, R192 ;  /* 0x000000ac08c0723c */ /* 0x060ff000000418c0 */
[C---:B------:R-:W-:Y:S01]  /*1c5a0*/  HMMA.16816.F32.BF16 R188, R8.reuse, R174, R188 ;  /* 0x000000ae08bc723c */ /* 0x040fe200000418bc */
[----:B------:R-:W-:Y:S07]  /*1c5b0*/  LDSM.16.M88.4 R172, [R223+0x6000] ;  /* 0x00600000dfac783b */ /* 0x000fee0000000200 */
[C---:B------:R-:W-:Y:S08]  /*1c5c0*/  HMMA.16816.F32.BF16 R184, R8.reuse, R204, R184 ;  /* 0x000000cc08b8723c */ /* 0x040ff000000418b8 */
[C---:B------:R-:W-:Y:S01]  /*1c5d0*/  HMMA.16816.F32.BF16 R180, R8.reuse, R206, R180 ;  /* 0x000000ce08b4723c */ /* 0x040fe200000418b4 */
[----:B------:R-:W4:Y:S07]  /*1c5e0*/  LDSM.16.M88.4 R204, [R212+0xd800] ;  /* 0x00d80000d4cc783b */ /* 0x000f2e0000000200 */
[C---:B------:R-:W-:Y:S08]  /*1c5f0*/  HMMA.16816.F32.BF16 R176, R8.reuse, R200, R176 ;  /* 0x000000c808b0723c */ /* 0x040ff000000418b0 */
[----:B------:R-:W-:Y:S01]  /*1c600*/  HMMA.16816.F32.BF16 R196, R8, R202, R196 ;  /* 0x000000ca08c4723c */ /* 0x000fe200000418c4 */
[----:B------:R-:W-:Y:S07]  /*1c610*/  LDSM.16.M88.4 R8, [R222+UR6+0xf000] ;  /* 0x00f00006de08783b */ /* 0x000fee0008000200 */
[C---:B-1----:R-:W-:Y:S08]  /*1c620*/  HMMA.16816.F32.BF16 R192, R24.reuse, R28, R192 ;  /* 0x0000001c18c0723c */ /* 0x042ff000000418c0 */
[C---:B------:R-:W-:Y:S01]  /*1c630*/  HMMA.16816.F32.BF16 R188, R24.reuse, R30, R188 ;  /* 0x0000001e18bc723c */ /* 0x040fe200000418bc */
[----:B------:R-:W-:Y:S07]  /*1c640*/  LDSM.16.M88.4 R28, [R213+0xe000] ;  /* 0x00e00000d51c783b */ /* 0x000fee0000000200 */
[C---:B--2---:R-:W-:Y:S01]  /*1c650*/  HMMA.16816.F32.BF16 R200, R24.reuse, R4, R184 ;  /* 0x0000000418c8723c */ /* 0x044fe200000418b8 */
[----:B------:R-:W1:Y:S07]  /*1c660*/  LDSM.16.M88.4 R184, [R217+0x6000] ;  /* 0x00600000d9b8783b */ /* 0x000e6e0000000200 */
[C---:B---3--:R-:W-:Y:S08]  /*1c670*/  HMMA.16816.F32.BF16 R16, R24.reuse, R20, R16 ;  /* 0x000000141810723c */ /* 0x048ff00000041810 */
[C---:B------:R-:W-:Y:S01]  /*1c680*/  HMMA.16816.F32.BF16 R12, R24.reuse, R22, R12 ;  /* 0x00000016180c723c */ /* 0x040fe2000004180c */
[----:B------:R-:W2:Y:S07]  /*1c690*/  LDSM.16.M88.4 R20, [R222+UR6+0xf800] ;  /* 0x00f80006de14783b */ /* 0x000eae0008000200 */
[C---:B------:R-:W-:Y:S01]  /*1c6a0*/  HMMA.16816.F32.BF16 R180, R24.reuse, R6, R180 ;  /* 0x0000000618b4723c */ /* 0x040fe200000418b4 */
[----:B------:R-:W-:Y:S07]  /*1c6b0*/  LDSM.16.M88.4 R4, [R167+0xe000] ;  /* 0x00e00000a704783b */ /* 0x000fee0000000200 */
[C---:B----4-:R-:W-:Y:S08]  /*1c6c0*/  HMMA.16816.F32.BF16 R176, R24.reuse, R204, R176 ;  /* 0x000000cc18b0723c */ /* 0x050ff000000418b0 */
[----:B------:R-:W-:Y:S01]  /*1c6d0*/  HMMA.16816.F32.BF16 R196, R24, R206, R196 ;  /* 0x000000ce18c4723c */ /* 0x000fe200000418c4 */
[----:B------:R-:W3:Y:S04]  /*1c6e0*/  LDSM.16.M88.4 R24, [R214+0x6000] ;  /* 0x00600000d618783b */ /* 0x000ee80000000200 */
[----:B------:R-:W-:Y:S03]  /*1c6f0*/  LDSM.16.M88.4 R204, [R215+0x6000] ;  /* 0x00600000d7cc783b */ /* 0x000fe60000000200 */
[C---:B------:R-:W-:Y:S08]  /*1c700*/  HMMA.16816.F32.BF16 R16, R172.reuse, R168, R16 ;  /* 0x000000a8ac10723c */ /* 0x040ff00000041810 */
[C---:B------:R-:W-:Y:S08]  /*1c710*/  HMMA.16816.F32.BF16 R192, R172.reuse, R32, R192 ;  /* 0x00000020acc0723c */ /* 0x040ff000000418c0 */
[----:B------:R-:W-:Y:S01]  /*1c720*/  HMMA.16816.F32.BF16 R188, R172, R34, R188 ;  /* 0x00000022acbc723c */ /* 0x000fe200000418bc */
[----:B------:R-:W4:Y:S07]  /*1c730*/  LDSM.16.M88.4 R32, [R213+0xe800] ;  /* 0x00e80000d520783b */ /* 0x000f2e0000000200 */
[----:B-1----:R-:W-:Y:S01]  /*1c740*/  HMMA.16816.F32.BF16 R208, R184, R28, R16 ;  /* 0x0000001cb8d0723c */ /* 0x002fe20000041810 */
[----:B------:R-:W1:Y:S07]  /*1c750*/  LDSM.16.M88.4 R16, [R212+0xe000] ;  /* 0x00e00000d410783b */ /* 0x000e6e0000000200 */
[C---:B------:R-:W-:Y:S01]  /*1c760*/  HMMA.16816.F32.BF16 R12, R172.reuse, R170, R12 ;  /* 0x000000aaac0c723c */ /* 0x040fe2000004180c */
[----:B------:R-:W-:Y:S07]  /*1c770*/  LDSM.16.M88.4 R168, [R213+0xf800] ;  /* 0x00f80000d5a8783b */ /* 0x000fee0000000200 */
[C---:B------:R-:W-:Y:S08]  /*1c780*/  HMMA.16816.F32.BF16 R200, R172.reuse, R8, R200 ;  /* 0x00000008acc8723c */ /* 0x040ff000000418c8 */
[C---:B------:R-:W-:Y:S01]  /*1c790*/  HMMA.16816.F32.BF16 R180, R172.reuse, R10, R180 ;  /* 0x0000000aacb4723c */ /* 0x040fe200000418b4 */
[----:B------:R-:W5:Y:S07]  /*1c7a0*/  LDSM.16.M88.4 R8, [R213+0xf000] ;  /* 0x00f00000d508783b */ /* 0x000f6e0000000200 */
[C---:B--2---:R-:W-:Y:S08]  /*1c7b0*/  HMMA.16816.F32.BF16 R176, R172.reuse, R20, R176 ;  /* 0x00000014acb0723c */ /* 0x044ff000000418b0 */
[----:B------:R-:W-:Y:S01]  /*1c7c0*/  HMMA.16816.F32.BF16 R196, R172, R22, R196 ;  /* 0x00000016acc4723c */ /* 0x000fe200000418c4 */
[----:B------:R-:W2:Y:S07]  /*1c7d0*/  LDSM.16.M88.4 R20, [R167+0xe800] ;  /* 0x00e80000a714783b */ /* 0x000eae0000000200 */
[----:B------:R-:W-:Y:S08]  /*1c7e0*/  HMMA.16816.F32.BF16 R12, R184, R30, R12 ;  /* 0x0000001eb80c723c */ /* 0x000ff0000004180c */
[----:B---3--:R-:W-:Y:S08]  /*1c7f0*/  HMMA.16816.F32.BF16 R208, R24, R4, R208 ;  /* 0x0000000418d0723c */ /* 0x008ff000000418d0 */
[----:B----4-:R-:W-:Y:S08]  /*1c800*/  HMMA.16816.F32.BF16 R192, R184, R32, R192 ;  /* 0x00000020b8c0723c */ /* 0x010ff000000418c0 */
[----:B------:R-:W-:Y:S01]  /*1c810*/  HMMA.16816.F32.BF16 R12, R24, R6, R12 ;  /* 0x00000006180c723c */ /* 0x000fe2000004180c */
[----:B------:R-:W3:Y:S07]  /*1c820*/  LDSM.16.M88.4 R4, [R212+0xe800] ;  /* 0x00e80000d404783b */ /* 0x000eee0000000200 */
[----:B-1----:R-:W-:Y:S01]  /*1c830*/  HMMA.16816.F32.BF16 R208, R204, R16, R208 ;  /* 0x00000010ccd0723c */ /* 0x002fe200000418d0 */
[----:B------:R-:W-:-:S02]  /*1c840*/  IMAD.SHL.U32 R17, R165, 0x40, RZ ;  /* 0x00000040a5117824 */ /* 0x000fc400078e00ff */
[----:B------:R-:W-:-:S05]  /*1c850*/  IMAD.SHL.U32 R16, R219, 0x2, RZ ;  /* 0x00000002db107824 */ /* 0x000fca00078e00ff */
[C---:B-----5:R-:W-:Y:S08]  /*1c860*/  HMMA.16816.F32.BF16 R200, R184.reuse, R8, R200 ;  /* 0x00000008b8c8723c */ /* 0x060ff000000418c8 */
[----:B------:R-:W-:Y:S01]  /*1c870*/  HMMA.16816.F32.BF16 R180, R184, R10, R180 ;  /* 0x0000000ab8b4723c */ /* 0x000fe200000418b4 */
[----:B------:R-:W1:Y:S07]  /*1c880*/  LDSM.16.M88.4 R8, [R167+0xf000] ;  /* 0x00f00000a708783b */ /* 0x000e6e0000000200 */
[----:B--2---:R-:W-:Y:S01]  /*1c890*/  HMMA.16816.F32.BF16 R192, R24, R20, R192 ;  /* 0x0000001418c0723c */ /* 0x004fe200000418c0 */
[----:B------:R-:W-:-:S05]  /*1c8a0*/  LOP3.LUT R20, R17, 0x6, R16, 0xf8, !PT ;  /* 0x0000000611147812 */ /* 0x000fca00078ef810 */
[----:B------:R-:W-:Y:S02]  /*1c8b0*/  VIADD R17, R20, 0xffffff80 ;  /* 0xffffff8014117836 */ /* 0x000fe40000000000 */
[----:B------:R-:W-:Y:S03]  /*1c8c0*/  HMMA.16816.F32.BF16 R188, R184, R34, R188 ;  /* 0x00000022b8bc723c */ /* 0x000fe600000418bc */
[----:B------:R-:W-:-:S04]  /*1c8d0*/  ISETP.GE.AND P2, PT, R17, R0, PT ;  /* 0x000000001100720c */ /* 0x000fc80003f46270 */
[----:B------:R-:W-:Y:S01]  /*1c8e0*/  FSEL R208, R208, -INF , !P2 ;  /* 0xff800000d0d07808 */ /* 0x000fe20005000000 */
[----:B------:R-:W-:Y:S01]  /*1c8f0*/  HMMA.16816.F32.BF16 R12, R204, R18, R12 ;  /* 0x00000012cc0c723c */ /* 0x000fe2000004180c */
[----:B------:R-:W-:Y:S01]  /*1c900*/  ISETP.GE.AND P2, PT, R17, R2, PT ;  /* 0x000000021100720c */ /* 0x000fe20003f46270 */
[----:B------:R-:W-:-:S03]  /*1c910*/  VIADD R17, R20, 0xffffff81 ;  /* 0xffffff8114117836 */ /* 0x000fc60000000000 */
[----:B------:R-:W-:Y:S02]  /*1c920*/  FSEL R21, R210, -INF , !P2 ;  /* 0xff800000d2157808 */ /* 0x000fe40005000000 */
[----:B------:R-:W-:Y:S01]  /*1c930*/  ISETP.GE.AND P2, PT, R17, R0, PT ;  /* 0x000000001100720c */ /* 0x000fe20003f46270 */
[----:B---3--:R-:W-:Y:S01]  /*1c940*/  HMMA.16816.F32.BF16 R192, R204, R4, R192 ;  /* 0x00000004ccc0723c */ /* 0x008fe200000418c0 */
[----:B------:R-:W-:-:S07]  /*1c950*/  VIADD R5, R20, 0xffffff89 ;  /* 0xffffff8914057836 */ /* 0x000fce0000000000 */
[C---:B------:R-:W-:Y:S01]  /*1c960*/  HMMA.16816.F32.BF16 R188, R24.reuse, R22, R188 ;  /* 0x0000001618bc723c */ /* 0x040fe200000418bc */
[----:B------:R-:W-:Y:S01]  /*1c970*/  FSEL R22, R209, -INF , !P2 ;  /* 0xff800000d1167808 */ /* 0x000fe20005000000 */
[----:B------:R-:W-:Y:S01]  /*1c980*/  VIADD R23, R20, 0xffffff88 ;  /* 0xffffff8814177836 */ /* 0x000fe20000000000 */
[----:B------:R-:W-:Y:S02]  /*1c990*/  ISETP.GE.AND P2, PT, R17, R2, PT ;  /* 0x000000021100720c */ /* 0x000fe40003f46270 */
[----:B------:R-:W2:Y:S02]  /*1c9a0*/  LDSM.16.M88.4 R16, [R212+0xf000] ;  /* 0x00f00000d410783b */ /* 0x000ea40000000200 */
[----:B------:R-:W-:Y:S01]  /*1c9b0*/  FSEL R211, R211, -INF , !P2 ;  /* 0xff800000d3d37808 */ /* 0x000fe20005000000 */
[----:B-1----:R-:W-:Y:S01]  /*1c9c0*/  HMMA.16816.F32.BF16 R200, R24, R8, R200 ;  /* 0x0000000818c8723c */ /* 0x002fe200000418c8 */
[----:B------:R-:W-:Y:S01]  /*1c9d0*/  ISETP.GE.AND P2, PT, R23, R0, PT ;  /* 0x000000001700720c */ /* 0x000fe20003f46270 */
[----:B------:R-:W-:Y:S03]  /*1c9e0*/  LDSM.16.M88.4 R212, [R212+0xf800] ;  /* 0x00f80000d4d4783b */ /* 0x000fe60000000200 */
[----:B------:R-:W-:-:S02]  /*1c9f0*/  FSEL R12, R12, -INF , !P2 ;  /* 0xff8000000c0c7808 */ /* 0x000fc40005000000 */
[----:B------:R-:W-:Y:S01]  /*1ca00*/  ISETP.GE.AND P2, PT, R23, R2, PT ;  /* 0x000000021700720c */ /* 0x000fe20003f46270 */
[----:B------:R-:W-:Y:S03]  /*1ca10*/  HMMA.16816.F32.BF16 R176, R184, R168, R176 ;  /* 0x000000a8b8b0723c */ /* 0x000fe600000418b0 */
[----:B------:R-:W-:Y:S02]  /*1ca20*/  FSEL R9, R14, -INF , !P2 ;  /* 0xff8000000e097808 */ /* 0x000fe40005000000 */
[----:B------:R-:W-:-:S03]  /*1ca30*/  ISETP.GE.AND P2, PT, R5, R0, PT ;  /* 0x000000000500720c */ /* 0x000fc60003f46270 */
[----:B------:R-:W-:Y:S01]  /*1ca40*/  HMMA.16816.F32.BF16 R188, R204, R6, R188 ;  /* 0x00000006ccbc723c */ /* 0x000fe200000418bc */
[----:B------:R-:W-:Y:S01]  /*1ca50*/  FSEL R8, R13, -INF , !P2 ;  /* 0xff8000000d087808 */ /* 0x000fe20005000000 */
[----:B------:R-:W-:Y:S01]  /*1ca60*/  VIADD R13, R20, 0xffffff90 ;  /* 0xffffff90140d7836 */ /* 0x000fe20000000000 */
[----:B------:R-:W-:Y:S02]  /*1ca70*/  ISETP.GE.AND P2, PT, R5, R2, PT ;  /* 0x000000020500720c */ /* 0x000fe40003f46270 */
[----:B------:R-:W1:Y:S01]  /*1ca80*/  LDSM.16.M88.4 R4, [R167+0xf800] ;  /* 0x00f80000a704783b */ /* 0x000e620000000200 */
[----:B------:R-:W-:-:S04]  /*1ca90*/  DEPBAR.LE SB0, 0x0 ;  /* 0x000080000000791a */ /* 0x000fc80000000000 */
[----:B------:R-:W-:Y:S01]  /*1caa0*/  FSEL R23, R15, -INF , !P2 ;  /* 0xff8000000f177808 */ /* 0x000fe20005000000 */
[----:B------:R-:W-:Y:S01]  /*1cab0*/  HMMA.16816.F32.BF16 R180, R24, R10, R180 ;  /* 0x0000000a18b4723c */ /* 0x000fe200000418b4 */
[----:B------:R-:W-:Y:S01]  /*1cac0*/  BAR.SYNC.DEFER_BLOCKING 0x0 ;  /* 0x0000000000007b1d */ /* 0x000fe20000010000 */
[----:B------:R-:W-:Y:S01]  /*1cad0*/  ISETP.GE.AND P2, PT, R13, R0, PT ;  /* 0x000000000d00720c */ /* 0x000fe20003f46270 */
[----:B------:R-:W-:-:S03]  /*1cae0*/  VIADD R11, R20, 0xffffff98 ;  /* 0xffffff98140b7836 */ /* 0x000fc60000000000 */
        /* <DEDUP_REMOVED lines=8> */
[----:B------:R-:W-:-:S04]  /*1cb70*/  ISETP.GE.AND P2, PT, R13, R2, PT ;  /* 0x000000020d00720c */ /* 0x000fc80003f46270 */
[----:B------:R-:W-:Y:S02]  /*1cb80*/  FSEL R195, R195, -INF , !P2 ;  /* 0xff800000c3c37808 */ /* 0x000fe40005000000 */
[C---:B------:R-:W-:Y:S01]  /*1cb90*/  ISETP.GE.AND P2, PT, R11.reuse, R0, PT ;  /* 0x000000000b00720c */ /* 0x040fe20003f46270 */
[----:B------:R-:W-:Y:S03]  /*1cba0*/  HMMA.16816.F32.BF16 R16, R204, R18, R180 ;  /* 0x00000012cc10723c */ /* 0x000fe600000418b4 */
[----:B------:R-:W-:Y:S02]  /*1cbb0*/  FSEL R172, R188, -INF , !P2 ;  /* 0xff800000bcac7808 */ /* 0x000fe40005000000 */
[----:B------:R-:W-:Y:S01]  /*1cbc0*/  ISETP.GE.AND P2, PT, R11, R2, PT ;  /* 0x000000020b00720c */ /* 0x000fe20003f46270 */
[----:B------:R-:W-:Y:S02]  /*1cbd0*/  VIADD R11, R20, 0xffffff99 ;  /* 0xffffff99140b7836 */ /* 0x000fe40000000000 */
[----:B-1----:R-:W-:Y:S01]  /*1cbe0*/  HMMA.16816.F32.BF16 R176, R24, R4, R176 ;  /* 0x0000000418b0723c */ /* 0x002fe200000418b0 */
[----:B------:R-:W-:Y:S01]  /*1cbf0*/  FSEL R171, R190, -INF , !P2 ;  /* 0xff800000beab7808 */ /* 0x000fe20005000000 */
[----:B------:R-:W-:Y:S01]  /*1cc00*/  VIADD R5, R20, 0xffffffa1 ;  /* 0xffffffa114057836 */ /* 0x000fe20000000000 */
[----:B------:R-:W-:-:S04]  /*1cc10*/  ISETP.GE.AND P2, PT, R11, R0, PT ;  /* 0x000000000b00720c */ /* 0x000fc80003f46270 */
[----:B------:R-:W-:Y:S01]  /*1cc20*/  FSEL R170, R189, -INF , !P2 ;  /* 0xff800000bdaa7808 */ /* 0x000fe20005000000 */
[----:B------:R-:W-:Y:S01]  /*1cc30*/  HMMA.16816.F32.BF16 R196, R24, R6, R196 ;  /* 0x0000000618c4723c */ /* 0x000fe200000418c4 */
[----:B------:R-:W-:Y:S01]  /*1cc40*/  ISETP.GE.AND P2, PT, R11, R2, PT ;  /* 0x000000020b00720c */ /* 0x000fe20003f46270 */
[C---:B------:R-:W-:Y:S02]  /*1cc50*/  VIADD R11, R20.reuse, 0xffffffa0 ;  /* 0xffffffa0140b7836 */ /* 0x040fe40000000000 */
[----:B------:R-:W-:Y:S01]  /*1cc60*/  VIADD R7, R20, 0xffffffb9 ;  /* 0xffffffb914077836 */ /* 0x000fe20000000000 */
[----:B------:R-:W-:Y:S02]  /*1cc70*/  FSEL R173, R191, -INF , !P2 ;  /* 0xff800000bfad7808 */ /* 0x000fe40005000000 */
[----:B------:R-:W-:-:S04]  /*1cc80*/  ISETP.GE.AND P2, PT, R11, R0, PT ;  /* 0x000000000b00720c */ /* 0x000fc80003f46270 */
[----:B------:R-:W-:Y:S01]  /*1cc90*/  FSEL R188, R200, -INF , !P2 ;  /* 0xff800000c8bc7808 */ /* 0x000fe20005000000 */
[----:B------:R-:W-:Y:S01]  /*1cca0*/  HMMA.16816.F32.BF16 R176, R204, R212, R176 ;  /* 0x000000d4ccb0723c */ /* 0x000fe200000418b0 */
[----:B------:R-:W-:-:S04]  /*1ccb0*/  ISETP.GE.AND P2, PT, R11, R2, PT ;  /* 0x000000020b00720c */ /* 0x000fc80003f46270 */
[----:B------:R-:W-:Y:S02]  /*1ccc0*/  FSEL R181, R202, -INF , !P2 ;  /* 0xff800000cab57808 */ /* 0x000fe40005000000 */
[----:B------:R-:W-:Y:S01]  /*1ccd0*/  ISETP.GE.AND P2, PT, R5, R0, PT ;  /* 0x000000000500720c */ /* 0x000fe20003f46270 */
[----:B------:R-:W-:Y:S03]  /*1cce0*/  HMMA.16816.F32.BF16 R204, R204, R214, R196 ;  /* 0x000000d6cccc723c */ /* 0x000fe600000418c4 */
        /* <DEDUP_REMOVED lines=32> */
[----:B------:R-:W-:-:S13]  /*1cef0*/  ISETP.GE.AND P2, PT, R165, 0x3, PT ;  /* 0x00000003a500780c */ /* 0x000fda0003f46270 */
[----:B------:R-:W-:Y:S05]  /*1cf00*/  @!P2 BRA `(.L_x_876) ;  /* 0x000000080094a947 */ /* 0x000fea0003800000 */
[----:B------:R-:W-:Y:S05]  /*1cf10*/  BRA.U !UP0, `(.L_x_877) ;  /* 0x0000000508007547 */ /* 0x000fea000b800000 */
[----:B------:R-:W1:Y:S01]  /*1cf20*/  LDC R4, c[0x0][0x4f0] ;  /* 0x00013c00ff047b82 */ /* 0x000e620000000800 */
[----:B------:R-:W-:Y:S01]  /*1cf30*/  IADD3 R5, PT, PT, R166, -0x80, RZ ;  /* 0xffffff80a6057810 */ /* 0x000fe20007ffe0ff */
[----:B------:R-:W2:Y:S03]  /*1cf40*/  LDCU.64 UR4, c[0x0][0x3b8] ;  /* 0x00007700ff0477ac */ /* 0x000ea60008000a00 */
[----:B------:R-:W-:Y:S01]  /*1cf50*/  IABS R11, R5 ;  /* 0x00000005000b7213 */ /* 0x000fe20000000000 */
[----:B------:R-:W3:Y:S01]  /*1cf60*/  LDCU.64 UR8, c[0x0][0x3a0] ;  /* 0x00007400ff0877ac */ /* 0x000ee20008000a00 */
        /* <DEDUP_REMOVED lines=12> */
[----:B------:R-:W-:Y:S02]  /*1d030*/  IMAD R7, R2, R7, R11 ;  /* 0x0000000702077224 */ /* 0x000fe400078e020b */
[----:B------:R-:W-:-:S03]  /*1d040*/  VIADD R11, R166, 0xffffff40 ;  /* 0xffffff40a60b7836 */ /* 0x000fc60000000000 */
        /* <DEDUP_REMOVED lines=10> */
[----:B------:R-:W-:Y:S01]  /*1d0f0*/  IMAD R5, R2, R5, R7 ;  /* 0x0000000502057224 */ /* 0x000fe200078e0207 */
[----:B------:R-:W-:-:S07]  /*1d100*/  LOP3.LUT R7, RZ, R4, RZ, 0x33, !PT ;  /* 0x00000004ff077212 */ /* 0x000fce00078e33ff */
        /* <DEDUP_REMOVED lines=13> */
[----:B------:R-:W4:Y:S04]  /*1d1e0*/  LDG.E R7, desc[UR10][R6.64] ;  /* 0x0000000a06077981 */ /* 0x000f28000c1e1900 */
[----:B------:R-:W4:Y:S01]  /*1d1f0*/  LDG.E R0, desc[UR10][R10.64] ;  /* 0x0000000a0a007981 */ /* 0x000f22000c1e1900 */
[----:B------:R-:W-:-:S04]  /*1d200*/  IMAD.IADD R5, R5, 0x1, -R2 ;  /* 0x0000000105057824 */ /* 0x000fc800078e0a02 */
[----:B------:R-:W-:Y:S01]  /*1d210*/  IMAD R4, R5, R4, -0x40 ;  /* 0xffffffc005047424 */ /* 0x000fe200078e0204 */
[----:B--2---:R-:W-:-:S04]  /*1d220*/  MOV R5, UR4 ;  /* 0x0000000400057c02 */ /* 0x004fc80008000f00 */
[----:B------:R-:W-:-:S05]  /*1d230*/  SHF.R.S32.HI R2, RZ, 0x1f, R4 ;  /* 0x0000001fff027819 */ /* 0x000fca0000011404 */
[----:B------:R-:W-:-:S04]  /*1d240*/  IMAD R2, R2, R5, RZ ;  /* 0x0000000502027224 */ /* 0x000fc800078e02ff */
[C---:B------:R-:W-:Y:S02]  /*1d250*/  IMAD R2, R4.reuse, UR5, R2 ;  /* 0x0000000504027c24 */ /* 0x040fe4000f8e0202 */
[----:B----4-:R-:W-:Y:S02]  /*1d260*/  IMAD.IADD R0, R7, 0x1, -R0 ;  /* 0x0000000107007824 */ /* 0x010fe400078e0a00 */
[----:B------:R-:W-:-:S03]  /*1d270*/  IMAD.WIDE.U32 R6, R4, R5, RZ ;  /* 0x0000000504067225 */ /* 0x000fc600078e00ff */
[----:B------:R-:W-:Y:S01]  /*1d280*/  SHF.R.S32.HI R4, RZ, 0x1f, R0 ;  /* 0x0000001fff047819 */ /* 0x000fe20000011400 */
[----:B------:R-:W-:Y:S01]  /*1d290*/  IMAD.MOV.U32 R10, RZ, RZ, R6 ;  /* 0x000000ffff0a7224 */ /* 0x000fe200078e0006 */
[----:B------:R-:W-:-:S03]  /*1d2a0*/  IADD3 R11, PT, PT, R7, R2, RZ ;  /* 0x00000002070b7210 */ /* 0x000fc60007ffe0ff */
[----:B---3--:R-:W-:Y:S02]  /*1d2b0*/  IMAD R7, R4, UR8, RZ ;  /* 0x0000000804077c24 */ /* 0x008fe4000f8e02ff */
[----:B------:R-:W-:-:S04]  /*1d2c0*/  IMAD.WIDE.U32 R10, R0, UR8, R10 ;  /* 0x00000008000a7c25 */ /* 0x000fc8000f8e000a */
[----:B------:R-:W-:Y:S01]  /*1d2d0*/  IMAD R7, R0, UR9, R7 ;  /* 0x0000000900077c24 */ /* 0x000fe2000f8e0207 */
[----:B------:R-:W-:-:S04]  /*1d2e0*/  LEA R226, P2, R10, R226, 0x1 ;  /* 0x000000e20ae27211 */ /* 0x000fc800078408ff */
[----:B------:R-:W-:-:S04]  /*1d2f0*/  IADD3 R7, PT, PT, R11, R7, RZ ;  /* 0x000000070b077210 */ /* 0x000fc80007ffe0ff */
[----:B------:R-:W-:Y:S01]  /*1d300*/  LEA.HI.X R227, R10, R227, R7, 0x1, P2 ;  /* 0x000000e30ae37211 */ /* 0x000fe200010f0c07 */
[----:B------:R-:W-:Y:S06]  /*1d310*/  BRA `(.L_x_878) ;  /* 0x0000000000207947 */ /* 0x000fec0003800000 */
.L_x_877:
[----:B------:R-:W1:Y:S01]  /*1d320*/  LDC R5, c[0x0][0x3b8] ;  /* 0x0000ee00ff057b82 */ /* 0x000e620000000800 */
[----:B------:R-:W-:Y:S02]  /*1d330*/  UMOV UR4, URZ ;  /* 0x000000ff00047c82 */ /* 0x000fe40008000000 */
[----:B------:R-:W-:Y:S01]  /*1d340*/  IADD3 R2, P2, PT, RZ, -UR4, RZ ;  /* 0x80000004ff027c10 */ /* 0x000fe2000ff5e0ff */
[----:B-1----:R-:W-:-:S04]  /*1d350*/  IMAD.SHL.U32 R0, R5, 0x40, RZ ;  /* 0x0000004005007824 */ /* 0x002fc800078e00ff */
[----:B------:R-:W-:-:S05]  /*1d360*/  IMAD.X R0, RZ, RZ, ~R0, P2 ;  /* 0x000000ffff007224 */ /* 0x000fca00010e0e00 */
[----:B------:R-:W-:-:S04]  /*1d370*/  SHF.R.S64 R7, R2, 0x1f, R0 ;  /* 0x0000001f02077819 */ /* 0x000fc80000001000 */
[----:B------:R-:W-:-:S04]  /*1d380*/  IADD3 R226, P2, PT, R7, R226, RZ ;  /* 0x000000e207e27210 */ /* 0x000fc80007f5e0ff */
[----:B------:R-:W-:-:S09]  /*1d390*/  LEA.HI.X.SX32 R227, R0, R227, 0x1, P2 ;  /* 0x000000e300e37211 */ /* 0x000fd200010f0eff */
.L_x_878:
[----:B------:R-:W1:Y:S01]  /*1d3a0*/  LDC R4, c[0x0][0x3bc] ;  /* 0x0000ef00ff047b82 */ /* 0x000e620000000800 */
[C---:B------:R-:W-:Y:S01]  /*1d3b0*/  LEA R6, P2, R5.reuse, R226, 0x5 ;  /* 0x000000e205067211 */ /* 0x040fe200078428ff */
[----:B------:R-:W-:Y:S01]  /*1d3c0*/  @!P4 IMAD.MOV.U32 R10, RZ, RZ, R226 ;  /* 0x000000ffff0ac224 */ /* 0x000fe200078e00e2 */
[----:B------:R-:W-:Y:S01]  /*1d3d0*/  @!PT LDS RZ, [RZ] ;  /* 0x00000000fffff984 */ /* 0x000fe20000000800 */
[----:B------:R-:W-:Y:S01]  /*1d3e0*/  @!PT LDS RZ, [RZ] ;  /* 0x00000000fffff984 */ /* 0x000fe20000000800 */
[----:B------:R-:W-:Y:S01]  /*1d3f0*/  @!PT LDS RZ, [RZ] ;  /* 0x00000000fffff984 */ /* 0x000fe20000000800 */
[----:B------:R2:W-:Y:S01]  /*1d400*/  @!P6 LDGSTS.E.BYPASS.LTC128B.128 [R239+0x8000], desc[UR10][R226.64] ;  /* 0x08000000e2efefae */ /* 0x0005e2000b981a0a */
[----:B------:R-:W-:Y:S02]  /*1d410*/  @!P4 IMAD.MOV.U32 R11, RZ, RZ, R227 ;  /* 0x000000ffff0bc224 */ /* 0x000fe400078e00e3 */
[C---:B------:R-:W-:Y:S01]  /*1d420*/  IMAD.SHL.U32 R0, R5.reuse, 0x20, RZ ;  /* 0x0000002005007824 */ /* 0x040fe200078e00ff */
        /* <DEDUP_REMOVED lines=11> */
[----:B-1----:R-:W-:-:S02]  /*1d4e0*/  LEA.HI.X R7, R5, R227, R4, 0x5, P2 ;  /* 0x000000e305077211 */ /* 0x002fc400010f2c04 */
[----:B------:R-:W-:Y:S01]  /*1d4f0*/  SHF.L.U64.HI R2, R5, 0x5, R4 ;  /* 0x0000000505027819 */ /* 0x000fe20000010204 */
[----:B------:R-:W-:Y:S01]  /*1d500*/  @!PT LDS RZ, [RZ] ;  /* 0x00000000fffff984 */ /* 0x000fe20000000800 */
[----:B------:R-:W-:Y:S01]  /*1d510*/  @!PT LDS RZ, [RZ] ;  /* 0x00000000fffff984 */ /* 0x000fe20000000800 */
[----:B------:R-:W-:Y:S01]  /*1d520*/  @!PT LDS RZ, [RZ] ;  /* 0x00000000fffff984 */ /* 0x000fe20000000800 */
[----:B------:R2:W-:Y:S01]  /*1d530*/  @!P3 LDGSTS.E.BYPASS.LTC128B.128 [R239+0xe000], desc[UR10][R226.64+0x180] ;  /* 0x0e000180e2efbfae */ /* 0x0005e2000b981a0a */
[----:B------:R-:W-:-:S03]  /*1d540*/  IADD3 R4, P2, PT, R0, R6, RZ ;  /* 0x0000000600047210 */ /* 0x000fc60007f5e0ff */
[----:B------:R2:W-:Y:S02]  /*1d550*/  @P3 STS.128 [R239+0xe000], RZ ;  /* 0x00e000ffef003388 */ /* 0x0005e40000000c00 */
[----:B------:R-:W-:Y:S01]  /*1d560*/  IMAD.X R5, R2, 0x1, R7, P2 ;  /* 0x0000000102057824 */ /* 0x000fe200010e0607 */
[----:B------:R-:W-:Y:S01]  /*1d570*/  IADD3 R14, P2, PT, R0, R4, RZ ;  /* 0x00000004000e7210 */ /* 0x000fe20007f5e0ff */
[----:B------:R-:W-:Y:S01]  /*1d580*/  @!PT LDS RZ, [RZ] ;  /* 0x00000000fffff984 */ /* 0x000fe20000000800 */
[----:B------:R-:W-:Y:S01]  /*1d590*/  @!PT LDS RZ, [RZ] ;  /* 0x00000000fffff984 */ /* 0x000fe20000000800 */
[----:B------:R-:W-:Y:S01]  /*1d5a0*/  @!PT LDS RZ, [RZ] ;  /* 0x00000000fffff984 */ /* 0x000fe20000000800 */
[----:B------:R2:W-:Y:S04]  /*1d5b0*/  @!P6 LDGSTS.E.BYPASS.LTC128B.128 [R239+0x8800], desc[UR10][R6.64] ;  /* 0x0880000006efefae */ /* 0x0005e8000b981a0a */
[----:B------:R2:W-:Y:S01]  /*1d5c0*/  @P6 STS.128 [R239+0x8800], RZ ;  /* 0x008800ffef006388 */ /* 0x0005e20000000c00 */
[----:B------:R-:W-:-:S03]  /*1d5d0*/  IMAD.X R15, R2, 0x1, R5, P2 ;  /* 0x00000001020f7824 */ /* 0x000fc600010e0605 */
        /* <DEDUP_REMOVED lines=56> */
.L_x_876:
[----:B--2---:R-:W-:Y:S01]  /*1d960*/  FMNMX3.FTZ R7, R164, R208, R22, !PT ;  /* 0x000000d0a4077276 */ /* 0x004fe20007810016 */
[----:B------:R-:W1:Y:S01]  /*1d970*/  LDCU UR4, c[0x0][0x45c] ;  /* 0x00008b80ff0477ac */ /* 0x000e620008000800 */
[----:B------:R-:W-:Y:S01]  /*1d980*/  FMNMX3.FTZ R0, R3, R21, R211, !PT ;  /* 0x0000001503007276 */ /* 0x000fe200078100d3 */
        /* <DEDUP_REMOVED lines=22> */
[----:B------:R-:W-:Y:S02]  /*1daf0*/  @P0 IADD3 R215, PT, PT, R16, -0x40, RZ ;  /* 0xffffffc010d70810 */ /* 0x000fe40007ffe0ff */
[----:B------:R-:W-:Y:S02]  /*1db00*/  VIMNMX R165, PT, PT, R165, 0x2, !PT ;  /* 0x00000002a5a57848 */ /* 0x000fe40007fe0100 */
[----:B------:R-:W-:Y:S01]  /*1db10*/  IADD3 R206, PT, PT, R206, R215, RZ ;  /* 0x000000d7cece7210 */ /* 0x000fe20007ffe0ff */
[----:B------:R-:W-:Y:S04]  /*1db20*/  LDSM.16.MT88.4 R28, [R215] ;  /* 0x00000000d71c783b */ /* 0x000fe80000004200 */
[----:B------:R-:W-:Y:S01]  /*1db30*/  LDSM.16.MT88.4 R184, [R215+0x6800] ;  /* 0x00680000d7b8783b */ /* 0x000fe20000004200 */
[----:B--2---:R-:W-:-:S02]  /*1db40*/  FMNMX.FTZ R2, R7, R2, !PT ;  /* 0x0000000207027209 */ /* 0x004fc40007810000 */
[----:B---3--:R-:W-:-:S03]  /*1db50*/  FMNMX.FTZ R0, R5, R0, !PT ;  /* 0x0000000005007209 */ /* 0x008fc60007810000 */
[----:B------:R-:W2:Y:S04]  /*1db60*/  SHFL.BFLY PT, R203, R2, 0x1, 0x1f ;  /* 0x0c201f0002cb7f89 */ /* 0x000ea800000e0000 */
[----:B------:R-:W3:Y:S01]  /*1db70*/  SHFL.BFLY PT, R201, R0, 0x1, 0x1f ;  /* 0x0c201f0000c97f89 */ /* 0x000ee200000e0000 */
[----:B--2---:R-:W-:-:S04]  /*1db80*/  FMNMX.FTZ R203, R2, R203, !PT ;  /* 0x000000cb02cb7209 */ /* 0x004fc80007810000 */
[C---:B------:R-:W-:Y:S01]  /*1db90*/  FSETP.NEU.FTZ.AND P3, PT, R203.reuse, -INF , PT ;  /* 0xff800000cb00780b */ /* 0x040fe20003f7d000 */
[C---:B-1----:R-:W-:Y:S01]  /*1dba0*/  FMUL.FTZ R235, R203.reuse, UR4 ;  /* 0x00000004cbeb7c20 */ /* 0x042fe20008410000 */
[----:B---3--:R-:W-:Y:S02]  /*1dbb0*/  FMNMX.FTZ R201, R0, R201, !PT ;  /* 0x000000c900c97209 */ /* 0x008fe40007810000 */
[----:B------:R-:W-:Y:S02]  /*1dbc0*/  FSEL R5, R203, RZ, P3 ;  /* 0x000000ffcb057208 */ /* 0x000fe40001800000 */
[----:B------:R-:W-:Y:S01]  /*1dbd0*/  FSEL R235, R235, RZ, P3 ;  /* 0x000000ffebeb7208 */ /* 0x000fe20001800000 */
[C---:B------:R-:W-:Y:S01]  /*1dbe0*/  FMUL.FTZ R198, R201.reuse, UR4 ;  /* 0x00000004c9c67c20 */ /* 0x040fe20008410000 */
[C---:B------:R-:W-:Y:S01]  /*1dbf0*/  FSETP.NEU.FTZ.AND P2, PT, R201.reuse, -INF , PT ;  /* 0xff800000c900780b */ /* 0x040fe20003f5d000 */
[----:B------:R-:W-:Y:S02]  /*1dc00*/  FADD.FTZ R5, R164, -R5 ;  /* 0x80000005a4057221 */ /* 0x000fe40000010000 */
[--C-:B------:R-:W-:Y:S01]  /*1dc10*/  FFMA.FTZ R167, R12, UR4, -R235.reuse ;  /* 0x000000040ca77c23 */ /* 0x100fe200080108eb */
[----:B------:R-:W-:Y:S01]  /*1dc20*/  FSEL R4, R201, RZ, P2 ;  /* 0x000000ffc9047208 */ /* 0x000fe20001000000 */
[----:B------:R-:W1:Y:S01]  /*1dc30*/  LDSM.16.MT88.4 R12, [R221+0x10000] ;  /* 0x01000000dd0c783b */ /* 0x000e620000004200 */
[----:B------:R-:W-:Y:S01]  /*1dc40*/  FSEL R198, R198, RZ, P2 ;  /* 0x000000ffc6c67208 */ /* 0x000fe20001000000 */
[--C-:B------:R-:W-:Y:S01]  /*1dc50*/  FFMA.FTZ R202, R208, UR4, -R235.reuse ;  /* 0x00000004d0ca7c23 */ /* 0x100fe200080108eb */
[--C-:B------:R-:W-:Y:S01]  /*1dc60*/  FFMA.FTZ R200, R22, UR4, -R235.reuse ;  /* 0x0000000416c87c23 */ /* 0x100fe200080108eb */
[----:B------:R-:W-:Y:S01]  /*1dc70*/  FADD.FTZ R4, R3, -R4 ;  /* 0x8000000403047221 */ /* 0x000fe20000010000 */
[--C-:B------:R-:W-:Y:S01]  /*1dc80*/  FFMA.FTZ R166, R8, UR4, -R235.reuse ;  /* 0x0000000408a67c23 */ /* 0x100fe200080108eb */
[--C-:B------:R-:W-:Y:S01]  /*1dc90*/  FFMA.FTZ R2, R21, UR4, -R198.reuse ;  /* 0x0000000415027c23 */ /* 0x100fe200080108c6 */
[--C-:B------:R-:W-:Y:S01]  /*1dca0*/  FFMA.FTZ R0, R211, UR4, -R198.reuse ;  /* 0x00000004d3007c23 */ /* 0x100fe200080108c6 */
[----:B------:R-:W-:Y:S01]  /*1dcb0*/  FMUL.FTZ R205, R5, UR4 ;  /* 0x0000000405cd7c20 */ /* 0x000fe20008410000 */
[----:B------:R-:W-:Y:S01]  /*1dcc0*/  FMUL.FTZ R204, R4, UR4 ;  /* 0x0000000404cc7c20 */ /* 0x000fe20008410000 */
[--C-:B------:R-:W-:Y:S01]  /*1dcd0*/  FFMA.FTZ R9, R9, UR4, -R198.reuse ;  /* 0x0000000409097c23 */ /* 0x100fe200080108c6 */
[--C-:B------:R-:W-:Y:S01]  /*1dce0*/  FFMA.FTZ R8, R23, UR4, -R198.reuse ;  /* 0x0000000417087c23 */ /* 0x100fe200080108c6 */
[----:B------:R-:W-:Y:S01]  /*1dcf0*/  MUFU.EX2 R202, R202 ;  /* 0x000000ca00ca7308 */ /* 0x000fe20000000800 */
[----:B------:R-:W2:Y:S01]  /*1dd00*/  LDSM.16.MT88.4 R20, [R217+0x10000] ;  /* 0x01000000d914783b */ /* 0x000ea20000004200 */
[--C-:B------:R-:W-:Y:S01]  /*1dd10*/  FFMA.FTZ R210, R192, UR4, -R235.reuse ;  /* 0x00000004c0d27c23 */ /* 0x100fe200080108eb */
[--C-:B------:R-:W-:Y:S01]  /*1dd20*/  FFMA.FTZ R209, R168, UR4, -R235.reuse ;  /* 0x00000004a8d17c23 */ /* 0x100fe200080108eb */
[----:B------:R-:W3:Y:S01]  /*1dd30*/  MUFU.EX2 R200, R200 ;  /* 0x000000c800c87308 */ /* 0x000ee20000000800 */
[--C-:B------:R-:W-:Y:S01]  /*1dd40*/  FFMA.FTZ R208, R172, UR4, -R235.reuse ;  /* 0x00000004acd07c23 */ /* 0x100fe200080108eb */
[--C-:B------:R-:W-:Y:S01]  /*1dd50*/  FFMA.FTZ R207, R170, UR4, -R235.reuse ;  /* 0x00000004aacf7c23 */ /* 0x100fe200080108eb */
[--C-:B------:R-:W-:Y:S01]  /*1dd60*/  FFMA.FTZ R214, R169, UR4, -R198.reuse ;  /* 0x00000004a9d67c23 */ /* 0x100fe200080108c6 */
[----:B------:R-:W-:Y:S01]  /*1dd70*/  MUFU.EX2 R167, R167 ;  /* 0x000000a700a77308 */ /* 0x000fe20000000800 */
[--C-:B------:R-:W-:Y:S01]  /*1dd80*/  FFMA.FTZ R213, R195, UR4, -R198.reuse ;  /* 0x00000004c3d57c23 */ /* 0x100fe200080108c6 */
[--C-:B------:R-:W-:Y:S01]  /*1dd90*/  FFMA.FTZ R212, R171, UR4, -R198.reuse ;  /* 0x00000004abd47c23 */ /* 0x100fe200080108c6 */
[--C-:B------:R-:W-:Y:S01]  /*1dda0*/  FFMA.FTZ R211, R173, UR4, -R198.reuse ;  /* 0x00000004add37c23 */ /* 0x100fe200080108c6 */
[----:B------:R-:W4:Y:S01]  /*1ddb0*/  MUFU.EX2 R166, R166 ;  /* 0x000000a600a67308 */ /* 0x000f220000000800 */
[----:B------:R-:W-:Y:S01]  /*1ddc0*/  LDSM.16.MT88.4 R168, [R215+0x4800] ;  /* 0x00480000d7a8783b */ /* 0x000fe20000004200 */
[--C-:B------:R-:W-:Y:S01]  /*1ddd0*/  FFMA.FTZ R236, R188, UR4, -R235.reuse ;  /* 0x00000004bcec7c23 */ /* 0x100fe200080108eb */
[--C-:B------:R-:W-:Y:S01]  /*1dde0*/  FFMA.FTZ R245, R180, UR4, -R235.reuse ;  /* 0x00000004b4f57c23 */ /* 0x100fe200080108eb */
[----:B------:R-:W-:Y:S01]  /*1ddf0*/  MUFU.EX2 R2, R2 ;  /* 0x0000000200027308 */ /* 0x000fe20000000800 */
[--C-:B------:R-:W-:Y:S01]  /*1de00*/  FFMA.FTZ R238, R182, UR4, -R235.reuse ;  /* 0x00000004b6ee7c23 */ /* 0x100fe200080108eb */
[----:B---3--:R-:W-:Y:S01]  /*1de10*/  F2FP.BF16.F32.PACK_AB R4, R200, R202 ;  /* 0x000000cac804723e */ /* 0x008fe200000010ff */
[--C-:B------:R-:W-:Y:S01]  /*1de20*/  FFMA.FTZ R237, R190, UR4, -R235.reuse ;  /* 0x00000004beed7c23 */ /* 0x100fe200080108eb */
[----:B------:R-:W3:Y:S01]  /*1de30*/  MUFU.EX2 R0, R0 ;  /* 0x0000000000007308 */ /* 0x000ee20000000800 */
[--C-:B------:R-:W-:Y:S01]  /*1de40*/  FFMA.FTZ R249, R181, UR4, -R198.reuse ;  /* 0x00000004b5f97c23 */ /* 0x100fe200080108c6 */
[--C-:B------:R-:W-:Y:S01]  /*1de50*/  FFMA.FTZ R240, R189, UR4, -R198.reuse ;  /* 0x00000004bdf07c23 */ /* 0x100fe200080108c6 */
[--C-:B------:R-:W-:Y:S01]  /*1de60*/  FFMA.FTZ R242, R191, UR4, -R198.reuse ;  /* 0x00000004bff27c23 */ /* 0x100fe200080108c6 */
[----:B------:R-:W-:Y:S01]  /*1de70*/  MUFU.EX2 R164, R9 ;  /* 0x0000000900a47308 */ /* 0x000fe20000000800 */
[--C-:B------:R-:W-:Y:S01]  /*1de80*/  FFMA.FTZ R247, R193, UR4, -R198.reuse ;  /* 0x00000004c1f77c23 */ /* 0x100fe200080108c6 */
[----:B----4-:R-:W-:Y:S01]  /*1de90*/  F2FP.BF16.F32.PACK_AB R6, R166, R167 ;  /* 0x000000a7a606723e */ /* 0x010fe200000010ff */
[----:B------:R-:W-:Y:S01]  /*1dea0*/  LDSM.16.MT88.4 R172, [R206+0x4800] ;  /* 0x00480000ceac783b */ /* 0x000fe20000004200 */
[----:B------:R-:W4:Y:S01]  /*1deb0*/  MUFU.EX2 R3, R8 ;  /* 0x0000000800037308 */ /* 0x000f220000000800 */
[--C-:B------:R-:W-:Y:S01]  /*1dec0*/  FFMA.FTZ R224, R224, UR4, -R235.reuse ;  /* 0x00000004e0e07c23 */ /* 0x100fe200080108eb */
[--C-:B------:R-:W-:Y:S01]  /*1ded0*/  FFMA.FTZ R251, R234, UR4, -R235.reuse ;  /* 0x00000004eafb7c23 */ /* 0x100fe200080108eb */
[----:B------:R-:W-:Y:S01]  /*1dee0*/  FFMA.FTZ R222, R222, UR4, -R235 ;  /* 0x00000004dede7c23 */ /* 0x000fe200080108eb */
[----:B------:R-:W5:Y:S01]  /*1def0*/  MUFU.EX2 R205, R205 ;  /* 0x000000cd00cd7308 */ /* 0x000f620000000800 */
[--C-:B------:R-:W-:Y:S01]  /*1df00*/  FFMA.FTZ R244, R223, UR4, -R198.reuse ;  /* 0x00000004dff47c23 */ /* 0x100fe200080108c6 */
[----:B---3--:R-:W-:Y:S01]  /*1df10*/  F2FP.BF16.F32.PACK_AB R5, R0, R2 ;  /* 0x000000020005723e */ /* 0x008fe200000010ff */
[----:B------:R-:W-:Y:S01]  /*1df20*/  FFMA.FTZ R234, R196, UR4, -R198 ;  /* 0x00000004c4ea7c23 */ /* 0x000fe200080108c6 */
[----:B------:R-:W3:Y:S04]  /*1df30*/  MUFU.EX2 R204, R204 ;  /* 0x000000cc00cc7308 */ /* 0x000ee80000000800 */
[----:B------:R-:W-:Y:S01]  /*1df40*/  MUFU.EX2 R210, R210 ;  /* 0x000000d200d27308 */ /* 0x000fe20000000800 */
[----:B----4-:R-:W-:-:S03]  /*1df50*/  F2FP.BF16.F32.PACK_AB R7, R3, R164 ;  /* 0x000000a40307723e */ /* 0x010fc600000010ff */
[----:B------:R-:W-:Y:S01]  /*1df60*/  MUFU.EX2 R209, R209 ;  /* 0x000000d100d17308 */ /* 0x000fe20000000800 */
[-C--:B-----5:R-:W-:Y:S01]  /*1df70*/  FMUL.FTZ R8, R160, R205.reuse ;  /* 0x000000cda0087220 */ /* 0x0a0fe20000410000 */
[-C--:B------:R-:W-:Y:S01]  /*1df80*/  FMUL.FTZ R9, R161, R205.reuse ;  /* 0x000000cda1097220 */ /* 0x080fe20000410000 */
[-C--:B------:R-:W-:Y:S01]  /*1df90*/  FMUL.FTZ R36, R36, R205.reuse ;  /* 0x000000cd24247220 */ /* 0x080fe20000410000 */
[-C--:B------:R-:W-:Y:S01]  /*1dfa0*/  FMUL.FTZ R37, R37, R205.reuse ;  /* 0x000000cd25257220 */ /* 0x080fe20000410000 */
[-C--:B---3--:R-:W-:Y:S01]  /*1dfb0*/  FMUL.FTZ R10, R162, R204.reuse ;  /* 0x000000cca20a7220 */ /* 0x088fe20000410000 */
        /* <DEDUP_REMOVED lines=16> */
[----:B------:R-:W1:Y:S01]  /*1e0c0*/  LDSM.16.MT88.4 R36, [R206] ;  /* 0x00000000ce24783b */ /* 0x000e620000004200 */
        /* <DEDUP_REMOVED lines=15> */
[----:B------:R-:W2:Y:S01]  /*1e1c0*/  LDSM.16.MT88.4 R44, [R221+0x12000] ;  /* 0x01200000dd2c783b */ /* 0x000ea20000004200 */
[-C--:B------:R-:W-:Y:S01]  /*1e1d0*/  FMUL.FTZ R40, R64, R205.reuse ;  /* 0x000000cd40287220 */ /* 0x080fe20000410000 */
[-C--:B------:R-:W-:Y:S01]  /*1e1e0*/  FMUL.FTZ R41, R65, R205.reuse ;  /* 0x000000cd41297220 */ /* 0x080fe20000410000 */
[-C--:B------:R-:W-:Y:S01]  /*1e1f0*/  FMUL.FTZ R42, R66, R204.reuse ;  /* 0x000000cc422a7220 */ /* 0x080fe20000410000 */
[-C--:B------:R-:W-:Y:S01]  /*1e200*/  FMUL.FTZ R43, R67, R204.reuse ;  /* 0x000000cc432b7220 */ /* 0x080fe20000410000 */
[-C--:B------:R-:W-:Y:S01]  /*1e210*/  FMUL.FTZ R68, R68, R205.reuse ;  /* 0x000000cd44447220 */ /* 0x080fe20000410000 */
[-C--:B------:R-:W-:Y:S01]  /*1e220*/  FMUL.FTZ R69, R69, R205.reuse ;  /* 0x000000cd45457220 */ /* 0x080fe20000410000 */
[C---:B------:R-:W-:Y:S01]  /*1e230*/  HMMA.16816.F32.BF16 R24, R4.reuse, R28, R24 ;  /* 0x0000001c0418723c */ /* 0x040fe20000041818 */
        /* <DEDUP_REMOVED lines=85> */
[----:B------:R-:W-:Y:S01]  /*1e790*/  LDSM.16.MT88.4 R160, [R206+0x800] ;  /* 0x00080000cea0783b */ /* 0x000fe20000004200 */
[-C--:B------:R-:W-:Y:S01]  /*1e7a0*/  FMUL.FTZ R140, R140, R205.reuse ;  /* 0x000000cd8c8c7220 */ /* 0x080fe20000410000 */
[-C--:B------:R-:W-:Y:S01]  /*1e7b0*/  FMUL.FTZ R141, R141, R205.reuse ;  /* 0x000000cd8d8d7220 */ /* 0x080fe20000410000 */
[-C--:B------:R-:W-:Y:S01]  /*1e7c0*/  FMUL.FTZ R142, R142, R204.reuse ;  /* 0x000000cc8e8e7220 */ /* 0x080fe20000410000 */
[C---:B------:R-:W-:Y:S01]  /*1e7d0*/  HMMA.16816.F32.BF16 R68, R4.reuse, R70, R92 ;  /* 0x000000460444723c */ /* 0x040fe2000004185c */
[----:B------:R-:W2:Y:S01]  /*1e7e0*/  LDSM.16.MT88.4 R92, [R215+0x4000] ;  /* 0x00400000d75c783b */ /* 0x000ea20000004200 */
[-C--:B------:R-:W-:Y:S01]  /*1e7f0*/  FMUL.FTZ R143, R143, R204.reuse ;  /* 0x000000cc8f8f7220 */ /* 0x080fe20000410000 */
[----:B------:R-:W-:Y:S01]  /*1e800*/  MUFU.EX2 R208, R208 ;  /* 0x000000d000d07308 */ /* 0x000fe20000000800 */
[-C--:B------:R-:W-:Y:S01]  /*1e810*/  FMUL.FTZ R120, R144, R205.reuse ;  /* 0x000000cd90787220 */ /* 0x080fe20000410000 */
[----:B------:R-:W-:Y:S01]  /*1e820*/  LDSM.16.MT88.4 R136, [R215+0x800] ;  /* 0x00080000d788783b */ /* 0x000fe20000004200 */
[-C--:B------:R-:W-:Y:S01]  /*1e830*/  FMUL.FTZ R121, R145, R205.reuse ;  /* 0x000000cd91797220 */ /* 0x080fe20000410000 */
[----:B------:R-:W-:Y:S01]  /*1e840*/  MUFU.EX2 R207, R207 ;  /* 0x000000cf00cf7308 */ /* 0x000fe20000000800 */
[C---:B---3--:R-:W-:Y:S01]  /*1e850*/  HMMA.16816.F32.BF16 R72, R4.reuse, R76, R72 ;  /* 0x0000004c0448723c */ /* 0x048fe20000041848 */
[-C--:B------:R-:W-:Y:S01]  /*1e860*/  FMUL.FTZ R122, R146, R204.reuse ;  /* 0x000000cc927a7220 */ /* 0x080fe20000410000 */
[-C--:B------:R-:W-:Y:S01]  /*1e870*/  FMUL.FTZ R123, R147, R204.reuse ;  /* 0x000000cc937b7220 */ /* 0x080fe20000410000 */
[----:B------:R-:W-:Y:S01]  /*1e880*/  MUFU.EX2 R214, R214 ;  /* 0x000000d600d67308 */ /* 0x000fe20000000800 */
[----:B------:R-:W-:Y:S01]  /*1e890*/  LDSM.16.MT88.4 R144, [R221+0x10800] ;  /* 0x01080000dd90783b */ /* 0x000fe20000004200 */
[-C--:B------:R-:W-:Y:S01]  /*1e8a0*/  FMUL.FTZ R148, R148, R205.reuse ;  /* 0x000000cd94947220 */ /* 0x080fe20000410000 */
[-C--:B------:R-:W-:Y:S01]  /*1e8b0*/  FMUL.FTZ R149, R149, R205.reuse ;  /* 0x000000cd95957220 */ /* 0x080fe20000410000 */
[----:B------:R-:W-:Y:S01]  /*1e8c0*/  MUFU.EX2 R213, R213 ;  /* 0x000000d500d57308 */ /* 0x000fe20000000800 */
[C---:B------:R-:W-:Y:S01]  /*1e8d0*/  HMMA.16816.F32.BF16 R76, R4.reuse, R78, R100 ;  /* 0x0000004e044c723c */ /* 0x040fe20000041864 */
[----:B------:R-:W3:Y:S01]  /*1e8e0*/  LDSM.16.MT88.4 R100, [R206+0x4000] ;  /* 0x00400000ce64783b */ /* 0x000ee20000004200 */
[-C--:B------:R-:W-:Y:S01]  /*1e8f0*/  FMUL.FTZ R150, R150, R204.reuse ;  /* 0x000000cc96967220 */ /* 0x080fe20000410000 */
[----:B------:R-:W-:Y:S01]  /*1e900*/  MUFU.EX2 R212, R212 ;  /* 0x000000d400d47308 */ /* 0x000fe20000000800 */
[-C--:B------:R-:W-:Y:S01]  /*1e910*/  FMUL.FTZ R151, R151, R204.reuse ;  /* 0x000000cc97977220 */ /* 0x080fe20000410000 */
[-C--:B------:R-:W-:Y:S01]  /*1e920*/  FMUL.FTZ R128, R156, R205.reuse ;  /* 0x000000cd9c807220 */ /* 0x080fe20000410000 */
[-C--:B------:R-:W-:Y:S01]  /*1e930*/  FMUL.FTZ R129, R157, R205.reuse ;  /* 0x000000cd9d817220 */ /* 0x080fe20000410000 */
[----:B------:R-:W-:Y:S01]  /*1e940*/  MUFU.EX2 R211, R211 ;  /* 0x000000d300d37308 */ /* 0x000fe20000000800 */
[-C--:B------:R-:W-:Y:S01]  /*1e950*/  FMUL.FTZ R130, R158, R204.reuse ;  /* 0x000000cc9e827220 */ /* 0x080fe20000410000 */
[C---:B-1----:R-:W-:Y:S01]  /*1e960*/  HMMA.16816.F32.BF16 R80, R4.reuse, R84, R80 ;  /* 0x000000540450723c */ /* 0x042fe20000041850 */
[-C--:B------:R-:W-:Y:S01]  /*1e970*/  FMUL.FTZ R131, R159, R204.reuse ;  /* 0x000000cc9f837220 */ /* 0x080fe20000410000 */
[-C--:B------:R-:W-:Y:S01]  /*1e980*/  FMUL.FTZ R152, R152, R205.reuse ;  /* 0x000000cd98987220 */ /* 0x080fe20000410000 */
[-C--:B------:R-:W-:Y:S01]  /*1e990*/  FMUL.FTZ R153, R153, R205.reuse ;  /* 0x000000cd99997220 */ /* 0x080fe20000410000 */
[-C--:B------:R-:W-:Y:S01]  /*1e9a0*/  FMUL.FTZ R154, R154, R204.reuse ;  /* 0x000000cc9a9a7220 */ /* 0x080fe20000410000 */
[-C--:B------:R-:W-:Y:S01]  /*1e9b0*/  FMUL.FTZ R155, R155, R204.reuse ;  /* 0x000000cc9b9b7220 */ /* 0x080fe20000410000 */
        /* <DEDUP_REMOVED lines=12> */
[----:B------:R-:W2:Y:S02]  /*1ea80*/  MUFU.EX2 R237, R237 ;  /* 0x000000ed00ed7308 */ /* 0x000ea40000000800 */
[----:B------:R-:W-:Y:S01]  /*1ea90*/  FADD.FTZ R164, R164, R241 ;  /* 0x000000f1a4a47221 */ /* 0x000fe20000010000 */
[----:B------:R-:W-:Y:S01]  /*1eaa0*/  FADD.FTZ R167, R166, R167 ;  /* 0x000000a7a6a77221 */ /* 0x000fe20000010000 */
[----:B------:R-:W-:Y:S01]  /*1eab0*/  MUFU.EX2 R249, R249 ;  /* 0x000000f900f97308 */ /* 0x000fe20000000800 */
[----:B------:R-:W-:Y:S01]  /*1eac0*/  HMMA.16816.F32.BF16 R92, R4, R94, R116 ;  /* 0x0000005e045c723c */ /* 0x000fe20000041874 */
[----:B------:R-:W5:Y:S01]  /*1ead0*/  LDSM.16.MT88.4 R116, [R217+0x16000] ;  /* 0x01600000d974783b */ /* 0x000f620000004200 */
[----:B----4-:R-:W-:Y:S01]  /*1eae0*/  F2FP.BF16.F32.PACK_AB R192, R245, R236 ;  /* 0x000000ecf5c0723e */ /* 0x010fe200000010ff */
[----:B------:R-:W4:Y:S01]  /*1eaf0*/  MUFU.EX2 R240, R240 ;  /* 0x000000f000f07308 */ /* 0x000f220000000800 */
[----:B------:R-:W-:Y:S01]  /*1eb00*/  FADD.FTZ R3, R3, R164 ;  /* 0x000000a403037221 */ /* 0x000fe20000010000 */
[----:B------:R-:W-:-:S02]  /*1eb10*/  MOV R164, R203 ;  /* 0x000000cb00a47202 */ /* 0x000fc40000000f00 */
        /* <DEDUP_REMOVED lines=26> */
[----:B------:R-:W-:Y:S01]  /*1ecc0*/  FADD.FTZ R214, R214, R3 ;  /* 0x00000003d6d67221 */ /* 0x000fe20000010000 */
[----:B------:R-:W-:Y:S01]  /*1ecd0*/  MOV R3, R201 ;  /* 0x000000c900037202 */ /* 0x000fe20000000f00 */
[----:B------:R-:W-:-:S02]  /*1ece0*/  FADD.FTZ R209, R209, R210 ;  /* 0x000000d2d1d17221 */ /* 0x000fc40000010000 */
        /* <DEDUP_REMOVED lines=168> */
[----:B------:R-:W-:-:S15]  /*1f770*/  HMMA.16816.F32.BF16 R152, R4, R18, R152 ;  /* 0x000000120498723c */ /* 0x000fde0000041898 */
[----:B------:R-:W-:-:S05]  /*1f780*/  NOP ;  /* 0x0000000000007918 */ /* 0x000fca0000000000 */
.L_x_873:
[----:B------:R-:W-:-:S13]  /*1f790*/  ISETP.GE.AND P2, PT, R236, RZ, PT ;  /* 0x000000ffec00720c */ /* 0x000fda0003f46270 */
[----:B------:R-:W-:Y:S05]  /*1f7a0*/  @!P2 BRA `(.L_x_879) ;  /* 0x0000004000eca947 */ /* 0x000fea0003800000 */
[----:B------:R-:W1:Y:S01]  /*1f7b0*/  S2UR UR6, SR_CgaCtaId ;  /* 0x00000000000679c3 */ /* 0x000e620000008800 */
[----:B------:R-:W-:Y:S01]  /*1f7c0*/  UISETP.NE.U32.AND UP0, UPT, UR12, URZ, UPT ;  /* 0x000000ff0c00728c */ /* 0x000fe2000bf05070 */
[----:B------:R-:W-:Y:S01]  /*1f7d0*/  MOV R2, 0x20 ;  /* 0x0000002000027802 */ /* 0x000fe20000000f00 */
[----:B------:R-:W-:Y:S01]  /*1f7e0*/  IMAD.MOV.U32 R0, RZ, RZ, R3 ;  /* 0x000000ffff007224 */ /* 0x000fe200078e0003 */
[----:B------:R-:W-:Y:S01]  /*1f7f0*/  LEA R237, R236, 0x40, 0x6 ;  /* 0x00000040eced7811 */ /* 0x000fe200078e30ff */
[----:B------:R-:W-:Y:S01]  /*1f800*/  UISETP.NE.AND.EX UP0, UPT, UR13, URZ, UPT, UP0 ;  /* 0x000000ff0d00728c */ /* 0x000fe2000bf05300 */
[----:B------:R-:W-:Y:S01]  /*1f810*/  SEL R2, R2, 0xffffffe0, !P1 ;  /* 0xffffffe002027807 */ /* 0x000fe20004800000 */
[----:B------:R-:W-:Y:S01]  /*1f820*/  IMAD.MOV.U32 R165, RZ, RZ, R164 ;  /* 0x000000ffffa57224 */ /* 0x000fe200078e00a4 */
[----:B------:R-:W-:Y:S01]  /*1f830*/  MOV R235, RZ ;  /* 0x000000ff00eb7202 */ /* 0x000fe20000000f00 */
[----:B------:R-:W-:Y:S01]  /*1f840*/  VIADD R236, R236, 0x1 ;  /* 0x00000001ecec7836 */ /* 0x000fe20000000000 */
[----:B------:R-:W-:Y:S01]  /*1f850*/  IADD3 R217, PT, PT, R2, R221, RZ ;  /* 0x000000dd02d97210 */ /* 0x000fe20007ffe0ff */
[----:B------:R-:W-:Y:S01]  /*1f860*/  VIADD R234, R221, 0x10000 ;  /* 0x00010000ddea7836 */ /* 0x000fe20000000000 */
[----:B------:R-:W-:Y:S01]  /*1f870*/  PLOP3.LUT P5, PT, PT, PT, UP0, 0x80, 0x8 ;  /* 0x000000000008781c */ /* 0x000fe20003faf008 */
[----:B------:R-:W-:Y:S01]  /*1f880*/  UMOV UR7, 0x400 ;  /* 0x0000040000077882 */ /* 0x000fe20000000000 */
[----:B------:R-:W2:Y:S01]  /*1f890*/  LDCU UR5, c[0x0][0x440] ;  /* 0x00008800ff0577ac */ /* 0x000ea20008000800 */
[----:B------:R-:W3:Y:S01]  /*1f8a0*/  LDCU UR4, c[0x0][0x45c] ;  /* 0x00008b80ff0477ac */ /* 0x000ee20008000800 */
[----:B------:R-:W4:Y:S01]  /*1f8b0*/  LDCU.64 UR12, c[0x0][0x358] ;  /* 0x00006b00ff0c77ac */ /* 0x000f220008000a00 */
[----:B------:R-:W2:Y:S01]  /*1f8c0*/  LDCU.64 UR8, c[0x0][0x3a0] ;  /* 0x00007400ff0877ac */ /* 0x000ea20008000a00 */
[----:B------:R-:W2:Y:S01]  /*1f8d0*/  LDCU.64 UR10, c[0x0][0x3a8] ;  /* 0x00007500ff0a77ac */ /* 0x000ea20008000a00 */
[----:B-1----:R-:W-:-:S12]  /*1f8e0*/  ULEA UR6, UR6, UR7, 0x18 ;  /* 0x0000000706067291 */ /* 0x002fd8000f8ec0ff */
.L_x_883:
[----:B------:R-:W-:Y:S01]  /*1f8f0*/  @!P5 IADD3 R7, P0, PT, RZ, -R235, RZ ;  /* 0x800000ebff07d210 */ /* 0x000fe20007f1e0ff */
[----:B------:R-:W-:Y:S01]  /*1f900*/  IMAD.SHL.U32 R4, R219, 0x8, RZ ;  /* 0x00000008db047824 */ /* 0x000fe200078e00ff */
[----:B------:R-:W1:Y:S01]  /*1f910*/  @!P5 LDC R6, c[0x0][0x3c0] ;  /* 0x0000f000ff06db82 */ /* 0x000e620000000800 */
[----:B------:R-:W-:Y:S04]  /*1f920*/  DEPBAR.LE SB0, 0x0 ;  /* 0x000080000000791a */ /* 0x000fe80000000000 */
[C---:B------:R-:W-:Y:S03]  /*1f930*/  LOP3.LUT R2, R4.reuse, 0x1f8, RZ, 0xc0, !PT ;  /* 0x000001f804027812 */ /* 0x040fe600078ec0ff */
[----:B------:R-:W3:Y:S01]  /*1f940*/  LDC R9, c[0x0][0x3c4] ;  /* 0x0000f100ff097b82 */ /* 0x000ee20000000800 */
[----:B------:R-:W-:Y:S07]  /*1f950*/  LOP3.LUT R220, R4, 0x38, RZ, 0xc0, !PT ;  /* 0x0000003804dc7812 */ /* 0x000fee00078ec0ff */
[----:B------:R-:W-:Y:S01]  /*1f960*/  BAR.SYNC.DEFER_BLOCKING 0x0 ;  /* 0x0000000000007b1d */ /* 0x000fe20000010000 */
[----:B------:R-:W-:Y:S01]  /*1f970*/  LOP3.LUT R239, R2, 0x38, R219, 0x78, !PT ;  /* 0x0000003802ef7812 */ /* 0x000fe200078e78db */
[----:B------:R-:W-:Y:S01]  /*1f980*/  IMAD.MOV.U32 R8, RZ, RZ, R228 ;  /* 0x000000ffff087224 */ /* 0x000fe200078e00e4 */
[C---:B------:R-:W-:Y:S02]  /*1f990*/  LOP3.LUT R3, R220.reuse, 0x80, RZ, 0xfc, !PT ;  /* 0x00000080dc037812 */ /* 0x040fe400078efcff */
[----:B------:R-:W-:Y:S02]  /*1f9a0*/  LOP3.LUT R2, R220, 0x40, RZ, 0xfc, !PT ;  /* 0x00000040dc027812 */ /* 0x000fe400078efcff */
[----:B--2---:R-:W-:Y:S02]  /*1f9b0*/  ISETP.GE.AND P2, PT, R3, UR5, PT ;  /* 0x0000000503007c0c */ /* 0x004fe4000bf46270 */
[----:B------:R-:W-:Y:S02]  /*1f9c0*/  ISETP.GE.AND P3, PT, R2, UR5, PT ;  /* 0x0000000502007c0c */ /* 0x000fe4000bf66270 */
[----:B------:R-:W-:Y:S02]  /*1f9d0*/  LOP3.LUT R2, R220, 0xc0, RZ, 0xfc, !PT ;  /* 0x000000c0dc027812 */ /* 0x000fe400078efcff */
[----:B------:R-:W-:Y:S02]  /*1f9e0*/  LOP3.LUT R239, R239, 0x1e00, R4, 0xf8, !PT ;  /* 0x00001e00efef7812 */ /* 0x000fe400078ef804 */
[----:B------:R-:W-:Y:S01]  /*1f9f0*/  ISETP.GE.AND P1, PT, R2, UR5, PT ;  /* 0x0000000502007c0c */ /* 0x000fe2000bf26270 */
[----:B-1----:R-:W-:Y:S01]  /*1fa00*/  @!P5 IMAD.SHL.U32 R10, R6, 0x40, RZ ;  /* 0x00000040060ad824 */ /* 0x002fe200078e00ff */
[----:B------:R-:W-:Y:S02]  /*1fa10*/  ISETP.GE.AND P4, PT, R220, UR5, PT ;  /* 0x00000005dc007c0c */ /* 0x000fe4000bf86270 */
[----:B------:R-:W-:Y:S01]  /*1fa20*/  LEA R239, R239, UR6, 0x1 ;  /* 0x00000006efef7c11 */ /* 0x000fe2000f8e08ff */
[----:B------:R-:W-:Y:S05]  /*1fa30*/  @!P5 IMAD.X R10, RZ, RZ, ~R10, P0 ;  /* 0x000000ffff0ad224 */ /* 0x000fea00000e0e0a */
[----:B------:R-:W-:Y:S01]  /*1fa40*/  @!P5 SHF.R.S64 R7, R7, 0x1f, R10 ;  /* 0x0000001f0707d819 */ /* 0x000fe2000000100a */
[----:B------:R-:W1:Y:S03]  /*1fa50*/  S2R R219, SR_TID.X ;  /* 0x0000000000db7919 */ /* 0x000e660000002100 */
[----:B------:R-:W-:Y:S02]  /*1fa60*/  @!P5 IADD3 R228, P0, PT, R228, R7, RZ ;  /* 0x00000007e4e4d210 */ /* 0x000fe40007f1e0ff */
[----:B-1----:R-:W-:Y:S01]  /*1fa70*/  SHF.R.U32.HI R218, RZ, 0x1, R219 ;  /* 0x00000001ffda7819 */ /* 0x002fe200000116db */
[C---:B------:R-:W-:Y:S02]  /*1fa80*/  IMAD.SHL.U32 R216, R219.reuse, 0x20, RZ ;  /* 0x00000020dbd87824 */ /* 0x040fe400078e00ff */
[----:B------:R-:W-:Y:S01]  /*1fa90*/  IMAD.SHL.U32 R3, R219, 0x40, RZ ;  /* 0x00000040db037824 */ /* 0x000fe200078e00ff */
[----:B------:R-:W-:Y:S02]  /*1faa0*/  LOP3.LUT R2, R218, 0x8, RZ, 0xc0, !PT ;  /* 0x00000008da027812 */ /* 0x000fe400078ec0ff */
[----:B------:R-:W-:Y:S02]  /*1fab0*/  LOP3.LUT R216, R216, 0x7c00, RZ, 0xc0, !PT ;  /* 0x00007c00d8d87812 */ /* 0x000fe400078ec0ff */
[--C-:B------:R-:W-:Y:S02]  /*1fac0*/  LOP3.LUT R4, R220, 0x1c0, R3.reuse, 0xf8, !PT ;  /* 0x000001c0dc047812 */ /* 0x100fe400078ef803 */
[----:B------:R-:W-:Y:S02]  /*1fad0*/  LOP3.LUT R224, R3, 0x400, RZ, 0xc0, !PT ;  /* 0x0000040003e07812 */ /* 0x000fe400078ec0ff */
[----:B------:R-:W-:Y:S02]  /*1fae0*/  LOP3.LUT R3, R216, 0x200, R3, 0xf8, !PT ;  /* 0x00000200d8037812 */ /* 0x000fe400078ef803 */
[----:B------:R-:W-:Y:S02]  /*1faf0*/  LOP3.LUT R5, R4, 0x8, R219, 0x78, !PT ;  /* 0x0000000804057812 */ /* 0x000fe400078e78db */
[----:B------:R-:W-:Y:S01]  /*1fb00*/  LOP3.LUT R2, R3, R4, R2, 0xf6, !PT ;  /* 0x0000000403027212 */ /* 0x000fe200078ef602 */
[----:B------:R-:W-:Y:S01]  /*1fb10*/  IMAD.MOV.U32 R3, RZ, RZ, R229 ;  /* 0x000000ffff037224 */ /* 0x000fe200078e00e5 */
[----:B------:R-:W-:Y:S01]  /*1fb20*/  @!P5 LEA.HI.X.SX32 R229, R10, R229, 0x1, P0 ;  /* 0x000000e50ae5d211 */ /* 0x000fe200000f0eff */
[----:B------:R-:W-:Y:S01]  /*1fb30*/  IMAD R224, R5, 0x2, R224 ;  /* 0x0000000205e07824 */ /* 0x000fe200078e02e0 */
[----:B---3--:R-:W-:Y:S06]  /*1fb40*/  @!P5 BRA `(.L_x_880) ;  /* 0x0000000000f4d947 */ /* 0x008fec0003800000 */
[----:B------:R-:W-:Y:S01]  /*1fb50*/  VIADD R7, R237, 0xffffffc0 ;  /* 0xffffffc0ed077836 */ /* 0x000fe20000000000 */
[----:B------:R-:W1:Y:S01]  /*1fb60*/  LDC R4, c[0x0][0x4f0] ;  /* 0x00013c00ff047b82 */ /* 0x000e620000000800 */
[----:B------:R-:W-:Y:S03]  /*1fb70*/  IABS R11, R237 ;  /* 0x000000ed000b7213 */ /* 0x000fe60000000000 */
[----:B------:R-:W-:Y:S02]  /*1fb80*/  IABS R10, R7 ;  /* 0x00000007000a7213 */ /* 0x000fe40000000000 */
[-C--:B-1----:R-:W-:Y:S02]  /*1fb90*/  IABS R5, R4.reuse ;  /* 0x0000000400057213 */ /* 0x082fe40000000000 */
[----:B------:R-:W-:Y:S02]  /*1fba0*/  LOP3.LUT R7, R7, R4, RZ, 0x3c, !PT ;  /* 0x0000000407077212 */ /* 0x000fe400078e3cff */
[----:B------:R-:W1:Y:S10]  /*1fbb0*/  I2F.RP R6, R5 ;  /* 0x0000000500067306 */ /* 0x000e740000209400 */
[----:B-1----:R-:W1:Y:S02]  /*1fbc0*/  MUFU.RCP R6, R6 ;  /* 0x0000000600067308 */ /* 0x002e640000001000 */
[----:B-1----:R-:W-:Y:S08]  /*1fbd0*/  VIADD R12, R6, 0xffffffe ;  /* 0x0ffffffe060c7836 */ /* 0x002ff00000000000 */
[----:B------:R-:W1:Y:S02]  /*1fbe0*/  F2I.FTZ.U32.TRUNC.NTZ R13, R12 ;  /* 0x0000000c000d7305 */ /* 0x000e64000021f000 */
[--C-:B-1----:R-:W-:Y:S01]  /*1fbf0*/  IMAD.MOV R14, RZ, RZ, -R13.reuse ;  /* 0x000000ffff0e7224 */ /* 0x102fe200078e0a0d */
[----:B------:R-:W-:Y:S03]  /*1fc00*/  MOV R12, RZ ;  /* 0x000000ff000c7202 */ /* 0x000fe60000000f00 */
[----:B------:R-:W-:Y:S04]  /*1fc10*/  IMAD R14, R14, R5, RZ ;  /* 0x000000050e0e7224 */ /* 0x000fe800078e02ff */
        /* <DEDUP_REMOVED lines=9> */
[----:B------:R-:W-:Y:S02]  /*1fcb0*/  @!P0 IMAD.IADD R10, R10, 0x1, -R5 ;  /* 0x000000010a0a8824 */ /* 0x000fe400078e0a05 */
[-C--:B------:R-:W-:Y:S01]  /*1fcc0*/  @!P6 IADD3 R11, PT, PT, R11, -R5.reuse, RZ ;  /* 0x800000050b0be210 */ /* 0x080fe20007ffe0ff */
[----:B------:R-:W-:Y:S02]  /*1fcd0*/  @!P0 VIADD R13, R13, 0x1 ;  /* 0x000000010d0d8836 */ /* 0x000fe40000000000 */
[-C--:B------:R-:W-:Y:S01]  /*1fce0*/  ISETP.GE.U32.AND P0, PT, R10, R5.reuse, PT ;  /* 0x000000050a00720c */ /* 0x080fe20003f06070 */
[----:B------:R-:W-:Y:S01]  /*1fcf0*/  @!P6 VIADD R14, R14, 0x1 ;  /* 0x000000010e0ee836 */ /* 0x000fe20000000000 */
[----:B------:R-:W-:Y:S02]  /*1fd00*/  ISETP.GE.U32.AND P6, PT, R11, R5, PT ;  /* 0x000000050b00720c */ /* 0x000fe40003fc6070 */
[-C--:B------:R-:W-:Y:S02]  /*1fd10*/  LOP3.LUT R5, R237, R4.reuse, RZ, 0x3c, !PT ;  /* 0x00000004ed057212 */ /* 0x080fe400078e3cff */
[----:B------:R-:W-:Y:S07]  /*1fd20*/  LOP3.LUT R11, RZ, R4, RZ, 0x33, !PT ;  /* 0x00000004ff0b7212 */ /* 0x000fee00078e33ff */
[----:B------:R-:W-:Y:S02]  /*1fd30*/  @P0 IADD3 R13, PT, PT, R13, 0x1, RZ ;  /* 0x000000010d0d0810 */ /* 0x000fe40007ffe0ff */
[----:B------:R-:W-:Y:S01]  /*1fd40*/  ISETP.GE.AND P0, PT, R7, RZ, PT ;  /* 0x000000ff0700720c */ /* 0x000fe20003f06270 */
[----:B------:R-:W-:Y:S01]  /*1fd50*/  @P6 VIADD R14, R14, 0x1 ;  /* 0x000000010e0e6836 */ /* 0x000fe20000000000 */
[----:B------:R-:W-:Y:S01]  /*1fd60*/  ISETP.GE.AND P6, PT, R5, RZ, PT ;  /* 0x000000ff0500720c */ /* 0x000fe20003fc6270 */
[----:B------:R-:W1:Y:S10]  /*1fd70*/  LDC.64 R6, c[0x0][0x3c0] ;  /* 0x0000f000ff067b82 */ /* 0x000e740000000a00 */
[----:B------:R-:W-:Y:S01]  /*1fd80*/  @!P0 IMAD.MOV R13, RZ, RZ, -R13 ;  /* 0x000000ffff0d8224 */ /* 0x000fe200078e0a0d */
[----:B------:R-:W-:Y:S02]  /*1fd90*/  ISETP.NE.AND P0, PT, R4, RZ, PT ;  /* 0x000000ff0400720c */ /* 0x000fe40003f05270 */
[----:B------:R-:W-:Y:S02]  /*1fda0*/  @!P6 IADD3 R14, PT, PT, -R14, RZ, RZ ;  /* 0x000000ff0e0ee210 */ /* 0x000fe40007ffe1ff */
[C---:B------:R-:W-:Y:S02]  /*1fdb0*/  SEL R13, R11.reuse, R13, !P0 ;  /* 0x0000000d0b0d7207 */ /* 0x040fe40004000000 */
[----:B------:R-:W-:Y:S02]  /*1fdc0*/  SEL R11, R11, R14, !P0 ;  /* 0x0000000e0b0b7207 */ /* 0x000fe40004000000 */
[-C--:B------:R-:W-:Y:S02]  /*1fdd0*/  LEA R18, P6, R13, R232.reuse, 0x2 ;  /* 0x000000e80d127211 */ /* 0x080fe400078c10ff */
[----:B------:R-:W-:Y:S02]  /*1fde0*/  LEA R16, P0, R11, R232, 0x2 ;  /* 0x000000e80b107211 */ /* 0x000fe400078010ff */
[-C--:B------:R-:W-:Y:S02]  /*1fdf0*/  LEA.HI.X.SX32 R19, R13, R233.reuse, 0x2, P6 ;  /* 0x000000e90d137211 */ /* 0x080fe400030f16ff */
[C---:B------:R-:W-:Y:S01]  /*1fe00*/  LEA.HI.X.SX32 R17, R11.reuse, R233, 0x2, P0 ;  /* 0x000000e90b117211 */ /* 0x040fe200000f16ff */
[----:B------:R-:W-:Y:S02]  /*1fe10*/  IMAD.IADD R11, R11, 0x1, -R13 ;  /* 0x000000010b0b7824 */ /* 0x000fe400078e0a0d */
[----:B----4-:R-:W2:Y:S02]  /*1fe20*/  LDG.E R10, desc[UR12][R18.64] ;  /* 0x0000000c120a7981 */ /* 0x010ea4000c1e1900 */
[----:B------:R-:W-:Y:S02]  /*1fe30*/  IMAD R11, R11, R4, -0x40 ;  /* 0xffffffc00b0b7424 */ /* 0x000fe400078e0204 */
[----:B------:R-:W2:Y:S03]  /*1fe40*/  LDG.E R5, desc[UR12][R16.64] ;  /* 0x0000000c10057981 */ /* 0x000ea6000c1e1900 */
[----:B------:R-:W-:Y:S05]  /*1fe50*/  SHF.R.S32.HI R13, RZ, 0x1f, R11 ;  /* 0x0000001fff0d7819 */ /* 0x000fea000001140b */
[-C--:B-1----:R-:W-:Y:S02]  /*1fe60*/  IMAD R4, R13, R6.reuse, RZ ;  /* 0x000000060d047224 */ /* 0x082fe400078e02ff */
[C---:B------:R-:W-:Y:S04]  /*1fe70*/  IMAD.WIDE.U32 R12, R11.reuse, R6, RZ ;  /* 0x000000060b0c7225 */ /* 0x040fe800078e00ff */
[----:B------:R-:W-:Y:S05]  /*1fe80*/  IMAD R4, R11, R7, R4 ;  /* 0x000000070b047224 */ /* 0x000fea00078e0204 */
[----:B------:R-:W-:Y:S01]  /*1fe90*/  IADD3 R13, PT, PT, R13, R4, RZ ;  /* 0x000000040d0d7210 */ /* 0x000fe20007ffe0ff */
[----:B--2---:R-:W-:Y:S04]  /*1fea0*/  IMAD.IADD R5, R10, 0x1, -R5 ;  /* 0x000000010a057824 */ /* 0x004fe800078e0a05 */
[----:B------:R-:W-:Y:S01]  /*1feb0*/  IMAD.WIDE.U32 R12, R5, UR10, R12 ;  /* 0x0000000a050c7c25 */ /* 0x000fe2000f8e000c */
[----:B------:R-:W-:Y:S02]  /*1fec0*/  SHF.R.S32.HI R7, RZ, 0x1f, R5 ;  /* 0x0000001fff077819 */ /* 0x000fe40000011405 */
[C---:B------:R-:W-:Y:S03]  /*1fed0*/  LEA R228, P0, R12.reuse, R8, 0x1 ;  /* 0x000000080ce47211 */ /* 0x040fe600078008ff */
[----:B------:R-:W-:Y:S04]  /*1fee0*/  IMAD R4, R7, UR10, RZ ;  /* 0x0000000a07047c24 */ /* 0x000fe8000f8e02ff */
[----:B------:R-:W-:Y:S04]  /*1fef0*/  IMAD R4, R5, UR11, R4 ;  /* 0x0000000b05047c24 */ /* 0x000fe8000f8e0204 */
[----:B------:R-:W-:Y:S05]  /*1ff00*/  IMAD.IADD R4, R13, 0x1, R4 ;  /* 0x000000010d047824 */ /* 0x000fea00078e0204 */
[----:B------:R-:W-:Y:S07]  /*1ff10*/  LEA.HI.X R229, R12, R3, R4, 0x1, P0 ;  /* 0x000000030ce57211 */ /* 0x000fee00000f0c04 */
.L_x_880:
[----:B------:R-:W-:Y:S01]  /*1ff20*/  @!PT LDS RZ, [RZ] ;  /* 0x00000000fffff984 */ /* 0x000fe20000000800 */
[----:B------:R-:W-:Y:S01]  /*1ff30*/  @!PT LDS RZ, [RZ] ;  /* 0x00000000fffff984 */ /* 0x000fe20000000800 */
[----:B------:R-:W-:Y:S01]  /*1ff40*/  @!PT LDS RZ, [RZ] ;  /* 0x00000000fffff984 */ /* 0x000fe20000000800 */
[----:B----4-:R-:W-:Y:S01]  /*1ff50*/  @!P4 LDGSTS.E.BYPASS.LTC128B.128 [R239+0x10000], desc[UR12][R228.64] ;  /* 0x10000000e4efcfae */ /* 0x010fe2000b981a0c */
[C---:B------:R-:W-:Y:S01]  /*1ff60*/  LEA R8, P0, R6.reuse, R228, 0x5 ;  /* 0x000000e406087211 */ /* 0x040fe200078028ff */
[C---:B------:R-:W-:Y:S01]  /*1ff70*/  IMAD.SHL.U32 R3, R6.reuse, 0x20, RZ ;  /* 0x0000002006037824 */ /* 0x040fe200078e00ff */
[C-C-:B------:R-:W-:Y:S01]  /*1ff80*/  SHF.L.U64.HI R4, R6.reuse, 0x5, R9.reuse ;  /* 0x0000000506047819 */ /* 0x140fe20000010209 */
[----:B------:R-:W-:Y:S01]  /*1ff90*/  @P4 STS.128 [R239+0x10000], RZ ;  /* 0x010000ffef004388 */ /* 0x000fe20000000c00 */
[----:B------:R-:W-:Y:S01]  /*1ffa0*/  LEA.HI.X R9, R6, R229, R9, 0x5, P0 ;  /* 0x000000e506097211 */ /* 0x000fe200000f2c09 */
[----:B------:R-:W-:Y:S01]  /*1ffb0*/  IMAD.MOV.U32 R222, RZ, RZ, 0x20 ;  /* 0x00000020ffde7424 */ /* 0x000fe200078e00ff */
[C---:B------:R-:W-:Y:S01]  /*1ffc0*/  IADD3 R6, P6, PT, R3.reuse, R8, RZ ;  /* 0x0000000803067210 */ /* 0x040fe20007fde0ff */
[----:B------:R-:W-:Y:S01]  /*1ffd0*/  @!PT LDS RZ, [RZ] ;  /* 0x00000000fffff984 */ /* 0x000fe20000000800 */
[----:B------:R-:W-:Y:S01]  /*1ffe0*/  @!PT LDS RZ, [RZ] ;  /* 0x00000000fffff984 */ /* 0x000fe20000000800 */
[----:B------:R-:W-:Y:S01]  /*1fff0*/  @!PT LDS RZ, [RZ] ;  /* 0x00000000fffff984 */ /* 0x000fe20000000800 */
[----:B------:R-:W-:Y:S01]  /*20000*/  @!P3 LDGSTS.E.BYPASS.LTC128B.128 [R239+0x12000], desc[UR12][R228.64+0x80] ;  /* 0x12000080e4efbfae */ /* 0x000fe2000b981a0c */
[----:B------:R-:W-:Y:S01]  /*20010*/  LEA R225, R2, UR6, 0x1 ;  /* 0x0000000602e17c11 */ /* 0x000fe2000f8e08ff */
[----:B------:R-:W-:Y:S01]  /*20020*/  IMAD.MOV.U32 R2, RZ, RZ, 0x40 ;  /* 0x00000040ff027424 */ /* 0x000fe200078e00ff */
[----:B------:R-:W-:Y:S01]  /*20030*/  IADD3 R12, P0, PT, R3, R6, RZ ;  /* 0x00000006030c7210 */ /* 0x000fe20007f1e0ff */
[----:B------:R-:W-:Y:S01]  /*20040*/  @P3 STS.128 [R239+0x12000], RZ ;  /* 0x012000ffef003388 */ /* 0x000fe20000000c00 */
[----:B------:R-:W-:Y:S01]  /*20050*/  IMAD.X R7, R4, 0x1, R9, P6 ;  /* 0x0000000104077824 */ /* 0x000fe200030e0609 */
[----:B------:R-:W-:Y:S01]  /*20060*/  ISETP.NE.AND P6, PT, R236, 0x1, PT ;  /* 0x00000001ec00780c */ /* 0x000fe20003fc5270 */
[----:B------:R-:W-:Y:S01]  /*20070*/  VIADD R3, R224, UR6 ;  /* 0x00000006e0037c36 */ /* 0x000fe20008000000 */
[----:B------:R-:W-:Y:S01]  /*20080*/  @!PT LDS RZ, [RZ] ;  /* 0x00000000fffff984 */ /* 0x000fe20000000800 */
[----:B------:R-:W-:Y:S01]  /*20090*/  @!PT LDS RZ, [RZ] ;  /* 0x00000000fffff984 */ /* 0x000fe20000000800 */
[----:B------:R-:W-:Y:S01]  /*200a0*/  @!PT LDS RZ, [RZ] ;  /* 0x00000000fffff984 */ /* 0x000fe20000000800 */
[----:B------:R-:W-:Y:S01]  /*200b0*/  @!P2 LDGSTS.E.BYPASS.LTC128B.128 [R239+0x14000], desc[UR12][R228.64+0x100] ;  /* 0x14000100e4efafae */ /* 0x000fe2000b981a0c */
[----:B------:R-:W-:Y:S01]  /*200c0*/  IMAD.X R13, R4, 0x1, R7, P0 ;  /* 0x00000001040d7824 */ /* 0x000fe200000e0607 */
[C---:B------:R-:W-:Y:S02]  /*200d0*/  LOP3.LUT P0, RZ, R219.reuse, 0x2, RZ, 0xc0, !PT ;  /* 0x00000002dbff7812 */ /* 0x040fe4000780c0ff */
[----:B------:R-:W-:Y:S02]  /*200e0*/  @P2 STS.128 [R239+0x14000], RZ ;  /* 0x014000ffef002388 */ /* 0x000fe40000000c00 */
[----:B------:R-:W-:Y:S02]  /*200f0*/  SEL R222, R222, 0xffffffe0, !P0 ;  /* 0xffffffe0dede7807 */ /* 0x000fe40004000000 */
[----:B------:R-:W-:Y:S01]  /*20100*/  @!PT LDS RZ, [RZ] ;  /* 0x00000000fffff984 */ /* 0x000fe20000000800 */
[----:B------:R-:W-:Y:S01]  /*20110*/  @!PT LDS RZ, [RZ] ;  /* 0x00000000fffff984 */ /* 0x000fe20000000800 */
[----:B------:R-:W-:Y:S01]  /*20120*/  @!PT LDS RZ, [RZ] ;  /* 0x00000000fffff984 */ /* 0x000fe20000000800 */
[----:B------:R-:W-:Y:S01]  /*20130*/  @!P1 LDGSTS.E.BYPASS.LTC128B.128 [R239+0x16000], desc[UR12][R228.64+0x180] ;  /* 0x16000180e4ef9fae */ /* 0x000fe2000b981a0c */
[----:B------:R-:W-:Y:S02]  /*20140*/  LOP3.LUT P0, RZ, R219, 0x4, RZ, 0xc0, !PT ;  /* 0x00000004dbff7812 */ /* 0x000fe4000780c0ff */
[--C-:B------:R-:W-:Y:S01]  /*20150*/  IMAD.IADD R223, R222, 0x1, R225.reuse ;  /* 0x00000001dedf7824 */ /* 0x100fe200078e02e1 */
[----:B------:R-:W-:Y:S01]  /*20160*/  @P1 STS.128 [R239+0x16000], RZ ;  /* 0x016000ffef001388 */ /* 0x000fe20000000c00 */
[C---:B------:R-:W-:Y:S02]  /*20170*/  IADD3 R166, PT, PT, R3.reuse, R222, RZ ;  /* 0x000000de03a67210 */ /* 0x040fe40007ffe0ff */
[----:B------:R-:W-:Y:S01]  /*20180*/  SEL R2, R2, 0xffffffc0, !P0 ;  /* 0xffffffc002027807 */ /* 0x000fe20004000000 */
[----:B------:R-:W-:Y:S01]  /*20190*/  @!PT LDS RZ, [RZ] ;  /* 0x00000000fffff984 */ /* 0x000fe20000000800 */
[----:B------:R-:W-:Y:S01]  /*201a0*/  @!PT LDS RZ, [RZ] ;  /* 0x00000000fffff984 */ /* 0x000fe20000000800 */
[----:B------:R-:W-:Y:S01]  /*201b0*/  @!PT LDS RZ, [RZ] ;  /* 0x00000000fffff984 */ /* 0x000fe20000000800 */
[----:B------:R-:W-:Y:S04]  /*201c0*/  @!P4 LDGSTS.E.BYPASS.LTC128B.128 [R239+0x10800], desc[UR12][R8.64] ;  /* 0x1080000008efcfae */ /* 0x000fe8000b981a0c */
[----:B------:R-:W-:Y:S01]  /*201d0*/  @P4 STS.128 [R239+0x10800], RZ ;  /* 0x010800ffef004388 */ /* 0x000fe20000000c00 */
[----:B------:R-:W-:Y:S02]  /*201e0*/  IMAD.IADD R167, R2, 0x1, R225 ;  /* 0x0000000102a77824 */ /* 0x000fe400078e02e1 */
[----:B------:R-:W-:Y:S01]  /*201f0*/  IMAD.IADD R3, R3, 0x1, R2 ;  /* 0x0000000103037824 */ /* 0x000fe200078e0202 */
[----:B------:R-:W-:Y:S01]  /*20200*/  @!PT LDS RZ, [RZ] ;  /* 0x00000000fffff984 */ /* 0x000fe20000000800 */
[----:B------:R-:W-:Y:S01]  /*20210*/  @!PT LDS RZ, [RZ] ;  /* 0x00000000fffff984 */ /* 0x000fe20000000800 */
[----:B------:R-:W-:Y:S01]  /*20220*/  @!PT LDS RZ, [RZ] ;  /* 0x00000000fffff984 */ /* 0x000fe20000000800 */
[----:B------:R-:W-:Y:S02]  /*20230*/  @!P3 LDGSTS.E.BYPASS.LTC128B.128 [R239+0x12800], desc[UR12][R8.64+0x80] ;  /* 0x1280008008efbfae */ /* 0x000fe4000b981a0c */
[C---:B------:R-:W-:Y:S01]  /*20240*/  IADD3 R164, PT, PT, R222.reuse, R167, RZ ;  /* 0x000000a7dea47210 */ /* 0x040fe20007ffe0ff */
        /* <DEDUP_REMOVED lines=53> */
[----:B-1----:R-:W2:Y:S04]  /*205a0*/  LDSM.16.M88.4 R8, [R224+UR6+0x8000] ;  /* 0x00800006e008783b */ /* 0x002ea80008000200 */
[----:B------:R-:W3:Y:S04]  /*205b0*/  LDSM.16.M88.4 R16, [R224+UR6+0x8800] ;  /* 0x00880006e010783b */ /* 0x000ee80008000200 */
[----:B------:R-:W1:Y:S04]  /*205c0*/  LDSM.16.M88.4 R24, [R224+UR6+0x9000] ;  /* 0x00900006e018783b */ /* 0x000e680008000200 */
[----:B------:R-:W0:Y:S04]  /*205d0*/  LDGDEPBAR ;  /* 0x00000000000079af */ /* 0x000e280000000000 */
[----:B------:R-:W4:Y:S04]  /*205e0*/  LDSM.16.M88.4 R168, [R224+UR6+0x9800] ;  /* 0x00980006e0a8783b */ /* 0x000f280008000200 */
[----:B------:R-:W-:Y:S04]  /*205f0*/  LDSM.16.M88.4 R172, [R223] ;  /* 0x00000000dfac783b */ /* 0x000fe80000000200 */
[----:B------:R-:W5:Y:S04]  /*20600*/  LDSM.16.M88.4 R176, [R166+0x8000] ;  /* 0x00800000a6b0783b */ /* 0x000f680000000200 */
[----:B------:R-:W5:Y:S04]  /*20610*/  LDSM.16.M88.4 R180, [R166+0x8800] ;  /* 0x00880000a6b4783b */ /* 0x000f680000000200 */
[----:B------:R-:W5:Y:S04]  /*20620*/  LDSM.16.M88.4 R184, [R166+0x9000] ;  /* 0x00900000a6b8783b */ /* 0x000f680000000200 */
[----:B------:R-:W5:Y:S01]  /*20630*/  LDSM.16.M88.4 R188, [R166+0x9800] ;  /* 0x00980000a6bc783b */ /* 0x000f620000000200 */
[C---:B--2---:R-:W-:Y:S03]  /*20640*/  HMMA.16816.F32.BF16 R4, R32.reuse, R8, RZ ;  /* 0x000000082004723c */ /* 0x044fe600000418ff */
[----:B------:R-:W-:Y:S04]  /*20650*/  LDSM.16.M88.4 R192, [R167] ;  /* 0x00000000a7c0783b */ /* 0x000fe80000000200 */
[----:B------:R-:W2:Y:S01]  /*20660*/  LDSM.16.M88.4 R196, [R3+0x8000] ;  /* 0x0080000003c4783b */ /* 0x000ea20000000200 */
[C---:B------:R-:W-:Y:S03]  /*20670*/  HMMA.16816.F32.BF16 R8, R32.reuse, R10, RZ ;  /* 0x0000000a2008723c */ /* 0x040fe600000418ff */
[----:B------:R-:W2:Y:S04]  /*20680*/  LDSM.16.M88.4 R200, [R3+0x8800] ;  /* 0x0088000003c8783b */ /* 0x000ea80000000200 */
[----:B------:R-:W-:Y:S01]  /*20690*/  LDSM.16.M88.4 R204, [R2+0x8000] ;  /* 0x0080000002cc783b */ /* 0x000fe20000000200 */
[C---:B---3--:R-:W-:Y:S03]  /*206a0*/  HMMA.16816.F32.BF16 R12, R32.reuse, R16, RZ ;  /* 0x00000010200c723c */ /* 0x048fe600000418ff */
[----:B------:R-:W-:Y:S04]  /*206b0*/  LDSM.16.M88.4 R208, [R2+0x8800] ;  /* 0x0088000002d0783b */ /* 0x000fe80000000200 */
[----:B------:R-:W-:Y:S01]  /*206c0*/  LDSM.16.M88.4 R212, [R224+UR6+0xe000] ;  /* 0x00e00006e0d4783b */ /* 0x000fe20008000200 */
[C---:B------:R-:W-:Y:S08]  /*206d0*/  HMMA.16816.F32.BF16 R16, R32.reuse, R18, RZ ;  /* 0x000000122010723c */ /* 0x040ff000000418ff */
[C---:B-1----:R-:W-:Y:S08]  /*206e0*/  HMMA.16816.F32.BF16 R20, R32.reuse, R24, RZ ;  /* 0x000000182014723c */ /* 0x042ff000000418ff */
[C---:B------:R-:W-:Y:S08]  /*206f0*/  HMMA.16816.F32.BF16 R24, R32.reuse, R26, RZ ;  /* 0x0000001a2018723c */ /* 0x040ff000000418ff */
[C---:B----4-:R-:W-:Y:S08]  /*20700*/  HMMA.16816.F32.BF16 R28, R32.reuse, R168, RZ ;  /* 0x000000a8201c723c */ /* 0x050ff000000418ff */
[----:B------:R-:W-:Y:S01]  /*20710*/  HMMA.16816.F32.BF16 R32, R32, R170, RZ ;  /* 0x000000aa2020723c */ /* 0x000fe200000418ff */
[----:B------:R-:W1:Y:S07]  /*20720*/  LDSM.16.M88.4 R168, [R3+0x9000] ;  /* 0x0090000003a8783b */ /* 0x000e6e0000000200 */
[C---:B-----5:R-:W-:Y:S08]  /*20730*/  HMMA.16816.F32.BF16 R4, R172.reuse, R176, R4 ;  /* 0x000000b0ac04723c */ /* 0x060ff00000041804 */
[C---:B------:R-:W-:Y:S01]  /*20740*/  HMMA.16816.F32.BF16 R8, R172.reuse, R178, R8 ;  /* 0x000000b2ac08723c */ /* 0x040fe20000041808 */
[----:B------:R-:W3:Y:S07]  /*20750*/  LDSM.16.M88.4 R176, [R3+0x9800] ;  /* 0x0098000003b0783b */ /* 0x000eee0000000200 */
[C---:B------:R-:W-:Y:S08]  /*20760*/  HMMA.16816.F32.BF16 R12, R172.reuse, R180, R12 ;  /* 0x000000b4ac0c723c */ /* 0x040ff0000004180c */
[C---:B------:R-:W-:Y:S01]  /*20770*/  HMMA.16816.F32.BF16 R16, R172.reuse, R182, R16 ;  /* 0x000000b6ac10723c */ /* 0x040fe20000041810 */
[----:B------:R-:W4:Y:S07]  /*20780*/  LDSM.16.M88.4 R180, [R164] ;  /* 0x00000000a4b4783b */ /* 0x000f2e0000000200 */
[C---:B------:R-:W-:Y:S08]  /*20790*/  HMMA.16816.F32.BF16 R20, R172.reuse, R184, R20 ;  /* 0x000000b8ac14723c */ /* 0x040ff00000041814 */
[C---:B------:R-:W-:Y:S01]  /*207a0*/  HMMA.16816.F32.BF16 R24, R172.reuse, R186, R24 ;  /* 0x000000baac18723c */ /* 0x040fe20000041818 */
[----:B------:R-:W-:Y:S07]  /*207b0*/  LDSM.16.M88.4 R184, [R2+0x9800] ;  /* 0x0098000002b8783b */ /* 0x000fee0000000200 */
        /* <DEDUP_REMOVED lines=10> */
[C---:B-1----:R-:W-:Y:S08]  /*20860*/  HMMA.16816.F32.BF16 R20, R192.reuse, R168, R20 ;  /* 0x000000a8c014723c */ /* 0x042ff00000041814 */
[C---:B------:R-:W-:Y:S01]  /*20870*/  HMMA.16816.F32.BF16 R24, R192.reuse, R170, R24 ;  /* 0x000000aac018723c */ /* 0x040fe20000041818 */
[----:B------:R-:W1:Y:S07]  /*20880*/  LDSM.16.M88.4 R168, [R224+UR6+0xb000] ;  /* 0x00b00006e0a8783b */ /* 0x000e6e0008000200 */
[C---:B---3--:R-:W-:Y:S08]  /*20890*/  HMMA.16816.F32.BF16 R28, R192.reuse, R176, R28 ;  /* 0x000000b0c01c723c */ /* 0x048ff0000004181c */
        /* <DEDUP_REMOVED lines=8> */
[----:B------:R-:W4:Y:S07]  /*20920*/  LDSM.16.M88.4 R208, [R166+0xa800] ;  /* 0x00a80000a6d0783b */ /* 0x000f2e0000000200 */
[C---:B-----5:R-:W-:Y:S08]  /*20930*/  HMMA.16816.F32.BF16 R20, R180.reuse, R172, R20 ;  /* 0x000000acb414723c */ /* 0x060ff00000041814 */
[C---:B------:R-:W-:Y:S01]  /*20940*/  HMMA.16816.F32.BF16 R24, R180.reuse, R174, R24 ;  /* 0x000000aeb418723c */ /* 0x040fe20000041818 */
[----:B------:R-:W5:Y:S07]  /*20950*/  LDSM.16.M88.4 R172, [R166+0xb000] ;  /* 0x00b00000a6ac783b */ /* 0x000f6e0000000200 */
[C---:B------:R-:W-:Y:S08]  /*20960*/  HMMA.16816.F32.BF16 R28, R180.reuse, R184, R28 ;  /* 0x000000b8b41c723c */ /* 0x040ff0000004181c */
[----:B------:R-:W-:Y:S01]  /*20970*/  HMMA.16816.F32.BF16 R32, R180, R186, R32 ;  /* 0x000000bab420723c */ /* 0x000fe20000041820 */
[----:B------:R-:W5:Y:S04]  /*20980*/  LDSM.16.M88.4 R180, [R166+0xb800] ;  /* 0x00b80000a6b4783b */ /* 0x000f680000000200 */
[----:B------:R-:W-:Y:S03]  /*20990*/  LDSM.16.M88.4 R184, [R3+0xa800] ;  /* 0x00a8000003b8783b */ /* 0x000fe60000000200 */
[C---:B--2---:R-:W-:Y:S08]  /*209a0*/  HMMA.16816.F32.BF16 R4, R188.reuse, R196, R4 ;  /* 0x000000c4bc04723c */ /* 0x044ff00000041804 */
[C---:B------:R-:W-:Y:S01]  /*209b0*/  HMMA.16816.F32.BF16 R8, R188.reuse, R198, R8 ;  /* 0x000000c6bc08723c */ /* 0x040fe20000041808 */
[----:B------:R-:W-:Y:S07]  /*209c0*/  LDSM.16.M88.4 R196, [R164+0x2000] ;  /* 0x00200000a4c4783b */ /* 0x000fee0000000200 */
[C---:B------:R-:W-:Y:S08]  /*209d0*/  HMMA.16816.F32.BF16 R12, R188.reuse, R200, R12 ;  /* 0x000000c8bc0c723c */ /* 0x040ff0000004180c */
[C---:B------:R-:W-:Y:S01]  /*209e0*/  HMMA.16816.F32.BF16 R16, R188.reuse, R202, R16 ;  /* 0x000000cabc10723c */ /* 0x040fe20000041810 */
[----:B------:R-:W-:Y:S07]  /*209f0*/  LDSM.16.M88.4 R200, [R2+0xa000] ;  /* 0x00a0000002c8783b */ /* 0x000fee0000000200 */
[C---:B-1----:R-:W-:Y:S08]  /*20a00*/  HMMA.16816.F32.BF16 R20, R188.reuse, R168, R20 ;  /* 0x000000a8bc14723c */ /* 0x042ff00000041814 */
[C---:B------:R-:W-:Y:S01]  /*20a10*/  HMMA.16816.F32.BF16 R24, R188.reuse, R170, R24 ;  /* 0x000000aabc18723c */ /* 0x040fe20000041818 */
[----:B------:R-:W-:Y:S07]  /*20a20*/  LDSM.16.M88.4 R168, [R167+0x2000] ;  /* 0x00200000a7a8783b */ /* 0x000fee0000000200 */
[C---:B---3--:R-:W-:Y:S08]  /*20a30*/  HMMA.16816.F32.BF16 R28, R188.reuse, R176, R28 ;  /* 0x000000b0bc1c723c */ /* 0x048ff0000004181c */
[----:B------:R-:W-:Y:S01]  /*20a40*/  HMMA.16816.F32.BF16 R32, R188, R178, R32 ;  /* 0x000000b2bc20723c */ /* 0x000fe20000041820 */
[----:B------:R-:W1:Y:S04]  /*20a50*/  LDSM.16.M88.4 R176, [R3+0xa000] ;  /* 0x00a0000003b0783b */ /* 0x000e680000000200 */
[----:B------:R-:W2:Y:S03]  /*20a60*/  LDSM.16.M88.4 R188, [R3+0xb000] ;  /* 0x00b0000003bc783b */ /* 0x000ea60000000200 */
        /* <DEDUP_REMOVED lines=8> */
[----:B------:R-:W3:Y:S07]  /*20af0*/  LDSM.16.M88.4 R172, [R3+0xb800] ;  /* 0x00b8000003ac783b */ /* 0x000eee0000000200 */
[C---:B------:R-:W-:Y:S08]  /*20b00*/  HMMA.16816.F32.BF16 R28, R192.reuse, R180, R28 ;  /* 0x000000b4c01c723c */ /* 0x040ff0000004181c */
[----:B------:R-:W-:Y:S01]  /*20b10*/  HMMA.16816.F32.BF16 R32, R192, R182, R32 ;  /* 0x000000b6c020723c */ /* 0x000fe20000041820 */
[----:B------:R-:W4:Y:S04]  /*20b20*/  LDSM.16.M88.4 R180, [R2+0xa800] ;  /* 0x00a8000002b4783b */ /* 0x000f280000000200 */
[----:B------:R-:W-:Y:S03]  /*20b30*/  LDSM.16.M88.4 R192, [R224+UR6+0xd000] ;  /* 0x00d00006e0c0783b */ /* 0x000fe60008000200 */
[C---:B-1----:R-:W-:Y:S08]  /*20b40*/  HMMA.16816.F32.BF16 R4, R168.reuse, R176, R4 ;  /* 0x000000b0a804723c */ /* 0x042ff00000041804 */
[C---:B------:R-:W-:Y:S01]  /*20b50*/  HMMA.16816.F32.BF16 R8, R168.reuse, R178, R8 ;  /* 0x000000b2a808723c */ /* 0x040fe20000041808 */
[----:B------:R-:W1:Y:S07]  /*20b60*/  LDSM.16.M88.4 R176, [R2+0xb000] ;  /* 0x00b0000002b0783b */ /* 0x000e6e0000000200 */
[C---:B------:R-:W-:Y:S08]  /*20b70*/  HMMA.16816.F32.BF16 R12, R168.reuse, R184, R12 ;  /* 0x000000b8a80c723c */ /* 0x040ff0000004180c */
[C---:B------:R-:W-:Y:S01]  /*20b80*/  HMMA.16816.F32.BF16 R16, R168.reuse, R186, R16 ;  /* 0x000000baa810723c */ /* 0x040fe20000041810 */
[----:B------:R-:W-:Y:S07]  /*20b90*/  LDSM.16.M88.4 R184, [R224+UR6+0xc000] ;  /* 0x00c00006e0b8783b */ /* 0x000fee0008000200 */
[C---:B--2---:R-:W-:Y:S08]  /*20ba0*/  HMMA.16816.F32.BF16 R20, R168.reuse, R188, R20 ;  /* 0x000000bca814723c */ /* 0x044ff00000041814 */
[C---:B------:R-:W-:Y:S01]  /*20bb0*/  HMMA.16816.F32.BF16 R24, R168.reuse, R190, R24 ;  /* 0x000000bea818723c */ /* 0x040fe20000041818 */
[----:B------:R-:W-:Y:S07]  /*20bc0*/  LDSM.16.M88.4 R188, [R224+UR6+0xc800] ;  /* 0x00c80006e0bc783b */ /* 0x000fee0008000200 */
[C---:B---3--:R-:W-:Y:S08]  /*20bd0*/  HMMA.16816.F32.BF16 R28, R168.reuse, R172, R28 ;  /* 0x000000aca81c723c */ /* 0x048ff0000004181c */
[----:B------:R-:W-:Y:S01]  /*20be0*/  HMMA.16816.F32.BF16 R32, R168, R174, R32 ;  /* 0x000000aea820723c */ /* 0x000fe20000041820 */
[----:B------:R-:W2:Y:S04]  /*20bf0*/  LDSM.16.M88.4 R168, [R2+0xb800] ;  /* 0x00b8000002a8783b */ /* 0x000ea80000000200 */
[----:B------:R-:W3:Y:S03]  /*20c00*/  LDSM.16.M88.4 R172, [R225+0x4000] ;  /* 0x00400000e1ac783b */ /* 0x000ee60000000200 */
[C---:B------:R-:W-:Y:S08]  /*20c10*/  HMMA.16816.F32.BF16 R4, R196.reuse, R200, R4 ;  /* 0x000000c8c404723c */ /* 0x040ff00000041804 */
[C---:B------:R-:W-:Y:S01]  /*20c20*/  HMMA.16816.F32.BF16 R8, R196.reuse, R202, R8 ;  /* 0x000000cac408723c */ /* 0x040fe20000041808 */
[----:B------:R-:W-:Y:S07]  /*20c30*/  LDSM.16.M88.4 R200, [R223+0x4000] ;  /* 0x00400000dfc8783b */ /* 0x000fee0000000200 */
[C---:B----4-:R-:W-:Y:S08]  /*20c40*/  HMMA.16816.F32.BF16 R12, R196.reuse, R180, R12 ;  /* 0x000000b4c40c723c */ /* 0x050ff0000004180c */
[C---:B------:R-:W-:Y:S01]  /*20c50*/  HMMA.16816.F32.BF16 R16, R196.reuse, R182, R16 ;  /* 0x000000b6c410723c */ /* 0x040fe20000041810 */
[----:B------:R-:W4:Y:S07]  /*20c60*/  LDSM.16.M88.4 R180, [R224+UR6+0xd800] ;  /* 0x00d80006e0b4783b */ /* 0x000f2e0008000200 */
[C---:B-1----:R-:W-:Y:S08]  /*20c70*/  HMMA.16816.F32.BF16 R20, R196.reuse, R176, R20 ;  /* 0x000000b0c414723c */ /* 0x042ff00000041814 */
[C---:B------:R-:W-:Y:S01]  /*20c80*/  HMMA.16816.F32.BF16 R24, R196.reuse, R178, R24 ;  /* 0x000000b2c418723c */ /* 0x040fe20000041818 */
[----:B------:R-:W-:Y:S07]  /*20c90*/  LDSM.16.M88.4 R176, [R166+0xd000] ;  /* 0x00d00000a6b0783b */ /* 0x000fee0000000200 */
[C---:B--2---:R-:W-:Y:S08]  /*20ca0*/  HMMA.16816.F32.BF16 R28, R196.reuse, R168, R28 ;  /* 0x000000a8c41c723c */ /* 0x044ff0000004181c */
[----:B------:R-:W-:Y:S01]  /*20cb0*/  HMMA.16816.F32.BF16 R32, R196, R170, R32 ;  /* 0x000000aac420723c */ /* 0x000fe20000041820 */
[----:B------:R-:W1:Y:S04]  /*20cc0*/  LDSM.16.M88.4 R168, [R166+0xc800] ;  /* 0x00c80000a6a8783b */ /* 0x000e680000000200 */
[----:B------:R-:W-:Y:S03]  /*20cd0*/  LDSM.16.M88.4 R196, [R2+0xc000] ;  /* 0x00c0000002c4783b */ /* 0x000fe60000000200 */
        /* <DEDUP_REMOVED lines=9> */
[C---:B----4-:R-:W-:Y:S08]  /*20d70*/  HMMA.16816.F32.BF16 R28, R172.reuse, R180, R28 ;  /* 0x000000b4ac1c723c */ /* 0x050ff0000004181c */
        /* <DEDUP_REMOVED lines=165> */
.L_x_882:
[----:B------:R-:W-:Y:S01]  /*217d0*/  @!PT LDS RZ, [RZ] ;  /* 0x00000000fffff984 */ /* 0x000fe20000000800 */
[----:B------:R-:W-:Y:S01]  /*217e0*/  @!PT LDS RZ, [RZ] ;  /* 0x00000000fffff984 */ /* 0x000fe20000000800 */
[----:B------:R-:W-:Y:S01]  /*217f0*/  @!PT LDS RZ, [RZ] ;  /* 0x00000000fffff984 */ /* 0x000fe20000000800 */
[----:B------:R1:W-:Y:S01]  /*21800*/  @!P4 LDGSTS.E.BYPASS.LTC128B.128 [R239+0x8000], desc[UR12][R226.64] ;  /* 0x08000000e2efcfae */ /* 0x0003e2000b981a0c */
[C---:B------:R-:W-:Y:S01]  /*21810*/  LEA R166, P6, R2.reuse, R226, 0x5 ;  /* 0x000000e202a67211 */ /* 0x040fe200078c28ff */
[C---:B------:R-:W-:Y:S01]  /*21820*/  IMAD.SHL.U32 R3, R2.reuse, 0x20, RZ ;  /* 0x0000002002037824 */ /* 0x040fe200078e00ff */
[C-C-:B------:R-:W-:Y:S01]  /*21830*/  SHF.L.U64.HI R164, R2.reuse, 0x5, R167.reuse ;  /* 0x0000000502a47819 */ /* 0x140fe200000102a7 */
[----:B------:R1:W-:Y:S01]  /*21840*/  @P4 STS.128 [R239+0x8000], RZ ;  /* 0x008000ffef004388 */ /* 0x0003e20000000c00 */
[----:B------:R-:W-:Y:S01]  /*21850*/  LEA.HI.X R167, R2, R227, R167, 0x5, P6 ;  /* 0x000000e302a77211 */ /* 0x000fe200030f2ca7 */
[----:B------:R-:W-:Y:S01]  /*21860*/  @!P1 IMAD.MOV.U32 R2, RZ, RZ, R226 ;  /* 0x000000ffff029224 */ /* 0x000fe200078e00e2 */
[C---:B------:R-:W-:Y:S01]  /*21870*/  IADD3 R168, P6, PT, R3.reuse, R166, RZ ;  /* 0x000000a603a87210 */ /* 0x040fe20007fde0ff */
[----:B------:R-:W-:Y:S01]  /*21880*/  @!PT LDS RZ, [RZ] ;  /* 0x00000000fffff984 */ /* 0x000fe20000000800 */
[----:B------:R-:W-:Y:S01]  /*21890*/  @!PT LDS RZ, [RZ] ;  /* 0x00000000fffff984 */ /* 0x000fe20000000800 */
[----:B------:R-:W-:Y:S01]  /*218a0*/  @!PT LDS RZ, [RZ] ;  /* 0x00000000fffff984 */ /* 0x000fe20000000800 */
[----:B------:R1:W-:Y:S04]  /*218b0*/  @!P3 LDGSTS.E.BYPASS.LTC128B.128 [R239+0xa000], desc[UR12][R226.64+0x80] ;  /* 0x0a000080e2efbfae */ /* 0x0003e8000b981a0c */
[----:B------:R1:W-:Y:S01]  /*218c0*/  @P3 STS.128 [R239+0xa000], RZ ;  /* 0x00a000ffef003388 */ /* 0x0003e20000000c00 */
[C---:B------:R-:W-:Y:S01]  /*218d0*/  IMAD.X R169, R164.reuse, 0x1, R167, P6 ;  /* 0x00000001a4a97824 */ /* 0x040fe200030e06a7 */
[----:B------:R-:W-:Y:S01]  /*218e0*/  IADD3 R170, P6, PT, R3, R168, RZ ;  /* 0x000000a803aa7210 */ /* 0x000fe20007fde0ff */
[----:B------:R-:W-:Y:S01]  /*218f0*/  @!P1 IMAD.MOV.U32 R3, RZ, RZ, R227 ;  /* 0x000000ffff039224 */ /* 0x000fe200078e00e3 */
[----:B------:R-:W-:Y:S01]  /*21900*/  @!PT LDS RZ, [RZ] ;  /* 0x00000000fffff984 */ /* 0x000fe20000000800 */
[----:B------:R-:W-:Y:S01]  /*21910*/  @!PT LDS RZ, [RZ] ;  /* 0x00000000fffff984 */ /* 0x000fe20000000800 */
[----:B------:R-:W-:Y:S01]  /*21920*/  @!PT LDS RZ, [RZ] ;  /* 0x00000000fffff984 */ /* 0x000fe20000000800 */
[----:B------:R1:W-:Y:S03]  /*21930*/  @!P2 LDGSTS.E.BYPASS.LTC128B.128 [R239+0xc000], desc[UR12][R226.64+0x100] ;  /* 0x0c000100e2efafae */ /* 0x0003e6000b981a0c */
[----:B------:R-:W-:Y:S01]  /*21940*/  IMAD.X R171, R164, 0x1, R169, P6 ;  /* 0x00000001a4ab7824 */ /* 0x000fe200030e06a9 */
        /* <DEDUP_REMOVED lines=67> */
.L_x_881:
[----:B-1----:R-:W-:Y:S01]  /*21d80*/  FMNMX3.FTZ R2, R0, R6, R7, !PT ;  /* 0x0000000600027276 */ /* 0x002fe20007810007 */
        /* <DEDUP_REMOVED lines=49> */
[----:B------:R-:W-:Y:S01]  /*220a0*/  IADD3 R7, PT, PT, R221, 0x10040, RZ ;  /* 0x00010040dd077810 */ /* 0x000fe20007ffe0ff */
        /* <DEDUP_REMOVED lines=427> */
.L_x_879:
[----:B------:R-:W1:Y:S01]  /*23b60*/  SHFL.BFLY PT, R0, R241, 0x2, 0x1f ;  /* 0x0c401f00f1007f89 */ /* 0x000e6200000e0000 */
[C---:B------:R-:W-:Y:S01]  /*23b70*/  SHF.L.U32 R4, R219.reuse, 0x4, RZ ;  /* 0x00000004db047819 */ /* 0x040fe200000006ff */
[----:B------:R-:W2:Y:S01]  /*23b80*/  S2UR UR8, SR_CTAID.X ;  /* 0x00000000000879c3 */ /* 0x000ea20000002500 */
[C---:B------:R-:W-:Y:S01]  /*23b90*/  LOP3.LUT P3, RZ, R219.reuse, 0x10, RZ, 0xc0, !PT ;  /* 0x00000010dbff7812 */ /* 0x040fe2000786c0ff */
[----:B------:R-:W3:Y:S01]  /*23ba0*/  SHFL.BFLY PT, R8, R243, 0x2, 0x1f ;  /* 0x0c401f00f3087f89 */ /* 0x000ee200000e0000 */
[----:B------:R-:W-:Y:S01]  /*23bb0*/  LOP3.LUT R4, R4, 0x1c0, RZ, 0xc0, !PT ;  /* 0x000001c004047812 */ /* 0x000fe200078ec0ff */
[----:B------:R-:W-:Y:S01]  /*23bc0*/  BSSY.RECONVERGENT B0, `(.L_x_884) ;  /* 0x0000152000007945 */ /* 0x000fe20003800200 */
[----:B------:R-:W-:Y:S01]  /*23bd0*/  LOP3.LUT P4, RZ, R219, 0x8, RZ, 0xc0, !PT ;  /* 0x00000008dbff7812 */ /* 0x000fe2000788c0ff */
[----:B------:R-:W4:Y:S01]  /*23be0*/  S2R R10, SR_CTAID.Y ;  /* 0x00000000000a7919 */ /* 0x000f220000002600 */
[----:B------:R-:W-:Y:S02]  /*23bf0*/  MOV R20, 0x7f800000 ;  /* 0x7f80000000147802 */ /* 0x000fe40000000f00 */
[----:B------:R-:W-:Y:S01]  /*23c00*/  LOP3.LUT R218, R218, 0x30, RZ, 0xc0, !PT ;  /* 0x00000030dada7812 */ /* 0x000fe200078ec0ff */
[----:B------:R-:W5:Y:S01]  /*23c10*/  S2R R31, SR_CTAID.Z ;  /* 0x00000000001f7919 */ /* 0x000f620000002700 */
[----:B-1----:R-:W-:Y:S01]  /*23c20*/  FADD.FTZ R9, R0, R241 ;  /* 0x000000f100097221 */ /* 0x002fe20000010000 */
[----:B--2---:R-:W-:Y:S01]  /*23c30*/  USHF.L.U32 UR8, UR8, 0x6, URZ ;  /* 0x0000000608087899 */ /* 0x004fe200080006ff */
[----:B---3--:R-:W-:-:S03]  /*23c40*/  FADD.FTZ R8, R8, R243 ;  /* 0x000000f308087221 */ /* 0x008fc60000010000 */
[----:B------:R-:W1:Y:S04]  /*23c50*/  SHFL.BFLY PT, R0, R9, 0x1, 0x1f ;  /* 0x0c201f0009007f89 */ /* 0x000e6800000e0000 */
[----:B------:R-:W2:Y:S01]  /*23c60*/  SHFL.BFLY PT, R5, R8, 0x1, 0x1f ;  /* 0x0c201f0008057f89 */ /* 0x000ea200000e0000 */
[----:B-1----:R-:W-:Y:S01]  /*23c70*/  FADD.FTZ R0, R9, R0 ;  /* 0x0000000009007221 */ /* 0x002fe20000010000 */
[----:B--2---:R-:W-:-:S03]  /*23c80*/  FADD.FTZ R2, R8, R5 ;  /* 0x0000000508027221 */ /* 0x004fc60000010000 */
[----:B------:R-:W1:Y:S01]  /*23c90*/  MUFU.RCP R6, R0 ;  /* 0x0000000000067308 */ /* 0x000e620000001000 */
[----:B------:R-:W-:Y:S02]  /*23ca0*/  SHF.L.U32 R5, R219, 0x1, RZ ;  /* 0x00000001db057819 */ /* 0x000fe400000006ff */
[----:B------:R-:W-:Y:S02]  /*23cb0*/  FSETP.NE.FTZ.AND P1, PT, R0, RZ, PT ;  /* 0x000000ff0000720b */ /* 0x000fe40003f35000 */
[--C-:B------:R-:W-:Y:S02]  /*23cc0*/  LOP3.LUT R216, R216, 0x6, R5.reuse, 0xf8, !PT ;  /* 0x00000006d8d87812 */ /* 0x100fe400078ef805 */
[----:B------:R-:W-:Y:S01]  /*23cd0*/  FSETP.NE.FTZ.AND P2, PT, R2, RZ, PT ;  /* 0x000000ff0200720b */ /* 0x000fe20003f55000 */
[----:B------:R-:W2:Y:S01]  /*23ce0*/  MUFU.RCP R7, R2 ;  /* 0x0000000200077308 */ /* 0x000ea20000001000 */
[----:B------:R-:W-:Y:S02]  /*23cf0*/  LOP3.LUT R5, R4, 0x38, R5, 0xf8, !PT ;  /* 0x0000003804057812 */ /* 0x000fe400078ef805 */
[----:B------:R-:W-:-:S02]  /*23d00*/  MOV R4, 0x20 ;  /* 0x0000002000047802 */ /* 0x000fc40000000f00 */
[----:B------:R-:W-:Y:S02]  /*23d10*/  LOP3.LUT R5, R216, R5, RZ, 0xfc, !PT ;  /* 0x00000005d8057212 */ /* 0x000fe400078efcff */
[----:B------:R-:W-:Y:S01]  /*23d20*/  SEL R4, R4, 0xffffffe0, !P4 ;  /* 0xffffffe004047807 */ /* 0x000fe20006000000 */
[----:B------:R-:W3:Y:S01]  /*23d30*/  @P1 LDC R16, c[0x0][0x458] ;  /* 0x00011600ff101b82 */ /* 0x000ee20000000800 */
[----:B------:R-:W-:Y:S01]  /*23d40*/  LEA R5, R5, UR6, 0x1 ;  /* 0x0000000605057c11 */ /* 0x000fe2000f8e08ff */
[----:B------:R-:W4:Y:S01]  /*23d50*/  @P1 MUFU.LG2 R0, R0 ;  /* 0x0000000000001308 */ /* 0x000f220000000c00 */
[----:B-1----:R-:W-:Y:S01]  /*23d60*/  FSEL R6, R6, 1, P1 ;  /* 0x3f80000006067808 */ /* 0x002fe20000800000 */
[----:B------:R-:W1:Y:S01]  /*23d70*/  LDCU.64 UR6, c[0x0][0x358] ;  /* 0x00006b00ff0677ac */ /* 0x000e620008000a00 */
[C---:B------:R-:W-:Y:S02]  /*23d80*/  IADD3 R13, PT, PT, R5.reuse, 0x40, RZ ;  /* 0x00000040050d7810 */ /* 0x040fe40007ffe0ff */
[----:B------:R-:W-:Y:S01]  /*23d90*/  IADD3 R11, PT, PT, R5, R4, RZ ;  /* 0x00000004050b7210 */ /* 0x000fe20007ffe0ff */
        /* <DEDUP_REMOVED lines=77> */
[----:B------:R-:W-:Y:S01]  /*24270*/  @P3 IADD3 R13, PT, PT, R5, -0x40, RZ ;  /* 0xffffffc0050d3810 */ /* 0x000fe20007ffe0ff */
[C---:B------:R-:W-:Y:S01]  /*24280*/  FMUL.FTZ R52, R7.reuse, R52 ;  /* 0x0000003407347220 */ /* 0x040fe20000410000 */
        /* <DEDUP_REMOVED lines=141> */
[----:B------:R-:W2:Y:S01]  /*24b60*/  LDC.U8 R4, c[0x0][0x548] ;  /* 0x00015200ff047b82 */ /* 0x000ea20000000000 */
[----:B------:R-:W-:Y:S01]  /*24b70*/  F2FP.BF16.F32.PACK_AB R138, R139, R138 ;  /* 0x0000008a8b8a723e */ /* 0x000fe200000010ff */
[----:B------:R-:W-:Y:S01]  /*24b80*/  STS [R21+0x2000], R92 ;  /* 0x0020005c15007388 */ /* 0x000fe20000000800 */
[----:B------:R-:W-:Y:S01]  /*24b90*/  F2FP.BF16.F32.PACK_AB R140, R141, R140 ;  /* 0x0000008c8d8c723e */ /* 0x000fe200000010ff */
[----:B------:R-:W5:Y:S01]  /*24ba0*/  @P2 MUFU.LG2 R2, R2 ;  /* 0x0000000200022308 */ /* 0x000f620000000c00 */
[----:B------:R-:W-:Y:S01]  /*24bb0*/  F2FP.BF16.F32.PACK_AB R142, R143, R142 ;  /* 0x0000008e8f8e723e */ /* 0x000fe200000010ff */
[----:B------:R-:W-:Y:S01]  /*24bc0*/  STS [R21+0x2400], R94 ;  /* 0x0024005e15007388 */ /* 0x000fe20000000800 */
[----:B------:R-:W-:Y:S01]  /*24bd0*/  F2FP.BF16.F32.PACK_AB R144, R145, R144 ;  /* 0x000000909190723e */ /* 0x000fe200000010ff */
[----:B------:R-:W1:Y:S01]  /*24be0*/  @P2 LDC R23, c[0x0][0x458] ;  /* 0x00011600ff172b82 */ /* 0x000e620000000800 */
[----:B------:R-:W-:Y:S01]  /*24bf0*/  F2FP.BF16.F32.PACK_AB R146, R147, R146 ;  /* 0x000000929392723e */ /* 0x000fe200000010ff */
[----:B------:R-:W-:Y:S01]  /*24c00*/  STS [R5+0x4000], R96 ;  /* 0x0040006005007388 */ /* 0x000fe20000000800 */
[----:B------:R-:W-:Y:S01]  /*24c10*/  F2FP.BF16.F32.PACK_AB R148, R149, R148 ;  /* 0x000000949594723e */ /* 0x000fe200000010ff */
[----:B----4-:R-:W-:Y:S01]  /*24c20*/  @P1 FMUL.FTZ R0, R0, 0.69314718246459960938 ;  /* 0x3f31721800001820 */ /* 0x010fe20000410000 */
        /* <DEDUP_REMOVED lines=8> */
[----:B------:R-:W-:Y:S02]  /*24cb0*/  ISETP.NE.AND P3, PT, R230, -0x1, PT ;  /* 0xffffffffe600780c */ /* 0x000fe40003f65270 */
[----:B--2---:R-:W-:Y:S01]  /*24cc0*/  ISETP.NE.AND P4, PT, R4, RZ, PT ;  /* 0x000000ff0400720c */ /* 0x004fe20003f85270 */
[----:B------:R-:W-:Y:S03]  /*24cd0*/  STS [R11+0x4000], R104 ;  /* 0x004000680b007388 */ /* 0x000fe60000000800 */
[----:B------:R-:W-:Y:S01]  /*24ce0*/  ISETP.NE.OR P0, PT, R230, -0x1, !P4 ;  /* 0xffffffffe600780c */ /* 0x000fe20006705670 */
[----:B------:R-:W-:Y:S04]  /*24cf0*/  STS [R11+0x4400], R106 ;  /* 0x0044006a0b007388 */ /* 0x000fe80000000800 */
[----:B------:R-:W-:Y:S04]  /*24d00*/  STS [R15+0x4000], R108 ;  /* 0x0040006c0f007388 */ /* 0x000fe80000000800 */
[----:B------:R-:W-:Y:S01]  /*24d10*/  STS [R15+0x4400], R110 ;  /* 0x0044006e0f007388 */ /* 0x000fe20000000800 */
[----:B------:R-:W2:Y:S03]  /*24d20*/  @P4 LDC R18, c[0x0][0x454] ;  /* 0x00011500ff124b82 */ /* 0x000ea60000000800 */
        /* <DEDUP_REMOVED lines=16> */
[----:B----4-:R-:W4:Y:S03]  /*24e30*/  @!P3 LDC.64 R4, c[0x0][0x400] ;  /* 0x00010000ff04bb82 */ /* 0x010f260000000a00 */
[----:B------:R-:W-:Y:S04]  /*24e40*/  STS [R13+0x6000], R144 ;  /* 0x006000900d007388 */ /* 0x000fe80000000800 */
[----:B------:R-:W-:Y:S01]  /*24e50*/  STS [R13+0x6400], R146 ;  /* 0x006400920d007388 */ /* 0x000fe20000000800 */
[----:B---3--:R-:W3:Y:S03]  /*24e60*/  @P3 LDC.64 R8, c[0x0][0x408] ;  /* 0x00010200ff083b82 */ /* 0x008ee60000000a00 */
[----:B------:R-:W-:Y:S04]  /*24e70*/  STS [R19+0x6000], R148 ;  /* 0x0060009413007388 */ /* 0x000fe80000000800 */
[----:B------:R1:W-:Y:S01]  /*24e80*/  STS [R19+0x6400], R150 ;  /* 0x0064009613007388 */ /* 0x0003e20000000800 */
[----:B-----5:R-:W5:Y:S03]  /*24e90*/  @!P4 LDC R11, c[0x0][0x3e0] ;  /* 0x0000f800ff0bcb82 */ /* 0x020f660000000800 */
[----:B------:R-:W-:Y:S04]  /*24ea0*/  STS [R17+0x6000], R156 ;  /* 0x0060009c11007388 */ /* 0x000fe80000000800 */
[----:B------:R2:W-:Y:S01]  /*24eb0*/  STS [R17+0x6400], R158 ;  /* 0x0064009e11007388 */ /* 0x0005e20000000800 */
[----:B----4-:R-:W-:Y:S01]  /*24ec0*/  @!P3 IMAD.WIDE.U32 R24, R10, R4, RZ ;  /* 0x000000040a18b225 */ /* 0x010fe200078e00ff */
[----:B------:R-:W-:-:S03]  /*24ed0*/  MOV R4, 0x7f800000 ;  /* 0x7f80000000047802 */ /* 0x000fc60000000f00 */
[----:B------:R-:W-:Y:S01]  /*24ee0*/  @P1 FFMA.FTZ R4, R3, R16, R0 ;  /* 0x0000001003041223 */ /* 0x000fe20000010000 */
[----:B------:R4:W-:Y:S01]  /*24ef0*/  STS [R21+0x6000], R7 ;  /* 0x0060000715007388 */ /* 0x0009e20000000800 */
[----:B------:R-:W-:-:S03]  /*24f00*/  @!P3 IMAD R5, R10, R5, R25 ;  /* 0x000000050a05b224 */ /* 0x000fc600078e0219 */
[----:B------:R3:W-:Y:S01]  /*24f10*/  STS [R21+0x6400], R154 ;  /* 0x0064009a15007388 */ /* 0x0007e20000000800 */
[----:B------:R-:W-:Y:S01]  /*24f20*/  BAR.SYNC.DEFER_BLOCKING 0x0 ;  /* 0x0000000000007b1d */ /* 0x000fe20000010000 */
[----:B-1----:R-:W-:-:S04]  /*24f30*/  SHF.R.U32.HI R19, RZ, 0x2, R219 ;  /* 0x00000002ff137819 */ /* 0x002fc800000116db */
[----:B------:R-:W-:-:S03]  /*24f40*/  LOP3.LUT R19, R218, 0x7, R19, 0xf8, !PT ;  /* 0x00000007da137812 */ /* 0x000fc600078ef813 */
[----:B--2---:R-:W1:Y:S08]  /*24f50*/  LDC R17, c[0x0][0x434] ;  /* 0x00010d00ff117b82 */ /* 0x004e700000000800 */
[----:B----4-:R-:W2:Y:S01]  /*24f60*/  LDC.64 R6, c[0x0][0x408] ;  /* 0x00010200ff067b82 */ /* 0x010ea20000000a00 */
[----:B---3--:R-:W-:Y:S01]  /*24f70*/  @P2 FMUL.FTZ R21, R2, 0.69314718246459960938 ;  /* 0x3f31721802152820 */ /* 0x008fe20000410000 */
[----:B-----5:R-:W-:Y:S01]  /*24f80*/  @!P4 IMAD R2, R10, R11, R31 ;  /* 0x0000000b0a02c224 */ /* 0x020fe200078e021f */
[----:B------:R3:W4:Y:S02]  /*24f90*/  LDS.128 R12, [R239+0x1800] ;  /* 0x00180000ef0c7984 */ /* 0x0007240000000c00 */
[----:B------:R-:W-:Y:S01]  /*24fa0*/  @P2 FFMA.FTZ R20, R164, R23, R21 ;  /* 0x00000017a4142223 */ /* 0x000fe20000010015 */
[----:B------:R-:W-:Y:S01]  /*24fb0*/  LOP3.LUT P2, RZ, R219, 0x3, RZ, 0xc0, !PT ;  /* 0x00000003dbff7812 */ /* 0x000fe2000784c0ff */
[----:B------:R-:W-:-:S04]  /*24fc0*/  @P3 IMAD.WIDE.U32 R22, R230, R8, RZ ;  /* 0x00000008e6163225 */ /* 0x000fc800078e00ff */
[----:B------:R-:W-:Y:S02]  /*24fd0*/  @P3 IMAD R5, R230, R9, R23 ;  /* 0x00000009e6053224 */ /* 0x000fe400078e0217 */
[-C--:B-1----:R-:W-:Y:S02]  /*24fe0*/  @!P0 IMAD R230, R10, R17.reuse, RZ ;  /* 0x000000110ae68224 */ /* 0x082fe400078e02ff */
[----:B------:R-:W-:Y:S02]  /*24ff0*/  @!P4 IMAD R2, R2, R17, RZ ;  /* 0x000000110202c224 */ /* 0x000fe400078e02ff */
[----:B------:R-:W-:Y:S02]  /*25000*/  @P4 IMAD R2, R31, R18, R230 ;  /* 0x000000121f024224 */ /* 0x000fe400078e02e6 */
[----:B---3--:R-:W-:Y:S05]  /*25010*/  @P2 BRA `(.L_x_885) ;  /* 0x0000000000302947 */ /* 0x008fea0003800000 */
[----:B------:R-:W1:Y:S01]  /*25020*/  LDCU.64 UR4, c[0x0][0x420] ;  /* 0x00008400ff0477ac */ /* 0x000e620008000a00 */
[----:B------:R-:W-:Y:S02]  /*25030*/  VIADD R8, R2, UR8 ;  /* 0x0000000802087c36 */ /* 0x000fe40008000000 */
[----:B------:R-:W-:Y:S02]  /*25040*/  VIADD R0, R231, -UR8 ;  /* 0x80000008e7007c36 */ /* 0x000fe40008000000 */
[C---:B------:R-:W-:Y:S01]  /*25050*/  VIADD R3, R19.reuse, 0x8 ;  /* 0x0000000813037836 */ /* 0x040fe20000000000 */
[C---:B------:R-:W-:Y:S02]  /*25060*/  IADD3 R2, P0, PT, R19.reuse, R8, RZ ;  /* 0x0000000813027210 */ /* 0x040fe40007f1e0ff */
[-C--:B------:R-:W-:Y:S02]  /*25070*/  ISETP.GE.AND P2, PT, R19, R0.reuse, PT ;  /* 0x000000001300720c */ /* 0x080fe40003f46270 */
[----:B------:R-:W-:-:S02]  /*25080*/  ISETP.GE.AND P1, PT, R3, R0, PT ;  /* 0x000000000300720c */ /* 0x000fc40003f26270 */
[----:B------:R-:W-:Y:S02]  /*25090*/  LEA.HI.X.SX32 R3, R8, RZ, 0x1, P0 ;  /* 0x000000ff08037211 */ /* 0x000fe400000f0eff */
[----:B-1----:R-:W-:-:S04]  /*250a0*/  LEA R8, P0, R2, UR4, 0x2 ;  /* 0x0000000402087c11 */ /* 0x002fc8000f8010ff */
[----:B------:R-:W-:-:S05]  /*250b0*/  LEA.HI.X R9, R2, UR5, R3, 0x2, P0 ;  /* 0x0000000502097c11 */ /* 0x000fca00080f1403 */
[----:B------:R1:W-:Y:S04]  /*250c0*/  @!P2 STG.E desc[UR6][R8.64], R20 ;  /* 0x000000140800a986 */ /* 0x0003e8000c101906 */
[----:B------:R1:W-:Y:S02]  /*250d0*/  @!P1 STG.E desc[UR6][R8.64+0x20], R4 ;  /* 0x0000200408009986 */ /* 0x0003e4000c101906 */
.L_x_885:
[----:B------:R-:W-:Y:S05]  /*250e0*/  BSYNC.RECONVERGENT B0 ;  /* 0x0000000000007941 */ /* 0x000fea0003800200 */
.L_x_884:
[----:B------:R-:W-:Y:S01]  /*250f0*/  IMAD.MOV.U32 R221, RZ, RZ, RZ ;  /* 0x000000ffffdd7224 */ /* 0x000fe200078e00ff */
[----:B------:R3:W3:Y:S01]  /*25100*/  LDS.128 R16, [R239+0x4000] ;  /* 0x00400000ef107984 */ /* 0x0006e20000000c00 */
[----:B------:R-:W-:Y:S01]  /*25110*/  @P3 IMAD.MOV.U32 R24, RZ, RZ, R22 ;  /* 0x000000ffff183224 */ /* 0x000fe200078e0016 */
[----:B------:R-:W5:Y:S01]  /*25120*/  LDCU.64 UR4, c[0x0][0x410] ;  /* 0x00008200ff0477ac */ /* 0x000f620008000a00 */
[----:B--2---:R-:W-:Y:S01]  /*25130*/  IMAD.WIDE.U32 R28, R6, UR8, R220 ;  /* 0x00000008061c7c25 */ /* 0x004fe2000f8e00dc */
[----:B-1----:R1:W2:Y:S01]  /*25140*/  LDS.128 R20, [R239+0x2000] ;  /* 0x00200000ef147984 */ /* 0x0022a20000000c00 */
[----:B------:R-:W-:Y:S01]  /*25150*/  SHF.R.U32.HI R0, RZ, 0x3, R219 ;  /* 0x00000003ff007819 */ /* 0x000fe200000116db */
[----:B------:R-:W-:Y:S01]  /*25160*/  BSSY.RECONVERGENT B0, `(.L_x_886) ;  /* 0x0000023000007945 */ /* 0x000fe20003800200 */
[----:B------:R-:W-:Y:S01]  /*25170*/  IMAD R2, R7, UR8, R29 ;  /* 0x0000000807027c24 */ /* 0x000fe2000f8e021d */
[----:B------:R-:W-:Y:S01]  /*25180*/  IADD3 R28, P0, PT, R24, R28, RZ ;  /* 0x0000001c181c7210 */ /* 0x000fe20007f1e0ff */
[----:B------:R1:W1:Y:S01]  /*25190*/  LDS.128 R8, [R239+0x6000] ;  /* 0x00600000ef087984 */ /* 0x0002620000000c00 */
[----:B------:R-:W-:Y:S01]  /*251a0*/  IADD3 R231, PT, PT, R231, -UR8, RZ ;  /* 0x80000008e7e77c10 */ /* 0x000fe2000fffe0ff */
[----:B------:R-:W-:Y:S01]  /*251b0*/  VIADD R4, R0, 0x10 ;  /* 0x0000001000047836 */ /* 0x000fe20000000000 */
[----:B------:R-:W-:Y:S01]  /*251c0*/  LOP3.LUT R3, R220, 0x40, RZ, 0xfc, !PT ;  /* 0x00000040dc037812 */ /* 0x000fe200078efcff */
[----:B------:R1:W1:Y:S01]  /*251d0*/  LDS.128 R24, [R239] ;  /* 0x00000000ef187984 */ /* 0x0002620000000c00 */
[----:B------:R-:W-:Y:S01]  /*251e0*/  IMAD.X R29, R5, 0x1, R2, P0 ;  /* 0x00000001051d7824 */ /* 0x000fe200000e0602 */
[----:B------:R-:W-:-:S02]  /*251f0*/  ISETP.GE.AND P0, PT, R0, R231, PT ;  /* 0x000000e70000720c */ /* 0x000fc40003f06270 */
[----:B------:R-:W-:Y:S01]  /*25200*/  ISETP.GE.AND P4, PT, R4, R231, PT ;  /* 0x000000e70400720c */ /* 0x000fe20003f86270 */
[C---:B------:R-:W-:Y:S01]  /*25210*/  VIADD R4, R0.reuse, 0x20 ;  /* 0x0000002000047836 */ /* 0x040fe20000000000 */
[----:B------:R-:W-:Y:S01]  /*25220*/  IADD3 R2, PT, PT, R0, 0x30, RZ ;  /* 0x0000003000027810 */ /* 0x000fe20007ffe0ff */
[----:B-----5:R-:W-:-:S03]  /*25230*/  IMAD.WIDE.U32 R28, R31, UR4, R28 ;  /* 0x000000041f1c7c25 */ /* 0x020fc6000f8e001c */
[-C--:B------:R-:W-:Y:S01]  /*25240*/  ISETP.GE.AND P6, PT, R4, R231.reuse, PT ;  /* 0x000000e70400720c */ /* 0x080fe20003fc6270 */
[----:B------:R-:W-:Y:S01]  /*25250*/  IMAD R31, R31, UR5, R29 ;  /* 0x000000051f1f7c24 */ /* 0x000fe2000f8e021d */
[----:B------:R-:W-:Y:S02]  /*25260*/  ISETP.GE.AND P5, PT, R2, R231, PT ;  /* 0x000000e70200720c */ /* 0x000fe40003fa6270 */
[C---:B------:R-:W-:Y:S02]  /*25270*/  LOP3.LUT R4, R220.reuse, 0xc0, RZ, 0xfc, !PT ;  /* 0x000000c0dc047812 */ /* 0x040fe400078efcff */
[----:B------:R-:W-:Y:S01]  /*25280*/  LOP3.LUT R2, R220, 0x80, RZ, 0xfc, !PT ;  /* 0x00000080dc027812 */ /* 0x000fe200078efcff */
[----:B------:R-:W-:Y:S08]  /*25290*/  @P0 BRA `(.L_x_887) ;  /* 0x00000000003c0947 */ /* 0x000ff00003800000 */
[----:B------:R-:W5:Y:S01]  /*252a0*/  LDCU.64 UR4, c[0x0][0x3f0] ;  /* 0x00007e00ff0477ac */ /* 0x000f620008000a00 */
[----:B------:R-:W-:Y:S01]  /*252b0*/  IMAD.MOV.U32 R30, RZ, RZ, R28 ;  /* 0x000000ffff1e7224 */ /* 0x000fe200078e001c */
[----:B------:R-:W4:Y:S03]  /*252c0*/  LDCU UR8, c[0x0][0x440] ;  /* 0x00008800ff0877ac */ /* 0x000f260008000800 */
[----:B------:R-:W-:-:S04]  /*252d0*/  IMAD.WIDE.U32 R34, R0, R6, R30 ;  /* 0x0000000600227225 */ /* 0x000fc800078e001e */
[----:B------:R-:W-:Y:S01]  /*252e0*/  IMAD R5, R0, R7, R35 ;  /* 0x0000000700057224 */ /* 0x000fe200078e0223 */
[----:B-----5:R-:W-:-:S04]  /*252f0*/  LEA R32, P0, R34, UR4, 0x1 ;  /* 0x0000000422207c11 */ /* 0x020fc8000f8008ff */
[----:B------:R-:W-:Y:S02]  /*25300*/  LEA.HI.X R33, R34, UR5, R5, 0x1, P0 ;  /* 0x0000000522217c11 */ /* 0x000fe400080f0c05 */
[----:B----4-:R-:W-:Y:S02]  /*25310*/  ISETP.GE.AND P3, PT, R220, UR8, PT ;  /* 0x00000008dc007c0c */ /* 0x010fe4000bf66270 */
[----:B------:R-:W-:Y:S02]  /*25320*/  ISETP.GE.AND P2, PT, R3, UR8, PT ;  /* 0x0000000803007c0c */ /* 0x000fe4000bf46270 */
[----:B------:R-:W-:Y:S02]  /*25330*/  ISETP.GE.AND P1, PT, R2, UR8, PT ;  /* 0x0000000802007c0c */ /* 0x000fe4000bf26270 */
[----:B------:R-:W-:-:S07]  /*25340*/  ISETP.GE.AND P0, PT, R4, UR8, PT ;  /* 0x0000000804007c0c */ /* 0x000fce000bf06270 */
[----:B-1----:R1:W-:Y:S04]  /*25350*/  @!P3 STG.E.128 desc[UR6][R32.64], R24 ;  /* 0x000000182000b986 */ /* 0x0023e8000c101d06 */
[----:B--2---:R1:W-:Y:S04]  /*25360*/  @!P2 STG.E.128 desc[UR6][R32.64+0x80], R20 ;  /* 0x000080142000a986 */ /* 0x0043e8000c101d06 */
[----:B---3--:R1:W-:Y:S04]  /*25370*/  @!P1 STG.E.128 desc[UR6][R32.64+0x100], R16 ;  /* 0x0001001020009986 */ /* 0x0083e8000c101d06 */
[----:B------:R1:W-:Y:S02]  /*25380*/  @!P0 STG.E.128 desc[UR6][R32.64+0x180], R8 ;  /* 0x0001800820008986 */ /* 0x0003e4000c101d06 */
.L_x_887:
[----:B------:R-:W-:Y:S05]  /*25390*/  BSYNC.RECONVERGENT B0 ;  /* 0x0000000000007941 */ /* 0x000fea0003800200 */
.L_x_886:
[----:B-1----:R1:W1:Y:S01]  /*253a0*/  LDS.128 R24, [R239+0x800] ;  /* 0x00080000ef187984 */ /* 0x0022620000000c00 */
[----:B------:R-:W-:Y:S03]  /*253b0*/  BSSY.RECONVERGENT B0, `(.L_x_888) ;  /* 0x0000019000007945 */ /* 0x000fe60003800200 */
[----:B--2---:R2:W1:Y:S04]  /*253c0*/  LDS.128 R20, [R239+0x2800] ;  /* 0x00280000ef147984 */ /* 0x0044680000000c00 */
[----:B---3--:R2:W3:Y:S04]  /*253d0*/  LDS.128 R16, [R239+0x4800] ;  /* 0x00480000ef107984 */ /* 0x0084e80000000c00 */
[----:B------:R2:W1:Y:S01]  /*253e0*/  LDS.128 R8, [R239+0x6800] ;  /* 0x00680000ef087984 */ /* 0x0004620000000c00 */
[----:B------:R-:W-:Y:S05]  /*253f0*/  @P4 BRA `(.L_x_889) ;  /* 0x0000000000504947 */ /* 0x000fea0003800000 */
[----:B------:R-:W5:Y:S01]  /*25400*/  LDCU UR8, c[0x0][0x440] ;  /* 0x00008800ff0877ac */ /* 0x000f620008000800 */
[----:B------:R-:W-:Y:S01]  /*25410*/  IADD3 R5, P0, PT, R0, 0x10, RZ ;  /* 0x0000001000057810 */ /* 0x000fe20007f1e0ff */
[----:B------:R-:W-:Y:S01]  /*25420*/  IMAD.MOV.U32 R34, RZ, RZ, R28 ;  /* 0x000000ffff227224 */ /* 0x000fe200078e001c */
[----:B------:R-:W4:Y:S01]  /*25430*/  LDCU.64 UR4, c[0x0][0x3f0] ;  /* 0x00007e00ff0477ac */ /* 0x000f220008000a00 */
[----:B------:R-:W-:Y:S02]  /*25440*/  IMAD.MOV.U32 R35, RZ, RZ, R31 ;  /* 0x000000ffff237224 */ /* 0x000fe400078e001f */
[----:B------:R-:W-:Y:S02]  /*25450*/  IMAD.X R33, RZ, RZ, RZ, P0 ;  /* 0x000000ffff217224 */ /* 0x000fe400000e06ff */
[----:B------:R-:W-:-:S04]  /*25460*/  IMAD.WIDE.U32 R34, R5, R6, R34 ;  /* 0x0000000605227225 */ /* 0x000fc800078e0022 */
[----:B------:R-:W-:-:S04]  /*25470*/  IMAD R32, R33, R6, RZ ;  /* 0x0000000621207224 */ /* 0x000fc800078e02ff */
[----:B------:R-:W-:Y:S01]  /*25480*/  IMAD R32, R5, R7, R32 ;  /* 0x0000000705207224 */ /* 0x000fe200078e0220 */
[----:B-----5:R-:W-:Y:S02]  /*25490*/  ISETP.GE.AND P3, PT, R220, UR8, PT ;  /* 0x00000008dc007c0c */ /* 0x020fe4000bf66270 */
[----:B------:R-:W-:Y:S01]  /*254a0*/  ISETP.GE.AND P2, PT, R3, UR8, PT ;  /* 0x0000000803007c0c */ /* 0x000fe2000bf46270 */
[----:B------:R-:W-:Y:S01]  /*254b0*/  IMAD.IADD R32, R32, 0x1, R35 ;  /* 0x0000000120207824 */ /* 0x000fe200078e0223 */
[----:B------:R-:W-:Y:S02]  /*254c0*/  ISETP.GE.AND P1, PT, R2, UR8, PT ;  /* 0x0000000802007c0c */ /* 0x000fe4000bf26270 */
[----:B------:R-:W-:Y:S02]  /*254d0*/  ISETP.GE.AND P0, PT, R4, UR8, PT ;  /* 0x0000000804007c0c */ /* 0x000fe4000bf06270 */
[----:B----4-:R-:W-:-:S04]  /*254e0*/  LEA R36, P4, R34, UR4, 0x1 ;  /* 0x0000000422247c11 */ /* 0x010fc8000f8808ff */
[----:B------:R-:W-:-:S05]  /*254f0*/  LEA.HI.X R37, R34, UR5, R32, 0x1, P4 ;  /* 0x0000000522257c11 */ /* 0x000fca000a0f0c20 */
[----:B-1----:R1:W-:Y:S04]  /*25500*/  @!P3 STG.E.128 desc[UR6][R36.64], R24 ;  /* 0x000000182400b986 */ /* 0x0023e8000c101d06 */
[----:B------:R1:W-:Y:S04]  /*25510*/  @!P2 STG.E.128 desc[UR6][R36.64+0x80], R20 ;  /* 0x000080142400a986 */ /* 0x0003e8000c101d06 */
[----:B---3--:R1:W-:Y:S04]  /*25520*/  @!P1 STG.E.128 desc[UR6][R36.64+0x100], R16 ;  /* 0x0001001024009986 */ /* 0x0083e8000c101d06 */
[----:B------:R1:W-:Y:S02]  /*25530*/  @!P0 STG.E.128 desc[UR6][R36.64+0x180], R8 ;  /* 0x0001800824008986 */ /* 0x0003e4000c101d06 */
.L_x_889:
[----:B------:R-:W-:Y:S05]  /*25540*/  BSYNC.RECONVERGENT B0 ;  /* 0x0000000000007941 */ /* 0x000fea0003800200 */
.L_x_888:
[----:B-1----:R1:W1:Y:S01]  /*25550*/  LDS.128 R24, [R239+0x1000] ;  /* 0x00100000ef187984 */ /* 0x0022620000000c00 */
[----:B------:R-:W-:Y:S03]  /*25560*/  BSSY.RECONVERGENT B0, `(.L_x_890) ;  /* 0x0000019000007945 */ /* 0x000fe60003800200 */
[----:B------:R1:W1:Y:S04]  /*25570*/  LDS.128 R20, [R239+0x3000] ;  /* 0x00300000ef147984 */ /* 0x0002680000000c00 */
[----:B---3--:R3:W1:Y:S04]  /*25580*/  LDS.128 R16, [R239+0x5000] ;  /* 0x00500000ef107984 */ /* 0x0086680000000c00 */
[----:B------:R3:W1:Y:S01]  /*25590*/  LDS.128 R8, [R239+0x7000] ;  /* 0x00700000ef087984 */ /* 0x0006620000000c00 */
[----:B------:R-:W-:Y:S05]  /*255a0*/  @P6 BRA `(.L_x_891) ;  /* 0x0000000000506947 */ /* 0x000fea0003800000 */
[----:B------:R-:W5:Y:S01]  /*255b0*/  LDCU UR8, c[0x0][0x440] ;  /* 0x00008800ff0877ac */ /* 0x000f620008000800 */
[----:B------:R-:W-:Y:S01]  /*255c0*/  IADD3 R5, P0, PT, R0, 0x20, RZ ;  /* 0x0000002000057810 */ /* 0x000fe20007f1e0ff */
[----:B------:R-:W-:Y:S01]  /*255d0*/  IMAD.MOV.U32 R34, RZ, RZ, R28 ;  /* 0x000000ffff227224 */ /* 0x000fe200078e001c */
[----:B------:R-:W2:Y:S01]  /*255e0*/  LDCU.64 UR4, c[0x0][0x3f0] ;  /* 0x00007e00ff0477ac */ /* 0x000ea20008000a00 */
        /* <DEDUP_REMOVED lines=10> */
[----:B--2---:R-:W-:-:S04]  /*25690*/  LEA R36, P4, R34, UR4, 0x1 ;  /* 0x0000000422247c11 */ /* 0x004fc8000f8808ff */
[----:B------:R-:W-:-:S05]  /*256a0*/  LEA.HI.X R37, R34, UR5, R32, 0x1, P4 ;  /* 0x0000000522257c11 */ /* 0x000fca000a0f0c20 */
[----:B-1----:R1:W-:Y:S04]  /*256b0*/  @!P3 STG.E.128 desc[UR6][R36.64], R24 ;  /* 0x000000182400b986 */ /* 0x0023e8000c101d06 */
[----:B------:R1:W-:Y:S04]  /*256c0*/  @!P2 STG.E.128 desc[UR6][R36.64+0x80], R20 ;  /* 0x000080142400a986 */ /* 0x0003e8000c101d06 */
[----:B------:R1:W-:Y:S04]  /*256d0*/  @!P1 STG.E.128 desc[UR6][R36.64+0x100], R16 ;  /* 0x0001001024009986 */ /* 0x0003e8000c101d06 */
[----:B------:R1:W-:Y:S02]  /*256e0*/  @!P0 STG.E.128 desc[UR6][R36.64+0x180], R8 ;  /* 0x0001800824008986 */ /* 0x0003e4000c101d06 */
.L_x_891:
[----:B------:R-:W-:Y:S05]  /*256f0*/  BSYNC.RECONVERGENT B0 ;  /* 0x0000000000007941 */ /* 0x000fea0003800200 */
.L_x_890:
[----:B-1----:R1:W1:Y:S04]  /*25700*/  LDS.128 R16, [R239+0x3800] ;  /* 0x00380000ef107984 */ /* 0x0022680000000c00 */
[----:B------:R1:W1:Y:S01]  /*25710*/  LDS.128 R8, [R239+0x5800] ;  /* 0x00580000ef087984 */ /* 0x0002620000000c00 */
[----:B------:R-:W-:Y:S05]  /*25720*/  @P5 EXIT ;  /* 0x000000000000594d */ /* 0x000fea0003800000 */
[----:B------:R-:W5:Y:S01]  /*25730*/  LDCU UR8, c[0x0][0x440] ;  /* 0x00008800ff0877ac */ /* 0x000f620008000800 */
[----:B------:R-:W-:Y:S01]  /*25740*/  IADD3 R5, P0, PT, R0, 0x30, RZ ;  /* 0x0000003000057810 */ /* 0x000fe20007f1e0ff */
[----:B------:R1:W2:Y:S01]  /*25750*/  LDS.128 R20, [R239+0x7800] ;  /* 0x00780000ef147984 */ /* 0x0002a20000000c00 */
[----:B------:R-:W-:Y:S01]  /*25760*/  IMAD.MOV.U32 R24, RZ, RZ, R28 ;  /* 0x000000ffff187224 */ /* 0x000fe200078e001c */
[----:B------:R-:W4:Y:S02]  /*25770*/  LDCU.64 UR4, c[0x0][0x3f0] ;  /* 0x00007e00ff0477ac */ /* 0x000f240008000a00 */
[----:B------:R-:W-:-:S04]  /*25780*/  IMAD.X R25, RZ, RZ, RZ, P0 ;  /* 0x000000ffff197224 */ /* 0x000fc800000e06ff */
[-C--:B------:R-:W-:Y:S02]  /*25790*/  IMAD R0, R25, R6.reuse, RZ ;  /* 0x0000000619007224 */ /* 0x080fe400078e02ff */
[----:B------:R-:W-:Y:S02]  /*257a0*/  IMAD.MOV.U32 R25, RZ, RZ, R31 ;  /* 0x000000ffff197224 */ /* 0x000fe400078e001f */
[C---:B------:R-:W-:Y:S02]  /*257b0*/  IMAD R0, R5.reuse, R7, R0 ;  /* 0x0000000705007224 */ /* 0x040fe400078e0200 */
[----:B------:R-:W-:Y:S01]  /*257c0*/  IMAD.WIDE.U32 R24, R5, R6, R24 ;  /* 0x0000000605187225 */ /* 0x000fe200078e0018 */
[----:B-----5:R-:W-:-:S03]  /*257d0*/  ISETP.GE.AND P1, PT, R2, UR8, PT ;  /* 0x0000000802007c0c */ /* 0x020fc6000bf26270 */
[----:B------:R-:W-:Y:S01]  /*257e0*/  IMAD.IADD R0, R0, 0x1, R25 ;  /* 0x0000000100007824 */ /* 0x000fe200078e0219 */
[----:B------:R-:W-:Y:S02]  /*257f0*/  ISETP.GE.AND P2, PT, R3, UR8, PT ;  /* 0x0000000803007c0c */ /* 0x000fe4000bf46270 */
[----:B----4-:R-:W-:Y:S02]  /*25800*/  LEA R2, P0, R24, UR4, 0x1 ;  /* 0x0000000418027c11 */ /* 0x010fe4000f8008ff */
[----:B------:R-:W-:Y:S02]  /*25810*/  ISETP.GE.AND P3, PT, R220, UR8, PT ;  /* 0x00000008dc007c0c */ /* 0x000fe4000bf66270 */
[----:B------:R-:W-:Y:S02]  /*25820*/  LEA.HI.X R3, R24, UR5, R0, 0x1, P0 ;  /* 0x0000000518037c11 */ /* 0x000fe400080f0c00 */
[----:B------:R-:W-:-:S03]  /*25830*/  ISETP.GE.AND P0, PT, R4, UR8, PT ;  /* 0x0000000804007c0c */ /* 0x000fc6000bf06270 */
[----:B-1----:R1:W-:Y:S04]  /*25840*/  @!P1 STG.E.128 desc[UR6][R2.64+0x100], R8 ;  /* 0x0001000802009986 */ /* 0x0023e8000c101d06 */
[----:B------:R1:W-:Y:S04]  /*25850*/  @!P2 STG.E.128 desc[UR6][R2.64+0x80], R16 ;  /* 0x000080100200a986 */ /* 0x0003e8000c101d06 */
[----:B------:R1:W-:Y:S02]  /*25860*/  @!P3 STG.E.128 desc[UR6][R2.64], R12 ;  /* 0x0000000c0200b986 */ /* 0x0003e4000c101d06 */
[----:B--2---:R-:W-:Y:S05]  /*25870*/  @P0 EXIT ;  /* 0x000000000000094d */ /* 0x004fea0003800000 */
[----:B------:R-:W-:Y:S01]  /*25880*/  STG.E.128 desc[UR6][R2.64+0x180], R20 ;  /* 0x0001801402007986 */ /* 0x000fe2000c101d06 */
[----:B------:R-:W-:Y:S05]  /*25890*/  EXIT ;  /* 0x000000000000794d */ /* 0x000fea0003800000 */
.L_x_892:
        /* <DEDUP_REMOVED lines=14> */
.L_x_4062:


//--------------------- .text._ZN5flash24flash_fwd_splitkv_kernelI23Flash_fwd_kernel_traitsILi256ELi64ELi64ELi4ELb0ELb0EN7cutlass10bfloat16_tE19Flash_kernel_traitsILi256ELi64ELi64ELi4ES3_EELb1ELb0ELb0ELb0ELb0ELb1ELb0ELb1EEEvNS_16Flash_fwd_paramsE --------------------------
	.section	.text._ZN5flash24flash_fwd_splitkv_kernelI23Flash_fwd_kernel_traitsILi256ELi64ELi64ELi4ELb0ELb0EN7cutlass10bfloat16_tE19Flash_kernel_traitsILi256ELi64ELi64ELi4ES3_EELb1ELb0ELb0ELb0ELb0ELb1ELb0ELb1EEEvNS_16Flash_fwd_paramsE,"ax",@progbits
	.align	128
        .global         _ZN5flash24flash_fwd_splitkv_kernelI23Flash_fwd_kernel_traitsILi256ELi64ELi64ELi4ELb0ELb0EN7cutlass10bfloat16_tE19Flash_kernel_traitsILi256ELi64ELi64ELi4ES3_EELb1ELb0ELb0ELb0ELb0ELb1ELb0ELb1EEEvNS_16Flash_fwd_paramsE
        .type           _ZN5flash24flash_fwd_splitkv_kernelI23Flash_fwd_kernel_traitsILi256ELi64ELi64ELi4ELb0ELb0EN7cutlass10bfloat16_tE19Flash_kernel_traitsILi256ELi64ELi64ELi4ES3_EELb1ELb0ELb0ELb0ELb0ELb1ELb0ELb1EEEvNS_16Flash_fwd_paramsE,@function
        .size           _ZN5flash24flash_fwd_splitkv_kernelI23Flash_fwd_kernel_traitsILi256ELi64ELi64ELi4ELb0ELb0EN7cutlass10bfloat16_tE19Flash_kernel_traitsILi256ELi64ELi64ELi4ES3_EELb1ELb0ELb0ELb0ELb0ELb1ELb0ELb1EEEvNS_16Flash_fwd_paramsE,(.L_x_4063 - _ZN5flash24flash_fwd_splitkv_kernelI23Flash_fwd_kernel_traitsILi256ELi64ELi64ELi4ELb0ELb0EN7cutlass10bfloat16_tE19Flash_kernel_traitsILi256ELi64ELi64ELi4ES3_EELb1ELb0ELb0ELb0ELb0ELb1ELb0ELb1EEEvNS_16Flash_fwd_paramsE)
        .other          _ZN5flash24flash_fwd_splitkv_kernelI23Flash_fwd_kernel_traitsILi256ELi64ELi64ELi4ELb0ELb0EN7cutlass10bfloat16_tE19Flash_kernel_traitsILi256ELi64ELi64ELi4ES3_EELb1ELb0ELb0ELb0ELb0ELb1ELb0ELb1EEEvNS_16Flash_fwd_paramsE,@"STO_CUDA_ENTRY STV_DEFAULT"
_ZN5flash24flash_fwd_splitkv_kernelI23Flash_fwd_kernel_traitsILi256ELi64ELi64ELi4ELb0ELb0EN7cutlass10bfloat16_tE19Flash_kernel_traitsILi256ELi64ELi64ELi4ES3_EELb1ELb0ELb0ELb0ELb0ELb1ELb0ELb1EEEvNS_16Flash_fwd_paramsE:
.text._ZN5flash24flash_fwd_splitkv_kernelI23Flash_fwd_kernel_traitsILi256ELi64ELi64ELi4ELb0ELb0EN7cutlass10bfloat16_tE19Flash_kernel_traitsILi256ELi64ELi64ELi4ES3_EELb1ELb0ELb0ELb0ELb0ELb1ELb0ELb1EEEvNS_16Flash_fwd_paramsE:
        /* <DEDUP_REMOVED lines=51> */
.L_x_893:
        /* <DEDUP_REMOVED lines=79> */
.L_x_896:
[----:B------:R-:W-:Y:S05]  /*0820*/  BSYNC.RECONVERGENT B0 ;  /* 0x0000000000007941 */ /* 0x000fea0003800200 */
.L_x_895:
        /* <DEDUP_REMOVED lines=23> */
.L_x_898:
[----:B------:R-:W-:Y:S05]  /*09a0*/  BSYNC.RECONVERGENT B0 ;  /* 0x0000000000007941 */ /* 0x000fea0003800200 */
.L_x_897:
        /* <DEDUP_REMOVED lines=22> */
.L_x_900:
[----:B------:R-:W-:Y:S05]  /*0b10*/  BSYNC.RECONVERGENT B0 ;  /* 0x0000000000007941 */ /* 0x000fea0003800200 */
.L_x_899:
        /* <DEDUP_REMOVED lines=21> */
.L_x_902:
[----:B------:R-:W-:Y:S05]  /*0c70*/  BSYNC.RECONVERGENT B0 ;  /* 0x0000000000007941 */ /* 0x000fea0003800200 */
.L_x_901:
        /* <DEDUP_REMOVED lines=20> */
.L_x_894:
        /* <DEDUP_REMOVED lines=10> */
.L_x_903:
        /* <DEDUP_REMOVED lines=101> */
.L_x_904:
        /* <DEDUP_REMOVED lines=15> */
.L_x_906:
[----:B------:R-:W2:Y:S01]  /*15a0*/  LDC.64 R8, c[0x0][0x3b8] ;  /* 0x0000ee00ff087b82 */ /* 0x000ea20000000a00 */
[----:B------:R-:W-:-:S05]  /*15b0*/  IADD3 R14, PT, PT, R0, R11, RZ ;  /* 0x0000000b000e7210 */ /* 0x000fca0007ffe0ff */
[C---:B--2---:R-:W-:Y:S02]  /*15c0*/  IMAD R5, R14.reuse, R9, RZ ;  /* 0x000000090e057224 */ /* 0x044fe400078e02ff */
[----:B------:R-:W-:-:S05]  /*15d0*/  IMAD.WIDE.U32 R14, R14, R8, RZ ;  /* 0x000000080e0e7225 */ /* 0x000fca00078e00ff */
[----:B------:R-:W-:Y:S02]  /*15e0*/  IADD3 R5, PT, PT, R15, R5, RZ ;  /* 0x000000050f057210 */ /* 0x000fe40007ffe0ff */
.L_x_907:
        /* <DEDUP_REMOVED lines=14> */
.L_x_908:
[----:B-1----:R-:W1:Y:S01]  /*16d0*/  LDC.64 R2, c[0x0][0x3c0] ;  /* 0x0000f000ff027b82 */ /* 0x002e620000000a00 */
[----:B------:R-:W-:-:S05]  /*16e0*/  IADD3 R0, PT, PT, R0, R11, RZ ;  /* 0x0000000b00007210 */ /* 0x000fca0007ffe0ff */
[C---:B-1----:R-:W-:Y:S02]  /*16f0*/  IMAD R15, R0.reuse, R3, RZ ;  /* 0x00000003000f7224 */ /* 0x042fe400078e02ff */
[----:B------:R-:W-:-:S05]  /*1700*/  IMAD.WIDE.U32 R18, R0, R2, RZ ;  /* 0x0000000200127225 */ /* 0x000fca00078e00ff */
[----:B------:R-:W-:-:S07]  /*1710*/  IADD3 R15, PT, PT, R19, R15, RZ ;  /* 0x0000000f130f7210 */ /* 0x000fce0007ffe0ff */
.L_x_909:
        /* <DEDUP_REMOVED lines=51> */
.L_x_905:
        /* <DEDUP_REMOVED lines=173> */
.L_x_994:
        /* <DEDUP_REMOVED lines=20> */
.L_x_912:
[----:B-1--4-:R-:W-:Y:S05]  /*2660*/  BSYNC.RECONVERGENT B0 ;  /* 0x0000000000007941 */ /* 0x012fea0003800200 */
.L_x_911:
        /* <DEDUP_REMOVED lines=19> */
.L_x_914:
[----:B------:R-:W-:Y:S05]  /*27a0*/  BSYNC.RECONVERGENT B0 ;  /* 0x0000000000007941 */ /* 0x000fea0003800200 */
.L_x_913:
        /* <DEDUP_REMOVED lines=23> */
.L_x_916:
[----:B------:R-:W-:Y:S05]  /*2920*/  BSYNC.RECONVERGENT B0 ;  /* 0x0000000000007941 */ /* 0x000fea0003800200 */
.L_x_915:
        /* <DEDUP_REMOVED lines=25> */
.L_x_918:
[----:B------:R-:W-:Y:S05]  /*2ac0*/  BSYNC.RECONVERGENT B0 ;  /* 0x0000000000007941 */ /* 0x000fea0003800200 */
.L_x_917:
        /* <DEDUP_REMOVED lines=20> */
.L_x_922:
[----:B------:R-:W-:Y:S05]  /*2c10*/  BSYNC.RECONVERGENT B0 ;  /* 0x0000000000007941 */ /* 0x000fea0003800200 */
.L_x_921:
        /* <DEDUP_REMOVED lines=18> */
.L_x_924:
[----:B------:R-:W-:Y:S05]  /*2d40*/  BSYNC.RECONVERGENT B0 ;  /* 0x0000000000007941 */ /* 0x000fea0003800200 */
.L_x_923:
        /* <DEDUP_REMOVED lines=20> */
.L_x_926:
[----:B------:R-:W-:Y:S05]  /*2e90*/  BSYNC.RECONVERGENT B0 ;  /* 0x0000000000007941 */ /* 0x000fea0003800200 */
.L_x_925:
        /* <DEDUP_REMOVED lines=25> */
.L_x_920:
        /* <DEDUP_REMOVED lines=56> */
.L_x_932:
[----:B------:R-:W-:Y:S05]  /*33b0*/  BSYNC.RECONVERGENT B0 ;  /* 0x0000000000007941 */ /* 0x000fea0003800200 */
.L_x_931:
        /* <DEDUP_REMOVED lines=48> */
.L_x_934:
[----:B------:R-:W-:Y:S05]  /*36c0*/  BSYNC.RECONVERGENT B0 ;  /* 0x0000000000007941 */ /* 0x000fea0003800200 */
.L_x_933:
        /* <DEDUP_REMOVED lines=48> */
.L_x_936:
[----:B------:R-:W-:Y:S05]  /*39d0*/  BSYNC.RECONVERGENT B0 ;  /* 0x0000000000007941 */ /* 0x000fea0003800200 */
.L_x_935:
        /* <DEDUP_REMOVED lines=47> */
.L_x_930:
[----:B------:R-:W-:Y:S05]  /*3cd0*/  BSYNC.RECONVERGENT B1 ;  /* 0x0000000000017941 */ /* 0x000fea0003800200 */
.L_x_929:
        /* <DEDUP_REMOVED lines=65> */
.L_x_940:
[----:B------:R-:W-:Y:S05]  /*40f0*/  BSYNC.RECONVERGENT B0 ;  /* 0x0000000000007941 */ /* 0x000fea0003800200 */
.L_x_939:
        /* <DEDUP_REMOVED lines=48> */
.L_x_942:
[----:B------:R-:W-:Y:S05]  /*4400*/  BSYNC.RECONVERGENT B0 ;  /* 0x0000000000007941 */ /* 0x000fea0003800200 */
.L_x_941:
        /* <DEDUP_REMOVED lines=48> */
.L_x_944:
[----:B------:R-:W-:Y:S05]  /*4710*/  BSYNC.RECONVERGENT B0 ;  /* 0x0000000000007941 */ /* 0x000fea0003800200 */
.L_x_943:
        /* <DEDUP_REMOVED lines=47> */
.L_x_938:
[----:B------:R-:W-:Y:S05]  /*4a10*/  BSYNC.RECONVERGENT B1 ;  /* 0x0000000000017941 */ /* 0x000fea0003800200 */
.L_x_937:
        /* <DEDUP_REMOVED lines=65> */
.L_x_948:
[----:B------:R-:W-:Y:S05]  /*4e30*/  BSYNC.RECONVERGENT B0 ;  /* 0x0000000000007941 */ /* 0x000fea0003800200 */
.L_x_947:
        /* <DEDUP_REMOVED lines=48> */
.L_x_950:
[----:B------:R-:W-:Y:S05]  /*5140*/  BSYNC.RECONVERGENT B0 ;  /* 0x0000000000007941 */ /* 0x000fea0003800200 */
.L_x_949:
        /* <DEDUP_REMOVED lines=48> */
.L_x_952:
[----:B------:R-:W-:Y:S05]  /*5450*/  BSYNC.RECONVERGENT B0 ;  /* 0x0000000000007941 */ /* 0x000fea0003800200 */
.L_x_951:
        /* <DEDUP_REMOVED lines=47> */
.L_x_946:
[----:B------:R-:W-:Y:S05]  /*5750*/  BSYNC.RECONVERGENT B1 ;  /* 0x0000000000017941 */ /* 0x000fea0003800200 */
.L_x_945:
        /* <DEDUP_REMOVED lines=67> */
.L_x_956:
[----:B------:R-:W-:Y:S05]  /*5b90*/  BSYNC.RECONVERGENT B0 ;  /* 0x0000000000007941 */ /* 0x000fea0003800200 */
.L_x_955:
        /* <DEDUP_REMOVED lines=48> */
.L_x_958:
[----:B------:R-:W-:Y:S05]  /*5ea0*/  BSYNC.RECONVERGENT B0 ;  /* 0x0000000000007941 */ /* 0x000fea0003800200 */
.L_x_957:
        /* <DEDUP_REMOVED lines=48> */
.L_x_960:
[----:B------:R-:W-:Y:S05]  /*61b0*/  BSYNC.RECONVERGENT B0 ;  /* 0x0000000000007941 */ /* 0x000fea0003800200 */
.L_x_959:
        /* <DEDUP_REMOVED lines=47> */
.L_x_954:
[----:B------:R-:W-:Y:S05]  /*64b0*/  BSYNC.RECONVERGENT B1 ;  /* 0x0000000000017941 */ /* 0x000fea0003800200 */
.L_x_953:
        /* <DEDUP_REMOVED lines=8> */
.L_x_928:
        /* <DEDUP_REMOVED lines=95> */
.L_x_964:
[----:B------:R-:W-:Y:S05]  /*6b30*/  BSYNC.RECONVERGENT B0 ;  /* 0x0000000000007941 */ /* 0x000fea0003800200 */
.L_x_963:
        /* <DEDUP_REMOVED lines=89> */
.L_x_966:
[----:B------:R-:W-:Y:S05]  /*70d0*/  BSYNC.RECONVERGENT B0 ;  /* 0x0000000000007941 */ /* 0x000fea0003800200 */
.L_x_965:
        /* <DEDUP_REMOVED lines=89> */
.L_x_968:
[----:B------:R-:W-:Y:S05]  /*7670*/  BSYNC.RECONVERGENT B0 ;  /* 0x0000000000007941 */ /* 0x000fea0003800200 */
.L_x_967:
        /* <DEDUP_REMOVED lines=88> */
.L_x_962:
[----:B------:R-:W-:Y:S05]  /*7c00*/  BSYNC.RECONVERGENT B1 ;  /* 0x0000000000017941 */ /* 0x000fea0003800200 */
.L_x_961:
        /* <DEDUP_REMOVED lines=96> */
.L_x_972:
[----:B------:R-:W-:Y:S05]  /*8210*/  BSYNC.RECONVERGENT B0 ;  /* 0x0000000000007941 */ /* 0x000fea0003800200 */
.L_x_971:
        /* <DEDUP_REMOVED lines=88> */
.L_x_974:
[----:B------:R-:W-:Y:S05]  /*87a0*/  BSYNC.RECONVERGENT B0 ;  /* 0x0000000000007941 */ /* 0x000fea0003800200 */
.L_x_973:
        /* <DEDUP_REMOVED lines=88> */
.L_x_976:
[----:B------:R-:W-:Y:S05]  /*8d30*/  BSYNC.RECONVERGENT B0 ;  /* 0x0000000000007941 */ /* 0x000fea0003800200 */
.L_x_975:
        /* <DEDUP_REMOVED lines=86> */
.L_x_970:
[----:B------:R-:W-:Y:S05]  /*92a0*/  BSYNC.RECONVERGENT B1 ;  /* 0x0000000000017941 */ /* 0x000fea0003800200 */
.L_x_969:
        /* <DEDUP_REMOVED lines=99> */
.L_x_980:
[----:B------:R-:W-:Y:S05]  /*98e0*/  BSYNC.RECONVERGENT B0 ;  /* 0x0000000000007941 */ /* 0x000fea0003800200 */
.L_x_979:
        /* <DEDUP_REMOVED lines=88> */
.L_x_982:
[----:B------:R-:W-:Y:S05]  /*9e70*/  BSYNC.RECONVERGENT B0 ;  /* 0x0000000000007941 */ /* 0x000fea0003800200 */
.L_x_981:
        /* <DEDUP_REMOVED lines=87> */
.L_x_984:
[----:B------:R-:W-:Y:S05]  /*a3f0*/  BSYNC.RECONVERGENT B0 ;  /* 0x0000000000007941 */ /* 0x000fea0003800200 */
.L_x_983:
        /* <DEDUP_REMOVED lines=86> */
.L_x_978:
[----:B------:R-:W-:Y:S05]  /*a960*/  BSYNC.RECONVERGENT B1 ;  /* 0x0000000000017941 */ /* 0x000fea0003800200 */
.L_x_977:
        /* <DEDUP_REMOVED lines=102> */
.L_x_988:
[----:B------:R-:W-:Y:S05]  /*afd0*/  BSYNC.RECONVERGENT B0 ;  /* 0x0000000000007941 */ /* 0x000fea0003800200 */
.L_x_987:
        /* <DEDUP_REMOVED lines=87> */
.L_x_990:
[----:B------:R-:W-:Y:S05]  /*b550*/  BSYNC.RECONVERGENT B0 ;  /* 0x0000000000007941 */ /* 0x000fea0003800200 */
.L_x_989:
        /* <DEDUP_REMOVED lines=87> */
.L_x_992:
[----:B------:R-:W-:Y:S05]  /*bad0*/  BSYNC.RECONVERGENT B0 ;  /* 0x0000000000007941 */ /* 0x000fea0003800200 */
.L_x_991:
        /* <DEDUP_REMOVED lines=86> */
.L_x_986:
[----:B------:R-:W-:Y:S05]  /*c040*/  BSYNC.RECONVERGENT B1 ;  /* 0x0000000000017941 */ /* 0x000fea0003800200 */
.L_x_985:
[----:B------:R-:W5:Y:S08]  /*c050*/  LDC R3, c[0x0][0x450] ;  /* 0x00011400ff037b82 */ /* 0x000f700000000800 */
[----:B------:R-:W1:Y:S01]  /*c060*/  LDC R18, c[0x0][0x450] ;  /* 0x00011400ff127b82 */ /* 0x000e620000000800 */
[----:B-----5:R-:W-:Y:S05]  /*c070*/  IMAD.U32 R3, R3, -0x20, RZ ;  /* 0xffffffe003037824 */ /* 0x020fea00078e00ff */
[C---:B------:R-:W-:Y:S02]  /*c080*/  LEA R92, P1, R3.reuse, R92, 0x1 ;  /* 0x0000005c035c7211 */ /* 0x040fe400078208ff */
[C---:B------:R-:W-:Y:S02]  /*c090*/  LEA R90, P0, R3.reuse, R90, 0x1 ;  /* 0x0000005a035a7211 */ /* 0x040fe400078008ff */
[C---:B------:R-:W-:Y:S02]  /*c0a0*/  LEA.HI.X.SX32 R93, R3.reuse, R93, 0x1, P1 ;  /* 0x0000005d035d7211 */ /* 0x040fe400008f0eff */
[----:B-1----:R-:W-:Y:S09]  /*c0b0*/  LEA.HI.X.SX32 R91, R3, R91, 0x1, P0 ;  /* 0x0000005b035b7211 */ /* 0x002ff200000f0eff */
.L_x_927:
[----:B------:R-:W-:Y:S05]  /*c0c0*/  BSYNC.RECONVERGENT B2 ;  /* 0x0000000000027941 */ /* 0x000fea0003800200 */
.L_x_919:
        /* <DEDUP_REMOVED lines=90> */
.L_x_993:
[----:B------:R-:W-:Y:S02]  /*c670*/  ISETP.GT.AND P0, PT, R102, R83, PT ;  /* 0x000000536600720c */ /* 0x000fe40003f04270 */
[----:B------:R-:W-:Y:S02]  /*c680*/  IADD3 R88, P2, PT, R88, R95, RZ ;  /* 0x0000005f58587210 */ /* 0x000fe40007f5e0ff */
[----:B------:R-:W-:Y:S03]  /*c690*/  IADD3 R14, P1, PT, R14, R99, RZ ;  /* 0x000000630e0e7210 */ /* 0x000fe60007f3e0ff */
[----:B------:R-:W-:Y:S02]  /*c6a0*/  IMAD.X R89, R89, 0x1, R94, P2 ;  /* 0x0000000159597824 */ /* 0x000fe400010e065e */
[----:B------:R-:W-:Y:S04]  /*c6b0*/  IMAD.X R15, R15, 0x1, R97, P1 ;  /* 0x000000010f0f7824 */ /* 0x000fe800008e0661 */
[----:B------:R-:W-:Y:S05]  /*c6c0*/  @P0 BRA `(.L_x_994) ;  /* 0xffffff5c00940947 */ /* 0x000fea000383ffff */
.L_x_910:
        /* <DEDUP_REMOVED lines=57> */
.L_x_998:
[----:B------:R-:W-:Y:S05]  /*ca60*/  BSYNC.RECONVERGENT B0 ;  /* 0x0000000000007941 */ /* 0x000fea0003800200 */
.L_x_997:
        /* <DEDUP_REMOVED lines=29> */
.L_x_1000:
[----:B------:R-:W-:Y:S05]  /*cc40*/  BSYNC.RECONVERGENT B0 ;  /* 0x0000000000007941 */ /* 0x000fea0003800200 */
.L_x_999:
        /* <DEDUP_REMOVED lines=29> */
.L_x_1002:
[----:B------:R-:W-:Y:S05]  /*ce20*/  BSYNC.RECONVERGENT B0 ;  /* 0x0000000000007941 */ /* 0x000fea0003800200 */
.L_x_1001:
        /* <DEDUP_REMOVED lines=30> */
.L_x_996:
        /* <DEDUP_REMOVED lines=80> */
.L_x_1010:
[----:B------:R-:W-:Y:S05]  /*d510*/  BSYNC.RECONVERGENT B0 ;  /* 0x0000000000007941 */ /* 0x000fea0003800200 */
.L_x_1009:
[----:B-----5:R-:W-:Y:S01]  /*d520*/  IMAD.MOV.U32 R6, RZ, RZ, R18 ;  /* 0x000000ffff067224 */ /* 0x020fe200078e0012 */
[----:B------:R-:W-:Y:S01]  /*d530*/  MOV R4, R16 ;  /* 0x0000001000047202 */ /* 0x000fe20000000f00 */
[----:B------:R-:W-:Y:S01]  /*d540*/  IMAD.MOV.U32 R7, RZ, RZ, R19 ;  /* 0x000000ffff077224 */ /* 0x000fe200078e0013 */
[----:B------:R-:W-:Y:S02]  /*d550*/  MOV R5, R17 ;  /* 0x0000001100057202 */ /* 0x000fe40000000f00 */
.L_x_1008:
[----:B------:R-:W-:Y:S05]  /*d560*/  BSYNC.RECONVERGENT B1 ;  /* 0x0000000000017941 */ /* 0x000fea0003800200 */
.L_x_1007:
        /* <DEDUP_REMOVED lines=48> */
.L_x_1014:
[----:B------:R-:W-:Y:S05]  /*d870*/  BSYNC.RECONVERGENT B0 ;  /* 0x0000000000007941 */ /* 0x000fea0003800200 */
.L_x_1013:
[----:B-----5:R4:W-:Y:S02]  /*d880*/  STS.128 [R239+0x2000], R16 ;  /* 0x00200010ef007388 */ /* 0x0209e40000000c00 */
.L_x_1012:
[----:B------:R-:W-:Y:S05]  /*d890*/  BSYNC.RECONVERGENT B1 ;  /* 0x0000000000017941 */ /* 0x000fea0003800200 */
.L_x_1011:
        /* <DEDUP_REMOVED lines=47> */
.L_x_1018:
[----:B------:R-:W-:Y:S05]  /*db90*/  BSYNC.RECONVERGENT B0 ;  /* 0x0000000000007941 */ /* 0x000fea0003800200 */
.L_x_1017:
[----:B-----5:R1:W-:Y:S02]  /*dba0*/  STS.128 [R239+0x4000], R16 ;  /* 0x00400010ef007388 */ /* 0x0203e40000000c00 */
.L_x_1016:
[----:B------:R-:W-:Y:S05]  /*dbb0*/  BSYNC.RECONVERGENT B1 ;  /* 0x0000000000017941 */ /* 0x000fea0003800200 */
.L_x_1015:
        /* <DEDUP_REMOVED lines=46> */
.L_x_1020:
[----:B------:R-:W-:Y:S05]  /*dea0*/  BSYNC.RECONVERGENT B0 ;  /* 0x0000000000007941 */ /* 0x000fea0003800200 */
.L_x_1019:
[----:B-----5:R4:W-:Y:S02]  /*deb0*/  STS.128 [R239+0x6000], R16 ;  /* 0x00600010ef007388 */ /* 0x0209e40000000c00 */
.L_x_1006:
[----:B------:R-:W-:Y:S05]  /*dec0*/  BSYNC.RECONVERGENT B2 ;  /* 0x0000000000027941 */ /* 0x000fea0003800200 */
.L_x_1005:
        /* <DEDUP_REMOVED lines=63> */
.L_x_1026:
[----:B------:R-:W-:Y:S05]  /*e2c0*/  BSYNC.RECONVERGENT B0 ;  /* 0x0000000000007941 */ /* 0x000fea0003800200 */
.L_x_1025:
[----:B-----5:R4:W-:Y:S02]  /*e2d0*/  STS.128 [R239+0x800], R16 ;  /* 0x00080010ef007388 */ /* 0x0209e40000000c00 */
.L_x_1024:
[----:B------:R-:W-:Y:S05]  /*e2e0*/  BSYNC.RECONVERGENT B1 ;  /* 0x0000000000017941 */ /* 0x000fea0003800200 */
.L_x_1023:
        /* <DEDUP_REMOVED lines=56> */
.L_x_1030:
[----:B------:R-:W-:Y:S05]  /*e670*/  BSYNC.RECONVERGENT B0 ;  /* 0x0000000000007941 */ /* 0x000fea0003800200 */
.L_x_1029:
[----:B-----5:R4:W-:Y:S02]  /*e680*/  STS.128 [R239+0x2800], R16 ;  /* 0x00280010ef007388 */ /* 0x0209e40000000c00 */
.L_x_1028:
[----:B------:R-:W-:Y:S05]  /*e690*/  BSYNC.RECONVERGENT B1 ;  /* 0x0000000000017941 */ /* 0x000fea0003800200 */
.L_x_1027:
        /* <DEDUP_REMOVED lines=56> */
.L_x_1034:
[----:B------:R-:W-:Y:S05]  /*ea20*/  BSYNC.RECONVERGENT B0 ;  /* 0x0000000000007941 */ /* 0x000fea0003800200 */
.L_x_1033:
[----:B-----5:R4:W-:Y:S02]  /*ea30*/  STS.128 [R239+0x4800], R16 ;  /* 0x00480010ef007388 */ /* 0x0209e40000000c00 */
.L_x_1032:
[----:B------:R-:W-:Y:S05]  /*ea40*/  BSYNC.RECONVERGENT B1 ;  /* 0x0000000000017941 */ /* 0x000fea0003800200 */
.L_x_1031:
        /* <DEDUP_REMOVED lines=56> */
.L_x_1036:
[----:B------:R-:W-:Y:S05]  /*edd0*/  BSYNC.RECONVERGENT B0 ;  /* 0x0000000000007941 */ /* 0x000fea0003800200 */
.L_x_1035:
[----:B-----5:R4:W-:Y:S02]  /*ede0*/  STS.128 [R239+0x6800], R16 ;  /* 0x00680010ef007388 */ /* 0x0209e40000000c00 */
.L_x_1022:
[----:B------:R-:W-:Y:S05]  /*edf0*/  BSYNC.RECONVERGENT B2 ;  /* 0x0000000000027941 */ /* 0x000fea0003800200 */
.L_x_1021:
        /* <DEDUP_REMOVED lines=64> */
.L_x_1042:
[----:B------:R-:W-:Y:S05]  /*f200*/  BSYNC.RECONVERGENT B0 ;  /* 0x0000000000007941 */ /* 0x000fea0003800200 */
.L_x_1041:
[----:B-----5:R1:W-:Y:S02]  /*f210*/  STS.128 [R239+0x1000], R16 ;  /* 0x00100010ef007388 */ /* 0x0203e40000000c00 */
.L_x_1040:
[----:B------:R-:W-:Y:S05]  /*f220*/  BSYNC.RECONVERGENT B1 ;  /* 0x0000000000017941 */ /* 0x000fea0003800200 */
.L_x_1039:
        /* <DEDUP_REMOVED lines=56> */
.L_x_1046:
[----:B------:R-:W-:Y:S05]  /*f5b0*/  BSYNC.RECONVERGENT B0 ;  /* 0x0000000000007941 */ /* 0x000fea0003800200 */
.L_x_1045:
[----:B-----5:R4:W-:Y:S02]  /*f5c0*/  STS.128 [R239+0x3000], R16 ;  /* 0x00300010ef007388 */ /* 0x0209e40000000c00 */
.L_x_1044:
[----:B------:R-:W-:Y:S05]  /*f5d0*/  BSYNC.RECONVERGENT B1 ;  /* 0x0000000000017941 */ /* 0x000fea0003800200 */
.L_x_1043:
        /* <DEDUP_REMOVED lines=56> */
.L_x_1050:
[----:B------:R-:W-:Y:S05]  /*f960*/  BSYNC.RECONVERGENT B0 ;  /* 0x0000000000007941 */ /* 0x000fea0003800200 */
.L_x_1049:
[----:B-----5:R4:W-:Y:S02]  /*f970*/  STS.128 [R239+0x5000], R16 ;  /* 0x00500010ef007388 */ /* 0x0209e40000000c00 */
.L_x_1048:
[----:B------:R-:W-:Y:S05]  /*f980*/  BSYNC.RECONVERGENT B1 ;  /* 0x0000000000017941 */ /* 0x000fea0003800200 */
.L_x_1047:
        /* <DEDUP_REMOVED lines=56> */
.L_x_1052:
[----:B------:R-:W-:Y:S05]  /*fd10*/  BSYNC.RECONVERGENT B0 ;  /* 0x0000000000007941 */ /* 0x000fea0003800200 */
.L_x_1051:
[----:B-----5:R4:W-:Y:S02]  /*fd20*/  STS.128 [R239+0x7000], R16 ;  /* 0x00700010ef007388 */ /* 0x0209e40000000c00 */
.L_x_1038:
[----:B------:R-:W-:Y:S05]  /*fd30*/  BSYNC.RECONVERGENT B2 ;  /* 0x0000000000027941 */ /* 0x000fea0003800200 */
.L_x_1037:
        /* <DEDUP_REMOVED lines=64> */
.L_x_1056:
[----:B------:R-:W-:Y:S05]  /*10140*/  BSYNC.RECONVERGENT B0 ;  /* 0x0000000000007941 */ /* 0x000fea0003800200 */
.L_x_1055:
[----:B-----5:R4:W-:Y:S02]  /*10150*/  STS.128 [R239+0x1800], R16 ;  /* 0x00180010ef007388 */ /* 0x0209e40000000c00 */
.L_x_1054:
[----:B------:R-:W-:Y:S05]  /*10160*/  BSYNC.RECONVERGENT B1 ;  /* 0x0000000000017941 */ /* 0x000fea0003800200 */
.L_x_1053:
        /* <DEDUP_REMOVED lines=56> */
.L_x_1060:
[----:B------:R-:W-:Y:S05]  /*104f0*/  BSYNC.RECONVERGENT B0 ;  /* 0x0000000000007941 */ /* 0x000fea0003800200 */
.L_x_1059:
[----:B-----5:R4:W-:Y:S02]  /*10500*/  STS.128 [R239+0x3800], R16 ;  /* 0x00380010ef007388 */ /* 0x0209e40000000c00 */
.L_x_1058:
[----:B------:R-:W-:Y:S05]  /*10510*/  BSYNC.RECONVERGENT B1 ;  /* 0x0000000000017941 */ /* 0x000fea0003800200 */
.L_x_1057:
        /* <DEDUP_REMOVED lines=56> */
.L_x_1064:
[----:B------:R-:W-:Y:S05]  /*108a0*/  BSYNC.RECONVERGENT B0 ;  /* 0x0000000000007941 */ /* 0x000fea0003800200 */
.L_x_1063:
[----:B-----5:R4:W-:Y:S02]  /*108b0*/  STS.128 [R239+0x5800], R16 ;  /* 0x00580010ef007388 */ /* 0x0209e40000000c00 */
.L_x_1062:
[----:B------:R-:W-:Y:S05]  /*108c0*/  BSYNC.RECONVERGENT B1 ;  /* 0x0000000000017941 */ /* 0x000fea0003800200 */
.L_x_1061:
        /* <DEDUP_REMOVED lines=57> */
.L_x_1066:
[----:B------:R-:W-:Y:S05]  /*10c60*/  BSYNC.RECONVERGENT B0 ;  /* 0x0000000000007941 */ /* 0x000fea0003800200 */
.L_x_1065:
[----:B-----5:R4:W-:Y:S01]  /*10c70*/  STS.128 [R239+0x7800], R16 ;  /* 0x00780010ef007388 */ /* 0x0209e20000000c00 */
[----:B------:R-:W-:Y:S05]  /*10c80*/  BRA `(.L_x_1003) ;  /* 0x0000005c00547947 */ /* 0x000fea0003800000 */
.L_x_1004:
        /* <DEDUP_REMOVED lines=99> */
.L_x_1071:
[----:B------:R-:W-:Y:S05]  /*112c0*/  BSYNC.RECONVERGENT B0 ;  /* 0x0000000000007941 */ /* 0x000fea0003800200 */
.L_x_1070:
[----:B------:R-:W-:Y:S05]  /*112d0*/  BSYNC.RECONVERGENT B1 ;  /* 0x0000000000017941 */ /* 0x000fea0003800200 */
.L_x_1069:
        /* <DEDUP_REMOVED lines=88> */
.L_x_1075:
[----:B------:R-:W-:Y:S05]  /*11860*/  BSYNC.RECONVERGENT B0 ;  /* 0x0000000000007941 */ /* 0x000fea0003800200 */
.L_x_1074:
[----:B-----5:R4:W-:Y:S02]  /*11870*/  STS.128 [R239+0x2000], R24 ;  /* 0x00200018ef007388 */ /* 0x0209e40000000c00 */
.L_x_1073:
[----:B------:R-:W-:Y:S05]  /*11880*/  BSYNC.RECONVERGENT B1 ;  /* 0x0000000000017941 */ /* 0x000fea0003800200 */
.L_x_1072:
        /* <DEDUP_REMOVED lines=87> */
.L_x_1079:
[----:B------:R-:W-:Y:S05]  /*11e00*/  BSYNC.RECONVERGENT B0 ;  /* 0x0000000000007941 */ /* 0x000fea0003800200 */
.L_x_1078:
[----:B-----5:R1:W-:Y:S02]  /*11e10*/  STS.128 [R239+0x4000], R24 ;  /* 0x00400018ef007388 */ /* 0x0203e40000000c00 */
.L_x_1077:
[----:B------:R-:W-:Y:S05]  /*11e20*/  BSYNC.RECONVERGENT B1 ;  /* 0x0000000000017941 */ /* 0x000fea0003800200 */
.L_x_1076:
        /* <DEDUP_REMOVED lines=85> */
.L_x_1081:
[----:B------:R-:W-:Y:S05]  /*12380*/  BSYNC.RECONVERGENT B0 ;  /* 0x0000000000007941 */ /* 0x000fea0003800200 */
.L_x_1080:
[----:B-----5:R4:W-:Y:S02]  /*12390*/  STS.128 [R239+0x6000], R24 ;  /* 0x00600018ef007388 */ /* 0x0209e40000000c00 */
.L_x_1068:
[----:B------:R-:W-:Y:S05]  /*123a0*/  BSYNC.RECONVERGENT B2 ;  /* 0x0000000000027941 */ /* 0x000fea0003800200 */
.L_x_1067:
        /* <DEDUP_REMOVED lines=96> */
.L_x_1087:
[----:B------:R-:W-:Y:S05]  /*129b0*/  BSYNC.RECONVERGENT B0 ;  /* 0x0000000000007941 */ /* 0x000fea0003800200 */
.L_x_1086:
[----:B-----5:R4:W-:Y:S02]  /*129c0*/  STS.128 [R239+0x800], R24 ;  /* 0x00080018ef007388 */ /* 0x0209e40000000c00 */
.L_x_1085:
[----:B------:R-:W-:Y:S05]  /*129d0*/  BSYNC.RECONVERGENT B1 ;  /* 0x0000000000017941 */ /* 0x000fea0003800200 */
.L_x_1084:
        /* <DEDUP_REMOVED lines=89> */
.L_x_1091:
[----:B------:R-:W-:Y:S05]  /*12f70*/  BSYNC.RECONVERGENT B0 ;  /* 0x0000000000007941 */ /* 0x000fea0003800200 */
.L_x_1090:
[----:B-----5:R4:W-:Y:S02]  /*12f80*/  STS.128 [R239+0x2800], R24 ;  /* 0x00280018ef007388 */ /* 0x0209e40000000c00 */
.L_x_1089:
[----:B------:R-:W-:Y:S05]  /*12f90*/  BSYNC.RECONVERGENT B1 ;  /* 0x0000000000017941 */ /* 0x000fea0003800200 */
.L_x_1088:
        /* <DEDUP_REMOVED lines=89> */
.L_x_1095:
[----:B------:R-:W-:Y:S05]  /*13530*/  BSYNC.RECONVERGENT B0 ;  /* 0x0000000000007941 */ /* 0x000fea0003800200 */
.L_x_1094:
[----:B-----5:R4:W-:Y:S02]  /*13540*/  STS.128 [R239+0x4800], R24 ;  /* 0x00480018ef007388 */ /* 0x0209e40000000c00 */
.L_x_1093:
[----:B------:R-:W-:Y:S05]  /*13550*/  BSYNC.RECONVERGENT B1 ;  /* 0x0000000000017941 */ /* 0x000fea0003800200 */
.L_x_1092:
        /* <DEDUP_REMOVED lines=87> */
.L_x_1097:
[----:B------:R-:W-:Y:S05]  /*13ad0*/  BSYNC.RECONVERGENT B0 ;  /* 0x0000000000007941 */ /* 0x000fea0003800200 */
.L_x_1096:
[----:B-----5:R1:W-:Y:S02]  /*13ae0*/  STS.128 [R239+0x6800], R4 ;  /* 0x00680004ef007388 */ /* 0x0203e40000000c00 */
.L_x_1083:
[----:B------:R-:W-:Y:S05]  /*13af0*/  BSYNC.RECONVERGENT B2 ;  /* 0x0000000000027941 */ /* 0x000fea0003800200 */
.L_x_1082:
        /* <DEDUP_REMOVED lines=97> */
.L_x_1103:
[----:B------:R-:W-:Y:S05]  /*14110*/  BSYNC.RECONVERGENT B0 ;  /* 0x0000000000007941 */ /* 0x000fea0003800200 */
.L_x_1102:
[----:B-----5:R4:W-:Y:S02]  /*14120*/  STS.128 [R239+0x1000], R24 ;  /* 0x00100018ef007388 */ /* 0x0209e40000000c00 */
.L_x_1101:
[----:B------:R-:W-:Y:S05]  /*14130*/  BSYNC.RECONVERGENT B1 ;  /* 0x0000000000017941 */ /* 0x000fea0003800200 */
.L_x_1100:
        /* <DEDUP_REMOVED lines=89> */
.L_x_1107:
[----:B------:R-:W-:Y:S05]  /*146d0*/  BSYNC.RECONVERGENT B0 ;  /* 0x0000000000007941 */ /* 0x000fea0003800200 */
.L_x_1106:
[----:B-----5:R1:W-:Y:S02]  /*146e0*/  STS.128 [R239+0x3000], R24 ;  /* 0x00300018ef007388 */ /* 0x0203e40000000c00 */
.L_x_1105:
[----:B------:R-:W-:Y:S05]  /*146f0*/  BSYNC.RECONVERGENT B1 ;  /* 0x0000000000017941 */ /* 0x000fea0003800200 */
.L_x_1104:
        /* <DEDUP_REMOVED lines=89> */
.L_x_1111:
[----:B------:R-:W-:Y:S05]  /*14c90*/  BSYNC.RECONVERGENT B0 ;  /* 0x0000000000007941 */ /* 0x000fea0003800200 */
.L_x_1110:
[----:B-----5:R4:W-:Y:S02]  /*14ca0*/  STS.128 [R239+0x5000], R24 ;  /* 0x00500018ef007388 */ /* 0x0209e40000000c00 */
.L_x_1109:
[----:B------:R-:W-:Y:S05]  /*14cb0*/  BSYNC.RECONVERGENT B1 ;  /* 0x0000000000017941 */ /* 0x000fea0003800200 */
.L_x_1108:
        /* <DEDUP_REMOVED lines=89> */
.L_x_1113:
[----:B------:R-:W-:Y:S05]  /*15250*/  BSYNC.RECONVERGENT B0 ;  /* 0x0000000000007941 */ /* 0x000fea0003800200 */
.L_x_1112:
[----:B-----5:R1:W-:Y:S02]  /*15260*/  STS.128 [R239+0x7000], R4 ;  /* 0x00700004ef007388 */ /* 0x0203e40000000c00 */
.L_x_1099:
[----:B------:R-:W-:Y:S05]  /*15270*/  BSYNC.RECONVERGENT B2 ;  /* 0x0000000000027941 */ /* 0x000fea0003800200 */
.L_x_1098:
        /* <DEDUP_REMOVED lines=97> */
.L_x_1117:
[----:B------:R-:W-:Y:S05]  /*15890*/  BSYNC.RECONVERGENT B0 ;  /* 0x0000000000007941 */ /* 0x000fea0003800200 */
.L_x_1116:
[----:B-----5:R3:W-:Y:S02]  /*158a0*/  STS.128 [R239+0x1800], R24 ;  /* 0x00180018ef007388 */ /* 0x0207e40000000c00 */
.L_x_1115:
[----:B------:R-:W-:Y:S05]  /*158b0*/  BSYNC.RECONVERGENT B1 ;  /* 0x0000000000017941 */ /* 0x000fea0003800200 */
.L_x_1114:
        /* <DEDUP_REMOVED lines=89> */
.L_x_1121:
[----:B------:R-:W-:Y:S05]  /*15e50*/  BSYNC.RECONVERGENT B0 ;  /* 0x0000000000007941 */ /* 0x000fea0003800200 */
.L_x_1120:
[----:B-----5:R1:W-:Y:S02]  /*15e60*/  STS.128 [R239+0x3800], R24 ;  /* 0x00380018ef007388 */ /* 0x0203e40000000c00 */
.L_x_1119:
[----:B------:R-:W-:Y:S05]  /*15e70*/  BSYNC.RECONVERGENT B1 ;  /* 0x0000000000017941 */ /* 0x000fea0003800200 */
.L_x_1118:
        /* <DEDUP_REMOVED lines=89> */
.L_x_1125:
[----:B------:R-:W-:Y:S05]  /*16410*/  BSYNC.RECONVERGENT B0 ;  /* 0x0000000000007941 */ /* 0x000fea0003800200 */
.L_x_1124:
[----:B-----5:R3:W-:Y:S02]  /*16420*/  STS.128 [R239+0x5800], R24 ;  /* 0x00580018ef007388 */ /* 0x0207e40000000c00 */
.L_x_1123:
[----:B------:R-:W-:Y:S05]  /*16430*/  BSYNC.RECONVERGENT B1 ;  /* 0x0000000000017941 */ /* 0x000fea0003800200 */
.L_x_1122:
        /* <DEDUP_REMOVED lines=88> */
.L_x_1127:
[----:B------:R-:W-:Y:S05]  /*169c0*/  BSYNC.RECONVERGENT B0 ;  /* 0x0000000000007941 */ /* 0x000fea0003800200 */
.L_x_1126:
[----:B-----5:R1:W-:Y:S02]  /*169d0*/  STS.128 [R239+0x7800], R4 ;  /* 0x00780004ef007388 */ /* 0x0203e40000000c00 */
.L_x_1003:
[----:B------:R-:W-:Y:S05]  /*169e0*/  BSYNC.RECONVERGENT B3 ;  /* 0x0000000000037941 */ /* 0x000fea0003800200 */
.L_x_995:
        /* <DEDUP_REMOVED lines=35> */
.L_x_1129:
[----:B------:R-:W-:Y:S05]  /*16c20*/  BSYNC.RECONVERGENT B0 ;  /* 0x0000000000007941 */ /* 0x000fea0003800200 */
.L_x_1128:
        /* <DEDUP_REMOVED lines=29> */
.L_x_1131:
[----:B------:R-:W-:Y:S05]  /*16e00*/  BSYNC.RECONVERGENT B0 ;  /* 0x0000000000007941 */ /* 0x000fea0003800200 */
.L_x_1130:
        /* <DEDUP_REMOVED lines=31> */
.L_x_1133:
[----:B------:R-:W-:Y:S05]  /*17000*/  BSYNC.RECONVERGENT B0 ;  /* 0x0000000000007941 */ /* 0x000fea0003800200 */
.L_x_1132:
        /* <DEDUP_REMOVED lines=31> */
.L_x_1135:
[----:B------:R-:W-:Y:S05]  /*17200*/  BSYNC.RECONVERGENT B0 ;  /* 0x0000000000007941 */ /* 0x000fea0003800200 */
.L_x_1134:
        /* <DEDUP_REMOVED lines=47> */
.L_x_1137:
[----:B------:R1:W-:Y:S04]  /*17500*/  STS.128 [R239+0x10000], RZ ;  /* 0x010000ffef007388 */ /* 0x0003e80000000c00 */
[----:B------:R1:W-:Y:S04]  /*17510*/  STS.128 [R239+0x12000], RZ ;  /* 0x012000ffef007388 */ /* 0x0003e80000000c00 */
[----:B------:R1:W-:Y:S04]  /*17520*/  STS.128 [R239+0x14000], RZ ;  /* 0x014000ffef007388 */ /* 0x0003e80000000c00 */
[----:B------:R1:W-:Y:S02]  /*17530*/  STS.128 [R239+0x16000], RZ ;  /* 0x016000ffef007388 */ /* 0x0003e40000000c00 */
.L_x_1138:
[----:B------:R-:W-:Y:S05]  /*17540*/  BSYNC.RECONVERGENT B0 ;  /* 0x0000000000007941 */ /* 0x000fea0003800200 */
.L_x_1136:
        /* <DEDUP_REMOVED lines=39> */
.L_x_1140:
[----:B------:R-:W-:Y:S05]  /*177c0*/  BSYNC.RECONVERGENT B0 ;  /* 0x0000000000007941 */ /* 0x000fea0003800200 */
.L_x_1139:
        /* <DEDUP_REMOVED lines=35> */
.L_x_1142:
[----:B------:R-:W-:Y:S05]  /*17a00*/  BSYNC.RECONVERGENT B0 ;  /* 0x0000000000007941 */ /* 0x000fea0003800200 */
.L_x_1141:
        /* <DEDUP_REMOVED lines=35> */
.L_x_1144:
[----:B------:R-:W-:Y:S05]  /*17c40*/  BSYNC.RECONVERGENT B0 ;  /* 0x0000000000007941 */ /* 0x000fea0003800200 */
.L_x_1143:
[----:B-1234-:R-:W-:Y:S01]  /*17c50*/  LDSM.16.M88.4 R4, [R69] ;  /* 0x000000004504783b */ /* 0x01efe20000000200 */
[----:B------:R-:W-:Y:S01]  /*17c60*/  LOP3.LUT P1, RZ, R66, 0x2, RZ, 0xc0, !PT ;  /* 0x0000000242ff7812 */ /* 0x000fe2000782c0ff */
[----:B------:R-:W1:Y:S01]  /*17c70*/  LDCU UR7, c[0x0][0x50c] ;  /* 0x0000a180ff0777ac */ /* 0x000e620008000800 */
[----:B------:R-:W-:Y:S01]  /*17c80*/  MOV R8, 0x20 ;  /* 0x0000002000087802 */ /* 0x000fe20000000f00 */
[----:B------:R-:W2:Y:S01]  /*17c90*/  LDSM.16.M88.4 R28, [R0+UR6+0x8000] ;  /* 0x00800006001c783b */ /* 0x000ea20008000200 */
[----:B------:R-:W-:Y:S02]  /*17ca0*/  IADD3 R71, PT, PT, R0, UR6, RZ ;  /* 0x0000000600477c10 */ /* 0x000fe4000fffe0ff */
[----:B------:R-:W-:Y:S01]  /*17cb0*/  SEL R8, R8, 0xffffffe0, !P1 ;  /* 0xffffffe008087807 */ /* 0x000fe20004800000 */
[----:B------:R-:W3:Y:S01]  /*17cc0*/  LDSM.16.M88.4 R20, [R0+UR6+0x8800] ;  /* 0x008800060014783b */ /* 0x000ee20008000200 */
[----:B------:R-:W-:Y:S02]  /*17cd0*/  LOP3.LUT P0, RZ, R66, 0x4, RZ, 0xc0, !PT ;  /* 0x0000000442ff7812 */ /* 0x000fe4000780c0ff */
[-C--:B------:R-:W-:Y:S01]  /*17ce0*/  IADD3 R14, PT, PT, R69, R8.reuse, RZ ;  /* 0x00000008450e7210 */ /* 0x080fe20007ffe0ff */
[----:B------:R-:W4:Y:S01]  /*17cf0*/  LDSM.16.M88.4 R72, [R0+UR6+0x9000] ;  /* 0x009000060048783b */ /* 0x000f220008000200 */
[----:B------:R-:W-:-:S02]  /*17d00*/  IADD3 R2, PT, PT, R71, R8, RZ ;  /* 0x0000000847027210 */ /* 0x000fc40007ffe0ff */
[----:B------:R-:W-:Y:S01]  /*17d10*/  MOV R169, 0x40 ;  /* 0x0000004000a97802 */ /* 0x000fe20000000f00 */
[----:B------:R-:W5:Y:S01]  /*17d20*/  LDSM.16.M88.4 R36, [R0+UR6+0x9800] ;  /* 0x009800060024783b */ /* 0x000f620008000200 */
[----:B------:R-:W-:Y:S02]  /*17d30*/  ISETP.NE.AND P6, PT, R165, 0x1, PT ;  /* 0x00000001a500780c */ /* 0x000fe40003fc5270 */
[----:B------:R-:W-:Y:S01]  /*17d40*/  SEL R169, R169, 0xffffffc0, !P0 ;  /* 0xffffffc0a9a97807 */ /* 0x000fe20004000000 */
[----:B------:R-:W-:Y:S03]  /*17d50*/  LDSM.16.M88.4 R56, [R14] ;  /* 0x000000000e38783b */ /* 0x000fe60000000200 */
[-C--:B------:R-:W-:Y:S01]  /*17d60*/  IADD3 R93, PT, PT, R69, R169.reuse, RZ ;  /* 0x000000a9455d7210 */ /* 0x080fe20007ffe0ff */
[----:B------:R-:W1:Y:S01]  /*17d70*/  LDSM.16.M88.4 R40, [R2+0x8000] ;  /* 0x008000000228783b */ /* 0x000e620000000200 */
[----:B------:R-:W-:-:S02]  /*17d80*/  IADD3 R71, PT, PT, R71, R169, RZ ;  /* 0x000000a947477210 */ /* 0x000fc40007ffe0ff */
[C---:B------:R-:W-:Y:S01]  /*17d90*/  IADD3 R92, PT, PT, R8.reuse, R93, RZ ;  /* 0x0000005d085c7210 */ /* 0x040fe20007ffe0ff */
[----:B------:R-:W1:Y:S01]  /*17da0*/  LDSM.16.M88.4 R16, [R2+0x8800] ;  /* 0x008800000210783b */ /* 0x000e620000000200 */
[----:B------:R-:W-:-:S03]  /*17db0*/  IADD3 R70, PT, PT, R8, R71, RZ ;  /* 0x0000004708467210 */ /* 0x000fc60007ffe0ff */
[----:B------:R-:W1:Y:S04]  /*17dc0*/  LDSM.16.M88.4 R88, [R2+0x9000] ;  /* 0x009000000258783b */ /* 0x000e680000000200 */
[----:B------:R-:W1:Y:S04]  /*17dd0*/  LDSM.16.M88.4 R52, [R2+0x9800] ;  /* 0x009800000234783b */ /* 0x000e680000000200 */
[----:B------:R-:W-:Y:S01]  /*17de0*/  LDSM.16.M88.4 R44, [R71+0x8000] ;  /* 0x00800000472c783b */ /* 0x000fe20000000200 */
[C---:B--2---:R-:W-:Y:S03]  /*17df0*/  HMMA.16816.F32.BF16 R32, R4.reuse, R28, RZ ;  /* 0x0000001c0420723c */ /* 0x044fe600000418ff */
[----:B------:R-:W-:Y:S04]  /*17e00*/  LDSM.16.M88.4 R84, [R71+0x8800] ;  /* 0x008800004754783b */ /* 0x000fe80000000200 */
[----:B------:R-:W-:Y:S01]  /*17e10*/  LDSM.16.M88.4 R80, [R71+0x9000] ;  /* 0x009000004750783b */ /* 0x000fe20000000200 */
[C---:B---3--:R-:W-:Y:S03]  /*17e20*/  HMMA.16816.F32.BF16 R24, R4.reuse, R20, RZ ;  /* 0x000000140418723c */ /* 0x048fe600000418ff */
[----:B------:R-:W-:Y:S04]  /*17e30*/  LDSM.16.M88.4 R48, [R71+0x9800] ;  /* 0x009800004730783b */ /* 0x000fe80000000200 */
[----:B------:R-:W0:Y:S01]  /*17e40*/  LDGDEPBAR ;  /* 0x00000000000079af */ /* 0x000e220000000000 */
[C---:B----4-:R-:W-:Y:S08]  /*17e50*/  HMMA.16816.F32.BF16 R76, R4.reuse, R72, RZ ;  /* 0x00000048044c723c */ /* 0x050ff000000418ff */
[C---:B------:R-:W-:Y:S08]  /*17e60*/  HMMA.16816.F32.BF16 R28, R4.reuse, R30, RZ ;  /* 0x0000001e041c723c */ /* 0x040ff000000418ff */
[C---:B------:R-:W-:Y:S08]  /*17e70*/  HMMA.16816.F32.BF16 R20, R4.reuse, R22, RZ ;  /* 0x000000160414723c */ /* 0x040ff000000418ff */
[C---:B------:R-:W-:Y:S08]  /*17e80*/  HMMA.16816.F32.BF16 R72, R4.reuse, R74, RZ ;  /* 0x0000004a0448723c */ /* 0x040ff000000418ff */
[C---:B-----5:R-:W-:Y:S08]  /*17e90*/  HMMA.16816.F32.BF16 R64, R4.reuse, R36, RZ ;  /* 0x000000240440723c */ /* 0x060ff000000418ff */
[----:B------:R-:W-:Y:S01]  /*17ea0*/  HMMA.16816.F32.BF16 R4, R4, R38, RZ ;  /* 0x000000260404723c */ /* 0x000fe200000418ff */
[----:B------:R-:W2:Y:S07]  /*17eb0*/  LDSM.16.M88.4 R36, [R93] ;  /* 0x000000005d24783b */ /* 0x000eae0000000200 */
[C---:B-1----:R-:W-:Y:S08]  /*17ec0*/  HMMA.16816.F32.BF16 R32, R56.reuse, R40, R32 ;  /* 0x000000283820723c */ /* 0x042ff00000041820 */
[C---:B------:R-:W-:Y:S01]  /*17ed0*/  HMMA.16816.F32.BF16 R28, R56.reuse, R42, R28 ;  /* 0x0000002a381c723c */ /* 0x040fe2000004181c */
[----:B------:R-:W-:Y:S07]  /*17ee0*/  LDSM.16.M88.4 R40, [R92] ;  /* 0x000000005c28783b */ /* 0x000fee0000000200 */
[C---:B------:R-:W-:Y:S08]  /*17ef0*/  HMMA.16816.F32.BF16 R24, R56.reuse, R16, R24 ;  /* 0x000000103818723c */ /* 0x040ff00000041818 */
[C---:B------:R-:W-:Y:S01]  /*17f00*/  HMMA.16816.F32.BF16 R20, R56.reuse, R18, R20 ;  /* 0x000000123814723c */ /* 0x040fe20000041814 */
[----:B------:R-:W1:Y:S07]  /*17f10*/  LDSM.16.M88.4 R16, [R70+0x8000] ;  /* 0x008000004610783b */ /* 0x000e6e0000000200 */
[C---:B------:R-:W-:Y:S08]  /*17f20*/  HMMA.16816.F32.BF16 R76, R56.reuse, R88, R76 ;  /* 0x00000058384c723c */ /* 0x040ff0000004184c */
[C---:B------:R-:W-:Y:S01]  /*17f30*/  HMMA.16816.F32.BF16 R72, R56.reuse, R90, R72 ;  /* 0x0000005a3848723c */ /* 0x040fe20000041848 */
[----:B------:R-:W-:Y:S07]  /*17f40*/  LDSM.16.M88.4 R88, [R92+0x2000] ;  /* 0x002000005c58783b */ /* 0x000fee0000000200 */
[C---:B------:R-:W-:Y:S08]  /*17f50*/  HMMA.16816.F32.BF16 R64, R56.reuse, R52, R64 ;  /* 0x000000343840723c */ /* 0x040ff00000041840 */
[----:B------:R-:W-:Y:S01]  /*17f60*/  HMMA.16816.F32.BF16 R56, R56, R54, R4 ;  /* 0x000000363838723c */ /* 0x000fe20000041804 */
[----:B------:R-:W3:Y:S04]  /*17f70*/  LDSM.16.M88.4 R4, [R70+0x8800] ;  /* 0x008800004604783b */ /* 0x000ee80000000200 */
[----:B------:R-:W-:Y:S03]  /*17f80*/  LDSM.16.M88.4 R52, [R70+0x9800] ;  /* 0x009800004634783b */ /* 0x000fe60000000200 */
        /* <DEDUP_REMOVED lines=13> */
[C---:B-1----:R-:W-:Y:S08]  /*18060*/  HMMA.16816.F32.BF16 R32, R40.reuse, R16, R32 ;  /* 0x000000102820723c */ /* 0x042ff00000041820 */
[C---:B------:R-:W-:Y:S01]  /*18070*/  HMMA.16816.F32.BF16 R28, R40.reuse, R18, R28 ;  /* 0x00000012281c723c */ /* 0x040fe2000004181c */
[----:B------:R-:W1:Y:S07]  /*18080*/  LDSM.16.M88.4 R16, [R0+UR6+0xa000] ;  /* 0x00a000060010783b */ /* 0x000e6e0008000200 */
[C---:B---3--:R-:W-:Y:S08]  /*18090*/  HMMA.16816.F32.BF16 R24, R40.reuse, R4, R24 ;  /* 0x000000042818723c */ /* 0x048ff00000041818 */
[C---:B------:R-:W-:Y:S01]  /*180a0*/  HMMA.16816.F32.BF16 R20, R40.reuse, R6, R20 ;  /* 0x000000062814723c */ /* 0x040fe20000041814 */
[----:B------:R-:W3:Y:S07]  /*180b0*/  LDSM.16.M88.4 R4, [R0+UR6+0xa800] ;  /* 0x00a800060004783b */ /* 0x000eee0008000200 */
[C---:B--2---:R-:W-:Y:S08]  /*180c0*/  HMMA.16816.F32.BF16 R76, R40.reuse, R44, R76 ;  /* 0x0000002c284c723c */ /* 0x044ff0000004184c */
[C---:B------:R-:W-:Y:S01]  /*180d0*/  HMMA.16816.F32.BF16 R72, R40.reuse, R46, R72 ;  /* 0x0000002e2848723c */ /* 0x040fe20000041848 */
[----:B------:R-:W2:Y:S07]  /*180e0*/  LDSM.16.M88.4 R44, [R0+UR6+0xb800] ;  /* 0x00b80006002c783b */ /* 0x000eae0008000200 */
[C---:B------:R-:W-:Y:S08]  /*180f0*/  HMMA.16816.F32.BF16 R64, R40.reuse, R52, R64 ;  /* 0x000000342840723c */ /* 0x040ff00000041840 */
[----:B------:R-:W-:Y:S01]  /*18100*/  HMMA.16816.F32.BF16 R56, R40, R54, R56 ;  /* 0x000000362838723c */ /* 0x000fe20000041838 */
[----:B------:R-:W4:Y:S04]  /*18110*/  LDSM.16.M88.4 R40, [R2+0xa000] ;  /* 0x00a000000228783b */ /* 0x000f280000000200 */
[----:B------:R-:W-:Y:S03]  /*18120*/  LDSM.16.M88.4 R52, [R71+0xa000] ;  /* 0x00a000004734783b */ /* 0x000fe60000000200 */
[C---:B-1----:R-:W-:Y:S08]  /*18130*/  HMMA.16816.F32.BF16 R32, R36.reuse, R16, R32 ;  /* 0x000000102420723c */ /* 0x042ff00000041820 */
[C---:B------:R-:W-:Y:S01]  /*18140*/  HMMA.16816.F32.BF16 R28, R36.reuse, R18, R28 ;  /* 0x00000012241c723c */ /* 0x040fe2000004181c */
[----:B------:R-:W1:Y:S07]  /*18150*/  LDSM.16.M88.4 R16, [R2+0xa800] ;  /* 0x00a800000210783b */ /* 0x000e6e0000000200 */
[C---:B---3--:R-:W-:Y:S08]  /*18160*/  HMMA.16816.F32.BF16 R24, R36.reuse, R4, R24 ;  /* 0x000000042418723c */ /* 0x048ff00000041818 */
[C---:B------:R-:W-:Y:S01]  /*18170*/  HMMA.16816.F32.BF16 R20, R36.reuse, R6, R20 ;  /* 0x000000062414723c */ /* 0x040fe20000041814 */
[----:B------:R-:W3:Y:S07]  /*18180*/  LDSM.16.M88.4 R4, [R2+0xb000] ;  /* 0x00b000000204783b */ /* 0x000eee0000000200 */
[C---:B------:R-:W-:Y:S08]  /*18190*/  HMMA.16816.F32.BF16 R76, R36.reuse, R48, R76 ;  /* 0x00000030244c723c */ /* 0x040ff0000004184c */
[C---:B------:R-:W-:Y:S01]  /*181a0*/  HMMA.16816.F32.BF16 R72, R36.reuse, R50, R72 ;  /* 0x000000322448723c */ /* 0x040fe20000041848 */
[----:B------:R-:W-:Y:S07]  /*181b0*/  LDSM.16.M88.4 R48, [R71+0xa800] ;  /* 0x00a800004730783b */ /* 0x000fee0000000200 */
[C---:B--2---:R-:W-:Y:S08]  /*181c0*/  HMMA.16816.F32.BF16 R64, R36.reuse, R44, R64 ;  /* 0x0000002c2440723c */ /* 0x044ff00000041840 */
[----:B------:R-:W-:Y:S01]  /*181d0*/  HMMA.16816.F32.BF16 R56, R36, R46, R56 ;  /* 0x0000002e2438723c */ /* 0x000fe20000041838 */
[----:B------:R-:W2:Y:S04]  /*181e0*/  LDSM.16.M88.4 R36, [R93+0x2000] ;  /* 0x002000005d24783b */ /* 0x000ea80000000200 */
[----:B------:R-:W-:Y:S03]  /*181f0*/  LDSM.16.M88.4 R44, [R71+0xb000] ;  /* 0x00b00000472c783b */ /* 0x000fe60000000200 */
[C---:B----4-:R-:W-:Y:S08]  /*18200*/  HMMA.16816.F32.BF16 R32, R80.reuse, R40, R32 ;  /* 0x000000285020723c */ /* 0x050ff00000041820 */
[C---:B------:R-:W-:Y:S01]  /*18210*/  HMMA.16816.F32.BF16 R28, R80.reuse, R42, R28 ;  /* 0x0000002a501c723c */ /* 0x040fe2000004181c */
[----:B------:R-:W4:Y:S07]  /*18220*/  LDSM.16.M88.4 R40, [R71+0xb800] ;  /* 0x00b800004728783b */ /* 0x000f2e0000000200 */
[C---:B-1----:R-:W-:Y:S08]  /*18230*/  HMMA.16816.F32.BF16 R24, R80.reuse, R16, R24 ;  /* 0x000000105018723c */ /* 0x042ff00000041818 */
[C---:B------:R-:W-:Y:S01]  /*18240*/  HMMA.16816.F32.BF16 R20, R80.reuse, R18, R20 ;  /* 0x000000125014723c */ /* 0x040fe20000041814 */
[----:B------:R-:W1:Y:S07]  /*18250*/  LDSM.16.M88.4 R16, [R70+0xa000] ;  /* 0x00a000004610783b */ /* 0x000e6e0000000200 */
[C---:B---3--:R-:W-:Y:S08]  /*18260*/  HMMA.16816.F32.BF16 R76, R80.reuse, R4, R76 ;  /* 0x00000004504c723c */ /* 0x048ff0000004184c */
[C---:B------:R-:W-:Y:S01]  /*18270*/  HMMA.16816.F32.BF16 R72, R80.reuse, R6, R72 ;  /* 0x000000065048723c */ /* 0x040fe20000041848 */
[----:B------:R-:W3:Y:S07]  /*18280*/  LDSM.16.M88.4 R4, [R70+0xa800] ;  /* 0x00a800004604783b */ /* 0x000eee0000000200 */
[C---:B------:R-:W-:Y:S08]  /*18290*/  HMMA.16816.F32.BF16 R64, R80.reuse, R84, R64 ;  /* 0x000000545040723c */ /* 0x040ff00000041840 */
[----:B------:R-:W-:Y:S01]  /*182a0*/  HMMA.16816.F32.BF16 R56, R80, R86, R56 ;  /* 0x000000565038723c */ /* 0x000fe20000041838 */
[----:B------:R-:W5:Y:S04]  /*182b0*/  LDSM.16.M88.4 R80, [R70+0xb800] ;  /* 0x00b800004650783b */ /* 0x000f680000000200 */
[----:B------:R-:W5:Y:S03]  /*182c0*/  LDSM.16.M88.4 R84, [R70+0xb000] ;  /* 0x00b000004654783b */ /* 0x000f660000000200 */
[C---:B--2---:R-:W-:Y:S08]  /*182d0*/  HMMA.16816.F32.BF16 R32, R36.reuse, R52, R32 ;  /* 0x000000342420723c */ /* 0x044ff00000041820 */
[C---:B------:R-:W-:Y:S01]  /*182e0*/  HMMA.16816.F32.BF16 R28, R36.reuse, R54, R28 ;  /* 0x00000036241c723c */ /* 0x040fe2000004181c */
[----:B------:R-:W-:Y:S07]  /*182f0*/  LDSM.16.M88.4 R52, [R69+0x4000] ;  /* 0x004000004534783b */ /* 0x000fee0000000200 */
[C---:B------:R-:W-:Y:S08]  /*18300*/  HMMA.16816.F32.BF16 R24, R36.reuse, R48, R24 ;  /* 0x000000302418723c */ /* 0x040ff00000041818 */
[C---:B------:R-:W-:Y:S01]  /*18310*/  HMMA.16816.F32.BF16 R20, R36.reuse, R50, R20 ;  /* 0x000000322414723c */ /* 0x040fe20000041814 */
[----:B------:R-:W2:Y:S07]  /*18320*/  LDSM.16.M88.4 R48, [R0+UR6+0xc000] ;  /* 0x00c000060030783b */ /* 0x000eae0008000200 */
[C---:B----4-:R-:W-:Y:S08]  /*18330*/  HMMA.16816.F32.BF16 R64, R36.reuse, R40, R64 ;  /* 0x000000282440723c */ /* 0x050ff00000041840 */
[----:B------:R-:W-:Y:S01]  /*18340*/  HMMA.16816.F32.BF16 R56, R36, R42, R56 ;  /* 0x0000002a2438723c */ /* 0x000fe20000041838 */
[----:B------:R-:W4:Y:S07]  /*18350*/  LDSM.16.M88.4 R40, [R0+UR6+0xd000] ;  /* 0x00d000060028783b */ /* 0x000f2e0008000200 */
[C---:B-1----:R-:W-:Y:S08]  /*18360*/  HMMA.16816.F32.BF16 R32, R88.reuse, R16, R32 ;  /* 0x000000105820723c */ /* 0x042ff00000041820 */
[C---:B------:R-:W-:Y:S01]  /*18370*/  HMMA.16816.F32.BF16 R28, R88.reuse, R18, R28 ;  /* 0x00000012581c723c */ /* 0x040fe2000004181c */
[----:B------:R-:W-:Y:S07]  /*18380*/  LDSM.16.M88.4 R16, [R14+0x4000] ;  /* 0x004000000e10783b */ /* 0x000fee0000000200 */
[C---:B---3--:R-:W-:Y:S08]  /*18390*/  HMMA.16816.F32.BF16 R24, R88.reuse, R4, R24 ;  /* 0x000000045818723c */ /* 0x048ff00000041818 */
[----:B------:R-:W-:Y:S01]  /*183a0*/  HMMA.16816.F32.BF16 R20, R88, R6, R20 ;  /* 0x000000065814723c */ /* 0x000fe20000041814 */
[----:B------:R-:W1:Y:S07]  /*183b0*/  LDSM.16.M88.4 R4, [R2+0xc000] ;  /* 0x00c000000204783b */ /* 0x000e6e0000000200 */
[C---:B------:R-:W-:Y:S08]  /*183c0*/  HMMA.16816.F32.BF16 R76, R36.reuse, R44, R76 ;  /* 0x0000002c244c723c */ /* 0x040ff0000004184c */
[----:B------:R-:W-:Y:S01]  /*183d0*/  HMMA.16816.F32.BF16 R72, R36, R46, R72 ;  /* 0x0000002e2448723c */ /* 0x000fe20000041848 */
[----:B------:R-:W3:Y:S04]  /*183e0*/  LDSM.16.M88.4 R44, [R0+UR6+0xc800] ;  /* 0x00c80006002c783b */ /* 0x000ee80008000200 */
[----:B------:R-:W3:Y:S03]  /*183f0*/  LDSM.16.M88.4 R36, [R0+UR6+0xd800] ;  /* 0x00d800060024783b */ /* 0x000ee60008000200 */
[C---:B-----5:R-:W-:Y:S08]  /*18400*/  HMMA.16816.F32.BF16 R64, R88.reuse, R80, R64 ;  /* 0x000000505840723c */ /* 0x060ff00000041840 */
[C---:B------:R-:W-:Y:S08]  /*18410*/  HMMA.16816.F32.BF16 R76, R88.reuse, R84, R76 ;  /* 0x00000054584c723c */ /* 0x040ff0000004184c */
[C---:B------:R-:W-:Y:S01]  /*18420*/  HMMA.16816.F32.BF16 R72, R88.reuse, R86, R72 ;  /* 0x000000565848723c */ /* 0x040fe20000041848 */
[----:B------:R-:W-:Y:S07]  /*18430*/  LDSM.16.M88.4 R84, [R2+0xd000] ;  /* 0x00d000000254783b */ /* 0x000fee0000000200 */
[----:B------:R-:W-:Y:S01]  /*18440*/  HMMA.16816.F32.BF16 R80, R88, R82, R56 ;  /* 0x000000525850723c */ /* 0x000fe20000041838 */
[----:B------:R-:W5:Y:S04]  /*18450*/  LDSM.16.M88.4 R56, [R2+0xc800] ;  /* 0x00c800000238783b */ /* 0x000f680000000200 */
[----:B------:R-:W-:Y:S03]  /*18460*/  LDSM.16.M88.4 R88, [R93+0x6000] ;  /* 0x006000005d58783b */ /* 0x000fe60000000200 */
[C---:B--2---:R-:W-:Y:S08]  /*18470*/  HMMA.16816.F32.BF16 R32, R52.reuse, R48, R32 ;  /* 0x000000303420723c */ /* 0x044ff00000041820 */
[C---:B------:R-:W-:Y:S01]  /*18480*/  HMMA.16816.F32.BF16 R28, R52.reuse, R50, R28 ;  /* 0x00000032341c723c */ /* 0x040fe2000004181c */
[----:B------:R-:W2:Y:S07]  /*18490*/  LDSM.16.M88.4 R48, [R2+0xd800] ;  /* 0x00d800000230783b */ /* 0x000eae0000000200 */
[C---:B----4-:R-:W-:Y:S08]  /*184a0*/  HMMA.16816.F32.BF16 R76, R52.reuse, R40, R76 ;  /* 0x00000028344c723c */ /* 0x050ff0000004184c */
[----:B------:R-:W-:Y:S01]  /*184b0*/  HMMA.16816.F32.BF16 R72, R52, R42, R72 ;  /* 0x0000002a3448723c */ /* 0x000fe20000041848 */
[----:B------:R-:W-:Y:S07]  /*184c0*/  LDSM.16.M88.4 R40, [R93+0x4000] ;  /* 0x004000005d28783b */ /* 0x000fee0000000200 */
[C---:B-1----:R-:W-:Y:S08]  /*184d0*/  HMMA.16816.F32.BF16 R32, R16.reuse, R4, R32 ;  /* 0x000000041020723c */ /* 0x042ff00000041820 */
[----:B------:R-:W-:Y:S01]  /*184e0*/  HMMA.16816.F32.BF16 R28, R16, R6, R28 ;  /* 0x00000006101c723c */ /* 0x000fe2000004181c */
[----:B------:R-:W1:Y:S07]  /*184f0*/  LDSM.16.M88.4 R4, [R71+0xc800] ;  /* 0x00c800004704783b */ /* 0x000e6e0000000200 */
[C---:B---3--:R-:W-:Y:S08]  /*18500*/  HMMA.16816.F32.BF16 R24, R52.reuse, R44, R24 ;  /* 0x0000002c3418723c */ /* 0x048ff00000041818 */
[C---:B------:R-:W-:Y:S01]  /*18510*/  HMMA.16816.F32.BF16 R20, R52.reuse, R46, R20 ;  /* 0x0000002e3414723c */ /* 0x040fe20000041814 */
[----:B------:R-:W-:Y:S07]  /*18520*/  LDSM.16.M88.4 R44, [R71+0xd000] ;  /* 0x00d00000472c783b */ /* 0x000fee0000000200 */
[C---:B------:R-:W-:Y:S08]  /*18530*/  HMMA.16816.F32.BF16 R64, R52.reuse, R36, R64 ;  /* 0x000000243440723c */ /* 0x040ff00000041840 */
[----:B------:R-:W-:Y:S01]  /*18540*/  HMMA.16816.F32.BF16 R80, R52, R38, R80 ;  /* 0x000000263450723c */ /* 0x000fe20000041850 */
[----:B------:R-:W3:Y:S04]  /*18550*/  LDSM.16.M88.4 R36, [R71+0xc000] ;  /* 0x00c000004724783b */ /* 0x000ee80000000200 */
[----:B------:R-:W4:Y:S03]  /*18560*/  LDSM.16.M88.4 R52, [R71+0xd800] ;  /* 0x00d800004734783b */ /* 0x000f260000000200 */
[C---:B-----5:R-:W-:Y:S08]  /*18570*/  HMMA.16816.F32.BF16 R24, R16.reuse, R56, R24 ;  /* 0x000000381018723c */ /* 0x060ff00000041818 */
[C---:B------:R-:W-:Y:S01]  /*18580*/  HMMA.16816.F32.BF16 R20, R16.reuse, R58, R20 ;  /* 0x0000003a1014723c */ /* 0x040fe20000041814 */
[----:B------:R-:W-:Y:S07]  /*18590*/  LDSM.16.M88.4 R56, [R0+UR6+0xe000] ;  /* 0x00e000060038783b */ /* 0x000fee0008000200 */
[C---:B------:R-:W-:Y:S08]  /*185a0*/  HMMA.16816.F32.BF16 R76, R16.reuse, R84, R76 ;  /* 0x00000054104c723c */ /* 0x040ff0000004184c */
[C---:B------:R-:W-:Y:S01]  /*185b0*/  HMMA.16816.F32.BF16 R72, R16.reuse, R86, R72 ;  /* 0x000000561048723c */ /* 0x040fe20000041848 */
[----:B------:R-:W-:Y:S07]  /*185c0*/  LDSM.16.M88.4 R84, [R69+0x6000] ;  /* 0x006000004554783b */ /* 0x000fee0000000200 */
[C---:B--2---:R-:W-:Y:S08]  /*185d0*/  HMMA.16816.F32.BF16 R64, R16.reuse, R48, R64 ;  /* 0x000000301040723c */ /* 0x044ff00000041840 */
[----:B------:R-:W-:Y:S01]  /*185e0*/  HMMA.16816.F32.BF16 R80, R16, R50, R80 ;  /* 0x000000321050723c */ /* 0x000fe20000041850 */
[----:B------:R-:W-:Y:S04]  /*185f0*/  LDSM.16.M88.4 R48, [R92+0x4000] ;  /* 0x004000005c30783b */ /* 0x000fe80000000200 */
[----:B------:R-:W2:Y:S03]  /*18600*/  LDSM.16.M88.4 R16, [R70+0xc000] ;  /* 0x00c000004610783b */ /* 0x000ea60000000200 */
        /* <DEDUP_REMOVED lines=9> */
[C---:B----4-:R-:W-:Y:S08]  /*186a0*/  HMMA.16816.F32.BF16 R64, R40.reuse, R52, R64 ;  /* 0x000000342840723c */ /* 0x050ff00000041840 */
[----:B------:R-:W-:Y:S01]  /*186b0*/  HMMA.16816.F32.BF16 R80, R40, R54, R80 ;  /* 0x000000362850723c */ /* 0x000fe20000041850 */
[----:B------:R-:W4:Y:S04]  /*186c0*/  LDSM.16.M88.4 R40, [R70+0xd800] ;  /* 0x00d800004628783b */ /* 0x000f280000000200 */
[----:B------:R-:W5:Y:S03]  /*186d0*/  LDSM.16.M88.4 R52, [R14+0x6000] ;  /* 0x006000000e34783b */ /* 0x000f660000000200 */
[C---:B--2---:R-:W-:Y:S08]  /*186e0*/  HMMA.16816.F32.BF16 R32, R48.reuse, R16, R32 ;  /* 0x000000103020723c */ /* 0x044ff00000041820 */
[C---:B------:R-:W-:Y:S01]  /*186f0*/  HMMA.16816.F32.BF16 R28, R48.reuse, R18, R28 ;  /* 0x00000012301c723c */ /* 0x040fe2000004181c */
[----:B------:R-:W2:Y:S07]  /*18700*/  LDSM.16.M88.4 R16, [R0+UR6+0xe800] ;  /* 0x00e800060010783b */ /* 0x000eae0008000200 */
        /* <DEDUP_REMOVED lines=8> */
[----:B------:R-:W3:Y:S07]  /*18790*/  LDSM.16.M88.4 R56, [R2+0xe800] ;  /* 0x00e800000238783b */ /* 0x000eee0000000200 */
[C---:B----4-:R-:W-:Y:S08]  /*187a0*/  HMMA.16816.F32.BF16 R64, R48.reuse, R40, R64 ;  /* 0x000000283040723c */ /* 0x050ff00000041840 */
[----:B------:R-:W-:Y:S01]  /*187b0*/  HMMA.16816.F32.BF16 R80, R48, R42, R80 ;  /* 0x0000002a3050723c */ /* 0x000fe20000041850 */
[----:B------:R-:W-:Y:S04]  /*187c0*/  LDSM.16.M88.4 R48, [R92+0x6000] ;  /* 0x006000005c30783b */ /* 0x000fe80000000200 */
[----:B------:R-:W4:Y:S03]  /*187d0*/  LDSM.16.M88.4 R40, [R70+0xe000] ;  /* 0x00e000004628783b */ /* 0x000f260000000200 */
[C---:B-----5:R-:W-:Y:S08]  /*187e0*/  HMMA.16816.F32.BF16 R32, R52.reuse, R44, R32 ;  /* 0x0000002c3420723c */ /* 0x060ff00000041820 */
[----:B------:R-:W-:Y:S08]  /*187f0*/  HMMA.16816.F32.BF16 R28, R52, R46, R28 ;  /* 0x0000002e341c723c */ /* 0x000ff0000004181c */
[C---:B--2---:R-:W-:Y:S08]  /*18800*/  HMMA.16816.F32.BF16 R24, R84.reuse, R16, R24 ;  /* 0x000000105418723c */ /* 0x044ff00000041818 */
[C---:B------:R-:W-:Y:S01]  /*18810*/  HMMA.16816.F32.BF16 R20, R84.reuse, R18, R20 ;  /* 0x000000125414723c */ /* 0x040fe20000041814 */
[----:B------:R-:W2:Y:S07]  /*18820*/  LDSM.16.M88.4 R16, [R71+0xe800] ;  /* 0x00e800004710783b */ /* 0x000eae0000000200 */
[C---:B-1----:R-:W-:Y:S08]  /*18830*/  HMMA.16816.F32.BF16 R76, R84.reuse, R4, R76 ;  /* 0x00000004544c723c */ /* 0x042ff0000004184c */
[----:B------:R-:W-:Y:S01]  /*18840*/  HMMA.16816.F32.BF16 R72, R84, R6, R72 ;  /* 0x000000065448723c */ /* 0x000fe20000041848 */
[----:B------:R-:W1:Y:S07]  /*18850*/  LDSM.16.M88.4 R4, [R2+0xf000] ;  /* 0x00f000000204783b */ /* 0x000e6e0000000200 */
[C---:B---3--:R-:W-:Y:S08]  /*18860*/  HMMA.16816.F32.BF16 R32, R88.reuse, R36, R32 ;  /* 0x000000245820723c */ /* 0x048ff00000041820 */
[----:B------:R-:W-:Y:S01]  /*18870*/  HMMA.16816.F32.BF16 R28, R88, R38, R28 ;  /* 0x00000026581c723c */ /* 0x000fe2000004181c */
[----:B------:R3:W5:Y:S07]  /*18880*/  LDSM.16.M88.4 R36, [R0+UR6+0xf800] ;  /* 0x00f800060024783b */ /* 0x00076e0008000200 */
[----:B------:R-:W-:Y:S01]  /*18890*/  HMMA.16816.F32.BF16 R44, R52, R56, R24 ;  /* 0x00000038342c723c */ /* 0x000fe20000041818 */
[----:B------:R-:W5:Y:S07]  /*188a0*/  LDSM.16.M88.4 R24, [R70+0xe800] ;  /* 0x00e800004618783b */ /* 0x000f6e0000000200 */
[C---:B----4-:R-:W-:Y:S08]  /*188b0*/  HMMA.16816.F32.BF16 R32, R48.reuse, R40, R32 ;  /* 0x000000283020723c */ /* 0x050ff00000041820 */
[----:B------:R-:W-:Y:S01]  /*188c0*/  HMMA.16816.F32.BF16 R28, R48, R42, R28 ;  /* 0x0000002a301c723c */ /* 0x000fe2000004181c */
[----:B------:R4:W5:Y:S01]  /*188d0*/  LDSM.16.M88.4 R40, [R2+0xf800] ;  /* 0x00f800000228783b */ /* 0x0009620000000200 */
[----:B---3--:R-:W-:-:S06]  /*188e0*/  VIMNMX R0, PT, PT, R15, R68, PT ;  /* 0x000000440f007248 */ /* 0x008fcc0003fe0100 */
[----:B------:R-:W-:Y:S03]  /*188f0*/  HMMA.16816.F32.BF16 R20, R52, R58, R20 ;  /* 0x0000003a3414723c */ /* 0x000fe60000041814 */
[----:B------:R-:W-:Y:S01]  /*18900*/  FMUL.FTZ R14, R32, UR7 ;  /* 0x00000007200e7c20 */ /* 0x000fe20008410000 */
[----:B------:R-:W-:Y:S01]  /*18910*/  FMUL.FTZ R56, R33, UR7 ;  /* 0x0000000721387c20 */ /* 0x000fe20008410000 */
[----:B------:R-:W-:Y:S01]  /*18920*/  FMUL.FTZ R57, R34, UR7 ;  /* 0x0000000722397c20 */ /* 0x000fe20008410000 */
[----:B------:R-:W-:Y:S02]  /*18930*/  FMUL.FTZ R58, R35, UR7 ;  /* 0x00000007233a7c20 */ /* 0x000fe40008410000 */
[----:B--2---:R-:W-:Y:S01]  /*18940*/  HMMA.16816.F32.BF16 R44, R88, R16, R44 ;  /* 0x00000010582c723c */ /* 0x004fe2000004182c */
[----:B------:R-:W2:Y:S01]  /*18950*/  LDSM.16.M88.4 R32, [R71+0xf000] ;  /* 0x00f000004720783b */ /* 0x000ea20000000200 */
[----:B------:R-:W3:Y:S01]  /*18960*/  MUFU.TANH R14, R14 ;  /* 0x0000000e000e7308 */ /* 0x000ee20000002400 */
[----:B------:R-:W-:Y:S01]  /*18970*/  FMUL.FTZ R28, R28, UR7 ;  /* 0x000000071c1c7c20 */ /* 0x000fe20008410000 */
[----:B------:R-:W-:Y:S01]  /*18980*/  FMUL.FTZ R29, R29, UR7 ;  /* 0x000000071d1d7c20 */ /* 0x000fe20008410000 */
[----:B------:R-:W-:Y:S01]  /*18990*/  FMUL.FTZ R30, R30, UR7 ;  /* 0x000000071e1e7c20 */ /* 0x000fe20008410000 */
[----:B------:R-:W-:-:S02]  /*189a0*/  FMUL.FTZ R31, R31, UR7 ;  /* 0x000000071f1f7c20 */ /* 0x000fc40008410000 */
[----:B-1----:R-:W-:Y:S01]  /*189b0*/  HMMA.16816.F32.BF16 R76, R52, R4, R76 ;  /* 0x00000004344c723c */ /* 0x002fe2000004184c */
[----:B----4-:R-:W-:Y:S01]  /*189c0*/  VIADDMNMX R2, R15, 0x8, R68, PT ;  /* 0x000000080f027846 */ /* 0x010fe20003800144 */
[----:B------:R-:W1:Y:S06]  /*189d0*/  MUFU.TANH R56, R56 ;  /* 0x0000003800387308 */ /* 0x000e6c0000002400 */
[----:B------:R-:W-:Y:S01]  /*189e0*/  HMMA.16816.F32.BF16 R20, R88, R18, R20 ;  /* 0x000000125814723c */ /* 0x000fe20000041814 */
[----:B------:R-:W-:Y:S01]  /*189f0*/  LDSM.16.M88.4 R16, [R70+0xf000] ;  /* 0x00f000004610783b */ /* 0x000fe20000000200 */
[----:B------:R-:W4:Y:S06]  /*18a00*/  MUFU.TANH R57, R57 ;  /* 0x0000003900397308 */ /* 0x000f2c0000002400 */
[----:B------:R-:W-:Y:S01]  /*18a10*/  HMMA.16816.F32.BF16 R72, R52, R6, R72 ;  /* 0x000000063448723c */ /* 0x000fe20000041848 */
[----:B------:R-:W3:Y:S01]  /*18a20*/  LDSM.16.M88.4 R4, [R71+0xf800] ;  /* 0x00f800004704783b */ /* 0x000ee20000000200 */
[----:B------:R-:W1:Y:S06]  /*18a30*/  MUFU.TANH R58, R58 ;  /* 0x0000003a003a7308 */ /* 0x000e6c0000002400 */
[C---:B-----5:R-:W-:Y:S02]  /*18a40*/  HMMA.16816.F32.BF16 R64, R84.reuse, R36, R64 ;  /* 0x000000245440723c */ /* 0x060fe40000041840 */
[----:B------:R-:W1:Y:S06]  /*18a50*/  MUFU.TANH R28, R28 ;  /* 0x0000001c001c7308 */ /* 0x000e6c0000002400 */
[----:B------:R-:W-:Y:S02]  /*18a60*/  HMMA.16816.F32.BF16 R80, R84, R38, R80 ;  /* 0x000000265450723c */ /* 0x000fe40000041850 */
[----:B------:R-:W1:Y:S06]  /*18a70*/  MUFU.TANH R29, R29 ;  /* 0x0000001d001d7308 */ /* 0x000e6c0000002400 */
[C---:B------:R-:W-:Y:S02]  /*18a80*/  HMMA.16816.F32.BF16 R44, R48.reuse, R24, R44 ;  /* 0x00000018302c723c */ /* 0x040fe4000004182c */
[----:B------:R-:W1:Y:S06]  /*18a90*/  MUFU.TANH R30, R30 ;  /* 0x0000001e001e7308 */ /* 0x000e6c0000002400 */
[----:B------:R-:W-:Y:S01]  /*18aa0*/  HMMA.16816.F32.BF16 R20, R48, R26, R20 ;  /* 0x0000001a3014723c */ /* 0x000fe20000041814 */
[----:B------:R-:W5:Y:S01]  /*18ab0*/  LDSM.16.M88.4 R24, [R70+0xf800] ;  /* 0x00f800004618783b */ /* 0x000f620000000200 */
[----:B------:R-:W1:Y:S01]  /*18ac0*/  MUFU.TANH R31, R31 ;  /* 0x0000001f001f7308 */ /* 0x000e620000002400 */
[----:B------:R-:W-:-:S05]  /*18ad0*/  DEPBAR.LE SB0, 0x0 ;  /* 0x000080000000791a */ /* 0x000fca0000000000 */
[----:B------:R-:W-:Y:S03]  /*18ae0*/  HMMA.16816.F32.BF16 R64, R52, R40, R64 ;  /* 0x000000283440723c */ /* 0x000fe60000041840 */
[----:B------:R-:W-:Y:S01]  /*18af0*/  FMUL.FTZ R36, R44, UR7 ;  /* 0x000000072c247c20 */ /* 0x000fe20008410000 */
[----:B------:R-:W-:-:S04]  /*18b00*/  FMUL.FTZ R37, R45, UR7 ;  /* 0x000000072d257c20 */ /* 0x000fc80008410000 */
[----:B------:R-:W-:Y:S01]  /*18b10*/  HMMA.16816.F32.BF16 R80, R52, R42, R80 ;  /* 0x0000002a3450723c */ /* 0x000fe20000041850 */
[----:B------:R-:W1:Y:S02]  /*18b20*/  MUFU.TANH R36, R36 ;  /* 0x0000002400247308 */ /* 0x000e640000002400 */
[----:B------:R-:W-:-:S05]  /*18b30*/  FMUL.FTZ R20, R20, UR7 ;  /* 0x0000000714147c20 */ /* 0x000fca0008410000 */
[C---:B--2---:R-:W-:Y:S01]  /*18b40*/  HMMA.16816.F32.BF16 R76, R88.reuse, R32, R76 ;  /* 0x00000020584c723c */ /* 0x044fe2000004184c */
[----:B------:R-:W-:Y:S01]  /*18b50*/  FMUL.FTZ R32, R46, UR7 ;  /* 0x000000072e207c20 */ /* 0x000fe20008410000 */
[----:B------:R-:W-:Y:S01]  /*18b60*/  FMUL.FTZ R33, R47, UR7 ;  /* 0x000000072f217c20 */ /* 0x000fe20008410000 */
[----:B------:R-:W2:Y:S05]  /*18b70*/  MUFU.TANH R37, R37 ;  /* 0x0000002500257308 */ /* 0x000eaa0000002400 */
[C---:B------:R-:W-:Y:S03]  /*18b80*/  HMMA.16816.F32.BF16 R72, R88.reuse, R34, R72 ;  /* 0x000000225848723c */ /* 0x040fe60000041848 */
[----:B------:R-:W1:Y:S05]  /*18b90*/  MUFU.TANH R32, R32 ;  /* 0x0000002000207308 */ /* 0x000e6a0000002400 */
[----:B---3--:R-:W-:Y:S01]  /*18ba0*/  HMMA.16816.F32.BF16 R64, R88, R4, R64 ;  /* 0x000000045840723c */ /* 0x008fe20000041840 */
[----:B------:R-:W-:-:S02]  /*18bb0*/  FMUL.FTZ R4, R23, UR7 ;  /* 0x0000000717047c20 */ /* 0x000fc40008410000 */
[----:B------:R-:W3:Y:S05]  /*18bc0*/  MUFU.TANH R33, R33 ;  /* 0x0000002100217308 */ /* 0x000eea0000002400 */
[----:B------:R-:W-:Y:S03]  /*18bd0*/  HMMA.16816.F32.BF16 R80, R88, R6, R80 ;  /* 0x000000065850723c */ /* 0x000fe60000041850 */
[----:B------:R-:W1:Y:S05]  /*18be0*/  MUFU.TANH R20, R20 ;  /* 0x0000001400147308 */ /* 0x000e6a0000002400 */
[C---:B------:R-:W-:Y:S01]  /*18bf0*/  HMMA.16816.F32.BF16 R76, R48.reuse, R16, R76 ;  /* 0x00000010304c723c */ /* 0x040fe2000004184c */
[----:B------:R-:W-:Y:S01]  /*18c00*/  FMUL.FTZ R16, R21, UR7 ;  /* 0x0000000715107c20 */ /* 0x000fe20008410000 */
[----:B------:R-:W-:Y:S01]  /*18c10*/  FMUL.FTZ R17, R22, UR7 ;  /* 0x0000000716117c20 */ /* 0x000fe20008410000 */
[----:B------:R-:W1:Y:S05]  /*18c20*/  MUFU.TANH R4, R4 ;  /* 0x0000000400047308 */ /* 0x000e6a0000002400 */
[C---:B------:R-:W-:Y:S03]  /*18c30*/  HMMA.16816.F32.BF16 R72, R48.reuse, R18, R72 ;  /* 0x000000123048723c */ /* 0x040fe60000041848 */
[----:B------:R-:W1:Y:S05]  /*18c40*/  MUFU.TANH R16, R16 ;  /* 0x0000001000107308 */ /* 0x000e6a0000002400 */
[C---:B-----5:R-:W-:Y:S03]  /*18c50*/  HMMA.16816.F32.BF16 R64, R48.reuse, R24, R64 ;  /* 0x000000183040723c */ /* 0x060fe60000041840 */
[----:B------:R-:W-:Y:S01]  /*18c60*/  FMUL.FTZ R76, R76, UR7 ;  /* 0x000000074c4c7c20 */ /* 0x000fe20008410000 */
[----:B------:R-:W-:Y:S01]  /*18c70*/  FMUL.FTZ R77, R77, UR7 ;  /* 0x000000074d4d7c20 */ /* 0x000fe20008410000 */
[----:B------:R-:W-:Y:S01]  /*18c80*/  FMUL.FTZ R78, R78, UR7 ;  /* 0x000000074e4e7c20 */ /* 0x000fe20008410000 */
[----:B------:R-:W-:Y:S01]  /*18c90*/  FMUL.FTZ R79, R79, UR7 ;  /* 0x000000074f4f7c20 */ /* 0x000fe20008410000 */
[----:B------:R-:W1:Y:S01]  /*18ca0*/  MUFU.TANH R17, R17 ;  /* 0x0000001100117308 */ /* 0x000e620000002400 */
[----:B------:R-:W-:Y:S03]  /*18cb0*/  HMMA.16816.F32.BF16 R80, R48, R26, R80 ;  /* 0x0000001a3050723c */ /* 0x000fe60000041850 */
[----:B------:R-:W-:Y:S01]  /*18cc0*/  FMUL.FTZ R72, R72, UR7 ;  /* 0x0000000748487c20 */ /* 0x000fe20008410000 */
[----:B------:R-:W-:Y:S01]  /*18cd0*/  FMUL.FTZ R73, R73, UR7 ;  /* 0x0000000749497c20 */ /* 0x000fe20008410000 */
[----:B------:R-:W-:Y:S01]  /*18ce0*/  FMUL.FTZ R74, R74, UR7 ;  /* 0x000000074a4a7c20 */ /* 0x000fe20008410000 */
[----:B------:R-:W-:Y:S01]  /*18cf0*/  FMUL.FTZ R75, R75, UR7 ;  /* 0x000000074b4b7c20 */ /* 0x000fe20008410000 */
[----:B------:R1:W1:Y:S04]  /*18d00*/  MUFU.TANH R235, R76 ;  /* 0x0000004c00eb7308 */ /* 0x0002680000002400 */
        /* <DEDUP_REMOVED lines=28> */
[----:B------:R-:W2:Y:S01]  /*18ed0*/  LDCU UR10, c[0x0][0x3b8] ;  /* 0x00007700ff0a77ac */ /* 0x000ea20008000800 */
[----:B------:R-:W-:Y:S02]  /*18ee0*/  UMOV UR8, URZ ;  /* 0x000000ff00087c82 */ /* 0x000fe40008000000 */
[----:B------:R-:W-:Y:S01]  /*18ef0*/  IADD3 R5, P2, PT, RZ, -UR8, RZ ;  /* 0x80000008ff057c10 */ /* 0x000fe2000ff5e0ff */
[----:B--2---:R-:W-:-:S06]  /*18f00*/  USHF.L.U32 UR7, UR10, 0x6, URZ ;  /* 0x000000060a077899 */ /* 0x004fcc00080006ff */
[----:B------:R-:W-:-:S05]  /*18f10*/  IMAD.X R6, RZ, RZ, ~UR7, P2 ;  /* 0x80000007ff067e24 */ /* 0x000fca00090e06ff */
[----:B------:R-:W-:-:S04]  /*18f20*/  SHF.R.S64 R5, R5, 0x1f, R6 ;  /* 0x0000001f05057819 */ /* 0x000fc80000001006 */
[----:B------:R-:W-:-:S04]  /*18f30*/  IADD3 R226, P2, PT, R5, R226, RZ ;  /* 0x000000e205e27210 */ /* 0x000fc80007f5e0ff */
[----:B------:R-:W-:Y:S01]  /*18f40*/  LEA.HI.X.SX32 R227, R6, R227, 0x1, P2 ;  /* 0x000000e306e37211 */ /* 0x000fe200010f0eff */
[----:B------:R-:W-:Y:S08]  /*18f50*/  BRA `(.L_x_1147) ;  /* 0x0000000000f07947 */ /* 0x000ff00003800000 */
.L_x_1146:
[----:B------:R-:W2:Y:S01]  /*18f60*/  LDC R7, c[0x0][0x4f0] ;  /* 0x00013c00ff077b82 */ /* 0x000ea20000000800 */
[----:B------:R-:W-:Y:S01]  /*18f70*/  IADD3 R22, PT, PT, R61, -0x80, RZ ;  /* 0xffffff803d167810 */ /* 0x000fe20007ffe0ff */
[----:B------:R-:W3:Y:S01]  /*18f80*/  LDCU.64 UR10, c[0x0][0x3b8] ;  /* 0x00007700ff0a77ac */ /* 0x000ee20008000a00 */
[----:B------:R-:W-:Y:S02]  /*18f90*/  IABS R19, R60 ;  /* 0x0000003c00137213 */ /* 0x000fe40000000000 */
[----:B------:R-:W-:Y:S01]  /*18fa0*/  IABS R15, R22 ;  /* 0x00000016000f7213 */ /* 0x000fe20000000000 */
[----:B------:R-:W4:Y:S01]  /*18fb0*/  LDCU.64 UR8, c[0x0][0x3a0] ;  /* 0x00007400ff0877ac */ /* 0x000f220008000a00 */
        /* <DEDUP_REMOVED lines=42> */
[----:B---3--:R-:W-:-:S04]  /*19260*/  IMAD R5, R5, UR10, RZ ;  /* 0x0000000a05057c24 */ /* 0x008fc8000f8e02ff */
[C---:B------:R-:W-:Y:S02]  /*19270*/  IMAD R5, R18.reuse, UR11, R5 ;  /* 0x0000000b12057c24 */ /* 0x040fe4000f8e0205 */
[----:B------:R-:W-:-:S04]  /*19280*/  IMAD.WIDE.U32 R18, R18, UR10, RZ ;  /* 0x0000000a12127c25 */ /* 0x000fc8000f8e00ff */
        /* <DEDUP_REMOVED lines=8> */
[----:B------:R-:W-:-:S07]  /*19310*/  LEA.HI.X R227, R18, R227, R7, 0x1, P2 ;  /* 0x000000e312e37211 */ /* 0x000fce00010f0c07 */
.L_x_1147:
[----:B------:R-:W2:Y:S01]  /*19320*/  LDCU UR7, c[0x0][0x3bc] ;  /* 0x00007780ff0777ac */ /* 0x000ea20008000800 */
[C---:B------:R-:W-:Y:S01]  /*19330*/  LEA R6, P2, R63.reuse, R226, 0x1 ;  /* 0x000000e23f067211 */ /* 0x040fe200078408ff */
[----:B------:R-:W3:Y:S03]  /*19340*/  LDCU UR8, c[0x0][0x440] ;  /* 0x00008800ff0877ac */ /* 0x000ee60008000800 */
[----:B------:R-:W-:Y:S01]  /*19350*/  LEA.HI.X R7, R63, R227, R62, 0x1, P2 ;  /* 0x000000e33f077211 */ /* 0x000fe200010f0c3e */
[----:B------:R-:W-:-:S06]  /*19360*/  USHF.L.U32 UR9, UR10, 0x5, URZ ;  /* 0x000000050a097899 */ /* 0x000fcc00080006ff */
[----:B------:R-:W-:Y:S01]  /*19370*/  IADD3 R18, P2, PT, R6, UR9, RZ ;  /* 0x0000000906127c10 */ /* 0x000fe2000ff5e0ff */
[----:B--2---:R-:W-:Y:S01]  /*19380*/  USHF.L.U64.HI UR7, UR10, 0x5, UR7 ;  /* 0x000000050a077899 */ /* 0x004fe20008010207 */
[----:B---3--:R-:W-:-:S05]  /*19390*/  ISETP.GE.AND P5, PT, R12, UR8, PT ;  /* 0x000000080c007c0c */ /* 0x008fca000bfa6270 */
        /* <DEDUP_REMOVED lines=87> */
.L_x_1145:
[----:B------:R-:W2:Y:S01]  /*19910*/  S2R R217, SR_TID.X ;  /* 0x0000000000d97919 */ /* 0x000ea20000002100 */
[----:B------:R-:W3:Y:S01]  /*19920*/  LDCU UR4, c[0x0][0x45c] ;  /* 0x00008b80ff0477ac */ /* 0x000ee20008000800 */
[----:B------:R-:W-:Y:S02]  /*19930*/  IMAD.MOV.U32 R236, RZ, RZ, -0x1 ;  /* 0xffffffffffec7424 */ /* 0x000fe400078e00ff */
[C---:B--2---:R-:W-:Y:S01]  /*19940*/  IMAD.SHL.U32 R6, R217.reuse, 0x2, RZ ;  /* 0x00000002d9067824 */ /* 0x044fe200078e00ff */
[----:B------:R-:W-:Y:S01]  /*19950*/  SHF.R.U32.HI R216, RZ, 0x1, R217 ;  /* 0x00000001ffd87819 */ /* 0x000fe200000116d9 */
[----:B------:R-:W-:-:S03]  /*19960*/  IMAD.SHL.U32 R218, R217, 0x8, RZ ;  /* 0x00000008d9da7824 */ /* 0x000fc600078e00ff */
[----:B------:R-:W-:Y:S02]  /*19970*/  LOP3.LUT R6, R6, 0x6, RZ, 0xc0, !PT ;  /* 0x0000000606067812 */ /* 0x000fe400078ec0ff */
[----:B------:R-:W-:-:S03]  /*19980*/  LOP3.LUT R218, R218, 0x38, RZ, 0xc0, !PT ;  /* 0x00000038dada7812 */ /* 0x000fc600078ec0ff */
[----:B------:R-:W-:Y:S01]  /*19990*/  IMAD R6, R165, 0x40, R6 ;  /* 0x00000040a5067824 */ /* 0x000fe200078e0206 */
[----:B------:R-:W-:-:S03]  /*199a0*/  LOP3.LUT R167, R218, 0x1c0, R3, 0xf8, !PT ;  /* 0x000001c0daa77812 */ /* 0x000fc600078ef803 */
[C---:B------:R-:W-:Y:S02]  /*199b0*/  VIADD R7, R6.reuse, 0xffffffc0 ;  /* 0xffffffc006077836 */ /* 0x040fe40000000000 */
[C---:B------:R-:W-:Y:S02]  /*199c0*/  VIADD R5, R6.reuse, 0xffffffc1 ;  /* 0xffffffc106057836 */ /* 0x040fe40000000000 */
[C---:B------:R-:W-:Y:S01]  /*199d0*/  VIADD R11, R6.reuse, 0xffffffd0 ;  /* 0xffffffd0060b7836 */ /* 0x040fe20000000000 */
[C---:B------:R-:W-:Y:S01]  /*199e0*/  ISETP.GE.AND P5, PT, R7.reuse, R0, PT ;  /* 0x000000000700720c */ /* 0x040fe20003fa6270 */
[C---:B------:R-:W-:Y:S01]  /*199f0*/  VIADD R9, R6.reuse, 0xffffffd1 ;  /* 0xffffffd106097836 */ /* 0x040fe20000000000 */
[----:B------:R-:W-:Y:S01]  /*19a00*/  ISETP.GE.AND P3, PT, R7, R2, PT ;  /* 0x000000020700720c */ /* 0x000fe20003f66270 */
[C---:B------:R-:W-:Y:S01]  /*19a10*/  VIADD R7, R6.reuse, 0xffffffc8 ;  /* 0xffffffc806077836 */ /* 0x040fe20000000000 */
[C---:B------:R-:W-:Y:S01]  /*19a20*/  ISETP.GE.AND P4, PT, R5.reuse, R0, PT ;  /* 0x000000000500720c */ /* 0x040fe20003f86270 */
[C---:B------:R-:W-:Y:S01]  /*19a30*/  VIADD R19, R6.reuse, 0xffffffd9 ;  /* 0xffffffd906137836 */ /* 0x040fe20000000000 */
[----:B------:R-:W-:Y:S01]  /*19a40*/  ISETP.GE.AND P2, PT, R5, R2, PT ;  /* 0x000000020500720c */ /* 0x000fe20003f46270 */
[----:B------:R-:W-:Y:S01]  /*19a50*/  VIADD R5, R6, 0xffffffc9 ;  /* 0xffffffc906057836 */ /* 0x000fe20000000000 */
[----:B------:R-:W-:-:S02]  /*19a60*/  FSEL R35, R14, -INF , !P5 ;  /* 0xff8000000e237808 */ /* 0x000fc40006800000 */
[----:B------:R-:W-:Y:S02]  /*19a70*/  FSEL R57, R57, -INF , !P3 ;  /* 0xff80000039397808 */ /* 0x000fe40005800000 */
[C---:B------:R-:W-:Y:S02]  /*19a80*/  ISETP.GE.AND P5, PT, R7.reuse, R0, PT ;  /* 0x000000000700720c */ /* 0x040fe40003fa6270 */
[----:B------:R-:W-:Y:S02]  /*19a90*/  ISETP.GE.AND P3, PT, R7, R2, PT ;  /* 0x000000020700720c */ /* 0x000fe40003f66270 */
[----:B-1----:R-:W-:Y:S02]  /*19aa0*/  FSEL R27, R56, -INF , !P4 ;  /* 0xff800000381b7808 */ /* 0x002fe40006000000 */
[----:B------:R-:W-:Y:S02]  /*19ab0*/  FSEL R7, R58, -INF , !P2 ;  /* 0xff8000003a077808 */ /* 0x000fe40005000000 */
[----:B------:R-:W-:-:S02]  /*19ac0*/  ISETP.GE.AND P4, PT, R5, R0, PT ;  /* 0x000000000500720c */ /* 0x000fc40003f86270 */
[----:B------:R-:W-:Y:S02]  /*19ad0*/  ISETP.GE.AND P2, PT, R5, R2, PT ;  /* 0x000000020500720c */ /* 0x000fe40003f46270 */
        /* <DEDUP_REMOVED lines=9> */
[----:B------:R-:W-:Y:S02]  /*19b70*/  FSEL R15, R36, -INF , !P5 ;  /* 0xff800000240f7808 */ /* 0x000fe40006800000 */
[----:B------:R-:W-:Y:S02]  /*19b80*/  FSEL R9, R32, -INF , !P3 ;  /* 0xff80000020097808 */ /* 0x000fe40005800000 */
[----:B------:R-:W-:-:S02]  /*19b90*/  ISETP.GE.AND P5, PT, R11, R0, PT ;  /* 0x000000000b00720c */ /* 0x000fc40003fa6270 */
[----:B------:R-:W-:Y:S01]  /*19ba0*/  ISETP.GE.AND P3, PT, R11, R2, PT ;  /* 0x000000020b00720c */ /* 0x000fe20003f66270 */
[C---:B------:R-:W-:Y:S01]  /*19bb0*/  VIADD R11, R6.reuse, 0xffffffe0 ;  /* 0xffffffe0060b7836 */ /* 0x040fe20000000000 */
[----:B------:R-:W-:Y:S01]  /*19bc0*/  FSEL R13, R37, -INF , !P4 ;  /* 0xff800000250d7808 */ /* 0x000fe20006000000 */
[C---:B------:R-:W-:Y:S01]  /*19bd0*/  VIADD R37, R6.reuse, 0xffffffe8 ;  /* 0xffffffe806257836 */ /* 0x040fe20000000000 */
[----:B------:R-:W-:Y:S01]  /*19be0*/  FSEL R21, R33, -INF , !P2 ;  /* 0xff80000021157808 */ /* 0x000fe20005000000 */
[----:B------:R-:W-:Y:S01]  /*19bf0*/  VIADD R33, R6, 0xffffffe1 ;  /* 0xffffffe106217836 */ /* 0x000fe20000000000 */
[C---:B------:R-:W-:Y:S02]  /*19c00*/  ISETP.GE.AND P4, PT, R19.reuse, R0, PT ;  /* 0x000000001300720c */ /* 0x040fe40003f86270 */
[----:B------:R-:W-:Y:S02]  /*19c10*/  ISETP.GE.AND P2, PT, R19, R2, PT ;  /* 0x000000021300720c */ /* 0x000fe40003f46270 */
        /* <DEDUP_REMOVED lines=8> */
[----:B------:R-:W-:Y:S01]  /*19ca0*/  VIADD R33, R6, 0xffffffe9 ;  /* 0xffffffe906217836 */ /* 0x000fe20000000000 */
[----:B------:R-:W-:Y:S02]  /*19cb0*/  FSEL R235, R235, -INF , !P5 ;  /* 0xff800000ebeb7808 */ /* 0x000fe40006800000 */
[----:B------:R-:W-:Y:S02]  /*19cc0*/  FSEL R201, R201, -INF , !P3 ;  /* 0xff800000c9c97808 */ /* 0x000fe40005800000 */
[----:B------:R-:W-:Y:S02]  /*19cd0*/  FSEL R225, R225, -INF , !P4 ;  /* 0xff800000e1e17808 */ /* 0x000fe40006000000 */
[----:B------:R-:W-:Y:S02]  /*19ce0*/  FSEL R209, R209, -INF , !P2 ;  /* 0xff800000d1d17808 */ /* 0x000fe40005000000 */
[----:B------:R-:W-:-:S02]  /*19cf0*/  FMNMX3.FTZ R4, R35, R27, R25, !PT ;  /* 0x0000001b23047276 */ /* 0x000fc40007810019 */
[C---:B------:R-:W-:Y:S02]  /*19d00*/  ISETP.GE.AND P5, PT, R37.reuse, R0, PT ;  /* 0x000000002500720c */ /* 0x040fe40003fa6270 */
[----:B------:R-:W-:Y:S01]  /*19d10*/  ISETP.GE.AND P3, PT, R37, R2, PT ;  /* 0x000000022500720c */ /* 0x000fe20003f66270 */
[C---:B------:R-:W-:Y:S01]  /*19d20*/  VIADD R37, R6.reuse, 0xfffffff0 ;  /* 0xfffffff006257836 */ /* 0x040fe20000000000 */
[C---:B------:R-:W-:Y:S02]  /*19d30*/  ISETP.GE.AND P4, PT, R33.reuse, R0, PT ;  /* 0x000000002100720c */ /* 0x040fe40003f86270 */
[----:B------:R-:W-:Y:S01]  /*19d40*/  ISETP.GE.AND P2, PT, R33, R2, PT ;  /* 0x000000022100720c */ /* 0x000fe20003f46270 */
[----:B------:R-:W-:Y:S01]  /*19d50*/  VIADD R33, R6, 0xfffffff1 ;  /* 0xfffffff106217836 */ /* 0x000fe20000000000 */
[----:B------:R-:W-:Y:S02]  /*19d60*/  FMNMX3.FTZ R4, R4, R29, R15, !PT ;  /* 0x0000001d04047276 */ /* 0x000fe4000781000f */
[----:B------:R-:W-:-:S02]  /*19d70*/  FSEL R203, R203, -INF , !P5 ;  /* 0xff800000cbcb7808 */ /* 0x000fc40006800000 */
[----:B------:R-:W-:Y:S02]  /*19d80*/  FSEL R183, R183, -INF , !P3 ;  /* 0xff800000b7b77808 */ /* 0x000fe40005800000 */
[----:B------:R-:W-:Y:S02]  /*19d90*/  FSEL R215, R215, -INF , !P4 ;  /* 0xff800000d7d77808 */ /* 0x000fe40006000000 */
[----:B------:R-:W-:Y:S02]  /*19da0*/  FSEL R181, R181, -INF , !P2 ;  /* 0xff800000b5b57808 */ /* 0x000fe40005000000 */
[C---:B------:R-:W-:Y:S02]  /*19db0*/  ISETP.GE.AND P5, PT, R37.reuse, R0, PT ;  /* 0x000000002500720c */ /* 0x040fe40003fa6270 */
[----:B------:R-:W-:Y:S01]  /*19dc0*/  ISETP.GE.AND P3, PT, R37, R2, PT ;  /* 0x000000022500720c */ /* 0x000fe20003f66270 */
[----:B------:R-:W-:Y:S01]  /*19dd0*/  VIADD R37, R6, 0xfffffff8 ;  /* 0xfffffff806257836 */ /* 0x000fe20000000000 */
[----:B------:R-:W-:-:S02]  /*19de0*/  ISETP.GE.AND P4, PT, R33, R0, PT ;  /* 0x000000002100720c */ /* 0x000fc40003f86270 */
[----:B------:R-:W-:Y:S01]  /*19df0*/  ISETP.GE.AND P2, PT, R33, R2, PT ;  /* 0x000000022100720c */ /* 0x000fe20003f46270 */
[----:B------:R-:W-:Y:S01]  /*19e00*/  VIADD R33, R6, 0xfffffff9 ;  /* 0xfffffff906217836 */ /* 0x000fe20000000000 */
[----:B------:R-:W-:Y:S02]  /*19e10*/  FMNMX3.FTZ R4, R4, R13, R23, !PT ;  /* 0x0000000d04047276 */ /* 0x000fe40007810017 */
[----:B------:R-:W-:Y:S02]  /*19e20*/  FMNMX3.FTZ R6, R57, R7, R5, !PT ;  /* 0x0000000739067276 */ /* 0x000fe40007810005 */
[----:B------:R-:W-:Y:S02]  /*19e30*/  FMNMX3.FTZ R4, R4, R11, R235, !PT ;  /* 0x0000000b04047276 */ /* 0x000fe400078100eb */
[----:B------:R-:W-:Y:S02]  /*19e40*/  FMNMX3.FTZ R6, R6, R31, R9, !PT ;  /* 0x0000001f06067276 */ /* 0x000fe40007810009 */
[----:B------:R-:W-:-:S02]  /*19e50*/  FSEL R223, R223, -INF , !P5 ;  /* 0xff800000dfdf7808 */ /* 0x000fc40006800000 */
[----:B------:R-:W-:Y:S02]  /*19e60*/  ISETP.GE.AND P5, PT, R37, R0, PT ;  /* 0x000000002500720c */ /* 0x000fe40003fa6270 */
[----:B------:R-:W-:Y:S02]  /*19e70*/  FMNMX3.FTZ R4, R4, R225, R203, !PT ;  /* 0x000000e104047276 */ /* 0x000fe400078100cb */
[----:B------:R-:W-:Y:S02]  /*19e80*/  FMNMX3.FTZ R6, R6, R21, R19, !PT ;  /* 0x0000001506067276 */ /* 0x000fe40007810013 */
[----:B------:R-:W-:Y:S02]  /*19e90*/  FSEL R221, R221, -INF , !P4 ;  /* 0xff800000dddd7808 */ /* 0x000fe40006000000 */
[----:B------:R-:W-:Y:S02]  /*19ea0*/  FSEL R213, R213, -INF , !P5 ;  /* 0xff800000d5d57808 */ /* 0x000fe40006800000 */
[----:B------:R-:W-:-:S02]  /*19eb0*/  FMNMX3.FTZ R4, R4, R215, R223, !PT ;  /* 0x000000d704047276 */ /* 0x000fc400078100df */
[----:B------:R-:W-:Y:S02]  /*19ec0*/  FMNMX3.FTZ R6, R6, R17, R201, !PT ;  /* 0x0000001106067276 */ /* 0x000fe400078100c9 */
[----:B------:R-:W-:Y:S02]  /*19ed0*/  FSEL R211, R211, -INF , !P3 ;  /* 0xff800000d3d37808 */ /* 0x000fe40005800000 */
[----:B------:R-:W-:Y:S02]  /*19ee0*/  ISETP.GE.AND P4, PT, R37, R2, PT ;  /* 0x000000022500720c */ /* 0x000fe40003f86270 */
[----:B------:R-:W-:Y:S02]  /*19ef0*/  ISETP.GE.AND P3, PT, R33, R0, PT ;  /* 0x000000002100720c */ /* 0x000fe40003f66270 */
[----:B------:R-:W-:Y:S02]  /*19f00*/  FMNMX3.FTZ R37, R4, R221, R213, !PT ;  /* 0x000000dd04257276 */ /* 0x000fe400078100d5 */
[----:B------:R-:W-:-:S02]  /*19f10*/  FMNMX3.FTZ R4, R6, R209, R183, !PT ;  /* 0x000000d106047276 */ /* 0x000fc400078100b7 */
[----:B------:R-:W-:Y:S02]  /*19f20*/  FSEL R212, R212, -INF , !P3 ;  /* 0xff800000d4d47808 */ /* 0x000fe40005800000 */
[----:B------:R-:W-:Y:S02]  /*19f30*/  ISETP.GE.AND P3, PT, R33, R2, PT ;  /* 0x000000022100720c */ /* 0x000fe40003f66270 */
[----:B------:R-:W-:Y:S02]  /*19f40*/  FSEL R207, R207, -INF , !P2 ;  /* 0xff800000cfcf7808 */ /* 0x000fe40005000000 */
[----:B------:R-:W-:Y:S02]  /*19f50*/  FSEL R206, R206, -INF , !P4 ;  /* 0xff800000cece7808 */ /* 0x000fe40006000000 */
[----:B------:R-:W-:Y:S02]  /*19f60*/  FMNMX3.FTZ R4, R4, R181, R211, !PT ;  /* 0x000000b504047276 */ /* 0x000fe400078100d3 */
[----:B------:R-:W-:-:S02]  /*19f70*/  FMNMX.FTZ R6, R212, R37, !PT ;  /* 0x00000025d4067209 */ /* 0x000fc40007810000 */
[----:B------:R-:W-:Y:S02]  /*19f80*/  FSEL R205, R205, -INF , !P3 ;  /* 0xff800000cdcd7808 */ /* 0x000fe40005800000 */
[----:B------:R-:W-:Y:S01]  /*19f90*/  FMNMX3.FTZ R4, R4, R207, R206, !PT ;  /* 0x000000cf04047276 */ /* 0x000fe200078100ce */
[----:B------:R-:W1:Y:S03]  /*19fa0*/  SHFL.BFLY PT, R37, R6, 0x2, 0x1f ;  /* 0x0c401f0006257f89 */ /* 0x000e6600000e0000 */
[----:B------:R-:W-:-:S05]  /*19fb0*/  FMNMX.FTZ R10, R205, R4, !PT ;  /* 0x00000004cd0a7209 */ /* 0x000fca0007810000 */
[----:B------:R-:W2:Y:S01]  /*19fc0*/  SHFL.BFLY PT, R33, R10, 0x2, 0x1f ;  /* 0x0c401f000a217f89 */ /* 0x000ea200000e0000 */
[----:B-1----:R-:W-:Y:S02]  /*19fd0*/  FMNMX.FTZ R37, R6, R37, !PT ;  /* 0x0000002506257209 */ /* 0x002fe40007810000 */
[----:B------:R-:W-:-:S03]  /*19fe0*/  LOP3.LUT R6, R216, 0x8, RZ, 0xc0, !PT ;  /* 0x00000008d8067812 */ /* 0x000fc600078ec0ff */
[----:B------:R-:W1:Y:S01]  /*19ff0*/  SHFL.BFLY PT, R164, R37, 0x1, 0x1f ;  /* 0x0c201f0025a47f89 */ /* 0x000e6200000e0000 */
[----:B------:R-:W-:Y:S02]  /*1a000*/  LOP3.LUT R6, R167, R6, RZ, 0x3c, !PT ;  /* 0x00000006a7067212 */ /* 0x000fe400078e3cff */
[----:B--2---:R-:W-:Y:S02]  /*1a010*/  FMNMX.FTZ R33, R10, R33, !PT ;  /* 0x000000210a217209 */ /* 0x004fe40007810000 */
[----:B------:R-:W-:-:S03]  /*1a020*/  LOP3.LUT R219, R6, 0x200, R3, 0xf8, !PT ;  /* 0x0000020006db7812 */ /* 0x000fc600078ef803 */
[----:B------:R-:W2:Y:S01]  /*1a030*/  SHFL.BFLY PT, R4, R33, 0x1, 0x1f ;  /* 0x0c201f0021047f89 */ /* 0x000ea200000e0000 */
[----:B------:R-:W-:-:S05]  /*1a040*/  LEA R219, R219, UR6, 0x1 ;  /* 0x00000006dbdb7c11 */ /* 0x000fca000f8e08ff */
[----:B------:R-:W-:Y:S01]  /*1a050*/  IMAD.IADD R199, R8, 0x1, R219 ;  /* 0x0000000108c77824 */ /* 0x000fe200078e02db */
[----:B------:R-:W-:Y:S01]  /*1a060*/  LDSM.16.MT88.4 R156, [R219+0x10000] ;  /* 0x01000000db9c783b */ /* 0x000fe20000004200 */
[----:B------:R-:W-:-:S03]  /*1a070*/  VIADD R198, R219, 0x10040 ;  /* 0x00010040dbc67836 */ /* 0x000fc60000000000 */
[----:B------:R-:W4:Y:S04]  /*1a080*/  LDSM.16.MT88.4 R148, [R199+0x10000] ;  /* 0x01000000c794783b */ /* 0x000f280000004200 */
[----:B------:R-:W5:Y:S01]  /*1a090*/  LDSM.16.MT88.4 R48, [R199+0x12000] ;  /* 0x01200000c730783b */ /* 0x000f620000004200 */
[----:B-1----:R-:W-:-:S03]  /*1a0a0*/  FMNMX.FTZ R164, R37, R164, !PT ;  /* 0x000000a425a47209 */ /* 0x002fc60007810000 */
[----:B------:R-:W1:Y:S01]  /*1a0b0*/  LDSM.16.MT88.4 R80, [R199+0x14000] ;  /* 0x01400000c750783b */ /* 0x000e620000004200 */
[C---:B------:R-:W-:Y:S01]  /*1a0c0*/  FSETP.NEU.FTZ.AND P2, PT, R164.reuse, -INF , PT ;  /* 0xff800000a400780b */ /* 0x040fe20003f5d000 */
[----:B---3--:R-:W-:Y:S02]  /*1a0d0*/  FMUL.FTZ R214, R164, UR4 ;  /* 0x00000004a4d67c20 */ /* 0x008fe40008410000 */
[----:B------:R-:W3:Y:S01]  /*1a0e0*/  LDSM.16.MT88.4 R112, [R199+0x16000] ;  /* 0x01600000c770783b */ /* 0x000ee20000004200 */
[----:B--2---:R-:W-:Y:S01]  /*1a0f0*/  FMNMX.FTZ R3, R33, R4, !PT ;  /* 0x0000000421037209 */ /* 0x004fe20007810000 */
[----:B------:R-:W-:Y:S01]  /*1a100*/  VIADD R4, R219, 0x10000 ;  /* 0x00010000db047836 */ /* 0x000fe20000000000 */
[----:B------:R-:W-:Y:S01]  /*1a110*/  FSEL R214, R214, RZ, P2 ;  /* 0x000000ffd6d67208 */ /* 0x000fe20001000000 */
[----:B------:R-:W-:Y:S01]  /*1a120*/  LDSM.16.MT88.4 R40, [R219+0x12000] ;  /* 0x01200000db28783b */ /* 0x000fe20000004200 */
[C---:B------:R-:W-:Y:S01]  /*1a130*/  FSETP.NEU.FTZ.AND P2, PT, R3.reuse, -INF , PT ;  /* 0xff8000000300780b */ /* 0x040fe20003f5d000 */
[----:B------:R-:W-:Y:S01]  /*1a140*/  FMUL.FTZ R208, R3, UR4 ;  /* 0x0000000403d07c20 */ /* 0x000fe20008410000 */
[----:B------:R-:W-:Y:S01]  /*1a150*/  @P0 VIADD R198, R4, 0xffffffc0 ;  /* 0xffffffc004c60836 */ /* 0x000fe20000000000 */
[----:B------:R-:W-:Y:S01]  /*1a160*/  LDSM.16.MT88.4 R72, [R219+0x14000] ;  /* 0x01400000db48783b */ /* 0x000fe20000004200 */
[--C-:B------:R-:W-:Y:S01]  /*1a170*/  FFMA.FTZ R197, R35, UR4, -R214.reuse ;  /* 0x0000000423c57c23 */ /* 0x100fe200080108d6 */
[----:B------:R-:W-:Y:S01]  /*1a180*/  FFMA.FTZ R194, R27, UR4, -R214 ;  /* 0x000000041bc27c23 */ /* 0x000fe200080108d6 */
[----:B------:R-:W-:Y:S01]  /*1a190*/  FSEL R208, R208, RZ, P2 ;  /* 0x000000ffd0d07208 */ /* 0x000fe20001000000 */
[----:B------:R-:W-:Y:S01]  /*1a1a0*/  IMAD.IADD R196, R8, 0x1, R198 ;  /* 0x0000000108c47824 */ /* 0x000fe200078e02c6 */
[----:B------:R-:W2:Y:S01]  /*1a1b0*/  LDSM.16.MT88.4 R140, [R198] ;  /* 0x00000000c68c783b */ /* 0x000ea20000004200 */
[--C-:B------:R-:W-:Y:S01]  /*1a1c0*/  FFMA.FTZ R193, R25, UR4, -R214.reuse ;  /* 0x0000000419c17c23 */ /* 0x100fe200080108d6 */
[----:B------:R-:W-:Y:S01]  /*1a1d0*/  FFMA.FTZ R190, R29, UR4, -R214 ;  /* 0x000000041dbe7c23 */ /* 0x000fe200080108d6 */
[--C-:B------:R-:W-:Y:S01]  /*1a1e0*/  FFMA.FTZ R195, R57, UR4, -R208.reuse ;  /* 0x0000000439c37c23 */ /* 0x100fe200080108d0 */
[--C-:B------:R-:W-:Y:S01]  /*1a1f0*/  FFMA.FTZ R192, R7, UR4, -R208.reuse ;  /* 0x0000000407c07c23 */ /* 0x100fe200080108d0 */
[--C-:B------:R-:W-:Y:S01]  /*1a200*/  FFMA.FTZ R191, R5, UR4, -R208.reuse ;  /* 0x0000000405bf7c23 */ /* 0x100fe200080108d0 */
[----:B------:R-:W2:Y:S01]  /*1a210*/  LDSM.16.MT88.4 R132, [R196] ;  /* 0x00000000c484783b */ /* 0x000ea20000004200 */
[----:B------:R-:W-:Y:S01]  /*1a220*/  FFMA.FTZ R188, R31, UR4, -R208 ;  /* 0x000000041fbc7c23 */ /* 0x000fe200080108d0 */
[----:B------:R-:W-:Y:S01]  /*1a230*/  MUFU.EX2 R197, R197 ;  /* 0x000000c500c57308 */ /* 0x000fe20000000800 */
[--C-:B------:R-:W-:Y:S01]  /*1a240*/  FFMA.FTZ R189, R15, UR4, -R214.reuse ;  /* 0x000000040fbd7c23 */ /* 0x100fe200080108d6 */
[----:B------:R-:W2:Y:S01]  /*1a250*/  LDSM.16.MT88.4 R56, [R198+0x2000] ;  /* 0x00200000c638783b */ /* 0x000ea20000004200 */
[--C-:B------:R-:W-:Y:S01]  /*1a260*/  FFMA.FTZ R186, R13, UR4, -R214.reuse ;  /* 0x000000040dba7c23 */ /* 0x100fe200080108d6 */
[----:B------:R-:W4:Y:S01]  /*1a270*/  MUFU.EX2 R194, R194 ;  /* 0x000000c200c27308 */ /* 0x000f220000000800 */
[----:B------:R-:W-:Y:S01]  /*1a280*/  FFMA.FTZ R168, R11, UR4, -R214 ;  /* 0x000000040ba87c23 */ /* 0x000fe200080108d6 */
[----:B------:R-:W2:Y:S01]  /*1a290*/  LDSM.16.MT88.4 R64, [R196+0x2000] ;  /* 0x00200000c440783b */ /* 0x000ea20000004200 */
[----:B------:R-:W-:Y:S01]  /*1a2a0*/  FFMA.FTZ R187, R9, UR4, -R208 ;  /* 0x0000000409bb7c23 */ /* 0x000fe200080108d0 */
[----:B------:R-:W-:Y:S01]  /*1a2b0*/  MUFU.EX2 R193, R193 ;  /* 0x000000c100c17308 */ /* 0x000fe20000000800 */
[----:B------:R-:W-:Y:S01]  /*1a2c0*/  FFMA.FTZ R185, R23, UR4, -R214 ;  /* 0x0000000417b97c23 */ /* 0x000fe200080108d6 */
[----:B------:R-:W2:Y:S01]  /*1a2d0*/  LDSM.16.MT88.4 R88, [R198+0x4000] ;  /* 0x00400000c658783b */ /* 0x000ea20000004200 */
[--C-:B------:R-:W-:Y:S01]  /*1a2e0*/  FFMA.FTZ R184, R21, UR4, -R208.reuse ;  /* 0x0000000415b87c23 */ /* 0x100fe200080108d0 */
[----:B------:R-:W5:Y:S01]  /*1a2f0*/  MUFU.EX2 R190, R190 ;  /* 0x000000be00be7308 */ /* 0x000f620000000800 */
[--C-:B------:R-:W-:Y:S01]  /*1a300*/  FFMA.FTZ R171, R19, UR4, -R208.reuse ;  /* 0x0000000413ab7c23 */ /* 0x100fe200080108d0 */
[----:B------:R-:W2:Y:S01]  /*1a310*/  LDSM.16.MT88.4 R96, [R196+0x4000] ;  /* 0x00400000c460783b */ /* 0x000ea20000004200 */
[----:B------:R-:W-:Y:S01]  /*1a320*/  FFMA.FTZ R166, R17, UR4, -R208 ;  /* 0x0000000411a67c23 */ /* 0x000fe200080108d0 */
[----:B------:R-:W-:Y:S01]  /*1a330*/  MUFU.EX2 R195, R195 ;  /* 0x000000c300c37308 */ /* 0x000fe20000000800 */
[--C-:B------:R-:W-:Y:S01]  /*1a340*/  FFMA.FTZ R200, R235, UR4, -R214.reuse ;  /* 0x00000004ebc87c23 */ /* 0x100fe200080108d6 */
[----:B------:R-:W2:Y:S01]  /*1a350*/  LDSM.16.MT88.4 R104, [R219+0x16000] ;  /* 0x01600000db68783b */ /* 0x000ea20000004200 */
[----:B----4-:R-:W-:Y:S01]  /*1a360*/  F2FP.BF16.F32.PACK_AB R128, R194, R197 ;  /* 0x000000c5c280723e */ /* 0x010fe200000010ff */
[----:B------:R-:W4:Y:S01]  /*1a370*/  MUFU.EX2 R192, R192 ;  /* 0x000000c000c07308 */ /* 0x000f220000000800 */
[----:B------:R-:W-:Y:S01]  /*1a380*/  FFMA.FTZ R202, R203, UR4, -R214 ;  /* 0x00000004cbca7c23 */ /* 0x000fe200080108d6 */
[----:B------:R-:W2:Y:S01]  /*1a390*/  LDSM.16.MT88.4 R120, [R198+0x6000] ;  /* 0x00600000c678783b */ /* 0x000ea20000004200 */
[--C-:B------:R-:W-:Y:S01]  /*1a3a0*/  FFMA.FTZ R210, R201, UR4, -R208.reuse ;  /* 0x00000004c9d27c23 */ /* 0x100fe200080108d0 */
[----:B------:R-:W-:Y:S01]  /*1a3b0*/  MUFU.EX2 R191, R191 ;  /* 0x000000bf00bf7308 */ /* 0x000fe20000000800 */
[--C-:B------:R-:W-:Y:S01]  /*1a3c0*/  FFMA.FTZ R209, R209, UR4, -R208.reuse ;  /* 0x00000004d1d17c23 */ /* 0x100fe200080108d0 */
[----:B------:R-:W2:Y:S01]  /*1a3d0*/  LDSM.16.MT88.4 R4, [R196+0x6000] ;  /* 0x00600000c404783b */ /* 0x000ea20000004200 */
[----:B-----5:R-:W-:Y:S01]  /*1a3e0*/  F2FP.BF16.F32.PACK_AB R130, R190, R193 ;  /* 0x000000c1be82723e */ /* 0x020fe200000010ff */
[----:B------:R-:W5:Y:S01]  /*1a3f0*/  MUFU.EX2 R188, R188 ;  /* 0x000000bc00bc7308 */ /* 0x000f620000000800 */
[----:B------:R-:W-:Y:S01]  /*1a400*/  FFMA.FTZ R204, R183, UR4, -R208 ;  /* 0x00000004b7cc7c23 */ /* 0x000fe200080108d0 */
[----:B------:R-:W2:Y:S01]  /*1a410*/  LDSM.16.MT88.4 R12, [R199+0x10800] ;  /* 0x01080000c70c783b */ /* 0x000ea20000004200 */
[----:B------:R-:W-:Y:S01]  /*1a420*/  FFMA.FTZ R225, R225, UR4, -R214 ;  /* 0x00000004e1e17c23 */ /* 0x000fe200080108d6 */
[----:B------:R-:W-:Y:S01]  /*1a430*/  MUFU.EX2 R189, R189 ;  /* 0x000000bd00bd7308 */ /* 0x000fe20000000800 */
[----:B------:R-:W-:Y:S01]  /*1a440*/  FFMA.FTZ R207, R207, UR4, -R208 ;  /* 0x00000004cfcf7c23 */ /* 0x000fe200080108d0 */
[----:B------:R-:W2:Y:S01]  /*1a450*/  LDSM.16.MT88.4 R8, [R199+0x12800] ;  /* 0x01280000c708783b */ /* 0x000ea20000004200 */
[----:B----4-:R-:W-:Y:S01]  /*1a460*/  F2FP.BF16.F32.PACK_AB R129, R192, R195 ;  /* 0x000000c3c081723e */ /* 0x010fe200000010ff */
[----:B------:R-:W4:Y:S01]  /*1a470*/  MUFU.EX2 R186, R186 ;  /* 0x000000ba00ba7308 */ /* 0x000f220000000800 */
[----:B------:R-:W-:Y:S01]  /*1a480*/  FFMA.FTZ R243, R212, UR4, -R214 ;  /* 0x00000004d4f37c23 */ /* 0x000fe200080108d6 */
[----:B------:R-:W4:Y:S01]  /*1a490*/  LDSM.16.MT88.4 R16, [R199+0x16800] ;  /* 0x01680000c710783b */ /* 0x000f220000004200 */
[----:B------:R-:W-:Y:S01]  /*1a4a0*/  FADD.FTZ R194, R197, R194 ;  /* 0x000000c2c5c27221 */ /* 0x000fe20000010000 */
[----:B------:R-:W-:Y:S01]  /*1a4b0*/  MUFU.EX2 R185, R185 ;  /* 0x000000b900b97308 */ /* 0x000fe20000000800 */
[----:B------:R-:W-:Y:S01]  /*1a4c0*/  FADD.FTZ R192, R195, R192 ;  /* 0x000000c0c3c07221 */ /* 0x000fe20000010000 */
[----:B-----5:R-:W-:Y:S01]  /*1a4d0*/  F2FP.BF16.F32.PACK_AB R131, R188, R191 ;  /* 0x000000bfbc83723e */ /* 0x020fe200000010ff */
[----:B------:R-:W5:Y:S01]  /*1a4e0*/  LDSM.16.MT88.4 R20, [R199+0x14800] ;  /* 0x01480000c714783b */ /* 0x000f620000004200 */
[----:B------:R-:W-:Y:S01]  /*1a4f0*/  MUFU.EX2 R168, R168 ;  /* 0x000000a800a87308 */ /* 0x000fe20000000800 */
[----:B------:R-:W-:Y:S01]  /*1a500*/  FADD.FTZ R193, R193, R194 ;  /* 0x000000c2c1c17221 */ /* 0x000fe20000010000 */
[----:B------:R-:W-:Y:S01]  /*1a510*/  FADD.FTZ R191, R191, R192 ;  /* 0x000000c0bfbf7221 */ /* 0x000fe20000010000 */
[----:B------:R-:W-:Y:S01]  /*1a520*/  LDSM.16.MT88.4 R24, [R219+0x14800] ;  /* 0x01480000db18783b */ /* 0x000fe20000004200 */
[----:B------:R-:W-:Y:S01]  /*1a530*/  MUFU.EX2 R187, R187 ;  /* 0x000000bb00bb7308 */ /* 0x000fe20000000800 */
[----:B------:R-:W-:Y:S01]  /*1a540*/  HMMA.16816.F32.BF16 R152, R128, R148, RZ ;  /* 0x000000948098723c */ /* 0x000fe200000418ff */
[----:B------:R-:W-:Y:S01]  /*1a550*/  FADD.FTZ R190, R190, R193 ;  /* 0x000000c1bebe7221 */ /* 0x000fe20000010000 */
[----:B------:R-:W-:Y:S01]  /*1a560*/  LDSM.16.MT88.4 R28, [R196+0x2800] ;  /* 0x00280000c41c783b */ /* 0x000fe20000004200 */
[----:B------:R-:W4:Y:S01]  /*1a570*/  MUFU.EX2 R184, R184 ;  /* 0x000000b800b87308 */ /* 0x000f220000000800 */
[----:B------:R-:W-:-:S02]  /*1a580*/  FADD.FTZ R188, R188, R191 ;  /* 0x000000bfbcbc7221 */ /* 0x000fc40000010000 */
[----:B------:R-:W-:Y:S01]  /*1a590*/  LDSM.16.MT88.4 R176, [R198+0x800] ;  /* 0x00080000c6b0783b */ /* 0x000fe20000004200 */
[----:B------:R-:W-:Y:S01]  /*1a5a0*/  MUFU.EX2 R171, R171 ;  /* 0x000000ab00ab7308 */ /* 0x000fe20000000800 */
[C---:B------:R-:W-:Y:S02]  /*1a5b0*/  HMMA.16816.F32.BF16 R44, R128.reuse, R48, RZ ;  /* 0x00000030802c723c */ /* 0x040fe400000418ff */
[----:B------:R-:W-:Y:S01]  /*1a5c0*/  LDSM.16.MT88.4 R172, [R196+0x800] ;  /* 0x00080000c4ac783b */ /* 0x000fe20000004200 */
[----:B------:R-:W5:Y:S03]  /*1a5d0*/  MUFU.EX2 R166, R166 ;  /* 0x000000a600a67308 */ /* 0x000f660000000800 */
[----:B------:R-:W-:Y:S01]  /*1a5e0*/  LDSM.16.MT88.4 R32, [R198+0x2800] ;  /* 0x00280000c620783b */ /* 0x000fe20000004200 */
[----:B------:R-:W-:Y:S01]  /*1a5f0*/  MUFU.EX2 R200, R200 ;  /* 0x000000c800c87308 */ /* 0x000fe20000000800 */
[C---:B------:R-:W-:Y:S03]  /*1a600*/  HMMA.16816.F32.BF16 R148, R128.reuse, R150, RZ ;  /* 0x000000968094723c */ /* 0x040fe600000418ff */
[----:B------:R-:W5:Y:S04]  /*1a610*/  MUFU.EX2 R203, R225 ;  /* 0x000000e100cb7308 */ /* 0x000f680000000800 */
[----:B------:R-:W-:Y:S01]  /*1a620*/  MUFU.EX2 R202, R202 ;  /* 0x000000ca00ca7308 */ /* 0x000fe20000000800 */
[C---:B------:R-:W-:Y:S03]  /*1a630*/  HMMA.16816.F32.BF16 R48, R128.reuse, R50, RZ ;  /* 0x000000328030723c */ /* 0x040fe600000418ff */
[----:B------:R-:W-:Y:S04]  /*1a640*/  MUFU.EX2 R210, R210 ;  /* 0x000000d200d27308 */ /* 0x000fe80000000800 */
[----:B------:R-:W5:Y:S01]  /*1a650*/  MUFU.EX2 R209, R209 ;  /* 0x000000d100d17308 */ /* 0x000f620000000800 */
[C---:B-1----:R-:W-:Y:S03]  /*1a660*/  HMMA.16816.F32.BF16 R76, R128.reuse, R80, RZ ;  /* 0x00000050804c723c */ /* 0x042fe600000418ff */
[----:B------:R-:W-:Y:S04]  /*1a670*/  MUFU.EX2 R204, R204 ;  /* 0x000000cc00cc7308 */ /* 0x000fe80000000800 */
[----:B------:R-:W-:Y:S01]  /*1a680*/  MUFU.EX2 R243, R243 ;  /* 0x000000f300f37308 */ /* 0x000fe20000000800 */
[C---:B---3--:R-:W-:Y:S08]  /*1a690*/  HMMA.16816.F32.BF16 R108, R128.reuse, R112, RZ ;  /* 0x00000070806c723c */ /* 0x048ff000000418ff */
[C---:B------:R-:W-:Y:S08]  /*1a6a0*/  HMMA.16816.F32.BF16 R160, R128.reuse, R156, RZ ;  /* 0x0000009c80a0723c */ /* 0x040ff000000418ff */
[C---:B--2---:R-:W-:Y:S08]  /*1a6b0*/  HMMA.16816.F32.BF16 R144, R128.reuse, R140, RZ ;  /* 0x0000008c8090723c */ /* 0x044ff000000418ff */
        /* <DEDUP_REMOVED lines=23> */
[----:B----4-:R-:W-:Y:S01]  /*1a830*/  F2FP.BF16.F32.PACK_AB R4, R186, R189 ;  /* 0x000000bdba04723e */ /* 0x010fe200000010ff */
[----:B------:R-:W-:Y:S01]  /*1a840*/  FADD.FTZ R189, R189, R190 ;  /* 0x000000bebdbd7221 */ /* 0x000fe20000010000 */
[----:B------:R-:W-:Y:S01]  /*1a850*/  F2FP.BF16.F32.PACK_AB R5, R184, R187 ;  /* 0x000000bbb805723e */ /* 0x000fe200000010ff */
[----:B------:R-:W-:-:S02]  /*1a860*/  FADD.FTZ R187, R187, R188 ;  /* 0x000000bcbbbb7221 */ /* 0x000fc40000010000 */
[----:B------:R-:W-:Y:S02]  /*1a870*/  FADD.FTZ R186, R186, R189 ;  /* 0x000000bdbaba7221 */ /* 0x000fe40000010000 */
[----:B------:R-:W-:Y:S01]  /*1a880*/  HMMA.16816.F32.BF16 R128, R128, R6, RZ ;  /* 0x000000068080723c */ /* 0x000fe200000418ff */
[----:B------:R-:W-:Y:S01]  /*1a890*/  F2FP.BF16.F32.PACK_AB R6, R168, R185 ;  /* 0x000000b9a806723e */ /* 0x000fe200000010ff */
[----:B------:R-:W-:Y:S01]  /*1a8a0*/  FADD.FTZ R184, R184, R187 ;  /* 0x000000bbb8b87221 */ /* 0x000fe20000010000 */
[----:B-----5:R-:W-:-:S07]  /*1a8b0*/  F2FP.BF16.F32.PACK_AB R7, R166, R171 ;  /* 0x000000aba607723e */ /* 0x020fce00000010ff */
[C---:B------:R-:W-:Y:S08]  /*1a8c0*/  HMMA.16816.F32.BF16 R152, R4.reuse, R12, R152 ;  /* 0x0000000c0498723c */ /* 0x040ff00000041898 */
        /* <DEDUP_REMOVED lines=26> */
[C---:B--2---:R-:W-:Y:S08]  /*1aa70*/  HMMA.16816.F32.BF16 R116, R4.reuse, R8, R116 ;  /* 0x000000080474723c */ /* 0x044ff00000041874 */
[C---:B------:R-:W-:Y:S01]  /*1aa80*/  HMMA.16816.F32.BF16 R120, R4.reuse, R10, R120 ;  /* 0x0000000a0478723c */ /* 0x040fe20000041878 */
[----:B------:R-:W2:Y:S07]  /*1aa90*/  LDSM.16.MT88.4 R8, [R199+0x17000] ;  /* 0x01700000c708783b */ /* 0x000eae0000004200 */
[----:B------:R-:W-:Y:S01]  /*1aaa0*/  HMMA.16816.F32.BF16 R60, R4, R28, R60 ;  /* 0x0000001c043c723c */ /* 0x000fe2000004183c */
[----:B------:R-:W-:Y:S01]  /*1aab0*/  FFMA.FTZ R28, R215, UR4, -R214 ;  /* 0x00000004d71c7c23 */ /* 0x000fe200080108d6 */
[----:B------:R-:W-:-:S02]  /*1aac0*/  FFMA.FTZ R215, R181, UR4, -R208 ;  /* 0x00000004b5d77c23 */ /* 0x000fc400080108d0 */
[----:B------:R-:W-:Y:S01]  /*1aad0*/  LDSM.16.MT88.4 R180, [R219+0x11000] ;  /* 0x01100000dbb4783b */ /* 0x000fe20000004200 */
[----:B------:R4:W3:Y:S03]  /*1aae0*/  MUFU.EX2 R201, R28 ;  /* 0x0000001c00c97308 */ /* 0x0008e60000000800 */
[C---:B------:R-:W-:Y:S01]  /*1aaf0*/  HMMA.16816.F32.BF16 R144, R4.reuse, R176, R144 ;  /* 0x000000b00490723c */ /* 0x040fe20000041890 */
[----:B------:R-:W1:Y:S07]  /*1ab00*/  MUFU.EX2 R215, R215 ;  /* 0x000000d700d77308 */ /* 0x000e6e0000000800 */
        /* <DEDUP_REMOVED lines=12> */
[----:B------:R-:W4:Y:S07]  /*1abd0*/  LDSM.16.MT88.4 R20, [R199+0x11000] ;  /* 0x01100000c714783b */ /* 0x000f2e0000004200 */
[C---:B-----5:R-:W-:Y:S08]  /*1abe0*/  HMMA.16816.F32.BF16 R124, R4.reuse, R24, R124 ;  /* 0x00000018047c723c */ /* 0x060ff0000004187c */
[----:B------:R-:W-:Y:S01]  /*1abf0*/  HMMA.16816.F32.BF16 R128, R4, R26, R128 ;  /* 0x0000001a0480723c */ /* 0x000fe20000041880 */
[----:B------:R-:W-:Y:S01]  /*1ac00*/  F2FP.BF16.F32.PACK_AB R4, R203, R200 ;  /* 0x000000c8cb04723e */ /* 0x000fe200000010ff */
[----:B------:R-:W-:Y:S01]  /*1ac10*/  LDSM.16.MT88.4 R24, [R219+0x15000] ;  /* 0x01500000db18783b */ /* 0x000fe20000004200 */
[----:B------:R-:W-:-:S02]  /*1ac20*/  F2FP.BF16.F32.PACK_AB R5, R209, R210 ;  /* 0x000000d2d105723e */ /* 0x000fc400000010ff */
[----:B---3--:R-:W-:Y:S02]  /*1ac30*/  F2FP.BF16.F32.PACK_AB R6, R201, R202 ;  /* 0x000000cac906723e */ /* 0x008fe400000010ff */
[----:B-1----:R-:W-:-:S07]  /*1ac40*/  F2FP.BF16.F32.PACK_AB R7, R215, R204 ;  /* 0x000000ccd707723e */ /* 0x002fce00000010ff */
[C---:B------:R-:W-:Y:S08]  /*1ac50*/  HMMA.16816.F32.BF16 R44, R4.reuse, R16, R44 ;  /* 0x00000010042c723c */ /* 0x040ff0000004182c */
        /* <DEDUP_REMOVED lines=8> */
[C---:B----4-:R-:W-:Y:S08]  /*1ace0*/  HMMA.16816.F32.BF16 R152, R4.reuse, R20, R152 ;  /* 0x000000140498723c */ /* 0x050ff00000041898 */
[C---:B------:R-:W-:Y:S01]  /*1acf0*/  HMMA.16816.F32.BF16 R148, R4.reuse, R22, R148 ;  /* 0x000000160494723c */ /* 0x040fe20000041894 */
[----:B------:R-:W4:Y:S07]  /*1ad00*/  LDSM.16.MT88.4 R20, [R198+0x5000] ;  /* 0x00500000c614783b */ /* 0x000f2e0000004200 */
[C---:B-1----:R-:W-:Y:S08]  /*1ad10*/  HMMA.16816.F32.BF16 R36, R4.reuse, R16, R36 ;  /* 0x000000100424723c */ /* 0x042ff00000041824 */
[C---:B------:R-:W-:Y:S01]  /*1ad20*/  HMMA.16816.F32.BF16 R40, R4.reuse, R18, R40 ;  /* 0x000000120428723c */ /* 0x040fe20000041828 */
[----:B------:R-:W1:Y:S07]  /*1ad30*/  LDSM.16.MT88.4 R16, [R198+0x7000] ;  /* 0x00700000c610783b */ /* 0x000e6e0000004200 */
        /* <DEDUP_REMOVED lines=10> */
[----:B------:R-:W-:Y:S01]  /*1ade0*/  FFMA.FTZ R183, R211, UR4, -R208 ;  /* 0x00000004d3b77c23 */ /* 0x000fe200080108d0 */
[----:B------:R-:W-:-:S05]  /*1adf0*/  FFMA.FTZ R182, R213, UR4, -R214 ;  /* 0x00000004d5b67c23 */ /* 0x000fca00080108d6 */
[----:B------:R-:W-:Y:S01]  /*1ae00*/  MUFU.EX2 R183, R183 ;  /* 0x000000b700b77308 */ /* 0x000fe20000000800 */
[C---:B------:R-:W-:Y:S01]  /*1ae10*/  HMMA.16816.F32.BF16 R60, R4.reuse, R28, R60 ;  /* 0x0000001c043c723c */ /* 0x040fe2000004183c */
[--C-:B------:R-:W-:Y:S01]  /*1ae20*/  FFMA.FTZ R28, R206, UR4, -R208.reuse ;  /* 0x00000004ce1c7c23 */ /* 0x100fe200080108d0 */
[----:B------:R-:W-:Y:S01]  /*1ae30*/  FFMA.FTZ R208, R205, UR4, -R208 ;  /* 0x00000004cdd07c23 */ /* 0x000fe200080108d0 */
[----:B------:R-:W-:Y:S04]  /*1ae40*/  MUFU.EX2 R182, R182 ;  /* 0x000000b600b67308 */ /* 0x000fe80000000800 */
[----:B------:R-:W-:Y:S01]  /*1ae50*/  MUFU.EX2 R206, R207 ;  /* 0x000000cf00ce7308 */ /* 0x000fe20000000800 */
[C---:B------:R-:W-:Y:S01]  /*1ae60*/  HMMA.16816.F32.BF16 R160, R4.reuse, R180, R160 ;  /* 0x000000b404a0723c */ /* 0x040fe200000418a0 */
[--C-:B------:R-:W-:Y:S01]  /*1ae70*/  FFMA.FTZ R180, R223, UR4, -R214.reuse ;  /* 0x00000004dfb47c23 */ /* 0x100fe200080108d6 */
[----:B------:R-:W-:Y:S01]  /*1ae80*/  FFMA.FTZ R181, R221, UR4, -R214 ;  /* 0x00000004ddb57c23 */ /* 0x000fe200080108d6 */
[----:B------:R4:W-:Y:S04]  /*1ae90*/  MUFU.EX2 R205, R28 ;  /* 0x0000001c00cd7308 */ /* 0x0009e80000000800 */
[----:B------:R-:W-:Y:S01]  /*1aea0*/  MUFU.EX2 R180, R180 ;  /* 0x000000b400b47308 */ /* 0x000fe20000000800 */
[C---:B------:R-:W-:Y:S03]  /*1aeb0*/  HMMA.16816.F32.BF16 R144, R4.reuse, R176, R144 ;  /* 0x000000b00490723c */ /* 0x040fe60000041890 */
[----:B------:R-:W3:Y:S04]  /*1aec0*/  MUFU.EX2 R181, R181 ;  /* 0x000000b500b57308 */ /* 0x000ee80000000800 */
[----:B------:R-:W2:Y:S01]  /*1aed0*/  MUFU.EX2 R208, R208 ;  /* 0x000000d000d07308 */ /* 0x000ea20000000800 */
        /* <DEDUP_REMOVED lines=13> */
[C---:B-1----:R-:W-:Y:S08]  /*1afb0*/  HMMA.16816.F32.BF16 R116, R4.reuse, R16, R116 ;  /* 0x000000100474723c */ /* 0x042ff00000041874 */
[C---:B------:R-:W-:Y:S01]  /*1afc0*/  HMMA.16816.F32.BF16 R120, R4.reuse, R18, R120 ;  /* 0x000000120478723c */ /* 0x040fe20000041878 */
[----:B------:R-:W1:Y:S07]  /*1afd0*/  LDSM.16.MT88.4 R16, [R199+0x17800] ;  /* 0x01780000c710783b */ /* 0x000e6e0000004200 */
[C---:B-----5:R-:W-:Y:S08]  /*1afe0*/  HMMA.16816.F32.BF16 R124, R4.reuse, R24, R124 ;  /* 0x00000018047c723c */ /* 0x060ff0000004187c */
[----:B------:R-:W-:Y:S01]  /*1aff0*/  HMMA.16816.F32.BF16 R128, R4, R26, R128 ;  /* 0x0000001a0480723c */ /* 0x000fe20000041880 */
[----:B---3--:R-:W-:Y:S01]  /*1b000*/  F2FP.BF16.F32.PACK_AB R4, R181, R180 ;  /* 0x000000b4b504723e */ /* 0x008fe200000010ff */
[----:B------:R-:W-:Y:S01]  /*1b010*/  LDSM.16.MT88.4 R24, [R219+0x13800] ;  /* 0x01380000db18783b */ /* 0x000fe20000004200 */
[----:B------:R-:W-:-:S02]  /*1b020*/  F2FP.BF16.F32.PACK_AB R5, R206, R183 ;  /* 0x000000b7ce05723e */ /* 0x000fc400000010ff */
[----:B------:R-:W-:Y:S02]  /*1b030*/  F2FP.BF16.F32.PACK_AB R6, R243, R182 ;  /* 0x000000b6f306723e */ /* 0x000fe400000010ff */
[----:B--2---:R-:W-:-:S07]  /*1b040*/  F2FP.BF16.F32.PACK_AB R7, R208, R205 ;  /* 0x000000cdd007723e */ /* 0x004fce00000010ff */
[C---:B------:R-:W-:Y:S08]  /*1b050*/  HMMA.16816.F32.BF16 R152, R4.reuse, R12, R152 ;  /* 0x0000000c0498723c */ /* 0x040ff00000041898 */
        /* <DEDUP_REMOVED lines=12> */
[C---:B---3--:R-:W-:Y:S08]  /*1b120*/  HMMA.16816.F32.BF16 R160, R4.reuse, R8, R160 ;  /* 0x0000000804a0723c */ /* 0x048ff000000418a0 */
[C---:B------:R-:W-:Y:S01]  /*1b130*/  HMMA.16816.F32.BF16 R156, R4.reuse, R10, R156 ;  /* 0x0000000a049c723c */ /* 0x040fe2000004189c */
[----:B------:R-:W3:Y:S07]  /*1b140*/  LDSM.16.MT88.4 R8, [R219+0x17800] ;  /* 0x01780000db08783b */ /* 0x000eee0000004200 */
[C---:B------:R-:W-:Y:S01]  /*1b150*/  HMMA.16816.F32.BF16 R80, R4.reuse, R22, R80 ;  /* 0x000000160450723c */ /* 0x040fe20000041850 */
[----:B------:R-:W4:Y:S07]  /*1b160*/  LDSM.16.MT88.4 R20, [R196+0x3800] ;  /* 0x00380000c414783b */ /* 0x000f2e0000004200 */
        /* <DEDUP_REMOVED lines=9> */
[----:B---3--:R-:W-:Y:S01]  /*1b200*/  HMMA.16816.F32.BF16 R100, R4, R8, R100 ;  /* 0x000000080464723c */ /* 0x008fe20000041864 */
        /* <DEDUP_REMOVED lines=103> */
.L_x_1149:
        /* <DEDUP_REMOVED lines=8> */
.L_x_1150:
        /* <DEDUP_REMOVED lines=14> */
[----:B------:R-:W-:Y:S01]  /*1b9e0*/  ISETP.GE.AND P3, PT, R10, UR4, PT ;  /* 0x000000040a007c0c */ /* 0x000fe2000bf66270 */
[----:B------:R-:W4:Y:S01]  /*1b9f0*/  LDCU UR4, c[0x0][0x50c] ;  /* 0x0000a180ff0477ac */ /* 0x000f220008000800 */
        /* <DEDUP_REMOVED lines=22> */
[--C-:B---3--:R-:W-:Y:S01]  /*1bb60*/  LEA.HI.X R9, R5, R229, R4.reuse, 0x5, P2 ;  /* 0x000000e505097211 */ /* 0x108fe200010f2c04 */
[----:B------:R-:W-:Y:S01]  /*1bb70*/  VIADD R32, R171, UR6 ;  /* 0x00000006ab207c36 */ /* 0x000fe20008000000 */
[----:B------:R-:W-:Y:S01]  /*1bb80*/  @!PT LDS RZ, [RZ] ;  /* 0x00000000fffff984 */ /* 0x000fe20000000800 */
[----:B------:R-:W-:Y:S01]  /*1bb90*/  @!PT LDS RZ, [RZ] ;  /* 0x00000000fffff984 */ /* 0x000fe20000000800 */
[----:B------:R-:W-:Y:S01]  /*1bba0*/  @!PT LDS RZ, [RZ] ;  /* 0x00000000fffff984 */ /* 0x000fe20000000800 */
[----:B------:R-:W-:Y:S01]  /*1bbb0*/  @!P4 LDGSTS.E.BYPASS.LTC128B.128 [R239+0x14000], desc[UR10][R228.64+0x100] ;  /* 0x14000100e4efcfae */ /* 0x000fe2000b981a0a */
[----:B------:R-:W-:-:S02]  /*1bbc0*/  SHF.L.U64.HI R6, R5, 0x5, R4 ;  /* 0x0000000505067819 */ /* 0x000fc40000010204 */
[----:B------:R-:W-:Y:S01]  /*1bbd0*/  IADD3 R4, P2, PT, R7, R8, RZ ;  /* 0x0000000807047210 */ /* 0x000fe20007f5e0ff */
[----:B------:R-:W-:Y:S01]  /*1bbe0*/  @P4 STS.128 [R239+0x14000], RZ ;  /* 0x014000ffef004388 */ /* 0x000fe20000000c00 */
[----:B------:R-:W-:Y:S01]  /*1bbf0*/  LOP3.LUT R10, R11, R167, R10, 0xf6, !PT ;  /* 0x000000a70b0a7212 */ /* 0x000fe200078ef60a */
[----:B------:R-:W-:Y:S02]  /*1bc00*/  IMAD.IADD R167, R32, 0x1, R168 ;  /* 0x0000000120a77824 */ /* 0x000fe400078e02a8 */
[----:B------:R-:W-:Y:S01]  /*1bc10*/  @!PT LDS RZ, [RZ] ;  /* 0x00000000fffff984 */ /* 0x000fe20000000800 */
[----:B------:R-:W-:Y:S01]  /*1bc20*/  @!PT LDS RZ, [RZ] ;  /* 0x00000000fffff984 */ /* 0x000fe20000000800 */
[----:B------:R-:W-:Y:S01]  /*1bc30*/  @!PT LDS RZ, [RZ] ;  /* 0x00000000fffff984 */ /* 0x000fe20000000800 */
[----:B------:R-:W-:Y:S01]  /*1bc40*/  @!P3 LDGSTS.E.BYPASS.LTC128B.128 [R239+0x16000], desc[UR10][R228.64+0x180] ;  /* 0x16000180e4efbfae */ /* 0x000fe2000b981a0a */
[----:B------:R-:W-:Y:S01]  /*1bc50*/  IMAD.X R5, R6, 0x1, R9, P2 ;  /* 0x0000000106057824 */ /* 0x000fe200010e0609 */
[----:B------:R-:W-:Y:S02]  /*1bc60*/  IADD3 R12, P2, PT, R7, R4, RZ ;  /* 0x00000004070c7210 */ /* 0x000fe40007f5e0ff */
[----:B------:R-:W-:Y:S01]  /*1bc70*/  @P3 STS.128 [R239+0x16000], RZ ;  /* 0x016000ffef003388 */ /* 0x000fe20000000c00 */
[----:B------:R-:W-:-:S02]  /*1bc80*/  LEA R236, R10, UR6, 0x1 ;  /* 0x000000060aec7c11 */ /* 0x000fc4000f8e08ff */
[----:B------:R-:W-:Y:S01]  /*1bc90*/  IMAD.X R13, R6, 0x1, R5, P2 ;  /* 0x00000001060d7824 */ /* 0x000fe200010e0605 */
[----:B------:R-:W-:Y:S01]  /*1bca0*/  @!PT LDS RZ, [RZ] ;  /* 0x00000000fffff984 */ /* 0x000fe20000000800 */
[----:B------:R-:W-:Y:S01]  /*1bcb0*/  @!PT LDS RZ, [RZ] ;  /* 0x00000000fffff984 */ /* 0x000fe20000000800 */
[----:B------:R-:W-:Y:S01]  /*1bcc0*/  @!PT LDS RZ, [RZ] ;  /* 0x00000000fffff984 */ /* 0x000fe20000000800 */
[----:B------:R-:W-:Y:S02]  /*1bcd0*/  @!P6 LDGSTS.E.BYPASS.LTC128B.128 [R239+0x10800], desc[UR10][R8.64] ;  /* 0x1080000008efefae */ /* 0x000fe4000b981a0a */
[--C-:B------:R-:W-:Y:S02]  /*1bce0*/  IMAD.IADD R234, R168, 0x1, R236.reuse ;  /* 0x00000001a8ea7824 */ /* 0x100fe400078e02ec */
[----:B------:R-:W-:Y:S01]  /*1bcf0*/  @P6 STS.128 [R239+0x10800], RZ ;  /* 0x010800ffef006388 */ /* 0x000fe20000000c00 */
[----:B------:R-:W-:Y:S02]  /*1bd00*/  IMAD.IADD R225, R169, 0x1, R236 ;  /* 0x00000001a9e17824 */ /* 0x000fe400078e02ec */
[----:B------:R-:W-:Y:S01]  /*1bd10*/  IMAD.IADD R169, R32, 0x1, R169 ;  /* 0x0000000120a97824 */ /* 0x000fe200078e02a9 */
[----:B------:R-:W-:Y:S01]  /*1bd20*/  @!PT LDS RZ, [RZ] ;  /* 0x00000000fffff984 */ /* 0x000fe20000000800 */
[----:B------:R-:W-:Y:S01]  /*1bd30*/  @!PT LDS RZ, [RZ] ;  /* 0x00000000fffff984 */ /* 0x000fe20000000800 */
[----:B------:R-:W-:Y:S01]  /*1bd40*/  @!PT LDS RZ, [RZ] ;  /* 0x00000000fffff984 */ /* 0x000fe20000000800 */
[----:B------:R-:W-:Y:S01]  /*1bd50*/  @!P5 LDGSTS.E.BYPASS.LTC128B.128 [R239+0x12800], desc[UR10][R8.64+0x80] ;  /* 0x1280008008efdfae */ /* 0x000fe2000b981a0a */
[----:B------:R-:W-:-:S02]  /*1bd60*/  IMAD.IADD R224, R168, 0x1, R225 ;  /* 0x00000001a8e07824 */ /* 0x000fc400078e02e1 */
        /* <DEDUP_REMOVED lines=56> */
[----:B------:R-:W4:Y:S04]  /*1c0f0*/  LDSM.16.M88.4 R20, [R171+UR6+0x9800] ;  /* 0x00980006ab14783b */ /* 0x000f280008000200 */
[----:B------:R-:W-:Y:S04]  /*1c100*/  LDSM.16.M88.4 R204, [R234] ;  /* 0x00000000eacc783b */ /* 0x000fe80000000200 */
[----:B-1----:R-:W1:Y:S04]  /*1c110*/  LDSM.16.M88.4 R4, [R167+0x8000] ;  /* 0x00800000a704783b */ /* 0x002e680000000200 */
[----:B------:R-:W1:Y:S04]  /*1c120*/  LDSM.16.M88.4 R8, [R167+0x8800] ;  /* 0x00880000a708783b */ /* 0x000e680000000200 */
[----:B------:R-:W1:Y:S04]  /*1c130*/  LDSM.16.M88.4 R16, [R167+0x9000] ;  /* 0x00900000a710783b */ /* 0x000e680000000200 */
[----:B------:R-:W1:Y:S04]  /*1c140*/  LDSM.16.M88.4 R212, [R167+0x9800] ;  /* 0x00980000a7d4783b */ /* 0x000e680000000200 */
[----:B------:R-:W-:Y:S01]  /*1c150*/  LDSM.16.M88.4 R176, [R225] ;  /* 0x00000000e1b0783b */ /* 0x000fe20000000200 */
[C---:B--2---:R-:W-:Y:S03]  /*1c160*/  HMMA.16816.F32.BF16 R12, R180.reuse, R28, RZ ;  /* 0x0000001cb40c723c */ /* 0x044fe600000418ff */
[----:B------:R-:W-:Y:S04]  /*1c170*/  LDSM.16.M88.4 R208, [R169+0x9000] ;  /* 0x00900000a9d0783b */ /* 0x000fe80000000200 */
[----:B------:R-:W-:Y:S01]  /*1c180*/  LDSM.16.M88.4 R200, [R169+0x9800] ;  /* 0x00980000a9c8783b */ /* 0x000fe20000000200 */
[C---:B------:R-:W-:Y:S03]  /*1c190*/  HMMA.16816.F32.BF16 R28, R180.reuse, R30, RZ ;  /* 0x0000001eb41c723c */ /* 0x040fe600000418ff */
[----:B------:R-:W-:Y:S04]  /*1c1a0*/  LDSM.16.M88.4 R172, [R168+0x8000] ;  /* 0x00800000a8ac783b */ /* 0x000fe80000000200 */
[----:B------:R-:W-:Y:S01]  /*1c1b0*/  LDSM.16.M88.4 R32, [R168+0x8800] ;  /* 0x00880000a820783b */ /* 0x000fe20000000200 */
[C---:B---3--:R-:W-:Y:S03]  /*1c1c0*/  HMMA.16816.F32.BF16 R24, R180.reuse, R196, RZ ;  /* 0x000000c4b418723c */ /* 0x048fe600000418ff */
[----:B------:R-:W-:Y:S04]  /*1c1d0*/  LDSM.16.M88.4 R220, [R169+0xc800] ;  /* 0x00c80000a9dc783b */ /* 0x000fe80000000200 */
[----:B------:R-:W0:Y:S01]  /*1c1e0*/  LDGDEPBAR ;  /* 0x00000000000079af */ /* 0x000e220000000000 */
[C---:B-----5:R-:W-:Y:S08]  /*1c1f0*/  HMMA.16816.F32.BF16 R192, R180.reuse, R188, RZ ;  /* 0x000000bcb4c0723c */ /* 0x060ff000000418ff */
[C---:B------:R-:W-:Y:S08]  /*1c200*/  HMMA.16816.F32.BF16 R196, R180.reuse, R198, RZ ;  /* 0x000000c6b4c4723c */ /* 0x040ff000000418ff */
[C---:B------:R-:W-:Y:S08]  /*1c210*/  HMMA.16816.F32.BF16 R188, R180.reuse, R190, RZ ;  /* 0x000000beb4bc723c */ /* 0x040ff000000418ff */
[C---:B----4-:R-:W-:Y:S08]  /*1c220*/  HMMA.16816.F32.BF16 R184, R180.reuse, R20, RZ ;  /* 0x00000014b4b8723c */ /* 0x050ff000000418ff */
[----:B------:R-:W-:Y:S01]  /*1c230*/  HMMA.16816.F32.BF16 R180, R180, R22, RZ ;  /* 0x00000016b4b4723c */ /* 0x000fe200000418ff */
[----:B------:R-:W2:Y:S07]  /*1c240*/  LDSM.16.M88.4 R20, [R169+0x8000] ;  /* 0x00800000a914783b */ /* 0x000eae0000000200 */
[C---:B-1----:R-:W-:Y:S08]  /*1c250*/  HMMA.16816.F32.BF16 R12, R204.reuse, R4, R12 ;  /* 0x00000004cc0c723c */ /* 0x042ff0000004180c */
[C---:B------:R-:W-:Y:S01]  /*1c260*/  HMMA.16816.F32.BF16 R28, R204.reuse, R6, R28 ;  /* 0x00000006cc1c723c */ /* 0x040fe2000004181c */
[----:B------:R-:W1:Y:S07]  /*1c270*/  LDSM.16.M88.4 R4, [R169+0x8800] ;  /* 0x00880000a904783b */ /* 0x000e6e0000000200 */
[C---:B------:R-:W-:Y:S08]  /*1c280*/  HMMA.16816.F32.BF16 R24, R204.reuse, R8, R24 ;  /* 0x00000008cc18723c */ /* 0x040ff00000041818 */
[C---:B------:R-:W-:Y:S01]  /*1c290*/  HMMA.16816.F32.BF16 R196, R204.reuse, R10, R196 ;  /* 0x0000000accc4723c */ /* 0x040fe200000418c4 */
[----:B------:R-:W3:Y:S07]  /*1c2a0*/  LDSM.16.M88.4 R8, [R224] ;  /* 0x00000000e008783b */ /* 0x000eee0000000200 */
        /* <DEDUP_REMOVED lines=9> */
[----:B------:R-:W-:Y:S07]  /*1c340*/  LDSM.16.M88.4 R20, [R236+0x2000] ;  /* 0x00200000ec14783b */ /* 0x000fee0000000200 */
        /* <DEDUP_REMOVED lines=8> */
[----:B------:R-:W2:Y:S04]  /*1c3d0*/  LDSM.16.M88.4 R200, [R171+UR6+0xa800] ;  /* 0x00a80006abc8783b */ /* 0x000ea80008000200 */
[----:B------:R-:W-:Y:S03]  /*1c3e0*/  LDSM.16.M88.4 R176, [R234+0x2000] ;  /* 0x00200000eab0783b */ /* 0x000fe60000000200 */
[C---:B---3--:R-:W-:Y:S08]  /*1c3f0*/  HMMA.16816.F32.BF16 R12, R8.reuse, R172, R12 ;  /* 0x000000ac080c723c */ /* 0x048ff0000004180c */
[C---:B------:R-:W-:Y:S01]  /*1c400*/  HMMA.16816.F32.BF16 R28, R8.reuse, R174, R28 ;  /* 0x000000ae081c723c */ /* 0x040fe2000004181c */
[----:B------:R-:W3:Y:S07]  /*1c410*/  LDSM.16.M88.4 R172, [R171+UR6+0xb000] ;  /* 0x00b00006abac783b */ /* 0x000eee0008000200 */
[C---:B------:R-:W-:Y:S08]  /*1c420*/  HMMA.16816.F32.BF16 R24, R8.reuse, R32, R24 ;  /* 0x000000200818723c */ /* 0x040ff00000041818 */
[C---:B------:R-:W-:Y:S01]  /*1c430*/  HMMA.16816.F32.BF16 R196, R8.reuse, R34, R196 ;  /* 0x0000002208c4723c */ /* 0x040fe200000418c4 */
[----:B------:R-:W3:Y:S07]  /*1c440*/  LDSM.16.M88.4 R32, [R171+UR6+0xb800] ;  /* 0x00b80006ab20783b */ /* 0x000eee0008000200 */
[C---:B----4-:R-:W-:Y:S08]  /*1c450*/  HMMA.16816.F32.BF16 R192, R8.reuse, R16, R192 ;  /* 0x0000001008c0723c */ /* 0x050ff000000418c0 */
[C---:B------:R-:W-:Y:S01]  /*1c460*/  HMMA.16816.F32.BF16 R188, R8.reuse, R18, R188 ;  /* 0x0000001208bc723c */ /* 0x040fe200000418bc */
[----:B------:R-:W-:Y:S07]  /*1c470*/  LDSM.16.M88.4 R16, [R167+0xa000] ;  /* 0x00a00000a710783b */ /* 0x000fee0000000200 */
[C---:B-----5:R-:W-:Y:S08]  /*1c480*/  HMMA.16816.F32.BF16 R184, R8.reuse, R204, R184 ;  /* 0x000000cc08b8723c */ /* 0x060ff000000418b8 */
[----:B------:R-:W-:Y:S01]  /*1c490*/  HMMA.16816.F32.BF16 R180, R8, R206, R180 ;  /* 0x000000ce08b4723c */ /* 0x000fe200000418b4 */
[----:B------:R-:W4:Y:S04]  /*1c4a0*/  LDSM.16.M88.4 R8, [R167+0xa800] ;  /* 0x00a80000a708783b */ /* 0x000f280000000200 */
[----:B------:R-:W-:Y:S03]  /*1c4b0*/  LDSM.16.M88.4 R204, [R169+0xa000] ;  /* 0x00a00000a9cc783b */ /* 0x000fe60000000200 */
[C---:B-1----:R-:W-:Y:S08]  /*1c4c0*/  HMMA.16816.F32.BF16 R12, R20.reuse, R4, R12 ;  /* 0x00000004140c723c */ /* 0x042ff0000004180c */
[C---:B------:R-:W-:Y:S01]  /*1c4d0*/  HMMA.16816.F32.BF16 R28, R20.reuse, R6, R28 ;  /* 0x00000006141c723c */ /* 0x040fe2000004181c */
[----:B------:R-:W1:Y:S07]  /*1c4e0*/  LDSM.16.M88.4 R4, [R167+0xb000] ;  /* 0x00b00000a704783b */ /* 0x000e6e0000000200 */
[C---:B--2---:R-:W-:Y:S08]  /*1c4f0*/  HMMA.16816.F32.BF16 R24, R20.reuse, R200, R24 ;  /* 0x000000c81418723c */ /* 0x044ff00000041818 */
[C---:B------:R-:W-:Y:S01]  /*1c500*/  HMMA.16816.F32.BF16 R196, R20.reuse, R202, R196 ;  /* 0x000000ca14c4723c */ /* 0x040fe200000418c4 */
[----:B------:R-:W-:Y:S07]  /*1c510*/  LDSM.16.M88.4 R200, [R169+0xa800] ;  /* 0x00a80000a9c8783b */ /* 0x000fee0000000200 */
[C---:B---3--:R-:W-:Y:S08]  /*1c520*/  HMMA.16816.F32.BF16 R192, R20.reuse, R172, R192 ;  /* 0x000000ac14c0723c */ /* 0x048ff000000418c0 */
[C---:B------:R-:W-:Y:S01]  /*1c530*/  HMMA.16816.F32.BF16 R188, R20.reuse, R174, R188 ;  /* 0x000000ae14bc723c */ /* 0x040fe200000418bc */
[----:B------:R-:W-:Y:S07]  /*1c540*/  LDSM.16.M88.4 R172, [R169+0xb000] ;  /* 0x00b00000a9ac783b */ /* 0x000fee0000000200 */
[C---:B------:R-:W-:Y:S08]  /*1c550*/  HMMA.16816.F32.BF16 R184, R20.reuse, R32, R184 ;  /* 0x0000002014b8723c */ /* 0x040ff000000418b8 */
[----:B------:R-:W-:Y:S01]  /*1c560*/  HMMA.16816.F32.BF16 R180, R20, R34, R180 ;  /* 0x0000002214b4723c */ /* 0x000fe200000418b4 */
[----:B------:R-:W2:Y:S04]  /*1c570*/  LDSM.16.M88.4 R20, [R225+0x2000] ;  /* 0x00200000e114783b */ /* 0x000ea80000000200 */
[----:B------:R-:W3:Y:S03]  /*1c580*/  LDSM.16.M88.4 R32, [R169+0xb800] ;  /* 0x00b80000a920783b */ /* 0x000ee60000000200 */
[C---:B----4-:R-:W-:Y:S08]  /*1c590*/  HMMA.16816.F32.BF16 R24, R176.reuse, R8, R24 ;  /* 0x00000008b018723c */ /* 0x050ff00000041818 */
        /* <DEDUP_REMOVED lines=20> */
[----:B------:R-:W-:Y:S07]  /*1c6e0*/  LDSM.16.M88.4 R200, [R169+0xd800] ;  /* 0x00d80000a9c8783b */ /* 0x000fee0000000200 */
[C---:B---3--:R-:W-:Y:S08]  /*1c6f0*/  HMMA.16816.F32.BF16 R184, R20.reuse, R32, R184 ;  /* 0x0000002014b8723c */ /* 0x048ff000000418b8 */
[----:B------:R-:W-:Y:S01]  /*1c700*/  HMMA.16816.F32.BF16 R180, R20, R34, R180 ;  /* 0x0000002214b4723c */ /* 0x000fe200000418b4 */
[----:B------:R-:W-:Y:S04]  /*1c710*/  LDSM.16.M88.4 R32, [R171+UR6+0xc800] ;  /* 0x00c80006ab20783b */ /* 0x000fe80008000200 */
[----:B------:R-:W-:Y:S03]  /*1c720*/  LDSM.16.M88.4 R20, [R171+UR6+0xc000] ;  /* 0x00c00006ab14783b */ /* 0x000fe60008000200 */
[C---:B-1----:R-:W-:Y:S08]  /*1c730*/  HMMA.16816.F32.BF16 R12, R4.reuse, R8, R12 ;  /* 0x00000008040c723c */ /* 0x042ff0000004180c */
[C---:B------:R-:W-:Y:S01]  /*1c740*/  HMMA.16816.F32.BF16 R28, R4.reuse, R10, R28 ;  /* 0x0000000a041c723c */ /* 0x040fe2000004181c */
[----:B------:R-:W1:Y:S07]  /*1c750*/  LDSM.16.M88.4 R8, [R236+0x4000] ;  /* 0x00400000ec08783b */ /* 0x000e6e0000000200 */
[C---:B----4-:R-:W-:Y:S08]  /*1c760*/  HMMA.16816.F32.BF16 R24, R4.reuse, R16, R24 ;  /* 0x000000100418723c */ /* 0x050ff00000041818 */
[C---:B------:R-:W-:Y:S01]  /*1c770*/  HMMA.16816.F32.BF16 R196, R4.reuse, R18, R196 ;  /* 0x0000001204c4723c */ /* 0x040fe200000418c4 */
[----:B------:R-:W3:Y:S07]  /*1c780*/  LDSM.16.M88.4 R16, [R171+UR6+0xd000] ;  /* 0x00d00006ab10783b */ /* 0x000eee0008000200 */
[C---:B-----5:R-:W-:Y:S08]  /*1c790*/  HMMA.16816.F32.BF16 R192, R4.reuse, R176, R192 ;  /* 0x000000b004c0723c */ /* 0x060ff000000418c0 */
[C---:B------:R-:W-:Y:S01]  /*1c7a0*/  HMMA.16816.F32.BF16 R188, R4.reuse, R178, R188 ;  /* 0x000000b204bc723c */ /* 0x040fe200000418bc */
[----:B------:R-:W-:Y:S07]  /*1c7b0*/  LDSM.16.M88.4 R176, [R171+UR6+0xd800] ;  /* 0x00d80006abb0783b */ /* 0x000fee0008000200 */
[C---:B--2---:R-:W-:Y:S08]  /*1c7c0*/  HMMA.16816.F32.BF16 R184, R4.reuse, R172, R184 ;  /* 0x000000ac04b8723c */ /* 0x044ff000000418b8 */
[----:B------:R-:W-:Y:S01]  /*1c7d0*/  HMMA.16816.F32.BF16 R180, R4, R174, R180 ;  /* 0x000000ae04b4723c */ /* 0x000fe200000418b4 */
[----:B------:R-:W-:Y:S04]  /*1c7e0*/  LDSM.16.M88.4 R4, [R234+0x4000] ;  /* 0x00400000ea04783b */ /* 0x000fe80000000200 */
[----:B------:R-:W2:Y:S03]  /*1c7f0*/  LDSM.16.M88.4 R172, [R167+0xc000] ;  /* 0x00c00000a7ac783b */ /* 0x000ea60000000200 */
[C---:B-1----:R-:W-:Y:S08]  /*1c800*/  HMMA.16816.F32.BF16 R24, R8.reuse, R32, R24 ;  /* 0x000000200818723c */ /* 0x042ff00000041818 */
[C---:B------:R-:W-:Y:S01]  /*1c810*/  HMMA.16816.F32.BF16 R196, R8.reuse, R34, R196 ;  /* 0x0000002208c4723c */ /* 0x040fe200000418c4 */
[----:B------:R-:W1:Y:S07]  /*1c820*/  LDSM.16.M88.4 R32, [R169+0xc000] ;  /* 0x00c00000a920783b */ /* 0x000e6e0000000200 */
[C---:B------:R-:W-:Y:S08]  /*1c830*/  HMMA.16816.F32.BF16 R12, R8.reuse, R20, R12 ;  /* 0x00000014080c723c */ /* 0x040ff0000004180c */
[C---:B------:R-:W-:Y:S01]  /*1c840*/  HMMA.16816.F32.BF16 R28, R8.reuse, R22, R28 ;  /* 0x00000016081c723c */ /* 0x040fe2000004181c */
[----:B------:R-:W-:Y:S07]  /*1c850*/  LDSM.16.M88.4 R20, [R167+0xc800] ;  /* 0x00c80000a714783b */ /* 0x000fee0000000200 */
[C---:B---3--:R-:W-:Y:S08]  /*1c860*/  HMMA.16816.F32.BF16 R192, R8.reuse, R16, R192 ;  /* 0x0000001008c0723c */ /* 0x048ff000000418c0 */
[----:B------:R-:W-:Y:S01]  /*1c870*/  HMMA.16816.F32.BF16 R188, R8, R18, R188 ;  /* 0x0000001208bc723c */ /* 0x000fe200000418bc */
[----:B------:R-:W3:Y:S07]  /*1c880*/  LDSM.16.M88.4 R16, [R167+0xd000] ;  /* 0x00d00000a710783b */ /* 0x000eee0000000200 */
[C---:B--2---:R-:W-:Y:S08]  /*1c890*/  HMMA.16816.F32.BF16 R12, R4.reuse, R172, R12 ;  /* 0x000000ac040c723c */ /* 0x044ff0000004180c */
[----:B------:R-:W-:Y:S01]  /*1c8a0*/  HMMA.16816.F32.BF16 R28, R4, R174, R28 ;  /* 0x000000ae041c723c */ /* 0x000fe2000004181c */
[----:B------:R-:W-:Y:S07]  /*1c8b0*/  LDSM.16.M88.4 R172, [R168+0xc800] ;  /* 0x00c80000a8ac783b */ /* 0x000fee0000000200 */
[C---:B------:R-:W-:Y:S08]  /*1c8c0*/  HMMA.16816.F32.BF16 R184, R8.reuse, R176, R184 ;  /* 0x000000b008b8723c */ /* 0x040ff000000418b8 */
[----:B------:R-:W-:Y:S01]  /*1c8d0*/  HMMA.16816.F32.BF16 R180, R8, R178, R180 ;  /* 0x000000b208b4723c */ /* 0x000fe200000418b4 */
[----:B------:R-:W2:Y:S04]  /*1c8e0*/  LDSM.16.M88.4 R8, [R167+0xd800] ;  /* 0x00d80000a708783b */ /* 0x000ea80000000200 */
[----:B------:R-:W4:Y:S03]  /*1c8f0*/  LDSM.16.M88.4 R176, [R224+0x4000] ;  /* 0x00400000e0b0783b */ /* 0x000f260000000200 */
[C---:B-1----:R-:W-:Y:S08]  /*1c900*/  HMMA.16816.F32.BF16 R12, R208.reuse, R32, R12 ;  /* 0x00000020d00c723c */ /* 0x042ff0000004180c */
[----:B------:R-:W-:Y:S01]  /*1c910*/  HMMA.16816.F32.BF16 R28, R208, R34, R28 ;  /* 0x00000022d01c723c */ /* 0x000fe2000004181c */
[----:B------:R-:W1:Y:S07]  /*1c920*/  LDSM.16.M88.4 R32, [R168+0xd000] ;  /* 0x00d00000a820783b */ /* 0x000e6e0000000200 */
[C---:B---3--:R-:W-:Y:S08]  /*1c930*/  HMMA.16816.F32.BF16 R192, R4.reuse, R16, R192 ;  /* 0x0000001004c0723c */ /* 0x048ff000000418c0 */
[C---:B------:R-:W-:Y:S01]  /*1c940*/  HMMA.16816.F32.BF16 R188, R4.reuse, R18, R188 ;  /* 0x0000001204bc723c */ /* 0x040fe200000418bc */
[----:B------:R-:W-:Y:S07]  /*1c950*/  LDSM.16.M88.4 R16, [R171+UR6+0xe000] ;  /* 0x00e00006ab10783b */ /* 0x000fee0008000200 */
[C---:B------:R-:W-:Y:S08]  /*1c960*/  HMMA.16816.F32.BF16 R24, R4.reuse, R20, R24 ;  /* 0x000000140418723c */ /* 0x040ff00000041818 */
[----:B------:R-:W-:Y:S01]  /*1c970*/  HMMA.16816.F32.BF16 R196, R4, R22, R196 ;  /* 0x0000001604c4723c */ /* 0x000fe200000418c4 */
[----:B------:R-:W3:Y:S07]  /*1c980*/  LDSM.16.M88.4 R20, [R236+0x6000] ;  /* 0x00600000ec14783b */ /* 0x000eee0000000200 */
[C---:B------:R-:W-:Y:S08]  /*1c990*/  HMMA.16816.F32.BF16 R192, R208.reuse, R204, R192 ;  /* 0x000000ccd0c0723c */ /* 0x040ff000000418c0 */
[----:B------:R-:W-:Y:S01]  /*1c9a0*/  HMMA.16816.F32.BF16 R188, R208, R206, R188 ;  /* 0x000000ced0bc723c */ /* 0x000fe200000418bc */
[----:B------:R-:W-:Y:S07]  /*1c9b0*/  LDSM.16.M88.4 R204, [R225+0x6000] ;  /* 0x00600000e1cc783b */ /* 0x000fee0000000200 */
[C---:B--2---:R-:W-:Y:S08]  /*1c9c0*/  HMMA.16816.F32.BF16 R184, R4.reuse, R8, R184 ;  /* 0x0000000804b8723c */ /* 0x044ff000000418b8 */
[----:B------:R-:W-:Y:S01]  /*1c9d0*/  HMMA.16816.F32.BF16 R180, R4, R10, R180 ;  /* 0x0000000a04b4723c */ /* 0x000fe200000418b4 */
[----:B------:R-:W-:Y:S04]  /*1c9e0*/  LDSM.16.M88.4 R8, [R234+0x6000] ;  /* 0x00600000ea08783b */ /* 0x000fe80000000200 */
[----:B------:R-:W2:Y:S03]  /*1c9f0*/  LDSM.16.M88.4 R4, [R167+0xe000] ;  /* 0x00e00000a704783b */ /* 0x000ea60000000200 */
[C---:B----4-:R-:W-:Y:S08]  /*1ca00*/  HMMA.16816.F32.BF16 R12, R176.reuse, R212, R12 ;  /* 0x000000d4b00c723c */ /* 0x050ff0000004180c */
[C---:B------:R-:W-:Y:S08]  /*1ca10*/  HMMA.16816.F32.BF16 R28, R176.reuse, R214, R28 ;  /* 0x000000d6b01c723c */ /* 0x040ff0000004181c */
[C---:B-1----:R-:W-:Y:S08]  /*1ca20*/  HMMA.16816.F32.BF16 R192, R176.reuse, R32, R192 ;  /* 0x00000020b0c0723c */ /* 0x042ff000000418c0 */
[----:B------:R-:W-:Y:S01]  /*1ca30*/  HMMA.16816.F32.BF16 R188, R176, R34, R188 ;  /* 0x00000022b0bc723c */ /* 0x000fe200000418bc */
[----:B------:R-:W1:Y:S07]  /*1ca40*/  LDSM.16.M88.4 R32, [R171+UR6+0xe800] ;  /* 0x00e80006ab20783b */ /* 0x000e6e0008000200 */
[C---:B------:R-:W-:Y:S08]  /*1ca50*/  HMMA.16816.F32.BF16 R24, R208.reuse, R220, R24 ;  /* 0x000000dcd018723c */ /* 0x040ff00000041818 */
[C---:B------:R-:W-:Y:S01]  /*1ca60*/  HMMA.16816.F32.BF16 R196, R208.reuse, R222, R196 ;  /* 0x000000ded0c4723c */ /* 0x040fe200000418c4 */
[----:B------:R-:W-:Y:S07]  /*1ca70*/  LDSM.16.M88.4 R220, [R171+UR6+0xf000] ;  /* 0x00f00006abdc783b */ /* 0x000fee0008000200 */
[C---:B------:R-:W-:Y:S08]  /*1ca80*/  HMMA.16816.F32.BF16 R184, R208.reuse, R200, R184 ;  /* 0x000000c8d0b8723c */ /* 0x040ff000000418b8 */
[----:B------:R-:W-:Y:S01]  /*1ca90*/  HMMA.16816.F32.BF16 R180, R208, R202, R180 ;  /* 0x000000cad0b4723c */ /* 0x000fe200000418b4 */
[----:B------:R-:W-:Y:S07]  /*1caa0*/  LDSM.16.M88.4 R200, [R168+0xd800] ;  /* 0x00d80000a8c8783b */ /* 0x000fee0000000200 */
[C---:B---3--:R-:W-:Y:S01]  /*1cab0*/  HMMA.16816.F32.BF16 R208, R20.reuse, R16, R12 ;  /* 0x0000001014d0723c */ /* 0x048fe2000004180c */
[----:B------:R-:W3:Y:S07]  /*1cac0*/  LDSM.16.M88.4 R12, [R169+0xe000] ;  /* 0x00e00000a90c783b */ /* 0x000eee0000000200 */
[----:B------:R-:W-:Y:S01]  /*1cad0*/  HMMA.16816.F32.BF16 R28, R20, R18, R28 ;  /* 0x00000012141c723c */ /* 0x000fe2000004181c */
[----:B------:R-:W4:Y:S07]  /*1cae0*/  LDSM.16.M88.4 R16, [R167+0xe800] ;  /* 0x00e80000a710783b */ /* 0x000f2e0000000200 */
[C---:B------:R-:W-:Y:S08]  /*1caf0*/  HMMA.16816.F32.BF16 R24, R176.reuse, R172, R24 ;  /* 0x000000acb018723c */ /* 0x040ff00000041818 */
[----:B------:R-:W-:Y:S01]  /*1cb00*/  HMMA.16816.F32.BF16 R196, R176, R174, R196 ;  /* 0x000000aeb0c4723c */ /* 0x000fe200000418c4 */
[----:B------:R-:W-:Y:S07]  /*1cb10*/  LDSM.16.M88.4 R172, [R168+0xe000] ;  /* 0x00e00000a8ac783b */ /* 0x000fee0000000200 */
[C---:B--2---:R-:W-:Y:S01]  /*1cb20*/  HMMA.16816.F32.BF16 R212, R8.reuse, R4, R208 ;  /* 0x0000000408d4723c */ /* 0x044fe200000418d0 */
[----:B------:R-:W-:Y:S07]  /*1cb30*/  LDSM.16.M88.4 R208, [R224+0x6000] ;  /* 0x00600000e0d0783b */ /* 0x000fee0000000200 */
[----:B------:R-:W-:Y:S01]  /*1cb40*/  HMMA.16816.F32.BF16 R28, R8, R6, R28 ;  /* 0x00000006081c723c */ /* 0x000fe2000004181c */
[----:B------:R-:W2:Y:S07]  /*1cb50*/  LDSM.16.M88.4 R4, [R169+0xe800] ;  /* 0x00e80000a904783b */ /* 0x000eae0000000200 */
[C---:B-1----:R-:W-:Y:S08]  /*1cb60*/  HMMA.16816.F32.BF16 R24, R20.reuse, R32, R24 ;  /* 0x000000201418723c */ /* 0x042ff00000041818 */
[----:B------:R-:W-:Y:S01]  /*1cb70*/  HMMA.16816.F32.BF16 R196, R20, R34, R196 ;  /* 0x0000002214c4723c */ /* 0x000fe200000418c4 */
[----:B------:R-:W1:Y:S07]  /*1cb80*/  LDSM.16.M88.4 R32, [R167+0xf000] ;  /* 0x00f00000a720783b */ /* 0x000e6e0000000200 */
[C---:B---3--:R-:W-:Y:S08]  /*1cb90*/  HMMA.16816.F32.BF16 R212, R204.reuse, R12, R212 ;  /* 0x0000000cccd4723c */ /* 0x048ff000000418d4 */
[----:B------:R-:W-:Y:S01]  /*1cba0*/  HMMA.16816.F32.BF16 R28, R204, R14, R28 ;  /* 0x0000000ecc1c723c */ /* 0x000fe2000004181c */
[----:B------:R-:W3:Y:S07]  /*1cbb0*/  LDSM.16.M88.4 R12, [R168+0xe800] ;  /* 0x00e80000a80c783b */ /* 0x000eee0000000200 */
[----:B----4-:R-:W-:Y:S01]  /*1cbc0*/  HMMA.16816.F32.BF16 R24, R8, R16, R24 ;  /* 0x000000100818723c */ /* 0x010fe20000041818 */
[----:B------:R-:W-:-:S07]  /*1cbd0*/  IMAD.SHL.U32 R17, R217, 0x2, RZ ;  /* 0x00000002d9117824 */ /* 0x000fce00078e00ff */
[C---:B------:R-:W-:Y:S08]  /*1cbe0*/  HMMA.16816.F32.BF16 R184, R176.reuse, R200, R184 ;  /* 0x000000c8b0b8723c */ /* 0x040ff000000418b8 */
[----:B------:R-:W-:Y:S01]  /*1cbf0*/  HMMA.16816.F32.BF16 R180, R176, R202, R180 ;  /* 0x000000cab0b4723c */ /* 0x000fe200000418b4 */
[----:B------:R-:W4:Y:S07]  /*1cc00*/  LDSM.16.M88.4 R176, [R169+0xf000] ;  /* 0x00f00000a9b0783b */ /* 0x000f2e0000000200 */
[----:B------:R-:W-:Y:S08]  /*1cc10*/  HMMA.16816.F32.BF16 R196, R8, R18, R196 ;  /* 0x0000001208c4723c */ /* 0x000ff000000418c4 */
[----:B------:R-:W-:Y:S08]  /*1cc20*/  HMMA.16816.F32.BF16 R192, R20, R220, R192 ;  /* 0x000000dc14c0723c */ /* 0x000ff000000418c0 */
[----:B--2---:R-:W-:Y:S08]  /*1cc30*/  HMMA.16816.F32.BF16 R24, R204, R4, R24 ;  /* 0x00000004cc18723c */ /* 0x004ff00000041818 */
[----:B------:R-:W-:Y:S08]  /*1cc40*/  HMMA.16816.F32.BF16 R212, R208, R172, R212 ;  /* 0x000000acd0d4723c */ /* 0x000ff000000418d4 */
[----:B------:R-:W-:Y:S01]  /*1cc50*/  HMMA.16816.F32.BF16 R196, R204, R6, R196 ;  /* 0x00000006ccc4723c */ /* 0x000fe200000418c4 */
[----:B------:R-:W2:Y:S07]  /*1cc60*/  LDSM.16.M88.4 R4, [R168+0xf000] ;  /* 0x00f00000a804783b */ /* 0x000eae0000000200 */
[----:B-1----:R-:W-:Y:S03]  /*1cc70*/  HMMA.16816.F32.BF16 R192, R8, R32, R192 ;  /* 0x0000002008c0723c */ /* 0x002fe600000418c0 */
[----:B------:R-:W-:Y:S01]  /*1cc80*/  FMUL.FTZ R16, R212, UR4 ;  /* 0x00000004d4107c20 */ /* 0x000fe20008410000 */
[----:B------:R-:W-:Y:S01]  /*1cc90*/  FMUL.FTZ R201, R214, UR4 ;  /* 0x00000004d6c97c20 */ /* 0x000fe20008410000 */
[----:B------:R-:W-:Y:S01]  /*1cca0*/  FMUL.FTZ R200, R213, UR4 ;  /* 0x00000004d5c87c20 */ /* 0x000fe20008410000 */
[----:B------:R-:W-:-:S02]  /*1ccb0*/  FMUL.FTZ R202, R215, UR4 ;  /* 0x00000004d7ca7c20 */ /* 0x000fc40008410000 */
[C---:B---3--:R-:W-:Y:S01]  /*1ccc0*/  HMMA.16816.F32.BF16 R24, R208.reuse, R12, R24 ;  /* 0x0000000cd018723c */ /* 0x048fe20000041818 */
[----:B------:R-:W1:Y:S07]  /*1ccd0*/  MUFU.TANH R16, R16 ;  /* 0x0000001000107308 */ /* 0x000e6e0000002400 */
[----:B------:R-:W-:Y:S01]  /*1cce0*/  HMMA.16816.F32.BF16 R28, R208, R174, R28 ;  /* 0x000000aed01c723c */ /* 0x000fe2000004181c */
[----:B------:R3:W5:Y:S01]  /*1ccf0*/  LDSM.16.M88.4 R172, [R171+UR6+0xf800] ;  /* 0x00f80006abac783b */ /* 0x0007620008000200 */
[----:B------:R-:W1:Y:S06]  /*1cd00*/  MUFU.TANH R201, R201 ;  /* 0x000000c900c97308 */ /* 0x000e6c0000002400 */
[----:B----4-:R-:W-:Y:S02]  /*1cd10*/  HMMA.16816.F32.BF16 R192, R204, R176, R192 ;  /* 0x000000b0ccc0723c */ /* 0x010fe400000418c0 */
[----:B------:R-:W4:Y:S01]  /*1cd20*/  MUFU.TANH R200, R200 ;  /* 0x000000c800c87308 */ /* 0x000f220000002400 */
[----:B------:R-:W-:Y:S01]  /*1cd30*/  FMUL.FTZ R32, R24, UR4 ;  /* 0x0000000418207c20 */ /* 0x000fe20008410000 */
[----:B------:R-:W-:-:S02]  /*1cd40*/  IMAD.SHL.U32 R24, R165, 0x40, RZ ;  /* 0x00000040a5187824 */ /* 0x000fc400078e00ff */
[----:B------:R-:W-:Y:S01]  /*1cd50*/  FMUL.FTZ R25, R25, UR4 ;  /* 0x0000000419197c20 */ /* 0x000fe20008410000 */
[----:B------:R-:W-:Y:S01]  /*1cd60*/  FMUL.FTZ R27, R27, UR4 ;  /* 0x000000041b1b7c20 */ /* 0x000fe20008410000 */
[----:B------:R-:W-:Y:S01]  /*1cd70*/  FMUL.FTZ R26, R26, UR4 ;  /* 0x000000041a1a7c20 */ /* 0x000fe20008410000 */
[----:B------:R-:W-:Y:S01]  /*1cd80*/  HMMA.16816.F32.BF16 R196, R208, R14, R196 ;  /* 0x0000000ed0c4723c */ /* 0x000fe200000418c4 */
[----:B------:R-:W-:Y:S01]  /*1cd90*/  LOP3.LUT R24, R24, 0x6, R17, 0xf8, !PT ;  /* 0x0000000618187812 */ /* 0x000fe200078ef811 */
[----:B------:R-:W4:Y:S01]  /*1cda0*/  LDSM.16.M88.4 R12, [R167+0xf800] ;  /* 0x00f80000a70c783b */ /* 0x000f220000000200 */
[----:B------:R-:W-:Y:S01]  /*1cdb0*/  FMUL.FTZ R203, R28, UR4 ;  /* 0x000000041ccb7c20 */ /* 0x000fe20008410000 */
[----:B------:R-:W4:Y:S01]  /*1cdc0*/  MUFU.TANH R202, R202 ;  /* 0x000000ca00ca7308 */ /* 0x000f220000002400 */
[----:B------:R-:W-:Y:S01]  /*1cdd0*/  FMUL.FTZ R28, R29, UR4 ;  /* 0x000000041d1c7c20 */ /* 0x000fe20008410000 */
[----:B------:R-:W-:Y:S02]  /*1cde0*/  VIADD R17, R24, 0xffffff80 ;  /* 0xffffff8018117836 */ /* 0x000fe40000000000 */
[----:B------:R-:W-:Y:S01]  /*1cdf0*/  FMUL.FTZ R29, R30, UR4 ;  /* 0x000000041e1d7c20 */ /* 0x000fe20008410000 */
[----:B------:R-:W-:Y:S01]  /*1ce00*/  HMMA.16816.F32.BF16 R188, R20, R222, R188 ;  /* 0x000000de14bc723c */ /* 0x000fe200000418bc */
[----:B------:R-:W-:Y:S01]  /*1ce10*/  FMUL.FTZ R30, R31, UR4 ;  /* 0x000000041f1e7c20 */ /* 0x000fe20008410000 */
[----:B------:R-:W-:Y:S01]  /*1ce20*/  ISETP.GE.AND P2, PT, R17, R0, PT ;  /* 0x000000001100720c */ /* 0x000fe20003f46270 */
[----:B---3--:R1:W-:Y:S05]  /*1ce30*/  MUFU.TANH R171, R25 ;  /* 0x0000001900ab7308 */ /* 0x0083ea0000002400 */
[----:B--2---:R-:W-:Y:S01]  /*1ce40*/  HMMA.16816.F32.BF16 R192, R208, R4, R192 ;  /* 0x00000004d0c0723c */ /* 0x004fe200000418c0 */
[----:B------:R-:W-:-:S02]  /*1ce50*/  VIADD R5, R24, 0xffffff81 ;  /* 0xffffff8118057836 */ /* 0x000fc40000000000 */
[----:B------:R-:W-:Y:S01]  /*1ce60*/  FMUL.FTZ R196, R196, UR4 ;  /* 0x00000004c4c47c20 */ /* 0x000fe20008410000 */
[----:B------:R-:W2:Y:S01]  /*1ce70*/  MUFU.TANH R203, R203 ;  /* 0x000000cb00cb7308 */ /* 0x000ea20000002400 */
[----:B------:R-:W-:Y:S01]  /*1ce80*/  FMUL.FTZ R197, R197, UR4 ;  /* 0x00000004c5c57c20 */ /* 0x000fe20008410000 */
[----:B------:R-:W-:Y:S02]  /*1ce90*/  FMUL.FTZ R199, R199, UR4 ;  /* 0x00000004c7c77c20 */ /* 0x000fe40008410000 */
[----:B-----5:R-:W-:Y:S04]  /*1cea0*/  HMMA.16816.F32.BF16 R184, R20, R172, R184 ;  /* 0x000000ac14b8723c */ /* 0x020fe800000418b8 */
[----:B------:R3:W-:Y:S01]  /*1ceb0*/  MUFU.TANH R177, R27 ;  /* 0x0000001b00b17308 */ /* 0x0007e20000002400 */
[----:B-1----:R-:W-:-:S02]  /*1cec0*/  FSEL R25, R16, -INF , !P2 ;  /* 0xff80000010197808 */ /* 0x002fc40005000000 */
[----:B------:R-:W-:Y:S01]  /*1ced0*/  ISETP.GE.AND P2, PT, R17, R2, PT ;  /* 0x000000021100720c */ /* 0x000fe20003f46270 */
[----:B------:R-:W-:Y:S01]  /*1cee0*/  HMMA.16816.F32.BF16 R188, R8, R34, R188 ;  /* 0x0000002208bc723c */ /* 0x000fe200000418bc */
[----:B------:R-:W1:Y:S02]  /*1cef0*/  LDSM.16.M88.4 R16, [R169+0xf800] ;  /* 0x00f80000a910783b */ /* 0x000e640000000200 */
[----:B------:R-:W-:Y:S01]  /*1cf00*/  FMUL.FTZ R237, R193, UR4 ;  /* 0x00000004c1ed7c20 */ /* 0x000fe20008410000 */
[----:B------:R-:W5:Y:S01]  /*1cf10*/  MUFU.TANH R29, R29 ;  /* 0x0000001d001d7308 */ /* 0x000f620000002400 */
[----:B------:R-:W-:Y:S01]  /*1cf20*/  FMUL.FTZ R192, R192, UR4 ;  /* 0x00000004c0c07c20 */ /* 0x000fe20008410000 */
[----:B------:R-:W-:Y:S02]  /*1cf30*/  FMUL.FTZ R194, R194, UR4 ;  /* 0x00000004c2c27c20 */ /* 0x000fe40008410000 */
[----:B------:R-:W-:Y:S01]  /*1cf40*/  HMMA.16816.F32.BF16 R180, R20, R174, R180 ;  /* 0x000000ae14b4723c */ /* 0x000fe200000418b4 */
[----:B------:R-:W-:Y:S01]  /*1cf50*/  FMUL.FTZ R175, R198, UR4 ;  /* 0x00000004c6af7c20 */ /* 0x000fe20008410000 */
[----:B------:R-:W1:Y:S02]  /*1cf60*/  LDSM.16.M88.4 R20, [R168+0xf800] ;  /* 0x00f80000a814783b */ /* 0x000e640000000200 */
[----:B------:R-:W5:Y:S01]  /*1cf70*/  MUFU.TANH R28, R28 ;  /* 0x0000001c001c7308 */ /* 0x000f620000002400 */
[----:B------:R-:W-:-:S04]  /*1cf80*/  DEPBAR.LE SB0, 0x0 ;  /* 0x000080000000791a */ /* 0x000fc80000000000 */
[----:B---3--:R-:W-:Y:S01]  /*1cf90*/  FSEL R27, R201, -INF , !P2 ;  /* 0xff800000c91b7808 */ /* 0x008fe20005000000 */
[----:B----4-:R-:W-:Y:S01]  /*1cfa0*/  HMMA.16816.F32.BF16 R184, R8, R12, R184 ;  /* 0x0000000c08b8723c */ /* 0x010fe200000418b8 */
[----:B------:R-:W-:Y:S01]  /*1cfb0*/  ISETP.GE.AND P2, PT, R5, R0, PT ;  /* 0x000000000500720c */ /* 0x000fe20003f46270 */
[----:B------:R-:W3:Y:S01]  /*1cfc0*/  MUFU.TANH R30, R30 ;  /* 0x0000001e001e7308 */ /* 0x000ee20000002400 */
[----:B------:R-:W-:Y:S02]  /*1cfd0*/  FMUL.FTZ R12, R195, UR4 ;  /* 0x00000004c30c7c20 */ /* 0x000fe40008410000 */
[----:B------:R-:W-:Y:S02]  /*1cfe0*/  FSEL R33, R200, -INF , !P2 ;  /* 0xff800000c8217808 */ /* 0x000fe40005000000 */
[----:B------:R-:W-:Y:S01]  /*1cff0*/  ISETP.GE.AND P2, PT, R5, R2, PT ;  /* 0x000000020500720c */ /* 0x000fe20003f46270 */
[----:B------:R-:W-:Y:S01]  /*1d000*/  VIADD R5, R24, 0xffffff88 ;  /* 0xffffff8818057836 */ /* 0x000fe20000000000 */
[----:B------:R-:W-:Y:S01]  /*1d010*/  HMMA.16816.F32.BF16 R188, R204, R178, R188 ;  /* 0x000000b2ccbc723c */ /* 0x000fe200000418bc */
[----:B------:R-:W4:Y:S01]  /*1d020*/  MUFU.TANH R32, R32 ;  /* 0x0000002000207308 */ /* 0x000f220000002400 */
[----:B------:R-:W-:-:S02]  /*1d030*/  FSEL R31, R202, -INF , !P2 ;  /* 0xff800000ca1f7808 */ /* 0x000fc40005000000 */
[----:B------:R-:W-:-:S04]  /*1d040*/  ISETP.GE.AND P2, PT, R5, R0, PT ;  /* 0x000000000500720c */ /* 0x000fc80003f46270 */
[----:B--2---:R-:W-:Y:S01]  /*1d050*/  FSEL R35, R203, -INF , !P2 ;  /* 0xff800000cb237808 */ /* 0x004fe20005000000 */
[----:B------:R-:W2:Y:S01]  /*1d060*/  MUFU.TANH R173, R26 ;  /* 0x0000001a00ad7308 */ /* 0x000ea20000002400 */
[----:B------:R-:W-:Y:S01]  /*1d070*/  ISETP.GE.AND P2, PT, R5, R2, PT ;  /* 0x000000020500720c */ /* 0x000fe20003f46270 */
[C---:B------:R-:W-:Y:S01]  /*1d080*/  VIADD R5, R24.reuse, 0xffffff89 ;  /* 0xffffff8918057836 */ /* 0x040fe20000000000 */
[----:B------:R-:W-:Y:S01]  /*1d090*/  HMMA.16816.F32.BF16 R180, R8, R14, R180 ;  /* 0x0000000e08b4723c */ /* 0x000fe200000418b4 */
[----:B------:R-:W-:Y:S01]  /*1d0a0*/  VIADD R9, R24, 0xffffff99 ;  /* 0xffffff9918097836 */ /* 0x000fe20000000000 */
[----:B-----5:R-:W-:Y:S02]  /*1d0b0*/  FSEL R29, R29, -INF , !P2 ;  /* 0xff8000001d1d7808 */ /* 0x020fe40005000000 */
[C---:B------:R-:W-:Y:S01]  /*1d0c0*/  ISETP.GE.AND P2, PT, R5.reuse, R0, PT ;  /* 0x000000000500720c */ /* 0x040fe20003f46270 */
[----:B------:R-:W5:Y:S03]  /*1d0d0*/  MUFU.TANH R26, R196 ;  /* 0x000000c4001a7308 */ /* 0x000f660000002400 */
[----:B------:R-:W-:Y:S01]  /*1d0e0*/  FSEL R13, R28, -INF , !P2 ;  /* 0xff8000001c0d7808 */ /* 0x000fe20005000000 */
[----:B------:R-:W-:Y:S01]  /*1d0f0*/  HMMA.16816.F32.BF16 R188, R208, R6, R188 ;  /* 0x00000006d0bc723c */ /* 0x000fe200000418bc */
[----:B------:R-:W-:Y:S01]  /*1d100*/  ISETP.GE.AND P2, PT, R5, R2, PT ;  /* 0x000000020500720c */ /* 0x000fe20003f46270 */
[----:B------:R-:W-:-:S02]  /*1d110*/  VIADD R5, R24, 0xffffff90 ;  /* 0xffffff9018057836 */ /* 0x000fc40000000000 */
[----:B------:R-:W5:Y:S01]  /*1d120*/  MUFU.TANH R175, R175 ;  /* 0x000000af00af7308 */ /* 0x000f620000002400 */
[----:B---3--:R-:W-:Y:S02]  /*1d130*/  FSEL R193, R30, -INF , !P2 ;  /* 0xff8000001ec17808 */ /* 0x008fe40005000000 */
[C---:B------:R-:W-:Y:S01]  /*1d140*/  ISETP.GE.AND P2, PT, R5.reuse, R0, PT ;  /* 0x000000000500720c */ /* 0x040fe20003f46270 */
[----:B-1----:R-:W-:Y:S03]  /*1d150*/  HMMA.16816.F32.BF16 R184, R204, R16, R184 ;  /* 0x00000010ccb8723c */ /* 0x002fe600000418b8 */
[----:B----4-:R-:W-:Y:S01]  /*1d160*/  FSEL R179, R32, -INF , !P2 ;  /* 0xff80000020b37808 */ /* 0x010fe20005000000 */
[----:B------:R1:W3:Y:S01]  /*1d170*/  MUFU.TANH R245, R197 ;  /* 0x000000c500f57308 */ /* 0x0002e20000002400 */
[----:B------:R-:W-:Y:S01]  /*1d180*/  ISETP.GE.AND P2, PT, R5, R2, PT ;  /* 0x000000020500720c */ /* 0x000fe20003f46270 */
[----:B------:R-:W-:-:S02]  /*1d190*/  VIADD R5, R24, 0xffffff91 ;  /* 0xffffff9118057836 */ /* 0x000fc40000000000 */
[----:B------:R-:W-:Y:S01]  /*1d1a0*/  HMMA.16816.F32.BF16 R180, R204, R18, R180 ;  /* 0x00000012ccb4723c */ /* 0x000fe200000418b4 */
[----:B--2---:R-:W-:Y:S02]  /*1d1b0*/  FSEL R173, R173, -INF , !P2 ;  /* 0xff800000adad7808 */ /* 0x004fe40005000000 */
[----:B------:R-:W-:Y:S01]  /*1d1c0*/  ISETP.GE.AND P2, PT, R5, R0, PT ;  /* 0x000000000500720c */ /* 0x000fe20003f46270 */
[----:B------:R-:W2:Y:S01]  /*1d1d0*/  MUFU.TANH R201, R199 ;  /* 0x000000c700c97308 */ /* 0x000ea20000002400 */
[----:B------:R-:W-:Y:S01]  /*1d1e0*/  FMUL.FTZ R188, R188, UR4 ;  /* 0x00000004bcbc7c20 */ /* 0x000fe20008410000 */
[----:B------:R-:W-:Y:S01]  /*1d1f0*/  FMUL.FTZ R190, R190, UR4 ;  /* 0x00000004bebe7c20 */ /* 0x000fe20008410000 */
[----:B------:R-:W-:-:S05]  /*1d200*/  FMUL.FTZ R223, R189, UR4 ;  /* 0x00000004bddf7c20 */ /* 0x000fca0008410000 */
[----:B------:R-:W4:Y:S01]  /*1d210*/  MUFU.TANH R225, R192 ;  /* 0x000000c000e17308 */ /* 0x000f220000002400 */
[----:B-1----:R-:W-:Y:S02]  /*1d220*/  FSEL R197, R171, -INF , !P2 ;  /* 0xff800000abc57808 */ /* 0x002fe40005000000 */
[----:B------:R-:W-:Y:S01]  /*1d230*/  ISETP.GE.AND P2, PT, R5, R2, PT ;  /* 0x000000020500720c */ /* 0x000fe20003f46270 */
[----:B------:R-:W-:-:S03]  /*1d240*/  VIADD R5, R24, 0xffffff98 ;  /* 0xffffff9818057836 */ /* 0x000fc60000000000 */
[----:B------:R-:W-:Y:S01]  /*1d250*/  FSEL R177, R177, -INF , !P2 ;  /* 0xff800000b1b17808 */ /* 0x000fe20005000000 */
[----:B------:R-:W1:Y:S01]  /*1d260*/  MUFU.TANH R16, R194 ;  /* 0x000000c200107308 */ /* 0x000e620000002400 */
[----:B------:R-:W-:Y:S01]  /*1d270*/  BAR.SYNC.DEFER_BLOCKING 0x0 ;  /* 0x0000000000007b1d */ /* 0x000fe20000010000 */
[C---:B------:R-:W-:Y:S01]  /*1d280*/  ISETP.GE.AND P2, PT, R5.reuse, R0, PT ;  /* 0x000000000500720c */ /* 0x040fe20003f46270 */
[C---:B------:R-:W-:Y:S03]  /*1d290*/  HMMA.16816.F32.BF16 R180, R208.reuse, R22, R180 ;  /* 0x00000016d0b4723c */ /* 0x040fe600000418b4 */
[----:B-----5:R-:W-:Y:S02]  /*1d2a0*/  FSEL R203, R26, -INF , !P2 ;  /* 0xff8000001acb7808 */ /* 0x020fe40005000000 */
[----:B------:R-:W-:Y:S01]  /*1d2b0*/  ISETP.GE.AND P2, PT, R5, R2, PT ;  /* 0x000000020500720c */ /* 0x000fe20003f46270 */
[----:B------:R-:W5:Y:S02]  /*1d2c0*/  MUFU.TANH R237, R237 ;  /* 0x000000ed00ed7308 */ /* 0x000f640000002400 */
[----:B------:R-:W-:Y:S01]  /*1d2d0*/  HMMA.16816.F32.BF16 R4, R208, R20, R184 ;  /* 0x00000014d004723c */ /* 0x000fe200000418b8 */
[----:B------:R-:W-:Y:S01]  /*1d2e0*/  FSEL R175, R175, -INF , !P2 ;  /* 0xff800000afaf7808 */ /* 0x000fe20005000000 */
[----:B------:R-:W-:Y:S01]  /*1d2f0*/  FMUL.FTZ R187, R191, UR4 ;  /* 0x00000004bfbb7c20 */ /* 0x000fe20008410000 */
[----:B------:R-:W-:-:S03]  /*1d300*/  ISETP.GE.AND P2, PT, R9, R0, PT ;  /* 0x000000000900720c */ /* 0x000fc60003f46270 */
[----:B------:R-:W5:Y:S01]  /*1d310*/  MUFU.TANH R12, R12 ;  /* 0x0000000c000c7308 */ /* 0x000f620000002400 */
[----:B---3--:R-:W-:Y:S02]  /*1d320*/  FSEL R245, R245, -INF , !P2 ;  /* 0xff800000f5f57808 */ /* 0x008fe40005000000 */
[----:B------:R-:W-:Y:S01]  /*1d330*/  ISETP.GE.AND P2, PT, R9, R2, PT ;  /* 0x000000020900720c */ /* 0x000fe20003f46270 */
[----:B------:R-:W-:Y:S02]  /*1d340*/  VIADD R9, R24, 0xffffffa0 ;  /* 0xffffffa018097836 */ /* 0x000fe40000000000 */
[----:B------:R-:W-:Y:S01]  /*1d350*/  FMUL.FTZ R180, R180, UR4 ;  /* 0x00000004b4b47c20 */ /* 0x000fe20008410000 */
[----:B------:R-:W-:Y:S01]  /*1d360*/  FMUL.FTZ R181, R181, UR4 ;  /* 0x00000004b5b57c20 */ /* 0x000fe20008410000 */
[----:B--2---:R-:W-:Y:S01]  /*1d370*/  FSEL R201, R201, -INF , !P2 ;  /* 0xff800000c9c97808 */ /* 0x004fe20005000000 */
[----:B------:R-:W2:Y:S01]  /*1d380*/  MUFU.TANH R235, R188 ;  /* 0x000000bc00eb7308 */ /* 0x000ea20000002400 */
[----:B------:R-:W-:Y:S01]  /*1d390*/  ISETP.GE.AND P2, PT, R9, R0, PT ;  /* 0x000000000900720c */ /* 0x000fe20003f46270 */
[----:B------:R-:W-:Y:S01]  /*1d3a0*/  FMUL.FTZ R182, R182, UR4 ;  /* 0x00000004b6b67c20 */ /* 0x000fe20008410000 */
[----:B------:R-:W-:-:S02]  /*1d3b0*/  FMUL.FTZ R183, R183, UR4 ;  /* 0x00000004b7b77c20 */ /* 0x000fc40008410000 */
[----:B----4-:R-:W-:Y:S01]  /*1d3c0*/  FSEL R225, R225, -INF , !P2 ;  /* 0xff800000e1e17808 */ /* 0x010fe20005000000 */
[----:B------:R-:W-:Y:S01]  /*1d3d0*/  FMUL.FTZ R4, R4, UR4 ;  /* 0x0000000404047c20 */ /* 0x000fe20008410000 */
[----:B------:R-:W-:Y:S01]  /*1d3e0*/  ISETP.GE.AND P2, PT, R9, R2, PT ;  /* 0x000000020900720c */ /* 0x000fe20003f46270 */
[----:B------:R-:W-:Y:S01]  /*1d3f0*/  VIADD R9, R24, 0xffffffa1 ;  /* 0xffffffa118097836 */ /* 0x000fe20000000000 */
[----:B------:R-:W3:Y:S01]  /*1d400*/  MUFU.TANH R189, R190 ;  /* 0x000000be00bd7308 */ /* 0x000ee20000002400 */
[----:B------:R-:W-:Y:S01]  /*1d410*/  FMUL.FTZ R215, R5, UR4 ;  /* 0x0000000405d77c20 */ /* 0x000fe20008410000 */
[----:B-1----:R-:W-:Y:S01]  /*1d420*/  FSEL R185, R16, -INF , !P2 ;  /* 0xff80000010b97808 */ /* 0x002fe20005000000 */
[----:B------:R-:W-:Y:S01]  /*1d430*/  VIADD R5, R24, 0xffffffa9 ;  /* 0xffffffa918057836 */ /* 0x000fe20000000000 */
[----:B------:R-:W-:Y:S01]  /*1d440*/  ISETP.GE.AND P2, PT, R9, R0, PT ;  /* 0x000000000900720c */ /* 0x000fe20003f46270 */
[----:B------:R-:W-:Y:S01]  /*1d450*/  FMUL.FTZ R6, R6, UR4 ;  /* 0x0000000406067c20 */ /* 0x000fe20008410000 */
[----:B------:R-:W-:-:S02]  /*1d460*/  FMUL.FTZ R7, R7, UR4 ;  /* 0x0000000407077c20 */ /* 0x000fc40008410000 */
[----:B-----5:R-:W-:Y:S01]  /*1d470*/  FSEL R237, R237, -INF , !P2 ;  /* 0xff800000eded7808 */ /* 0x020fe20005000000 */
[----:B------:R-:W1:Y:S01]  /*1d480*/  MUFU.TANH R223, R223 ;  /* 0x000000df00df7308 */ /* 0x000e620000002400 */
[----:B------:R-:W-:Y:S01]  /*1d490*/  ISETP.GE.AND P2, PT, R9, R2, PT ;  /* 0x000000020900720c */ /* 0x000fe20003f46270 */
[----:B------:R-:W-:-:S03]  /*1d4a0*/  VIADD R9, R24, 0xffffffa8 ;  /* 0xffffffa818097836 */ /* 0x000fc60000000000 */
[----:B------:R-:W-:Y:S02]  /*1d4b0*/  FSEL R191, R12, -INF , !P2 ;  /* 0xff8000000cbf7808 */ /* 0x000fe40005000000 */
[----:B------:R-:W-:Y:S01]  /*1d4c0*/  ISETP.GE.AND P2, PT, R9, R0, PT ;  /* 0x000000000900720c */ /* 0x000fe20003f46270 */
[----:B------:R-:W4:Y:S03]  /*1d4d0*/  MUFU.TANH R187, R187 ;  /* 0x000000bb00bb7308 */ /* 0x000f260000002400 */
[----:B--2---:R-:W-:Y:S02]  /*1d4e0*/  FSEL R235, R235, -INF , !P2 ;  /* 0xff800000ebeb7808 */ /* 0x004fe40005000000 */
[----:B------:R-:W-:-:S03]  /*1d4f0*/  ISETP.GE.AND P2, PT, R9, R2, PT ;  /* 0x000000020900720c */ /* 0x000fc60003f46270 */
[----:B------:R-:W2:Y:S01]  /*1d500*/  MUFU.TANH R221, R4 ;  /* 0x0000000400dd7308 */ /* 0x000ea20000002400 */
[----:B---3--:R-:W-:Y:S02]  /*1d510*/  FSEL R189, R189, -INF , !P2 ;  /* 0xff800000bdbd7808 */ /* 0x008fe40005000000 */
[----:B------:R-:W-:-:S04]  /*1d520*/  ISETP.GE.AND P2, PT, R5, R0, PT ;  /* 0x000000000500720c */ /* 0x000fc80003f46270 */
[----:B-1----:R-:W-:Y:S01]  /*1d530*/  FSEL R223, R223, -INF , !P2 ;  /* 0xff800000dfdf7808 */ /* 0x002fe20005000000 */
[----:B------:R-:W1:Y:S01]  /*1d540*/  MUFU.TANH R211, R6 ;  /* 0x0000000600d37308 */ /* 0x000e620000002400 */
[----:B------:R-:W-:Y:S01]  /*1d550*/  ISETP.GE.AND P2, PT, R5, R2, PT ;  /* 0x000000020500720c */ /* 0x000fe20003f46270 */
[----:B------:R-:W-:-:S03]  /*1d560*/  VIADD R5, R24, 0xffffffb0 ;  /* 0xffffffb018057836 */ /* 0x000fc60000000000 */
[----:B----4-:R-:W-:Y:S02]  /*1d570*/  FSEL R187, R187, -INF , !P2 ;  /* 0xff800000bbbb7808 */ /* 0x010fe40005000000 */
[----:B------:R-:W-:Y:S01]  /*1d580*/  ISETP.GE.AND P2, PT, R5, R0, PT ;  /* 0x000000000500720c */ /* 0x000fe20003f46270 */
[----:B------:R-:W3:Y:S03]  /*1d590*/  MUFU.TANH R215, R215 ;  /* 0x000000d700d77308 */ /* 0x000ee60000002400 */
[----:B--2---:R-:W-:Y:S02]  /*1d5a0*/  FSEL R221, R221, -INF , !P2 ;  /* 0xff800000dddd7808 */ /* 0x004fe40005000000 */
[----:B------:R-:W-:Y:S01]  /*1d5b0*/  ISETP.GE.AND P2, PT, R5, R2, PT ;  /* 0x000000020500720c */ /* 0x000fe20003f46270 */
[----:B------:R-:W-:Y:S02]  /*1d5c0*/  VIADD R5, R24, 0xffffffb1 ;  /* 0xffffffb118057836 */ /* 0x000fe40000000000 */
[----:B------:R-:W2:Y:S01]  /*1d5d0*/  MUFU.TANH R209, R7 ;  /* 0x0000000700d17308 */ /* 0x000ea20000002400 */
[----:B-1----:R-:W-:-:S02]  /*1d5e0*/  FSEL R211, R211, -INF , !P2 ;  /* 0xff800000d3d37808 */ /* 0x002fc40005000000 */
[----:B------:R-:W-:-:S05]  /*1d5f0*/  ISETP.GE.AND P2, PT, R5, R0, PT ;  /* 0x000000000500720c */ /* 0x000fca0003f46270 */
[----:B------:R-:W1:Y:S01]  /*1d600*/  MUFU.TANH R210, R180 ;  /* 0x000000b400d27308 */ /* 0x000e620000002400 */
[----:B---3--:R-:W-:Y:S02]  /*1d610*/  FSEL R215, R215, -INF , !P2 ;  /* 0xff800000d7d77808 */ /* 0x008fe40005000000 */
[----:B------:R-:W-:Y:S01]  /*1d620*/  ISETP.GE.AND P2, PT, R5, R2, PT ;  /* 0x000000020500720c */ /* 0x000fe20003f46270 */
[----:B------:R-:W-:-:S04]  /*1d630*/  VIADD R5, R24, 0xffffffb8 ;  /* 0xffffffb818057836 */ /* 0x000fc80000000000 */
[----:B------:R-:W3:Y:S01]  /*1d640*/  MUFU.TANH R213, R181 ;  /* 0x000000b500d57308 */ /* 0x000ee20000002400 */
[----:B--2---:R-:W-:Y:S01]  /*1d650*/  FSEL R209, R209, -INF , !P2 ;  /* 0xff800000d1d17808 */ /* 0x004fe20005000000 */
[----:B------:R-:W-:Y:S01]  /*1d660*/  VIADD R7, R24, 0xffffffb9 ;  /* 0xffffffb918077836 */ /* 0x000fe20000000000 */
[----:B------:R-:W-:-:S05]  /*1d670*/  ISETP.GE.AND P2, PT, R5, R0, PT ;  /* 0x000000000500720c */ /* 0x000fca0003f46270 */
[----:B------:R-:W2:Y:S01]  /*1d680*/  MUFU.TANH R206, R182 ;  /* 0x000000b600ce7308 */ /* 0x000ea20000002400 */
[----:B-1----:R-:W-:Y:S02]  /*1d690*/  FSEL R210, R210, -INF , !P2 ;  /* 0xff800000d2d27808 */ /* 0x002fe40005000000 */
[----:B------:R-:W-:-:S05]  /*1d6a0*/  ISETP.GE.AND P2, PT, R7, R0, PT ;  /* 0x000000000700720c */ /* 0x000fca0003f46270 */
[----:B------:R-:W1:Y:S01]  /*1d6b0*/  MUFU.TANH R207, R183 ;  /* 0x000000b700cf7308 */ /* 0x000e620000002400 */
[----:B---3--:R-:W-:Y:S02]  /*1d6c0*/  FSEL R213, R213, -INF , !P2 ;  /* 0xff800000d5d57808 */ /* 0x008fe40005000000 */
[----:B------:R-:W-:-:S04]  /*1d6d0*/  ISETP.GE.AND P2, PT, R5, R2, PT ;  /* 0x000000020500720c */ /* 0x000fc80003f46270 */
[----:B--2---:R-:W-:Y:S02]  /*1d6e0*/  FSEL R206, R206, -INF , !P2 ;  /* 0xff800000cece7808 */ /* 0x004fe40005000000 */
[----:B------:R-:W-:-:S04]  /*1d6f0*/  ISETP.GE.AND P2, PT, R7, R2, PT ;  /* 0x000000020700720c */ /* 0x000fc80003f46270 */
[----:B-1----:R-:W-:Y:S02]  /*1d700*/  FSEL R207, R207, -INF , !P2 ;  /* 0xff800000cfcf7808 */ /* 0x002fe40005000000 */
        /* <DEDUP_REMOVED lines=67> */
.L_x_1152:
        /* <DEDUP_REMOVED lines=8> */
.L_x_1153:
        /* <DEDUP_REMOVED lines=92> */
.L_x_1151:
[----:B------:R-:W-:Y:S01]  /*1e180*/  FMNMX3.FTZ R2, R164, R25, R33, !PT ;  /* 0x00000019a4027276 */ /* 0x000fe20007810021 */
        /* <DEDUP_REMOVED lines=13> */
[----:B--2---:R-:W-:Y:S02]  /*1e260*/  FMNMX3.FTZ R7, R2, R221, R215, !PT ;  /* 0x000000dd02077276 */ /* 0x004fe400078100d7 */
        /* <DEDUP_REMOVED lines=11> */
[----:B------:R-:W-:Y:S01]  /*1e320*/  VIMNMX R165, PT, PT, R165, 0x2, !PT ;  /* 0x00000002a5a57848 */ /* 0x000fe20007fe0100 */
[----:B------:R-:W-:Y:S01]  /*1e330*/  LDSM.16.MT88.4 R20, [R205+0x10000] ;  /* 0x01000000cd14783b */ /* 0x000fe20000004200 */
[----:B------:R-:W-:-:S02]  /*1e340*/  IADD3 R195, PT, PT, R195, R204, RZ ;  /* 0x000000ccc3c37210 */ /* 0x000fc40007ffe0ff */
[----:B------:R-:W-:Y:S02]  /*1e350*/  IADD3 R236, PT, PT, R165, -0x3, RZ ;  /* 0xfffffffda5ec7810 */ /* 0x000fe40007ffe0ff */
[----:B--2---:R-:W-:Y:S02]  /*1e360*/  FMNMX.FTZ R2, R7, R2, !PT ;  /* 0x0000000207027209 */ /* 0x004fe40007810000 */
[----:B---3--:R-:W-:-:S03]  /*1e370*/  FMNMX.FTZ R0, R5, R0, !PT ;  /* 0x0000000005007209 */ /* 0x008fc60007810000 */
[----:B------:R-:W2:Y:S04]  /*1e380*/  SHFL.BFLY PT, R171, R2, 0x1, 0x1f ;  /* 0x0c201f0002ab7f89 */ /* 0x000ea800000e0000 */
[----:B------:R-:W3:Y:S01]  /*1e390*/  SHFL.BFLY PT, R169, R0, 0x1, 0x1f ;  /* 0x0c201f0000a97f89 */ /* 0x000ee200000e0000 */
[----:B--2---:R-:W-:Y:S02]  /*1e3a0*/  FMNMX.FTZ R171, R2, R171, !PT ;  /* 0x000000ab02ab7209 */ /* 0x004fe40007810000 */
[----:B---3--:R-:W-:-:S03]  /*1e3b0*/  FMNMX.FTZ R169, R0, R169, !PT ;  /* 0x000000a900a97209 */ /* 0x008fc60007810000 */
[C---:B-1----:R-:W-:Y:S01]  /*1e3c0*/  FMUL.FTZ R212, R171.reuse, UR4 ;  /* 0x00000004abd47c20 */ /* 0x042fe20008410000 */
[----:B------:R-:W-:Y:S02]  /*1e3d0*/  FSETP.NEU.FTZ.AND P3, PT, R171, -INF , PT ;  /* 0xff800000ab00780b */ /* 0x000fe40003f7d000 */
[C---:B------:R-:W-:Y:S01]  /*1e3e0*/  FSETP.NEU.FTZ.AND P2, PT, R169.reuse, -INF , PT ;  /* 0xff800000a900780b */ /* 0x040fe20003f5d000 */
[----:B------:R-:W-:Y:S01]  /*1e3f0*/  FMUL.FTZ R208, R169, UR4 ;  /* 0x00000004a9d07c20 */ /* 0x000fe20008410000 */
[----:B------:R-:W-:Y:S02]  /*1e400*/  FSEL R5, R171, RZ, P3 ;  /* 0x000000ffab057208 */ /* 0x000fe40001800000 */
[----:B------:R-:W-:Y:S02]  /*1e410*/  FSEL R4, R169, RZ, P2 ;  /* 0x000000ffa9047208 */ /* 0x000fe40001000000 */
[----:B------:R-:W-:Y:S01]  /*1e420*/  FSEL R208, R208, RZ, P2 ;  /* 0x000000ffd0d07208 */ /* 0x000fe20001000000 */
[----:B------:R-:W-:Y:S01]  /*1e430*/  FADD.FTZ R5, R164, -R5 ;  /* 0x80000005a4057221 */ /* 0x000fe20000010000 */
[----:B------:R-:W-:Y:S01]  /*1e440*/  FSEL R212, R212, RZ, P3 ;  /* 0x000000ffd4d47208 */ /* 0x000fe20001800000 */
[----:B------:R-:W-:-:S02]  /*1e450*/  FADD.FTZ R4, R3, -R4 ;  /* 0x8000000403047221 */ /* 0x000fc40000010000 */
[----:B------:R-:W-:Y:S01]  /*1e460*/  FFMA.FTZ R8, R193, UR4, -R208 ;  /* 0x00000004c1087c23 */ /* 0x000fe200080108d0 */
[----:B------:R-:W-:Y:S01]  /*1e470*/  FMUL.FTZ R194, R5, UR4 ;  /* 0x0000000405c27c20 */ /* 0x000fe20008410000 */
[----:B------:R-:W-:Y:S01]  /*1e480*/  FMUL.FTZ R193, R4, UR4 ;  /* 0x0000000404c17c20 */ /* 0x000fe20008410000 */
[--C-:B------:R-:W-:Y:S01]  /*1e490*/  FFMA.FTZ R168, R33, UR4, -R212.reuse ;  /* 0x0000000421a87c23 */ /* 0x100fe200080108d4 */
[----:B------:R-:W-:Y:S01]  /*1e4a0*/  FFMA.FTZ R167, R35, UR4, -R212 ;  /* 0x0000000423a77c23 */ /* 0x000fe200080108d4 */
[--C-:B------:R-:W-:Y:S01]  /*1e4b0*/  FFMA.FTZ R29, R29, UR4, -R208.reuse ;  /* 0x000000041d1d7c23 */ /* 0x100fe200080108d0 */
[----:B------:R-:W-:Y:S01]  /*1e4c0*/  FFMA.FTZ R0, R31, UR4, -R208 ;  /* 0x000000041f007c23 */ /* 0x000fe200080108d0 */
[----:B------:R-:W1:Y:S01]  /*1e4d0*/  MUFU.EX2 R194, R194 ;  /* 0x000000c200c27308 */ /* 0x000e620000000800 */
[--C-:B------:R-:W-:Y:S01]  /*1e4e0*/  FFMA.FTZ R192, R25, UR4, -R212.reuse ;  /* 0x0000000419c07c23 */ /* 0x100fe200080108d4 */
[----:B------:R-:W-:Y:S01]  /*1e4f0*/  FFMA.FTZ R166, R13, UR4, -R212 ;  /* 0x000000040da67c23 */ /* 0x000fe200080108d4 */
[----:B------:R-:W-:Y:S01]  /*1e500*/  FFMA.FTZ R2, R27, UR4, -R208 ;  /* 0x000000041b027c23 */ /* 0x000fe200080108d0 */
[----:B------:R-:W2:Y:S01]  /*1e510*/  MUFU.EX2 R193, R193 ;  /* 0x000000c100c17308 */ /* 0x000ea20000000800 */
[----:B------:R-:W-:Y:S01]  /*1e520*/  LDSM.16.MT88.4 R12, [R219+0x10000] ;  /* 0x01000000db0c783b */ /* 0x000fe20000004200 */
[--C-:B------:R-:W-:Y:S01]  /*1e530*/  FFMA.FTZ R198, R197, UR4, -R212.reuse ;  /* 0x00000004c5c67c23 */ /* 0x100fe200080108d4 */
[--C-:B------:R-:W-:Y:S01]  /*1e540*/  FFMA.FTZ R197, R203, UR4, -R212.reuse ;  /* 0x00000004cbc57c23 */ /* 0x100fe200080108d4 */
[----:B------:R3:W-:Y:S01]  /*1e550*/  MUFU.EX2 R164, R29 ;  /* 0x0000001d00a47308 */ /* 0x0007e20000000800 */
[--C-:B------:R-:W-:Y:S01]  /*1e560*/  FFMA.FTZ R199, R179, UR4, -R212.reuse ;  /* 0x00000004b3c77c23 */ /* 0x100fe200080108d4 */
[----:B------:R-:W-:Y:S01]  /*1e570*/  FFMA.FTZ R196, R245, UR4, -R212 ;  /* 0x00000004f5c47c23 */ /* 0x000fe200080108d4 */
[--C-:B------:R-:W-:Y:S01]  /*1e580*/  FFMA.FTZ R203, R173, UR4, -R208.reuse ;  /* 0x00000004adcb7c23 */ /* 0x100fe200080108d0 */
[----:B------:R-:W-:Y:S01]  /*1e590*/  MUFU.EX2 R192, R192 ;  /* 0x000000c000c07308 */ /* 0x000fe20000000800 */
[--C-:B------:R-:W-:Y:S01]  /*1e5a0*/  FFMA.FTZ R202, R177, UR4, -R208.reuse ;  /* 0x00000004b1ca7c23 */ /* 0x100fe200080108d0 */
[-C--:B-1----:R-:W-:Y:S01]  /*1e5b0*/  FMUL.FTZ R32, R136, R194.reuse ;  /* 0x000000c288207220 */ /* 0x082fe20000410000 */
[-C--:B------:R-:W-:Y:S01]  /*1e5c0*/  FMUL.FTZ R33, R137, R194.reuse ;  /* 0x000000c289217220 */ /* 0x080fe20000410000 */
[----:B------:R-:W1:Y:S01]  /*1e5d0*/  MUFU.EX2 R168, R168 ;  /* 0x000000a800a87308 */ /* 0x000e620000000800 */
[-C--:B------:R-:W-:Y:S01]  /*1e5e0*/  FMUL.FTZ R24, R144, R194.reuse ;  /* 0x000000c290187220 */ /* 0x080fe20000410000 */
[-C--:B--2---:R-:W-:Y:S01]  /*1e5f0*/  FMUL.FTZ R34, R138, R193.reuse ;  /* 0x000000c18a227220 */ /* 0x084fe20000410000 */
[-C--:B------:R-:W-:Y:S01]  /*1e600*/  FMUL.FTZ R35, R139, R193.reuse ;  /* 0x000000c18b237220 */ /* 0x080fe20000410000 */
[----:B------:R-:W-:Y:S01]  /*1e610*/  MUFU.EX2 R167, R167 ;  /* 0x000000a700a77308 */ /* 0x000fe20000000800 */
[----:B------:R-:W2:Y:S01]  /*1e620*/  LDSM.16.MT88.4 R136, [R205+0x12000] ;  /* 0x01200000cd88783b */ /* 0x000ea20000004200 */
[-C--:B------:R-:W-:Y:S01]  /*1e630*/  FMUL.FTZ R25, R145, R194.reuse ;  /* 0x000000c291197220 */ /* 0x080fe20000410000 */
[-C--:B------:R-:W-:Y:S01]  /*1e640*/  FMUL.FTZ R26, R146, R193.reuse ;  /* 0x000000c1921a7220 */ /* 0x080fe20000410000 */
[----:B------:R-:W4:Y:S01]  /*1e650*/  MUFU.EX2 R166, R166 ;  /* 0x000000a600a67308 */ /* 0x000f220000000800 */
[----:B---3--:R-:W3:Y:S01]  /*1e660*/  LDSM.16.MT88.4 R28, [R204] ;  /* 0x00000000cc1c783b */ /* 0x008ee20000004200 */
[-C--:B------:R-:W-:Y:S01]  /*1e670*/  FMUL.FTZ R27, R147, R193.reuse ;  /* 0x000000c1931b7220 */ /* 0x080fe20000410000 */
[----:B------:R-:W-:Y:S01]  /*1e680*/  FMUL.FTZ R44, R44, R194 ;  /* 0x000000c22c2c7220 */ /* 0x000fe20000410000 */
[----:B------:R-:W-:Y:S01]  /*1e690*/  MUFU.EX2 R2, R2 ;  /* 0x0000000200027308 */ /* 0x000fe20000000800 */
[----:B------:R-:W5:Y:S01]  /*1e6a0*/  LDSM.16.MT88.4 R144, [R204+0x2000] ;  /* 0x00200000cc90783b */ /* 0x000f620000004200 */
[----:B-1----:R-:W-:Y:S01]  /*1e6b0*/  F2FP.BF16.F32.PACK_AB R4, R168, R192 ;  /* 0x000000c0a804723e */ /* 0x002fe200000010ff */
[-C--:B------:R-:W-:Y:S01]  /*1e6c0*/  FMUL.FTZ R45, R45, R194.reuse ;  /* 0x000000c22d2d7220 */ /* 0x080fe20000410000 */
[----:B------:R-:W1:Y:S01]  /*1e6d0*/  MUFU.EX2 R0, R0 ;  /* 0x0000000000007308 */ /* 0x000e620000000800 */
[-C--:B------:R-:W-:Y:S01]  /*1e6e0*/  FMUL.FTZ R46, R46, R193.reuse ;  /* 0x000000c12e2e7220 */ /* 0x080fe20000410000 */
[----:B------:R-:W-:Y:S01]  /*1e6f0*/  FMUL.FTZ R47, R47, R193 ;  /* 0x000000c12f2f7220 */ /* 0x000fe20000410000 */
[-C--:B------:R-:W-:Y:S01]  /*1e700*/  FMUL.FTZ R48, R48, R194.reuse ;  /* 0x000000c230307220 */ /* 0x080fe20000410000 */
[----:B------:R-:W1:Y:S01]  /*1e710*/  MUFU.EX2 R3, R8 ;  /* 0x0000000800037308 */ /* 0x000e620000000800 */
[-C--:B------:R-:W-:Y:S01]  /*1e720*/  FMUL.FTZ R49, R49, R194.reuse ;  /* 0x000000c231317220 */ /* 0x080fe20000410000 */
[----:B----4-:R-:W-:Y:S01]  /*1e730*/  F2FP.BF16.F32.PACK_AB R6, R166, R167 ;  /* 0x000000a7a606723e */ /* 0x010fe200000010ff */
        /* <DEDUP_REMOVED lines=8> */
[----:B------:R-:W-:Y:S01]  /*1e7c0*/  FMUL.FTZ R53, R53, R194 ;  /* 0x000000c235357220 */ /* 0x000fe20000410000 */
[-C--:B------:R-:W-:Y:S01]  /*1e7d0*/  FMUL.FTZ R54, R54, R193.reuse ;  /* 0x000000c136367220 */ /* 0x080fe20000410000 */
[-C--:B------:R-:W-:Y:S01]  /*1e7e0*/  FMUL.FTZ R55, R55, R193.reuse ;  /* 0x000000c137377220 */ /* 0x080fe20000410000 */
[----:B------:R-:W-:Y:S01]  /*1e7f0*/  F2FP.BF16.F32.PACK_AB R7, R3, R164 ;  /* 0x000000a40307723e */ /* 0x000fe200000010ff */
        /* <DEDUP_REMOVED lines=29> */
[----:B------:R-:W-:Y:S01]  /*1e9d0*/  LDSM.16.MT88.4 R152, [R195] ;  /* 0x00000000c398783b */ /* 0x000fe20000004200 */
        /* <DEDUP_REMOVED lines=12> */
[C---:B-----5:R-:W-:Y:S01]  /*1eaa0*/  HMMA.16816.F32.BF16 R52, R4.reuse, R144, R52 ;  /* 0x000000900434723c */ /* 0x060fe20000041834 */
        /* <DEDUP_REMOVED lines=45> */
[--C-:B------:R-:W-:Y:S01]  /*1ed80*/  FFMA.FTZ R200, R201, UR4, -R208.reuse ;  /* 0x00000004c9c87c23 */ /* 0x100fe200080108d0 */
[----:B------:R-:W-:Y:S01]  /*1ed90*/  FFMA.FTZ R175, R175, UR4, -R208 ;  /* 0x00000004afaf7c23 */ /* 0x000fe200080108d0 */
[----:B------:R-:W-:Y:S01]  /*1eda0*/  MUFU.EX2 R199, R199 ;  /* 0x000000c700c77308 */ /* 0x000fe20000000800 */
[C---:B---3--:R-:W-:Y:S01]  /*1edb0*/  HMMA.16816.F32.BF16 R76, R4.reuse, R144, R76 ;  /* 0x00000090044c723c */ /* 0x048fe2000004184c */
[-C--:B------:R-:W-:Y:S01]  /*1edc0*/  FMUL.FTZ R8, R160, R194.reuse ;  /* 0x000000c2a0087220 */ /* 0x080fe20000410000 */
[-C--:B------:R-:W-:Y:S01]  /*1edd0*/  FMUL.FTZ R9, R161, R194.reuse ;  /* 0x000000c2a1097220 */ /* 0x080fe20000410000 */
[----:B------:R-:W3:Y:S01]  /*1ede0*/  MUFU.EX2 R198, R198 ;  /* 0x000000c600c67308 */ /* 0x000ee20000000800 */
[-C--:B------:R-:W-:Y:S01]  /*1edf0*/  FMUL.FTZ R10, R162, R193.reuse ;  /* 0x000000c1a20a7220 */ /* 0x080fe20000410000 */
[-C--:B------:R-:W-:Y:S01]  /*1ee00*/  FMUL.FTZ R11, R163, R193.reuse ;  /* 0x000000c1a30b7220 */ /* 0x080fe20000410000 */
[-C--:B------:R-:W-:Y:S01]  /*1ee10*/  FMUL.FTZ R156, R156, R194.reuse ;  /* 0x000000c29c9c7220 */ /* 0x080fe20000410000 */
[----:B------:R-:W-:Y:S01]  /*1ee20*/  MUFU.EX2 R197, R197 ;  /* 0x000000c500c57308 */ /* 0x000fe20000000800 */
[C---:B------:R-:W-:Y:S01]  /*1ee30*/  HMMA.16816.F32.BF16 R80, R4.reuse, R146, R80 ;  /* 0x000000920450723c */ /* 0x040fe20000041850 */
[----:B------:R-:W4:Y:S01]  /*1ee40*/  LDSM.16.MT88.4 R144, [R219+0x16000] ;  /* 0x01600000db90783b */ /* 0x000f220000004200 */
[-C--:B------:R-:W-:Y:S01]  /*1ee50*/  FMUL.FTZ R157, R157, R194.reuse ;  /* 0x000000c29d9d7220 */ /* 0x080fe20000410000 */
[----:B------:R-:W-:Y:S01]  /*1ee60*/  MUFU.EX2 R196, R196 ;  /* 0x000000c400c47308 */ /* 0x000fe20000000800 */
        /* <DEDUP_REMOVED lines=11> */
[----:B------:R3:W-:Y:S01]  /*1ef20*/  MUFU.EX2 R201, R175 ;  /* 0x000000af00c97308 */ /* 0x0007e20000000800 */
[C---:B-1----:R-:W-:Y:S01]  /*1ef30*/  HMMA.16816.F32.BF16 R92, R4.reuse, R136, R92 ;  /* 0x00000088045c723c */ /* 0x042fe2000004185c */
[-C--:B------:R-:W-:Y:S01]  /*1ef40*/  FMUL.FTZ R42, R42, R193.reuse ;  /* 0x000000c12a2a7220 */ /* 0x080fe20000410000 */
[-C--:B------:R-:W-:Y:S01]  /*1ef50*/  FMUL.FTZ R43, R43, R193.reuse ;  /* 0x000000c12b2b7220 */ /* 0x080fe20000410000 */
[----:B------:R-:W1:Y:S01]  /*1ef60*/  MUFU.EX2 R200, R200 ;  /* 0x000000c800c87308 */ /* 0x000e620000000800 */
[-C--:B------:R-:W-:Y:S01]  /*1ef70*/  FMUL.FTZ R108, R108, R194.reuse ;  /* 0x000000c26c6c7220 */ /* 0x080fe20000410000 */
[-C--:B------:R-:W-:Y:S01]  /*1ef80*/  FMUL.FTZ R109, R109, R194.reuse ;  /* 0x000000c26d6d7220 */ /* 0x080fe20000410000 */
[-C--:B------:R-:W-:Y:S01]  /*1ef90*/  FMUL.FTZ R110, R110, R193.reuse ;  /* 0x000000c16e6e7220 */ /* 0x080fe20000410000 */
[-C--:B------:R-:W-:Y:S01]  /*1efa0*/  FMUL.FTZ R111, R111, R193.reuse ;  /* 0x000000c16f6f7220 */ /* 0x080fe20000410000 */
[C---:B------:R-:W-:Y:S01]  /*1efb0*/  HMMA.16816.F32.BF16 R96, R4.reuse, R138, R96 ;  /* 0x0000008a0460723c */ /* 0x040fe20000041860 */
[----:B------:R-:W5:Y:S01]  /*1efc0*/  LDSM.16.MT88.4 R136, [R204+0x6000] ;  /* 0x00600000cc88783b */ /* 0x000f620000004200 */
        /* <DEDUP_REMOVED lines=15> */
[----:B------:R-:W-:Y:S01]  /*1f0c0*/  LDSM.16.MT88.4 R176, [R205+0x12800] ;  /* 0x01280000cdb0783b */ /* 0x000fe20000004200 */
[--C-:B------:R-:W-:Y:S01]  /*1f0d0*/  FFMA.FTZ R214, R225, UR4, -R212.reuse ;  /* 0x00000004e1d67c23 */ /* 0x100fe200080108d4 */
[--C-:B------:R-:W-:Y:S01]  /*1f0e0*/  FFMA.FTZ R225, R237, UR4, -R212.reuse ;  /* 0x00000004ede17c23 */ /* 0x100fe200080108d4 */
[----:B------:R-:W-:Y:S01]  /*1f0f0*/  FFMA.FTZ R220, R223, UR4, -R212 ;  /* 0x00000004dfdc7c23 */ /* 0x000fe200080108d4 */
[----:B---3--:R-:W-:Y:S01]  /*1f100*/  LDSM.16.MT88.4 R172, [R204+0x2800] ;  /* 0x00280000ccac783b */ /* 0x008fe20000004200 */
        /* <DEDUP_REMOVED lines=9> */
[----:B------:R-:W3:Y:S01]  /*1f1a0*/  MUFU.EX2 R225, R225 ;  /* 0x000000e100e17308 */ /* 0x000ee20000000800 */
[----:B--2---:R-:W-:Y:S01]  /*1f1b0*/  HMMA.16816.F32.BF16 R84, R4, R140, R84 ;  /* 0x0000008c0454723c */ /* 0x004fe20000041854 */
[----:B------:R-:W-:Y:S01]  /*1f1c0*/  LDSM.16.MT88.4 R188, [R219+0x13000] ;  /* 0x01300000dbbc783b */ /* 0x000fe20000004200 */
[----:B------:R-:W-:Y:S01]  /*1f1d0*/  FADD.FTZ R168, R168, R243 ;  /* 0x000000f3a8a87221 */ /* 0x000fe20000010000 */
[----:B------:R-:W-:Y:S01]  /*1f1e0*/  MUFU.EX2 R220, R220 ;  /* 0x000000dc00dc7308 */ /* 0x000fe20000000800 */
[----:B------:R-:W-:-:S02]  /*1f1f0*/  FADD.FTZ R241, R0, R241 ;  /* 0x000000f100f17221 */ /* 0x000fc40000010000 */
[----:B------:R-:W-:Y:S01]  /*1f200*/  FADD.FTZ R167, R167, R168 ;  /* 0x000000a8a7a77221 */ /* 0x000fe20000010000 */
[----:B------:R-:W-:Y:S01]  /*1f210*/  MUFU.EX2 R237, R237 ;  /* 0x000000ed00ed7308 */ /* 0x000fe20000000800 */
[C---:B------:R-:W-:Y:S01]  /*1f220*/  HMMA.16816.F32.BF16 R88, R4.reuse, R142, R88 ;  /* 0x0000008e0458723c */ /* 0x040fe20000041858 */
[----:B------:R-:W2:Y:S01]  /*1f230*/  LDSM.16.MT88.4 R140, [R205+0x16000] ;  /* 0x01600000cd8c783b */ /* 0x000ea20000004200 */
[----:B------:R-:W-:Y:S01]  /*1f240*/  FADD.FTZ R164, R164, R241 ;  /* 0x000000f1a4a47221 */ /* 0x000fe20000010000 */
[----:B------:R-:W3:Y:S01]  /*1f250*/  MUFU.EX2 R222, R222 ;  /* 0x000000de00de7308 */ /* 0x000ee20000000800 */
[----:B------:R-:W-:Y:S02]  /*1f260*/  FADD.FTZ R166, R166, R167 ;  /* 0x000000a7a6a67221 */ /* 0x000fe40000010000 */
[----:B------:R-:W-:Y:S01]  /*1f270*/  FADD.FTZ R164, R3, R164 ;  /* 0x000000a403a47221 */ /* 0x000fe20000010000 */
[----:B------:R-:W-:Y:S01]  /*1f280*/  MUFU.EX2 R224, R224 ;  /* 0x000000e000e07308 */ /* 0x000fe20000000800 */
[----:B----4-:R-:W-:Y:S01]  /*1f290*/  HMMA.16816.F32.BF16 R100, R4, R144, R100 ;  /* 0x000000900464723c */ /* 0x010fe20000041864 */
[----:B------:R-:W-:-:S07]  /*1f2a0*/  MOV R3, R169 ;  /* 0x000000a900037202 */ /* 0x000fce0000000f00 */
[C---:B------:R-:W-:Y:S01]  /*1f2b0*/  HMMA.16816.F32.BF16 R104, R4.reuse, R146, R104 ;  /* 0x000000920468723c */ /* 0x040fe20000041868 */
[----:B------:R-:W4:Y:S07]  /*1f2c0*/  LDSM.16.MT88.4 R144, [R205+0x10800] ;  /* 0x01080000cd90783b */ /* 0x000f2e0000004200 */
[C---:B-----5:R-:W-:Y:S08]  /*1f2d0*/  HMMA.16816.F32.BF16 R116, R4.reuse, R136, R116 ;  /* 0x000000880474723c */ /* 0x060ff00000041874 */
[C---:B------:R-:W-:Y:S01]  /*1f2e0*/  HMMA.16816.F32.BF16 R120, R4.reuse, R138, R120 ;  /* 0x0000008a0478723c */ /* 0x040fe20000041878 */
[----:B------:R-:W5:Y:S07]  /*1f2f0*/  LDSM.16.MT88.4 R136, [R195+0x800] ;  /* 0x00080000c388783b */ /* 0x000f6e0000004200 */
[C---:B------:R-:W-:Y:S08]  /*1f300*/  HMMA.16816.F32.BF16 R8, R4.reuse, R12, R8 ;  /* 0x0000000c0408723c */ /* 0x040ff00000041808 */
[C---:B------:R-:W-:Y:S01]  /*1f310*/  HMMA.16816.F32.BF16 R12, R4.reuse, R14, R156 ;  /* 0x0000000e040c723c */ /* 0x040fe2000004189c */
[----:B------:R-:W-:Y:S07]  /*1f320*/  LDSM.16.MT88.4 R156, [R205+0x14800] ;  /* 0x01480000cd9c783b */ /* 0x000fee0000004200 */
[C---:B-1----:R-:W-:Y:S08]  /*1f330*/  HMMA.16816.F32.BF16 R36, R4.reuse, R148, R36 ;  /* 0x000000940424723c */ /* 0x042ff00000041824 */
[C---:B------:R-:W-:Y:S01]  /*1f340*/  HMMA.16816.F32.BF16 R40, R4.reuse, R150, R40 ;  /* 0x000000960428723c */ /* 0x040fe20000041828 */
[----:B------:R-:W1:Y:S07]  /*1f350*/  LDSM.16.MT88.4 R148, [R219+0x10800] ;  /* 0x01080000db94783b */ /* 0x000e6e0000004200 */
[C---:B--2---:R-:W-:Y:S08]  /*1f360*/  HMMA.16816.F32.BF16 R108, R4.reuse, R140, R108 ;  /* 0x0000008c046c723c */ /* 0x044ff0000004186c */
[C---:B------:R-:W-:Y:S01]  /*1f370*/  HMMA.16816.F32.BF16 R112, R4.reuse, R142, R112 ;  /* 0x0000008e0470723c */ /* 0x040fe20000041870 */
[----:B------:R-:W2:Y:S07]  /*1f380*/  LDSM.16.MT88.4 R140, [R204+0x800] ;  /* 0x00080000cc8c783b */ /* 0x000eae0000004200 */
[C---:B------:R-:W-:Y:S08]  /*1f390*/  HMMA.16816.F32.BF16 R124, R4.reuse, R152, R124 ;  /* 0x00000098047c723c */ /* 0x040ff0000004187c */
[----:B------:R-:W-:Y:S01]  /*1f3a0*/  HMMA.16816.F32.BF16 R4, R4, R154, R128 ;  /* 0x0000009a0404723c */ /* 0x000fe20000041880 */
[----:B------:R-:W-:Y:S01]  /*1f3b0*/  F2FP.BF16.F32.PACK_AB R128, R198, R199 ;  /* 0x000000c7c680723e */ /* 0x000fe200000010ff */
[----:B------:R-:W3:Y:S01]  /*1f3c0*/  LDSM.16.MT88.4 R152, [R195+0x2800] ;  /* 0x00280000c398783b */ /* 0x000ee20000004200 */
        /* <DEDUP_REMOVED lines=9> */
[----:B----4-:R-:W-:Y:S01]  /*1f460*/  HMMA.16816.F32.BF16 R16, R128, R144, R16 ;  /* 0x000000908010723c */ /* 0x010fe20000041810 */
[----:B------:R-:W-:Y:S01]  /*1f470*/  FADD.FTZ R201, R201, R202 ;  /* 0x000000cac9c97221 */ /* 0x000fe20000010000 */
[----:B------:R-:W-:-:S03]  /*1f480*/  FADD.FTZ R197, R196, R197 ;  /* 0x000000c5c4c57221 */ /* 0x000fc60000010000 */
[----:B------:R-:W-:-:S03]  /*1f490*/  FADD.FTZ R200, R200, R201 ;  /* 0x000000c9c8c87221 */ /* 0x000fc60000010000 */
        /* <DEDUP_REMOVED lines=13> */
[----:B------:R-:W3:Y:S07]  /*1f570*/  LDSM.16.MT88.4 R152, [R204+0x6800] ;  /* 0x00680000cc98783b */ /* 0x000eee0000004200 */
[C---:B----4-:R-:W-:Y:S08]  /*1f580*/  HMMA.16816.F32.BF16 R92, R128.reuse, R144, R92 ;  /* 0x00000090805c723c */ /* 0x050ff0000004185c */
[C---:B------:R-:W-:Y:S01]  /*1f590*/  HMMA.16816.F32.BF16 R96, R128.reuse, R146, R96 ;  /* 0x000000928060723c */ /* 0x040fe20000041860 */
[----:B------:R-:W4:Y:S07]  /*1f5a0*/  LDSM.16.MT88.4 R144, [R195+0x6800] ;  /* 0x00680000c390783b */ /* 0x000f2e0000004200 */
[C---:B------:R-:W-:Y:S08]  /*1f5b0*/  HMMA.16816.F32.BF16 R76, R128.reuse, R156, R76 ;  /* 0x0000009c804c723c */ /* 0x040ff0000004184c */
[C---:B------:R-:W-:Y:S01]  /*1f5c0*/  HMMA.16816.F32.BF16 R80, R128.reuse, R158, R80 ;  /* 0x0000009e8050723c */ /* 0x040fe20000041850 */
[----:B------:R-:W4:Y:S07]  /*1f5d0*/  LDSM.16.MT88.4 R156, [R219+0x11000] ;  /* 0x01100000db9c783b */ /* 0x000f2e0000004200 */
[----:B-----5:R-:W-:Y:S01]  /*1f5e0*/  HMMA.16816.F32.BF16 R108, R128, R136, R108 ;  /* 0x00000088806c723c */ /* 0x020fe2000004186c */
[----:B------:R-:W-:Y:S01]  /*1f5f0*/  FFMA.FTZ R136, R235, UR4, -R212 ;  /* 0x00000004eb887c23 */ /* 0x000fe200080108d4 */
[----:B------:R-:W-:-:S02]  /*1f600*/  FFMA.FTZ R235, R187, UR4, -R208 ;  /* 0x00000004bbeb7c23 */ /* 0x000fc400080108d0 */
[----:B------:R-:W-:Y:S01]  /*1f610*/  LDSM.16.MT88.4 R184, [R195+0x1000] ;  /* 0x00100000c3b8783b */ /* 0x000fe20000004200 */
[----:B------:R5:W4:Y:S03]  /*1f620*/  MUFU.EX2 R223, R136 ;  /* 0x0000008800df7308 */ /* 0x000b260000000800 */
[C---:B------:R-:W-:Y:S01]  /*1f630*/  HMMA.16816.F32.BF16 R36, R128.reuse, R180, R36 ;  /* 0x000000b48024723c */ /* 0x040fe20000041824 */
[----:B------:R-:W4:Y:S07]  /*1f640*/  MUFU.EX2 R235, R235 ;  /* 0x000000eb00eb7308 */ /* 0x000f2e0000000800 */
        /* <DEDUP_REMOVED lines=10> */
[C---:B-1----:R-:W-:Y:S08]  /*1f6f0*/  HMMA.16816.F32.BF16 R84, R128.reuse, R148, R84 ;  /* 0x000000948054723c */ /* 0x042ff00000041854 */
[C---:B------:R-:W-:Y:S01]  /*1f700*/  HMMA.16816.F32.BF16 R88, R128.reuse, R150, R88 ;  /* 0x000000968058723c */ /* 0x040fe20000041858 */
[----:B------:R-:W-:Y:S07]  /*1f710*/  LDSM.16.MT88.4 R148, [R205+0x15000] ;  /* 0x01500000cd94783b */ /* 0x000fee0000004200 */
[C---:B--2---:R-:W-:Y:S08]  /*1f720*/  HMMA.16816.F32.BF16 R100, R128.reuse, R140, R100 ;  /* 0x0000008c8064723c */ /* 0x044ff00000041864 */
[C---:B------:R-:W-:Y:S01]  /*1f730*/  HMMA.16816.F32.BF16 R104, R128.reuse, R142, R104 ;  /* 0x0000008e8068723c */ /* 0x040fe20000041868 */
[----:B------:R-:W1:Y:S07]  /*1f740*/  LDSM.16.MT88.4 R140, [R205+0x11000] ;  /* 0x01100000cd8c783b */ /* 0x000e6e0000004200 */
[C---:B------:R-:W-:Y:S01]  /*1f750*/  HMMA.16816.F32.BF16 R112, R128.reuse, R138, R112 ;  /* 0x0000008a8070723c */ /* 0x040fe20000041870 */
[----:B-----5:R-:W2:Y:S07]  /*1f760*/  LDSM.16.MT88.4 R136, [R204+0x1000] ;  /* 0x00100000cc88783b */ /* 0x020eae0000004200 */
[C---:B---3--:R-:W-:Y:S08]  /*1f770*/  HMMA.16816.F32.BF16 R116, R128.reuse, R152, R116 ;  /* 0x000000988074723c */ /* 0x048ff00000041874 */
[C---:B------:R-:W-:Y:S01]  /*1f780*/  HMMA.16816.F32.BF16 R120, R128.reuse, R154, R120 ;  /* 0x0000009a8078723c */ /* 0x040fe20000041878 */
[----:B------:R-:W-:Y:S07]  /*1f790*/  LDSM.16.MT88.4 R152, [R219+0x15000] ;  /* 0x01500000db98783b */ /* 0x000fee0000004200 */
[C---:B----4-:R-:W-:Y:S08]  /*1f7a0*/  HMMA.16816.F32.BF16 R124, R128.reuse, R144, R124 ;  /* 0x00000090807c723c */ /* 0x050ff0000004187c */
        /* <DEDUP_REMOVED lines=14> */
[----:B------:R-:W-:-:S03]  /*1f890*/  FADD.FTZ R223, R220, R223 ;  /* 0x000000dfdcdf7221 */ /* 0x000fc60000010000 */
[----:B------:R-:W-:Y:S02]  /*1f8a0*/  FADD.FTZ R224, R235, R224 ;  /* 0x000000e0ebe07221 */ /* 0x000fe40000010000 */
[C---:B------:R-:W-:Y:S01]  /*1f8b0*/  HMMA.16816.F32.BF16 R156, R4.reuse, R158, R12 ;  /* 0x0000009e049c723c */ /* 0x040fe2000004180c */
[----:B------:R-:W3:Y:S07]  /*1f8c0*/  LDSM.16.MT88.4 R12, [R219+0x17000] ;  /* 0x01700000db0c783b */ /* 0x000eee0000004200 */
[C---:B-1----:R-:W-:Y:S08]  /*1f8d0*/  HMMA.16816.F32.BF16 R16, R4.reuse, R140, R16 ;  /* 0x0000008c0410723c */ /* 0x042ff00000041810 */
[C---:B------:R-:W-:Y:S01]  /*1f8e0*/  HMMA.16816.F32.BF16 R20, R4.reuse, R142, R20 ;  /* 0x0000008e0414723c */ /* 0x040fe20000041814 */
[----:B------:R-:W-:Y:S07]  /*1f8f0*/  LDSM.16.MT88.4 R140, [R195+0x5000] ;  /* 0x00500000c38c783b */ /* 0x000fee0000004200 */
[C---:B--2---:R-:W-:Y:S08]  /*1f900*/  HMMA.16816.F32.BF16 R24, R4.reuse, R136, R24 ;  /* 0x000000880418723c */ /* 0x044ff00000041818 */
[C---:B------:R-:W-:Y:S08]  /*1f910*/  HMMA.16816.F32.BF16 R28, R4.reuse, R138, R28 ;  /* 0x0000008a041c723c */ /* 0x040ff0000004181c */
[----:B------:R-:W-:Y:S01]  /*1f920*/  HMMA.16816.F32.BF16 R136, R4, R184, R32 ;  /* 0x000000b80488723c */ /* 0x000fe20000041820 */
[----:B------:R-:W-:Y:S01]  /*1f930*/  LDSM.16.MT88.4 R32, [R204+0x7000] ;  /* 0x00700000cc20783b */ /* 0x000fe20000004200 */
[--C-:B------:R-:W-:Y:S01]  /*1f940*/  FFMA.FTZ R184, R221, UR4, -R212.reuse ;  /* 0x00000004ddb87c23 */ /* 0x100fe200080108d4 */
[----:B------:R-:W-:-:S05]  /*1f950*/  FFMA.FTZ R185, R215, UR4, -R212 ;  /* 0x00000004d7b97c23 */ /* 0x000fca00080108d4 */
[C---:B---3--:R-:W-:Y:S01]  /*1f960*/  HMMA.16816.F32.BF16 R100, R4.reuse, R12, R100 ;  /* 0x0000000c0464723c */ /* 0x048fe20000041864 */
[----:B------:R-:W-:Y:S04]  /*1f970*/  MUFU.EX2 R184, R184 ;  /* 0x000000b800b87308 */ /* 0x000fe80000000800 */
[----:B------:R-:W1:Y:S03]  /*1f980*/  MUFU.EX2 R185, R185 ;  /* 0x000000b900b97308 */ /* 0x000e660000000800 */
        /* <DEDUP_REMOVED lines=9> */
[C---:B--2---:R-:W-:Y:S08]  /*1fa20*/  HMMA.16816.F32.BF16 R124, R4.reuse, R12, R124 ;  /* 0x0000000c047c723c */ /* 0x044ff0000004187c */
[C---:B------:R-:W-:Y:S01]  /*1fa30*/  HMMA.16816.F32.BF16 R128, R4.reuse, R14, R128 ;  /* 0x0000000e0480723c */ /* 0x040fe20000041880 */
[----:B------:R-:W2:Y:S07]  /*1fa40*/  LDSM.16.MT88.4 R12, [R204+0x3800] ;  /* 0x00380000cc0c783b */ /* 0x000eae0000004200 */
[C---:B------:R-:W-:Y:S01]  /*1fa50*/  HMMA.16816.F32.BF16 R64, R4.reuse, R174, R64 ;  /* 0x000000ae0440723c */ /* 0x040fe20000041840 */
[----:B------:R-:W5:Y:S07]  /*1fa60*/  LDSM.16.MT88.4 R172, [R205+0x13800] ;  /* 0x01380000cdac783b */ /* 0x000f6e0000004200 */
[C---:B------:R-:W-:Y:S08]  /*1fa70*/  HMMA.16816.F32.BF16 R92, R4.reuse, R140, R92 ;  /* 0x0000008c045c723c */ /* 0x040ff0000004185c */
[C---:B------:R-:W-:Y:S01]  /*1fa80*/  HMMA.16816.F32.BF16 R96, R4.reuse, R142, R96 ;  /* 0x0000008e0460723c */ /* 0x040fe20000041860 */
[----:B------:R-:W-:Y:S07]  /*1fa90*/  LDSM.16.MT88.4 R140, [R204+0x1800] ;  /* 0x00180000cc8c783b */ /* 0x000fee0000004200 */
        /* <DEDUP_REMOVED lines=16> */
[----:B------:R-:W3:Y:S01]  /*1fba0*/  MUFU.EX2 R191, R191 ;  /* 0x000000bf00bf7308 */ /* 0x000ee20000000800 */
[C---:B------:R-:W-:Y:S03]  /*1fbb0*/  HMMA.16816.F32.BF16 R52, R4.reuse, R176, R52 ;  /* 0x000000b00434723c */ /* 0x040fe60000041834 */
[----:B------:R-:W4:Y:S05]  /*1fbc0*/  MUFU.EX2 R190, R190 ;  /* 0x000000be00be7308 */ /* 0x000f2a0000000800 */
[C---:B------:R-:W-:Y:S01]  /*1fbd0*/  HMMA.16816.F32.BF16 R56, R4.reuse, R178, R56 ;  /* 0x000000b20438723c */ /* 0x040fe20000041838 */
[----:B------:R-:W-:Y:S07]  /*1fbe0*/  LDSM.16.MT88.4 R176, [R204+0x7800] ;  /* 0x00780000ccb0783b */ /* 0x000fee0000004200 */
[C---:B------:R-:W-:Y:S08]  /*1fbf0*/  HMMA.16816.F32.BF16 R44, R4.reuse, R180, R44 ;  /* 0x000000b4042c723c */ /* 0x040ff0000004182c */
[C---:B------:R-:W-:Y:S01]  /*1fc00*/  HMMA.16816.F32.BF16 R48, R4.reuse, R182, R48 ;  /* 0x000000b60430723c */ /* 0x040fe20000041830 */
[----:B------:R-:W5:Y:S07]  /*1fc10*/  LDSM.16.MT88.4 R180, [R204+0x5800] ;  /* 0x00580000ccb4783b */ /* 0x000f6e0000004200 */
[C---:B------:R-:W-:Y:S08]  /*1fc20*/  HMMA.16816.F32.BF16 R68, R4.reuse, R152, R68 ;  /* 0x000000980444723c */ /* 0x040ff00000041844 */
[C---:B------:R-:W-:Y:S08]  /*1fc30*/  HMMA.16816.F32.BF16 R72, R4.reuse, R154, R72 ;  /* 0x0000009a0448723c */ /* 0x040ff00000041848 */
[C---:B------:R-:W-:Y:S08]  /*1fc40*/  HMMA.16816.F32.BF16 R116, R4.reuse, R32, R116 ;  /* 0x000000200474723c */ /* 0x040ff00000041874 */
[----:B------:R-:W-:Y:S01]  /*1fc50*/  HMMA.16816.F32.BF16 R120, R4, R34, R120 ;  /* 0x000000220478723c */ /* 0x000fe20000041878 */
[----:B-1----:R-:W-:Y:S01]  /*1fc60*/  F2FP.BF16.F32.PACK_AB R4, R185, R184 ;  /* 0x000000b8b904723e */ /* 0x002fe200000010ff */
[----:B------:R-:W-:Y:S01]  /*1fc70*/  LDSM.16.MT88.4 R32, [R195+0x1800] ;  /* 0x00180000c320783b */ /* 0x000fe20000004200 */
[----:B---3--:R-:W-:Y:S01]  /*1fc80*/  F2FP.BF16.F32.PACK_AB R5, R188, R191 ;  /* 0x000000bfbc05723e */ /* 0x008fe200000010ff */
[----:B------:R-:W-:Y:S01]  /*1fc90*/  FADD.FTZ R184, R184, R223 ;  /* 0x000000dfb8b87221 */ /* 0x000fe20000010000 */
[----:B------:R-:W-:Y:S01]  /*1fca0*/  F2FP.BF16.F32.PACK_AB R6, R187, R186 ;  /* 0x000000babb06723e */ /* 0x000fe200000010ff */
[----:B------:R-:W-:Y:S01]  /*1fcb0*/  FADD.FTZ R191, R191, R224 ;  /* 0x000000e0bfbf7221 */ /* 0x000fe20000010000 */
[----:B----4-:R-:W-:Y:S01]  /*1fcc0*/  F2FP.BF16.F32.PACK_AB R7, R190, R189 ;  /* 0x000000bdbe07723e */ /* 0x010fe200000010ff */
        /* <DEDUP_REMOVED lines=8> */
[C---:B------:R-:W-:Y:S08]  /*1fd50*/  HMMA.16816.F32.BF16 R76, R4.reuse, R144, R76 ;  /* 0x00000090044c723c */ /* 0x040ff0000004184c */
[C---:B------:R-:W-:Y:S08]  /*1fd60*/  HMMA.16816.F32.BF16 R80, R4.reuse, R146, R80 ;  /* 0x000000920450723c */ /* 0x040ff00000041850 */
[C---:B--2---:R-:W-:Y:S08]  /*1fd70*/  HMMA.16816.F32.BF16 R52, R4.reuse, R12, R52 ;  /* 0x0000000c0434723c */ /* 0x044ff00000041834 */
[C---:B------:R-:W-:Y:S01]  /*1fd80*/  HMMA.16816.F32.BF16 R56, R4.reuse, R14, R56 ;  /* 0x0000000e0438723c */ /* 0x040fe20000041838 */
[----:B------:R-:W-:Y:S04]  /*1fd90*/  LDSM.16.MT88.4 R12, [R195+0x5800] ;  /* 0x00580000c30c783b */ /* 0x000fe80000004200 */
[----:B------:R-:W-:Y:S03]  /*1fda0*/  LDSM.16.MT88.4 R192, [R195+0x7800] ;  /* 0x00780000c3c0783b */ /* 0x000fe60000004200 */
[C---:B------:R-:W-:Y:S01]  /*1fdb0*/  HMMA.16816.F32.BF16 R148, R4.reuse, R150, R20 ;  /* 0x000000960494723c */ /* 0x040fe20000041814 */
[----:B------:R-:W-:Y:S07]  /*1fdc0*/  LDSM.16.MT88.4 R20, [R219+0x13800] ;  /* 0x01380000db14783b */ /* 0x000fee0000004200 */
[C---:B-----5:R-:W-:Y:S08]  /*1fdd0*/  HMMA.16816.F32.BF16 R44, R4.reuse, R172, R44 ;  /* 0x000000ac042c723c */ /* 0x060ff0000004182c */
[C---:B------:R-:W-:Y:S01]  /*1fde0*/  HMMA.16816.F32.BF16 R48, R4.reuse, R174, R48 ;  /* 0x000000ae0430723c */ /* 0x040fe20000041830 */
[----:B------:R-:W1:Y:S07]  /*1fdf0*/  LDSM.16.MT88.4 R172, [R219+0x11800] ;  /* 0x01180000dbac783b */ /* 0x000e6e0000004200 */
[C---:B------:R-:W-:Y:S08]  /*1fe00*/  HMMA.16816.F32.BF16 R108, R4.reuse, R8, R108 ;  /* 0x00000008046c723c */ /* 0x040ff0000004186c */
[C---:B------:R-:W-:Y:S01]  /*1fe10*/  HMMA.16816.F32.BF16 R112, R4.reuse, R10, R112 ;  /* 0x0000000a0470723c */ /* 0x040fe20000041870 */
[----:B------:R-:W2:Y:S07]  /*1fe20*/  LDSM.16.MT88.4 R8, [R219+0x15800] ;  /* 0x01580000db08783b */ /* 0x000eae0000004200 */
[C---:B------:R-:W-:Y:S01]  /*1fe30*/  HMMA.16816.F32.BF16 R144, R4.reuse, R140, R24 ;  /* 0x0000008c0490723c */ /* 0x040fe20000041818 */
[----:B------:R-:W3:Y:S07]  /*1fe40*/  LDSM.16.MT88.4 R24, [R219+0x17800] ;  /* 0x01780000db18783b */ /* 0x000eee0000004200 */
        /* <DEDUP_REMOVED lines=20> */
[----:B------:R-:W-:-:S15]  /*1ff90*/  HMMA.16816.F32.BF16 R128, R4, R194, R128 ;  /* 0x000000c20480723c */ /* 0x000fde0000041880 */
[----:B------:R-:W-:-:S05]  /*1ffa0*/  NOP ;  /* 0x0000000000007918 */ /* 0x000fca0000000000 */
.L_x_1148:
        /* <DEDUP_REMOVED lines=18> */
[----:B------:R-:W4:Y:S01]  /*200d0*/  LDCU UR4, c[0x0][0x45c] ;  /* 0x00008b80ff0477ac */ /* 0x000f220008000800 */
[----:B------:R-:W2:Y:S01]  /*200e0*/  LDCU.64 UR12, c[0x0][0x358] ;  /* 0x00006b00ff0c77ac */ /* 0x000ea20008000a00 */
[----:B------:R-:W2:Y:S01]  /*200f0*/  LDCU.64 UR8, c[0x0][0x3a0] ;  /* 0x00007400ff0877ac */ /* 0x000ea20008000a00 */
[----:B------:R-:W2:Y:S01]  /*20100*/  LDCU.64 UR10, c[0x0][0x3a8] ;  /* 0x00007500ff0a77ac */ /* 0x000ea20008000a00 */
[----:B-1----:R-:W-:-:S12]  /*20110*/  ULEA UR6, UR6, UR14, 0x18 ;  /* 0x0000000e06067291 */ /* 0x002fd8000f8ec0ff */
.L_x_1158:
        /* <DEDUP_REMOVED lines=83> */
[----:B------:R-:W2:Y:S02]  /*20650*/  LDG.E R10, desc[UR12][R18.64] ;  /* 0x0000000c120a7981 */ /* 0x000ea4000c1e1900 */
        /* <DEDUP_REMOVED lines=15> */
.L_x_1155:
[----:B------:R-:W-:Y:S01]  /*20750*/  @!PT LDS RZ, [RZ] ;  /* 0x00000000fffff984 */ /* 0x000fe20000000800 */
[----:B------:R-:W-:Y:S01]  /*20760*/  @!PT LDS RZ, [RZ] ;  /* 0x00000000fffff984 */ /* 0x000fe20000000800 */
[----:B------:R-:W-:Y:S01]  /*20770*/  @!PT LDS RZ, [RZ] ;  /* 0x00000000fffff984 */ /* 0x000fe20000000800 */
[----:B------:R-:W-:Y:S01]  /*20780*/  @!P4 LDGSTS.E.BYPASS.LTC128B.128 [R239+0x10000], desc[UR12][R228.64] ;  /* 0x10000000e4efcfae */ /* 0x000fe2000b981a0c */
[C---:B------:R-:W-:Y:S02]  /*20790*/  LEA R8, P0, R6.reuse, R228, 0x5 ;  /* 0x000000e406087211 */ /* 0x040fe400078028ff */
[C-C-:B------:R-:W-:Y:S02]  /*207a0*/  SHF.L.U64.HI R4, R6.reuse, 0x5, R9.reuse ;  /* 0x0000000506047819 */ /* 0x140fe40000010209 */
[----:B------:R-:W-:Y:S01]  /*207b0*/  @P4 STS.128 [R239+0x10000], RZ ;  /* 0x010000ffef004388 */ /* 0x000fe20000000c00 */
[C---:B------:R-:W-:Y:S02]  /*207c0*/  LEA.HI.X R9, R6.reuse, R229, R9, 0x5, P0 ;  /* 0x000000e506097211 */ /* 0x040fe400000f2c09 */
[----:B------:R-:W-:Y:S02]  /*207d0*/  SHF.L.U32 R3, R6, 0x5, RZ ;  /* 0x0000000506037819 */ /* 0x000fe400000006ff */
[----:B------:R-:W-:Y:S01]  /*207e0*/  @!PT LDS RZ, [RZ] ;  /* 0x00000000fffff984 */ /* 0x000fe20000000800 */
[----:B------:R-:W-:Y:S01]  /*207f0*/  @!PT LDS RZ, [RZ] ;  /* 0x00000000fffff984 */ /* 0x000fe20000000800 */
[----:B------:R-:W-:Y:S01]  /*20800*/  @!PT LDS RZ, [RZ] ;  /* 0x00000000fffff984 */ /* 0x000fe20000000800 */
[----:B------:R-:W-:Y:S01]  /*20810*/  @!P3 LDGSTS.E.BYPASS.LTC128B.128 [R239+0x12000], desc[UR12][R228.64+0x80] ;  /* 0x12000080e4efbfae */ /* 0x000fe2000b981a0c */
[----:B------:R-:W-:Y:S02]  /*20820*/  LEA R225, R2, UR6, 0x1 ;  /* 0x0000000602e17c11 */ /* 0x000fe4000f8e08ff */
[C---:B------:R-:W-:Y:S02]  /*20830*/  IADD3 R6, P6, PT, R3.reuse, R8, RZ ;  /* 0x0000000803067210 */ /* 0x040fe40007fde0ff */
[----:B------:R-:W-:Y:S01]  /*20840*/  @P3 STS.128 [R239+0x12000], RZ ;  /* 0x012000ffef003388 */ /* 0x000fe20000000c00 */
[----:B------:R-:W-:Y:S02]  /*20850*/  MOV R220, 0x20 ;  /* 0x0000002000dc7802 */ /* 0x000fe40000000f00 */
[----:B------:R-:W-:Y:S02]  /*20860*/  IADD3.X R7, PT, PT, R4, R9, RZ, P6, !PT ;  /* 0x0000000904077210 */ /* 0x000fe400037fe4ff */
[----:B------:R-:W-:Y:S01]  /*20870*/  @!PT LDS RZ, [RZ] ;  /* 0x00000000fffff984 */ /* 0x000fe20000000800 */
[----:B------:R-:W-:Y:S01]  /*20880*/  @!PT LDS RZ, [RZ] ;  /* 0x00000000fffff984 */ /* 0x000fe20000000800 */
[----:B------:R-:W-:Y:S01]  /*20890*/  @!PT LDS RZ, [RZ] ;  /* 0x00000000fffff984 */ /* 0x000fe20000000800 */
[----:B------:R-:W-:Y:S01]  /*208a0*/  @!P2 LDGSTS.E.BYPASS.LTC128B.128 [R239+0x14000], desc[UR12][R228.64+0x100] ;  /* 0x14000100e4efafae */ /* 0x000fe2000b981a0c */
[----:B------:R-:W-:Y:S02]  /*208b0*/  IADD3 R12, P0, PT, R3, R6, RZ ;  /* 0x00000006030c7210 */ /* 0x000fe40007f1e0ff */
[----:B------:R-:W-:Y:S02]  /*208c0*/  IADD3 R3, PT, PT, R224, UR6, RZ ;  /* 0x00000006e0037c10 */ /* 0x000fe4000fffe0ff */
[----:B------:R-:W-:Y:S01]  /*208d0*/  @P2 STS.128 [R239+0x14000], RZ ;  /* 0x014000ffef002388 */ /* 0x000fe20000000c00 */
[----:B------:R-:W-:Y:S02]  /*208e0*/  IADD3.X R13, PT, PT, R4, R7, RZ, P0, !PT ;  /* 0x00000007040d7210 */ /* 0x000fe400007fe4ff */
[C---:B------:R-:W-:Y:S02]  /*208f0*/  LOP3.LUT P0, RZ, R217.reuse, 0x2, RZ, 0xc0, !PT ;  /* 0x00000002d9ff7812 */ /* 0x040fe4000780c0ff */
[----:B------:R-:W-:Y:S01]  /*20900*/  @!PT LDS RZ, [RZ] ;  /* 0x00000000fffff984 */ /* 0x000fe20000000800 */
[----:B------:R-:W-:Y:S01]  /*20910*/  @!PT LDS RZ, [RZ] ;  /* 0x00000000fffff984 */ /* 0x000fe20000000800 */
[----:B------:R-:W-:Y:S01]  /*20920*/  @!PT LDS RZ, [RZ] ;  /* 0x00000000fffff984 */ /* 0x000fe20000000800 */
[----:B------:R-:W-:Y:S01]  /*20930*/  @!P1 LDGSTS.E.BYPASS.LTC128B.128 [R239+0x16000], desc[UR12][R228.64+0x180] ;  /* 0x16000180e4ef9fae */ /* 0x000fe2000b981a0c */
[----:B------:R-:W-:Y:S02]  /*20940*/  MOV R2, 0x40 ;  /* 0x0000004000027802 */ /* 0x000fe40000000f00 */
[----:B------:R-:W-:Y:S02]  /*20950*/  SEL R220, R220, 0xffffffe0, !P0 ;  /* 0xffffffe0dcdc7807 */ /* 0x000fe40004000000 */
[----:B------:R-:W-:Y:S01]  /*20960*/  @P1 STS.128 [R239+0x16000], RZ ;  /* 0x016000ffef001388 */ /* 0x000fe20000000c00 */
[----:B------:R-:W-:Y:S02]  /*20970*/  LOP3.LUT P0, RZ, R217, 0x4, RZ, 0xc0, !PT ;  /* 0x00000004d9ff7812 */ /* 0x000fe4000780c0ff */
[-C--:B------:R-:W-:Y:S02]  /*20980*/  IADD3 R222, PT, PT, R220, R225.reuse, RZ ;  /* 0x000000e1dcde7210 */ /* 0x080fe40007ffe0ff */
[----:B------:R-:W-:Y:S01]  /*20990*/  @!PT LDS RZ, [RZ] ;  /* 0x00000000fffff984 */ /* 0x000fe20000000800 */
[----:B------:R-:W-:Y:S01]  /*209a0*/  @!PT LDS RZ, [RZ] ;  /* 0x00000000fffff984 */ /* 0x000fe20000000800 */
[----:B------:R-:W-:Y:S01]  /*209b0*/  @!PT LDS RZ, [RZ] ;  /* 0x00000000fffff984 */ /* 0x000fe20000000800 */
[----:B------:R-:W-:Y:S01]  /*209c0*/  @!P4 LDGSTS.E.BYPASS.LTC128B.128 [R239+0x10800], desc[UR12][R8.64] ;  /* 0x1080000008efcfae */ /* 0x000fe2000b981a0c */
[C---:B------:R-:W-:Y:S02]  /*209d0*/  IADD3 R221, PT, PT, R3.reuse, R220, RZ ;  /* 0x000000dc03dd7210 */ /* 0x040fe40007ffe0ff */
[----:B------:R-:W-:Y:S02]  /*209e0*/  SEL R2, R2, 0xffffffc0, !P0 ;  /* 0xffffffc002027807 */ /* 0x000fe40004000000 */
[----:B------:R-:W-:Y:S01]  /*209f0*/  @P4 STS.128 [R239+0x10800], RZ ;  /* 0x010800ffef004388 */ /* 0x000fe20000000c00 */
[----:B------:R-:W-:Y:S02]  /*20a00*/  ISETP.NE.AND P6, PT, R236, 0x1, PT ;  /* 0x00000001ec00780c */ /* 0x000fe40003fc5270 */
[----:B------:R-:W-:Y:S02]  /*20a10*/  IADD3 R223, PT, PT, R2, R225, RZ ;  /* 0x000000e102df7210 */ /* 0x000fe40007ffe0ff */
[----:B------:R-:W-:Y:S01]  /*20a20*/  @!PT LDS RZ, [RZ] ;  /* 0x00000000fffff984 */ /* 0x000fe20000000800 */
[----:B------:R-:W-:Y:S01]  /*20a30*/  @!PT LDS RZ, [RZ] ;  /* 0x00000000fffff984 */ /* 0x000fe20000000800 */
[----:B------:R-:W-:Y:S01]  /*20a40*/  @!PT LDS RZ, [RZ] ;  /* 0x00000000fffff984 */ /* 0x000fe20000000800 */
[----:B------:R-:W-:Y:S01]  /*20a50*/  @!P3 LDGSTS.E.BYPASS.LTC128B.128 [R239+0x12800], desc[UR12][R8.64+0x80] ;  /* 0x1280008008efbfae */ /* 0x000fe2000b981a0c */
[----:B------:R-:W-:Y:S02]  /*20a60*/  IADD3 R3, PT, PT, R3, R2, RZ ;  /* 0x0000000203037210 */ /* 0x000fe40007ffe0ff */
[C---:B------:R-:W-:Y:S02]  /*20a70*/  IADD3 R168, PT, PT, R220.reuse, R223, RZ ;  /* 0x000000dfdca87210 */ /* 0x040fe40007ffe0ff */
[----:B------:R-:W-:Y:S01]  /*20a80*/  @P3 STS.128 [R239+0x12800], RZ ;  /* 0x012800ffef003388 */ /* 0x000fe20000000c00 */
[----:B------:R-:W-:Y:S04]  /*20a90*/  IADD3 R2, PT, PT, R220, R3, RZ ;  /* 0x00000003dc027210 */ /* 0x000fe80007ffe0ff */
        /* <DEDUP_REMOVED lines=51> */
[----:B-1----:R-:W2:Y:S05]  /*20dd0*/  LDSM.16.M88.4 R8, [R224+UR6+0x8000] ;  /* 0x00800006e008783b */ /* 0x002eaa0008000200 */
[----:B------:R-:W3:Y:S05]  /*20de0*/  LDSM.16.M88.4 R16, [R224+UR6+0x8800] ;  /* 0x00880006e010783b */ /* 0x000eea0008000200 */
[----:B------:R-:W1:Y:S05]  /*20df0*/  LDSM.16.M88.4 R24, [R224+UR6+0x9000] ;  /* 0x00900006e018783b */ /* 0x000e6a0008000200 */
[----:B------:R-:W0:Y:S05]  /*20e00*/  LDGDEPBAR ;  /* 0x00000000000079af */ /* 0x000e2a0000000000 */
[----:B------:R-:W5:Y:S05]  /*20e10*/  LDSM.16.M88.4 R164, [R224+UR6+0x9800] ;  /* 0x00980006e0a4783b */ /* 0x000f6a0008000200 */
[----:B------:R-:W-:Y:S05]  /*20e20*/  LDSM.16.M88.4 R172, [R222] ;  /* 0x00000000deac783b */ /* 0x000fea0000000200 */
[----:B------:R-:W4:Y:S05]  /*20e30*/  LDSM.16.M88.4 R176, [R221+0x8000] ;  /* 0x00800000ddb0783b */ /* 0x000f2a0000000200 */
[----:B------:R-:W4:Y:S05]  /*20e40*/  LDSM.16.M88.4 R180, [R221+0x8800] ;  /* 0x00880000ddb4783b */ /* 0x000f2a0000000200 */
[----:B------:R-:W-:Y:S01]  /*20e50*/  LDSM.16.M88.4 R184, [R221+0x9800] ;  /* 0x00980000ddb8783b */ /* 0x000fe20000000200 */
[C---:B--2---:R-:W-:Y:S04]  /*20e60*/  HMMA.16816.F32.BF16 R4, R32.reuse, R8, RZ ;  /* 0x000000082004723c */ /* 0x044fe800000418ff */
[----:B------:R-:W-:Y:S04]  /*20e70*/  LDSM.16.M88.4 R188, [R223] ;  /* 0x00000000dfbc783b */ /* 0x000fe80000000200 */
[C---:B------:R-:W-:Y:S01]  /*20e80*/  HMMA.16816.F32.BF16 R8, R32.reuse, R10, RZ ;  /* 0x0000000a2008723c */ /* 0x040fe200000418ff */
[----:B------:R-:W-:Y:S05]  /*20e90*/  LDSM.16.M88.4 R192, [R3+0x8000] ;  /* 0x0080000003c0783b */ /* 0x000fea0000000200 */
[----:B------:R-:W-:Y:S02]  /*20ea0*/  LDSM.16.M88.4 R196, [R3+0x9000] ;  /* 0x0090000003c4783b */ /* 0x000fe40000000200 */
[C---:B---3--:R-:W-:Y:S03]  /*20eb0*/  HMMA.16816.F32.BF16 R12, R32.reuse, R16, RZ ;  /* 0x00000010200c723c */ /* 0x048fe600000418ff */
[----:B------:R-:W-:Y:S05]  /*20ec0*/  LDSM.16.M88.4 R200, [R3+0x9800] ;  /* 0x0098000003c8783b */ /* 0x000fea0000000200 */
[C---:B------:R-:W-:Y:S01]  /*20ed0*/  HMMA.16816.F32.BF16 R16, R32.reuse, R18, RZ ;  /* 0x000000122010723c */ /* 0x040fe200000418ff */
[----:B------:R-:W-:Y:S05]  /*20ee0*/  LDSM.16.M88.4 R204, [R2+0x8000] ;  /* 0x0080000002cc783b */ /* 0x000fea0000000200 */
[----:B------:R-:W-:Y:S02]  /*20ef0*/  LDSM.16.M88.4 R208, [R3+0xa000] ;  /* 0x00a0000003d0783b */ /* 0x000fe40000000200 */
[C---:B-1----:R-:W-:Y:S03]  /*20f00*/  HMMA.16816.F32.BF16 R20, R32.reuse, R24, RZ ;  /* 0x000000182014723c */ /* 0x042fe600000418ff */
[----:B------:R-:W-:Y:S05]  /*20f10*/  LDSM.16.M88.4 R212, [R221+0xc000] ;  /* 0x00c00000ddd4783b */ /* 0x000fea0000000200 */
[C---:B------:R-:W-:Y:S08]  /*20f20*/  HMMA.16816.F32.BF16 R24, R32.reuse, R26, RZ ;  /* 0x0000001a2018723c */ /* 0x040ff000000418ff */
[C---:B-----5:R-:W-:Y:S08]  /*20f30*/  HMMA.16816.F32.BF16 R28, R32.reuse, R164, RZ ;  /* 0x000000a4201c723c */ /* 0x060ff000000418ff */
[----:B------:R-:W-:Y:S01]  /*20f40*/  HMMA.16816.F32.BF16 R32, R32, R166, RZ ;  /* 0x000000a62020723c */ /* 0x000fe200000418ff */
[----:B------:R-:W1:Y:S07]  /*20f50*/  LDSM.16.M88.4 R164, [R221+0x9000] ;  /* 0x00900000dda4783b */ /* 0x000e6e0000000200 */
[C---:B----4-:R-:W-:Y:S08]  /*20f60*/  HMMA.16816.F32.BF16 R4, R172.reuse, R176, R4 ;  /* 0x000000b0ac04723c */ /* 0x050ff00000041804 */
[C---:B------:R-:W-:Y:S01]  /*20f70*/  HMMA.16816.F32.BF16 R8, R172.reuse, R178, R8 ;  /* 0x000000b2ac08723c */ /* 0x040fe20000041808 */
[----:B------:R-:W2:Y:S07]  /*20f80*/  LDSM.16.M88.4 R176, [R3+0x8800] ;  /* 0x0088000003b0783b */ /* 0x000eae0000000200 */
[C---:B------:R-:W-:Y:S08]  /*20f90*/  HMMA.16816.F32.BF16 R12, R172.reuse, R180, R12 ;  /* 0x000000b4ac0c723c */ /* 0x040ff0000004180c */
[C---:B------:R-:W-:Y:S01]  /*20fa0*/  HMMA.16816.F32.BF16 R16, R172.reuse, R182, R16 ;  /* 0x000000b6ac10723c */ /* 0x040fe20000041810 */
[----:B------:R-:W3:Y:S07]  /*20fb0*/  LDSM.16.M88.4 R180, [R168] ;  /* 0x00000000a8b4783b */ /* 0x000eee0000000200 */
[C---:B-1----:R-:W-:Y:S08]  /*20fc0*/  HMMA.16816.F32.BF16 R20, R172.reuse, R164, R20 ;  /* 0x000000a4ac14723c */ /* 0x042ff00000041814 */
[C---:B------:R-:W-:Y:S01]  /*20fd0*/  HMMA.16816.F32.BF16 R24, R172.reuse, R166, R24 ;  /* 0x000000a6ac18723c */ /* 0x040fe20000041818 */
[----:B------:R-:W1:Y:S07]  /*20fe0*/  LDSM.16.M88.4 R164, [R2+0x8800] ;  /* 0x0088000002a4783b */ /* 0x000e6e0000000200 */
[C---:B------:R-:W-:Y:S08]  /*20ff0*/  HMMA.16816.F32.BF16 R28, R172.reuse, R184, R28 ;  /* 0x000000b8ac1c723c */ /* 0x040ff0000004181c */
[----:B------:R-:W-:Y:S01]  /*21000*/  HMMA.16816.F32.BF16 R32, R172, R186, R32 ;  /* 0x000000baac20723c */ /* 0x000fe20000041820 */
[----:B------:R-:W4:Y:S05]  /*21010*/  LDSM.16.M88.4 R172, [R2+0x9000] ;  /* 0x0090000002ac783b */ /* 0x000f2a0000000200 */
[----:B------:R-:W-:Y:S02]  /*21020*/  LDSM.16.M88.4 R184, [R225+0x2000] ;  /* 0x00200000e1b8783b */ /* 0x000fe40000000200 */
[C---:B------:R-:W-:Y:S08]  /*21030*/  HMMA.16816.F32.BF16 R4, R188.reuse, R192, R4 ;  /* 0x000000c0bc04723c */ /* 0x040ff00000041804 */
[C---:B------:R-:W-:Y:S01]  /*21040*/  HMMA.16816.F32.BF16 R8, R188.reuse, R194, R8 ;  /* 0x000000c2bc08723c */ /* 0x040fe20000041808 */
[----:B------:R-:W-:Y:S07]  /*21050*/  LDSM.16.M88.4 R192, [R224+UR6+0xa800] ;  /* 0x00a80006e0c0783b */ /* 0x000fee0008000200 */
[C---:B--2---:R-:W-:Y:S08]  /*21060*/  HMMA.16816.F32.BF16 R12, R188.reuse, R176, R12 ;  /* 0x000000b0bc0c723c */ /* 0x044ff0000004180c */
[C---:B------:R-:W-:Y:S01]  /*21070*/  HMMA.16816.F32.BF16 R16, R188.reuse, R178, R16 ;  /* 0x000000b2bc10723c */ /* 0x040fe20000041810 */
[----:B------:R-:W2:Y:S07]  /*21080*/  LDSM.16.M88.4 R176, [R2+0x9800] ;  /* 0x0098000002b0783b */ /* 0x000eae0000000200 */
[C---:B------:R-:W-:Y:S08]  /*21090*/  HMMA.16816.F32.BF16 R20, R188.reuse, R196, R20 ;  /* 0x000000c4bc14723c */ /* 0x040ff00000041814 */
[C---:B------:R-:W-:Y:S01]  /*210a0*/  HMMA.16816.F32.BF16 R24, R188.reuse, R198, R24 ;  /* 0x000000c6bc18723c */ /* 0x040fe20000041818 */
[----:B------:R-:W-:Y:S07]  /*210b0*/  LDSM.16.M88.4 R196, [R224+UR6+0xb000] ;  /* 0x00b00006e0c4783b */ /* 0x000fee0008000200 */
[C---:B------:R-:W-:Y:S08]  /*210c0*/  HMMA.16816.F32.BF16 R28, R188.reuse, R200, R28 ;  /* 0x000000c8bc1c723c */ /* 0x040ff0000004181c */
[----:B------:R-:W-:Y:S01]  /*210d0*/  HMMA.16816.F32.BF16 R32, R188, R202, R32 ;  /* 0x000000cabc20723c */ /* 0x000fe20000041820 */
[----:B------:R-:W5:Y:S05]  /*210e0*/  LDSM.16.M88.4 R188, [R224+UR6+0xa000] ;  /* 0x00a00006e0bc783b */ /* 0x000f6a0008000200 */
[----:B------:R-:W-:Y:S02]  /*210f0*/  LDSM.16.M88.4 R200, [R222+0x2000] ;  /* 0x00200000dec8783b */ /* 0x000fe40000000200 */
[C---:B---3--:R-:W-:Y:S08]  /*21100*/  HMMA.16816.F32.BF16 R4, R180.reuse, R204, R4 ;  /* 0x000000ccb404723c */ /* 0x048ff00000041804 */
[C---:B------:R-:W-:Y:S01]  /*21110*/  HMMA.16816.F32.BF16 R8, R180.reuse, R206, R8 ;  /* 0x000000ceb408723c */ /* 0x040fe20000041808 */
[----:B------:R-:W-:Y:S07]  /*21120*/  LDSM.16.M88.4 R204, [R221+0xa000] ;  /* 0x00a00000ddcc783b */ /* 0x000fee0000000200 */
[C---:B-1----:R-:W-:Y:S08]  /*21130*/  HMMA.16816.F32.BF16 R12, R180.reuse, R164, R12 ;  /* 0x000000a4b40c723c */ /* 0x042ff0000004180c */
[C---:B------:R-:W-:Y:S01]  /*21140*/  HMMA.16816.F32.BF16 R16, R180.reuse, R166, R16 ;  /* 0x000000a6b410723c */ /* 0x040fe20000041810 */
[----:B------:R-:W1:Y:S07]  /*21150*/  LDSM.16.M88.4 R164, [R224+UR6+0xb800] ;  /* 0x00b80006e0a4783b */ /* 0x000e6e0008000200 */
[C---:B----4-:R-:W-:Y:S08]  /*21160*/  HMMA.16816.F32.BF16 R20, R180.reuse, R172, R20 ;  /* 0x000000acb414723c */ /* 0x050ff00000041814 */
[C---:B------:R-:W-:Y:S01]  /*21170*/  HMMA.16816.F32.BF16 R24, R180.reuse, R174, R24 ;  /* 0x000000aeb418723c */ /* 0x040fe20000041818 */
[----:B------:R-:W3:Y:S07]  /*21180*/  LDSM.16.M88.4 R172, [R221+0xa800] ;  /* 0x00a80000ddac783b */ /* 0x000eee0000000200 */
[C---:B--2---:R-:W-:Y:S08]  /*21190*/  HMMA.16816.F32.BF16 R28, R180.reuse, R176, R28 ;  /* 0x000000b0b41c723c */ /* 0x044ff0000004181c */
[----:B------:R-:W-:Y:S01]  /*211a0*/  HMMA.16816.F32.BF16 R32, R180, R178, R32 ;  /* 0x000000b2b420723c */ /* 0x000fe20000041820 */
[----:B------:R-:W2:Y:S05]  /*211b0*/  LDSM.16.M88.4 R176, [R221+0xb000] ;  /* 0x00b00000ddb0783b */ /* 0x000eaa0000000200 */
[----:B------:R-:W4:Y:S02]  /*211c0*/  LDSM.16.M88.4 R180, [R221+0xb800] ;  /* 0x00b80000ddb4783b */ /* 0x000f240000000200 */
[C---:B-----5:R-:W-:Y:S08]  /*211d0*/  HMMA.16816.F32.BF16 R4, R184.reuse, R188, R4 ;  /* 0x000000bcb804723c */ /* 0x060ff00000041804 */
[C---:B------:R-:W-:Y:S01]  /*211e0*/  HMMA.16816.F32.BF16 R8, R184.reuse, R190, R8 ;  /* 0x000000beb808723c */ /* 0x040fe20000041808 */
[----:B------:R-:W5:Y:S07]  /*211f0*/  LDSM.16.M88.4 R188, [R223+0x2000] ;  /* 0x00200000dfbc783b */ /* 0x000f6e0000000200 */
        /* <DEDUP_REMOVED lines=9> */
[----:B------:R-:W1:Y:S02]  /*21290*/  LDSM.16.M88.4 R184, [R3+0xb000] ;  /* 0x00b0000003b8783b */ /* 0x000e640000000200 */
[C---:B------:R-:W-:Y:S08]  /*212a0*/  HMMA.16816.F32.BF16 R4, R200.reuse, R204, R4 ;  /* 0x000000ccc804723c */ /* 0x040ff00000041804 */
[C---:B------:R-:W-:Y:S01]  /*212b0*/  HMMA.16816.F32.BF16 R8, R200.reuse, R206, R8 ;  /* 0x000000cec808723c */ /* 0x040fe20000041808 */
[----:B------:R-:W1:Y:S07]  /*212c0*/  LDSM.16.M88.4 R204, [R2+0xa000] ;  /* 0x00a0000002cc783b */ /* 0x000e6e0000000200 */
[C---:B---3--:R-:W-:Y:S08]  /*212d0*/  HMMA.16816.F32.BF16 R12, R200.reuse, R172, R12 ;  /* 0x000000acc80c723c */ /* 0x048ff0000004180c */
[C---:B------:R-:W-:Y:S01]  /*212e0*/  HMMA.16816.F32.BF16 R16, R200.reuse, R174, R16 ;  /* 0x000000aec810723c */ /* 0x040fe20000041810 */
[----:B------:R-:W3:Y:S07]  /*212f0*/  LDSM.16.M88.4 R172, [R2+0xa800] ;  /* 0x00a8000002ac783b */ /* 0x000eee0000000200 */
[C---:B--2---:R-:W-:Y:S08]  /*21300*/  HMMA.16816.F32.BF16 R20, R200.reuse, R176, R20 ;  /* 0x000000b0c814723c */ /* 0x044ff00000041814 */
[C---:B------:R-:W-:Y:S01]  /*21310*/  HMMA.16816.F32.BF16 R24, R200.reuse, R178, R24 ;  /* 0x000000b2c818723c */ /* 0x040fe20000041818 */
[----:B------:R-:W2:Y:S07]  /*21320*/  LDSM.16.M88.4 R176, [R2+0xb000] ;  /* 0x00b0000002b0783b */ /* 0x000eae0000000200 */
[C---:B----4-:R-:W-:Y:S08]  /*21330*/  HMMA.16816.F32.BF16 R28, R200.reuse, R180, R28 ;  /* 0x000000b4c81c723c */ /* 0x050ff0000004181c */
[----:B------:R-:W-:Y:S01]  /*21340*/  HMMA.16816.F32.BF16 R32, R200, R182, R32 ;  /* 0x000000b6c820723c */ /* 0x000fe20000041820 */
[----:B------:R-:W4:Y:S05]  /*21350*/  LDSM.16.M88.4 R180, [R2+0xb800] ;  /* 0x00b8000002b4783b */ /* 0x000f2a0000000200 */
[----:B------:R-:W-:Y:S02]  /*21360*/  LDSM.16.M88.4 R200, [R225+0x4000] ;  /* 0x00400000e1c8783b */ /* 0x000fe40000000200 */
[C---:B-----5:R-:W-:Y:S08]  /*21370*/  HMMA.16816.F32.BF16 R4, R188.reuse, R208, R4 ;  /* 0x000000d0bc04723c */ /* 0x060ff00000041804 */
[C---:B------:R-:W-:Y:S01]  /*21380*/  HMMA.16816.F32.BF16 R8, R188.reuse, R210, R8 ;  /* 0x000000d2bc08723c */ /* 0x040fe20000041808 */
[----:B------:R-:W5:Y:S07]  /*21390*/  LDSM.16.M88.4 R208, [R224+UR6+0xc000] ;  /* 0x00c00006e0d0783b */ /* 0x000f6e0008000200 */
[C---:B-1----:R-:W-:Y:S08]  /*213a0*/  HMMA.16816.F32.BF16 R12, R188.reuse, R164, R12 ;  /* 0x000000a4bc0c723c */ /* 0x042ff0000004180c */
[C---:B------:R-:W-:Y:S01]  /*213b0*/  HMMA.16816.F32.BF16 R16, R188.reuse, R166, R16 ;  /* 0x000000a6bc10723c */ /* 0x040fe20000041810 */
[----:B------:R-:W1:Y:S07]  /*213c0*/  LDSM.16.M88.4 R164, [R224+UR6+0xc800] ;  /* 0x00c80006e0a4783b */ /* 0x000e6e0008000200 */
[C---:B------:R-:W-:Y:S08]  /*213d0*/  HMMA.16816.F32.BF16 R20, R188.reuse, R184, R20 ;  /* 0x000000b8bc14723c */ /* 0x040ff00000041814 */
[C---:B------:R-:W-:Y:S01]  /*213e0*/  HMMA.16816.F32.BF16 R24, R188.reuse, R186, R24 ;  /* 0x000000babc18723c */ /* 0x040fe20000041818 */
[----:B------:R-:W1:Y:S07]  /*213f0*/  LDSM.16.M88.4 R184, [R224+UR6+0xd000] ;  /* 0x00d00006e0b8783b */ /* 0x000e6e0008000200 */
[C---:B------:R-:W-:Y:S08]  /*21400*/  HMMA.16816.F32.BF16 R28, R188.reuse, R192, R28 ;  /* 0x000000c0bc1c723c */ /* 0x040ff0000004181c */
[----:B------:R-:W-:Y:S01]  /*21410*/  HMMA.16816.F32.BF16 R32, R188, R194, R32 ;  /* 0x000000c2bc20723c */ /* 0x000fe20000041820 */
[----:B------:R-:W1:Y:S05]  /*21420*/  LDSM.16.M88.4 R188, [R224+UR6+0xd800] ;  /* 0x00d80006e0bc783b */ /* 0x000e6a0008000200 */
[----:B------:R-:W1:Y:S02]  /*21430*/  LDSM.16.M88.4 R192, [R222+0x4000] ;  /* 0x00400000dec0783b */ /* 0x000e640000000200 */
[C---:B------:R-:W-:Y:S08]  /*21440*/  HMMA.16816.F32.BF16 R4, R196.reuse, R204, R4 ;  /* 0x000000ccc404723c */ /* 0x040ff00000041804 */
[C---:B------:R-:W-:Y:S01]  /*21450*/  HMMA.16816.F32.BF16 R8, R196.reuse, R206, R8 ;  /* 0x000000cec408723c */ /* 0x040fe20000041808 */
[----:B------:R-:W-:Y:S07]  /*21460*/  LDSM.16.M88.4 R204, [R3+0xc000] ;  /* 0x00c0000003cc783b */ /* 0x000fee0000000200 */
        /* <DEDUP_REMOVED lines=9> */
[----:B------:R-:W4:Y:S02]  /*21500*/  LDSM.16.M88.4 R196, [R223+0x4000] ;  /* 0x00400000dfc4783b */ /* 0x000f240000000200 */
[C---:B-----5:R-:W-:Y:S08]  /*21510*/  HMMA.16816.F32.BF16 R4, R200.reuse, R208, R4 ;  /* 0x000000d0c804723c */ /* 0x060ff00000041804 */
[C---:B------:R-:W-:Y:S01]  /*21520*/  HMMA.16816.F32.BF16 R8, R200.reuse, R210, R8 ;  /* 0x000000d2c808723c */ /* 0x040fe20000041808 */
[----:B------:R-:W-:Y:S07]  /*21530*/  LDSM.16.M88.4 R208, [R2+0xc000] ;  /* 0x00c0000002d0783b */ /* 0x000fee0000000200 */
[C---:B-1----:R-:W-:Y:S08]  /*21540*/  HMMA.16816.F32.BF16 R12, R200.reuse, R164, R12 ;  /* 0x000000a4c80c723c */ /* 0x042ff0000004180c */
[C---:B------:R-:W-:Y:S01]  /*21550*/  HMMA.16816.F32.BF16 R16, R200.reuse, R166, R16 ;  /* 0x000000a6c810723c */ /* 0x040fe20000041810 */
[----:B------:R-:W1:Y:S07]  /*21560*/  LDSM.16.M88.4 R164, [R3+0xc800] ;  /* 0x00c8000003a4783b */ /* 0x000e6e0000000200 */
[C---:B------:R-:W-:Y:S08]  /*21570*/  HMMA.16816.F32.BF16 R20, R200.reuse, R184, R20 ;  /* 0x000000b8c814723c */ /* 0x040ff00000041814 */
        /* <DEDUP_REMOVED lines=19> */
[C---:B------:R-:W-:Y:S08]  /*216b0*/  HMMA.16816.F32.BF16 R4, R196.reuse, R204, R4 ;  /* 0x000000ccc404723c */ /* 0x040ff00000041804 */
[C---:B------:R-:W-:Y:S01]  /*216c0*/  HMMA.16816.F32.BF16 R8, R196.reuse, R206, R8 ;  /* 0x000000cec408723c */ /* 0x040fe20000041808 */
[----:B------:R-:W4:Y:S07]  /*216d0*/  LDSM.16.M88.4 R204, [R224+UR6+0xe000] ;  /* 0x00e00006e0cc783b */ /* 0x000f2e0008000200 */
        /* <DEDUP_REMOVED lines=25> */
[----:B------:R-:W4:Y:S07]  /*21870*/  LDSM.16.M88.4 R204, [R3+0xe000] ;  /* 0x00e0000003cc783b */ /* 0x000f2e0000000200 */
        /* <DEDUP_REMOVED lines=13> */
[C---:B------:R-:W-:Y:S08]  /*21950*/  HMMA.16816.F32.BF16 R16, R196.reuse, R174, R16 ;  /* 0x000000aec410723c */ /* 0x040ff00000041810 */
[C---:B--2---:R-:W-:Y:S08]  /*21960*/  HMMA.16816.F32.BF16 R20, R196.reuse, R176, R20 ;  /* 0x000000b0c414723c */ /* 0x044ff00000041814 */
[C---:B------:R-:W-:Y:S08]  /*21970*/  HMMA.16816.F32.BF16 R24, R196.reuse, R178, R24 ;  /* 0x000000b2c418723c */ /* 0x040ff00000041818 */
[C---:B----4-:R-:W-:Y:S08]  /*21980*/  HMMA.16816.F32.BF16 R28, R196.reuse, R180, R28 ;  /* 0x000000b4c41c723c */ /* 0x050ff0000004181c */
        /* <DEDUP_REMOVED lines=12> */
[C---:B-1----:R-:W-:Y:S03]  /*21a50*/  HMMA.16816.F32.BF16 R12, R192.reuse, R164, R12 ;  /* 0x000000a4c00c723c */ /* 0x042fe6000004180c */
[----:B------:R-:W-:Y:S01]  /*21a60*/  FMUL.FTZ R203, R4, UR7 ;  /* 0x0000000704cb7c20 */ /* 0x000fe20008410000 */
[----:B------:R-:W-:Y:S01]  /*21a70*/  FMUL.FTZ R197, R5, UR7 ;  /* 0x0000000705c57c20 */ /* 0x000fe20008410000 */
[----:B------:R-:W-:Y:S01]  /*21a80*/  FMUL.FTZ R191, R6, UR7 ;  /* 0x0000000706bf7c20 */ /* 0x000fe20008410000 */
[----:B------:R-:W-:Y:S02]  /*21a90*/  FMUL.FTZ R189, R7, UR7 ;  /* 0x0000000707bd7c20 */ /* 0x000fe40008410000 */
[----:B------:R-:W1:Y:S01]  /*21aa0*/  LDSM.16.M88.4 R4, [R2+0xf000] ;  /* 0x00f000000204783b */ /* 0x000e620000000200 */
[----:B------:R-:W2:Y:S01]  /*21ab0*/  MUFU.TANH R203, R203 ;  /* 0x000000cb00cb7308 */ /* 0x000ea20000002400 */
[C---:B------:R-:W-:Y:S03]  /*21ac0*/  HMMA.16816.F32.BF16 R16, R192.reuse, R166, R16 ;  /* 0x000000a6c010723c */ /* 0x040fe60000041810 */
[----:B------:R-:W-:Y:S01]  /*21ad0*/  FMUL.FTZ R9, R9, UR7 ;  /* 0x0000000709097c20 */ /* 0x000fe20008410000 */
[----:B------:R-:W-:Y:S01]  /*21ae0*/  FMUL.FTZ R10, R10, UR7 ;  /* 0x000000070a0a7c20 */ /* 0x000fe20008410000 */
[----:B------:R-:W-:Y:S01]  /*21af0*/  FMUL.FTZ R11, R11, UR7 ;  /* 0x000000070b0b7c20 */ /* 0x000fe20008410000 */
[----:B------:R-:W-:Y:S03]  /*21b00*/  FMUL.FTZ R249, R8, UR7 ;  /* 0x0000000708f97c20 */ /* 0x000fe60008410000 */
[----:B------:R-:W3:Y:S01]  /*21b10*/  MUFU.TANH R247, R9 ;  /* 0x0000000900f77308 */ /* 0x000ee20000002400 */
[----:B------:R-:W-:Y:S01]  /*21b20*/  FMUL.FTZ R201, R12, UR7 ;  /* 0x000000070cc97c20 */ /* 0x000fe20008410000 */
[----:B------:R-:W-:Y:S01]  /*21b30*/  FMUL.FTZ R13, R13, UR7 ;  /* 0x000000070d0d7c20 */ /* 0x000fe20008410000 */
[----:B------:R-:W-:Y:S01]  /*21b40*/  FMUL.FTZ R14, R14, UR7 ;  /* 0x000000070e0e7c20 */ /* 0x000fe20008410000 */
[----:B------:R-:W-:Y:S06]  /*21b50*/  FMUL.FTZ R15, R15, UR7 ;  /* 0x000000070f0f7c20 */ /* 0x000fec0008410000 */
[----:B------:R-:W4:Y:S01]  /*21b60*/  MUFU.TANH R245, R10 ;  /* 0x0000000a00f57308 */ /* 0x000f220000002400 */
[----:B------:R-:W-:Y:S01]  /*21b70*/  FMUL.FTZ R179, R16, UR7 ;  /* 0x0000000710b37c20 */ /* 0x000fe20008410000 */
[----:B------:R-:W-:Y:S01]  /*21b80*/  FMUL.FTZ R17, R17, UR7 ;  /* 0x0000000711117c20 */ /* 0x000fe20008410000 */
[----:B------:R-:W-:Y:S01]  /*21b90*/  FMUL.FTZ R18, R18, UR7 ;  /* 0x0000000712127c20 */ /* 0x000fe20008410000 */
[----:B------:R-:W-:Y:S06]  /*21ba0*/  FMUL.FTZ R19, R19, UR7 ;  /* 0x0000000713137c20 */ /* 0x000fec0008410000 */
[----:B------:R5:W2:Y:S10]  /*21bb0*/  MUFU.TANH R205, R11 ;  /* 0x0000000b00cd7308 */ /* 0x000ab40000002400 */
[----:B------:R-:W2:Y:S01]  /*21bc0*/  MUFU.TANH R197, R197 ;  /* 0x000000c500c57308 */ /* 0x000ea20000002400 */
[C---:B-1----:R-:W-:Y:S09]  /*21bd0*/  HMMA.16816.F32.BF16 R20, R192.reuse, R4, R20 ;  /* 0x00000004c014723c */ /* 0x042ff20000041814 */
[----:B------:R-:W1:Y:S01]  /*21be0*/  MUFU.TANH R191, R191 ;  /* 0x000000bf00bf7308 */ /* 0x000e620000002400 */
[----:B-----5:R-:W5:Y:S01]  /*21bf0*/  LDSM.16.M88.4 R8, [R2+0xf800] ;  /* 0x00f800000208783b */ /* 0x020f620000000200 */
[----:B------:R-:W-:Y:S08]  /*21c00*/  DEPBAR.LE SB0, 0x0 ;  /* 0x000080000000791a */ /* 0x000ff00000000000 */
[----:B------:R-:W1:Y:S01]  /*21c10*/  MUFU.TANH R189, R189 ;  /* 0x000000bd00bd7308 */ /* 0x000e620000002400 */
[----:B------:R-:W-:Y:S01]  /*21c20*/  BAR.SYNC.DEFER_BLOCKING 0x0 ;  /* 0x0000000000007b1d */ /* 0x000fe20000010000 */
[C---:B------:R-:W-:Y:S08]  /*21c30*/  HMMA.16816.F32.BF16 R24, R192.reuse, R6, R24 ;  /* 0x00000006c018723c */ /* 0x040ff00000041818 */
[----:B------:R-:W1:Y:S01]  /*21c40*/  MUFU.TANH R249, R249 ;  /* 0x000000f900f97308 */ /* 0x000e620000002400 */
[----:B------:R-:W-:Y:S01]  /*21c50*/  FMUL.FTZ R20, R20, UR7 ;  /* 0x0000000714147c20 */ /* 0x000fe20008410000 */
[----:B------:R-:W-:Y:S01]  /*21c60*/  FMUL.FTZ R21, R21, UR7 ;  /* 0x0000000715157c20 */ /* 0x000fe20008410000 */
[----:B------:R-:W-:Y:S01]  /*21c70*/  FMUL.FTZ R22, R22, UR7 ;  /* 0x0000000716167c20 */ /* 0x000fe20008410000 */
[----:B------:R-:W-:Y:S06]  /*21c80*/  FMUL.FTZ R23, R23, UR7 ;  /* 0x0000000717177c20 */ /* 0x000fec0008410000 */
[----:B------:R-:W1:Y:S01]  /*21c90*/  MUFU.TANH R201, R201 ;  /* 0x000000c900c97308 */ /* 0x000e620000002400 */
[----:B------:R-:W-:Y:S01]  /*21ca0*/  FMUL.FTZ R225, R24, UR7 ;  /* 0x0000000718e17c20 */ /* 0x000fe20008410000 */
[----:B------:R-:W-:Y:S01]  /*21cb0*/  FMUL.FTZ R25, R25, UR7 ;  /* 0x0000000719197c20 */ /* 0x000fe20008410000 */
[----:B------:R-:W-:Y:S07]  /*21cc0*/  FMUL.FTZ R26, R26, UR7 ;  /* 0x000000071a1a7c20 */ /* 0x000fee0008410000 */
[----:B------:R1:W1:Y:S01]  /*21cd0*/  MUFU.TANH R199, R13 ;  /* 0x0000000d00c77308 */ /* 0x0002620000002400 */
[----:B------:R-:W-:Y:S09]  /*21ce0*/  FMUL.FTZ R27, R27, UR7 ;  /* 0x000000071b1b7c20 */ /* 0x000ff20008410000 */
[----:B------:R1:W1:Y:S01]  /*21cf0*/  MUFU.TANH R183, R14 ;  /* 0x0000000e00b77308 */ /* 0x0002620000002400 */
[C---:B-----5:R-:W-:Y:S09]  /*21d00*/  HMMA.16816.F32.BF16 R28, R192.reuse, R8, R28 ;  /* 0x00000008c01c723c */ /* 0x060ff2000004181c */
[----:B------:R1:W1:Y:S01]  /*21d10*/  MUFU.TANH R177, R15 ;  /* 0x0000000f00b17308 */ /* 0x0002620000002400 */
[----:B------:R-:W-:Y:S09]  /*21d20*/  HMMA.16816.F32.BF16 R32, R192, R10, R32 ;  /* 0x0000000ac020723c */ /* 0x000ff20000041820 */
[----:B------:R-:W1:Y:S01]  /*21d30*/  MUFU.TANH R179, R179 ;  /* 0x000000b300b37308 */ /* 0x000e620000002400 */
[----:B------:R-:W-:Y:S01]  /*21d40*/  FMUL.FTZ R184, R28, UR7 ;  /* 0x000000071cb87c20 */ /* 0x000fe20008410000 */
[----:B------:R-:W-:Y:S01]  /*21d50*/  FMUL.FTZ R29, R29, UR7 ;  /* 0x000000071d1d7c20 */ /* 0x000fe20008410000 */
[----:B------:R-:W-:Y:S07]  /*21d60*/  FMUL.FTZ R30, R30, UR7 ;  /* 0x000000071e1e7c20 */ /* 0x000fee0008410000 */
[----:B------:R1:W1:Y:S01]  /*21d70*/  MUFU.TANH R181, R17 ;  /* 0x0000001100b57308 */ /* 0x0002620000002400 */
[----:B------:R-:W-:Y:S01]  /*21d80*/  FMUL.FTZ R31, R31, UR7 ;  /* 0x000000071f1f7c20 */ /* 0x000fe20008410000 */
[----:B------:R-:W-:Y:S01]  /*21d90*/  FMUL.FTZ R185, R32, UR7 ;  /* 0x0000000720b97c20 */ /* 0x000fe20008410000 */
[----:B------:R-:W-:Y:S01]  /*21da0*/  FMUL.FTZ R33, R33, UR7 ;  /* 0x0000000721217c20 */ /* 0x000fe20008410000 */
[----:B------:R-:W-:Y:S06]  /*21db0*/  FMUL.FTZ R34, R34, UR7 ;  /* 0x0000000722227c20 */ /* 0x000fec0008410000 */
[----:B------:R1:W1:Y:S01]  /*21dc0*/  MUFU.TANH R175, R18 ;  /* 0x0000001200af7308 */ /* 0x0002620000002400 */
[----:B------:R-:W-:Y:S09]  /*21dd0*/  FMUL.FTZ R35, R35, UR7 ;  /* 0x0000000723237c20 */ /* 0x000ff20008410000 */
[----:B------:R1:W1:Y:S10]  /*21de0*/  MUFU.TANH R173, R19 ;  /* 0x0000001300ad7308 */ /* 0x0002740000002400 */
[----:B------:R1:W1:Y:S10]  /*21df0*/  MUFU.TANH R221, R20 ;  /* 0x0000001400dd7308 */ /* 0x0002740000002400 */
[----:B------:R1:W1:Y:S10]  /*21e00*/  MUFU.TANH R223, R21 ;  /* 0x0000001500df7308 */ /* 0x0002740000002400 */
[----:B------:R1:W1:Y:S10]  /*21e10*/  MUFU.TANH R207, R22 ;  /* 0x0000001600cf7308 */ /* 0x0002740000002400 */
[----:B------:R1:W1:Y:S10]  /*21e20*/  MUFU.TANH R211, R23 ;  /* 0x0000001700d37308 */ /* 0x0002740000002400 */
[----:B------:R-:W1:Y:S10]  /*21e30*/  MUFU.TANH R225, R225 ;  /* 0x000000e100e17308 */ /* 0x000e740000002400 */
        /* <DEDUP_REMOVED lines=70> */
[CC--:B-1----:R-:W-:Y:S04]  /*222a0*/  LEA R14, P6, R11.reuse, R232.reuse, 0x2 ;  /* 0x000000e80b0e7211 */ /* 0x0c2fe800078c10ff */
        /* <DEDUP_REMOVED lines=20> */
.L_x_1157:
        /* <DEDUP_REMOVED lines=91> */
.L_x_1156:
[----:B-12---:R-:W-:Y:S01]  /*229a0*/  FMNMX3.FTZ R2, R0, R191, R189, !PT ;  /* 0x000000bf00027276 */ /* 0x006fe200078100bd */
        /* <DEDUP_REMOVED lines=31> */
[C---:B------:R-:W-:Y:S01]  /*22ba0*/  FMUL.FTZ R196, R3.reuse, UR4 ;  /* 0x0000000403c47c20 */ /* 0x040fe20008410000 */
[----:B------:R-:W-:Y:S01]  /*22bb0*/  FSEL R198, R198, RZ, P2 ;  /* 0x000000ffc6c67208 */ /* 0x000fe20001000000 */
[----:B------:R-:W-:Y:S01]  /*22bc0*/  FADD.FTZ R4, -R3, R0 ;  /* 0x0000000003047221 */ /* 0x000fe20000010100 */
[----:B------:R-:W-:Y:S01]  /*22bd0*/  FMUL.FTZ R2, R5, UR4 ;  /* 0x0000000405027c20 */ /* 0x000fe20008410000 */
[----:B------:R-:W-:Y:S02]  /*22be0*/  MOV R169, R164 ;  /* 0x000000a400a97202 */ /* 0x000fe40000000f00 */
[----:B------:R-:W-:Y:S01]  /*22bf0*/  FSEL R196, R196, RZ, P1 ;  /* 0x000000ffc4c47208 */ /* 0x000fe20000800000 */
[----:B------:R-:W-:Y:S01]  /*22c00*/  FMUL.FTZ R0, R4, UR4 ;  /* 0x0000000404007c20 */ /* 0x000fe20008410000 */
[--C-:B------:R-:W-:Y:S01]  /*22c10*/  FFMA.FTZ R194, R197, UR4, -R198.reuse ;  /* 0x00000004c5c27c23 */ /* 0x100fe200080108c6 */
[--C-:B------:R-:W-:Y:S01]  /*22c20*/  FFMA.FTZ R193, R249, UR4, -R198.reuse ;  /* 0x00000004f9c17c23 */ /* 0x100fe200080108c6 */
[----:B------:R-:W-:Y:S01]  /*22c30*/  FFMA.FTZ R192, R247, UR4, -R198 ;  /* 0x00000004f7c07c23 */ /* 0x000fe200080108c6 */
[--C-:B------:R-:W-:Y:S01]  /*22c40*/  FFMA.FTZ R195, R191, UR4, -R196.reuse ;  /* 0x00000004bfc37c23 */ /* 0x100fe200080108c4 */
[--C-:B------:R-:W-:Y:S01]  /*22c50*/  FFMA.FTZ R188, R205, UR4, -R196.reuse ;  /* 0x00000004cdbc7c23 */ /* 0x100fe200080108c4 */
[--C-:B------:R-:W-:Y:S01]  /*22c60*/  FFMA.FTZ R190, R189, UR4, -R196.reuse ;  /* 0x00000004bdbe7c23 */ /* 0x100fe200080108c4 */
[----:B------:R-:W-:Y:S01]  /*22c70*/  FFMA.FTZ R191, R245, UR4, -R196 ;  /* 0x00000004f5bf7c23 */ /* 0x000fe200080108c4 */
[----:B------:R-:W-:Y:S01]  /*22c80*/  FFMA.FTZ R203, R203, UR4, -R198 ;  /* 0x00000004cbcb7c23 */ /* 0x000fe200080108c6 */
[----:B------:R-:W1:Y:S01]  /*22c90*/  MUFU.EX2 R2, R2 ;  /* 0x0000000200027308 */ /* 0x000e620000000800 */
[----:B------:R-:W-:Y:S01]  /*22ca0*/  IADD3 R189, PT, PT, R219, 0x10040, RZ ;  /* 0x00010040dbbd7810 */ /* 0x000fe20007ffe0ff */
[----:B------:R-:W-:Y:S01]  /*22cb0*/  FFMA.FTZ R204, R183, UR4, -R196 ;  /* 0x00000004b7cc7c23 */ /* 0x000fe200080108c4 */
[----:B------:R-:W-:Y:S07]  /*22cc0*/  @P0 IADD3 R189, PT, PT, R234, -0x40, RZ ;  /* 0xffffffc0eabd0810 */ /* 0x000fee0007ffe0ff */
[----:B------:R-:W2:Y:S01]  /*22cd0*/  MUFU.EX2 R0, R0 ;  /* 0x0000000000007308 */ /* 0x000ea20000000800 */
[--C-:B------:R-:W-:Y:S01]  /*22ce0*/  FFMA.FTZ R202, R179, UR4, -R198.reuse ;  /* 0x00000004b3ca7c23 */ /* 0x100fe200080108c6 */
[----:B------:R-:W-:Y:S01]  /*22cf0*/  FFMA.FTZ R205, R181, UR4, -R198 ;  /* 0x00000004b5cd7c23 */ /* 0x000fe200080108c6 */
[----:B------:R-:W-:Y:S07]  /*22d00*/  IADD3 R220, PT, PT, R220, R189, RZ ;  /* 0x000000bddcdc7210 */ /* 0x000fee0007ffe0ff */
[----:B------:R-:W-:Y:S01]  /*22d10*/  MUFU.EX2 R197, R203 ;  /* 0x000000cb00c57308 */ /* 0x000fe20000000800 */
[----:B------:R-:W3:Y:S01]  /*22d20*/  LDSM.16.MT88.4 R28, [R189] ;  /* 0x00000000bd1c783b */ /* 0x000ee20000004200 */
[----:B------:R-:W-:Y:S01]  /*22d30*/  FFMA.FTZ R206, R173, UR4, -R196 ;  /* 0x00000004adce7c23 */ /* 0x000fe200080108c4 */
[--C-:B------:R-:W-:Y:S07]  /*22d40*/  FFMA.FTZ R187, R187, UR4, -R198.reuse ;  /* 0x00000004bbbb7c23 */ /* 0x100fee00080108c6 */
[----:B------:R-:W4:Y:S01]  /*22d50*/  MUFU.EX2 R194, R194 ;  /* 0x000000c200c27308 */ /* 0x000f220000000800 */
[----:B------:R-:W-:Y:S01]  /*22d60*/  FFMA.FTZ R200, R201, UR4, -R198 ;  /* 0x00000004c9c87c23 */ /* 0x000fe200080108c6 */
        /* <DEDUP_REMOVED lines=30> */
[--C-:B------:R-:W-:Y:S01]  /*22f50*/  FFMA.FTZ R201, R177, UR4, -R196.reuse ;  /* 0x00000004b1c97c23 */ /* 0x100fe200080108c4 */
[----:B------:R-:W-:Y:S01]  /*22f60*/  FFMA.FTZ R203, R175, UR4, -R196 ;  /* 0x00000004afcb7c23 */ /* 0x000fe200080108c4 */
        /* <DEDUP_REMOVED lines=10> */
[----:B------:R-:W-:Y:S01]  /*23010*/  FMUL.FTZ R43, R0, R43 ;  /* 0x0000002b002b7220 */ /* 0x000fe20000410000 */
[C---:B------:R-:W-:Y:S01]  /*23020*/  HMMA.16816.F32.BF16 R4, R160.reuse, R12, R4 ;  /* 0x0000000ca004723c */ /* 0x040fe20000041804 */
[----:B------:R-:W-:Y:S04]  /*23030*/  MUFU.EX2 R200, R200 ;  /* 0x000000c800c87308 */ /* 0x000fe80000000800 */
[----:B------:R-:W-:Y:S01]  /*23040*/  LDSM.16.MT88.4 R156, [R220+0x2800] ;  /* 0x00280000dc9c783b */ /* 0x000fe20000004200 */
[C---:B------:R-:W-:Y:S01]  /*23050*/  FMUL.FTZ R12, R2.reuse, R152 ;  /* 0x00000098020c7220 */ /* 0x040fe20000410000 */
[----:B------:R-:W-:Y:S01]  /*23060*/  FMUL.FTZ R13, R2, R153 ;  /* 0x00000099020d7220 */ /* 0x000fe20000410000 */
[C---:B------:R-:W-:Y:S03]  /*23070*/  HMMA.16816.F32.BF16 R8, R160.reuse, R14, R8 ;  /* 0x0000000ea008723c */ /* 0x040fe60000041808 */
[----:B------:R-:W-:Y:S01]  /*23080*/  MUFU.EX2 R204, R204 ;  /* 0x000000cc00cc7308 */ /* 0x000fe20000000800 */
[C---:B------:R-:W-:Y:S01]  /*23090*/  FMUL.FTZ R14, R0.reuse, R154 ;  /* 0x0000009a000e7220 */ /* 0x040fe20000410000 */
[----:B------:R-:W-:Y:S01]  /*230a0*/  FMUL.FTZ R15, R0, R155 ;  /* 0x0000009b000f7220 */ /* 0x000fe20000410000 */
[----:B------:R-:W-:Y:S01]  /*230b0*/  LDSM.16.MT88.4 R172, [R189+0x4800] ;  /* 0x00480000bdac783b */ /* 0x000fe20000004200 */
[C---:B------:R-:W-:Y:S01]  /*230c0*/  FMUL.FTZ R44, R2.reuse, R44 ;  /* 0x0000002c022c7220 */ /* 0x040fe20000410000 */
[----:B------:R-:W-:Y:S01]  /*230d0*/  FMUL.FTZ R45, R2, R45 ;  /* 0x0000002d022d7220 */ /* 0x000fe20000410000 */
[C---:B------:R-:W-:Y:S01]  /*230e0*/  FMUL.FTZ R46, R0.reuse, R46 ;  /* 0x0000002e002e7220 */ /* 0x040fe20000410000 */
[----:B------:R-:W-:Y:S01]  /*230f0*/  FMUL.FTZ R47, R0, R47 ;  /* 0x0000002f002f7220 */ /* 0x000fe20000410000 */
[C---:B------:R-:W-:Y:S01]  /*23100*/  FMUL.FTZ R48, R2.reuse, R48 ;  /* 0x0000003002307220 */ /* 0x040fe20000410000 */
[C---:B------:R-:W-:Y:S01]  /*23110*/  HMMA.16816.F32.BF16 R12, R160.reuse, R20, R12 ;  /* 0x00000014a00c723c */ /* 0x040fe2000004180c */
[----:B------:R-:W-:Y:S01]  /*23120*/  MUFU.EX2 R201, R201 ;  /* 0x000000c900c97308 */ /* 0x000fe20000000800 */
[----:B------:R-:W1:Y:S01]  /*23130*/  LDSM.16.MT88.4 R152, [R220] ;  /* 0x00000000dc98783b */ /* 0x000e620000004200 */
[C---:B------:R-:W-:Y:S01]  /*23140*/  FMUL.FTZ R20, R2.reuse, R144 ;  /* 0x0000009002147220 */ /* 0x040fe20000410000 */
[C---:B------:R-:W-:Y:S01]  /*23150*/  FMUL.FTZ R21, R2.reuse, R145 ;  /* 0x0000009102157220 */ /* 0x040fe20000410000 */
[----:B------:R-:W-:Y:S01]  /*23160*/  FMUL.FTZ R49, R2, R49 ;  /* 0x0000003102317220 */ /* 0x000fe20000410000 */
[C---:B------:R-:W-:Y:S01]  /*23170*/  FMUL.FTZ R50, R0.reuse, R50 ;  /* 0x0000003200327220 */ /* 0x040fe20000410000 */
[C---:B------:R-:W-:Y:S01]  /*23180*/  FMUL.FTZ R51, R0.reuse, R51 ;  /* 0x0000003300337220 */ /* 0x040fe20000410000 */
[C---:B------:R-:W-:Y:S03]  /*23190*/  HMMA.16816.F32.BF16 R16, R160.reuse, R22, R16 ;  /* 0x00000016a010723c */ /* 0x040fe60000041810 */
[----:B------:R-:W-:Y:S01]  /*231a0*/  MUFU.EX2 R202, R202 ;  /* 0x000000ca00ca7308 */ /* 0x000fe20000000800 */
[----:B------:R-:W-:Y:S01]  /*231b0*/  LDSM.16.MT88.4 R176, [R220+0x4800] ;  /* 0x00480000dcb0783b */ /* 0x000fe20000004200 */
[C---:B------:R-:W-:Y:S01]  /*231c0*/  FMUL.FTZ R22, R0.reuse, R146 ;  /* 0x0000009200167220 */ /* 0x040fe20000410000 */
[----:B------:R-:W-:Y:S01]  /*231d0*/  FMUL.FTZ R23, R0, R147 ;  /* 0x0000009300177220 */ /* 0x000fe20000410000 */
[C---:B------:R-:W-:Y:S01]  /*231e0*/  FMUL.FTZ R52, R2.reuse, R52 ;  /* 0x0000003402347220 */ /* 0x040fe20000410000 */
[----:B------:R-:W-:Y:S01]  /*231f0*/  FMUL.FTZ R53, R2, R53 ;  /* 0x0000003502357220 */ /* 0x000fe20000410000 */
[C---:B------:R-:W-:Y:S01]  /*23200*/  FMUL.FTZ R54, R0.reuse, R54 ;  /* 0x0000003600367220 */ /* 0x040fe20000410000 */
[----:B------:R-:W-:Y:S01]  /*23210*/  FMUL.FTZ R55, R0, R55 ;  /* 0x0000003700377220 */ /* 0x000fe20000410000 */
[C---:B------:R-:W-:Y:S01]  /*23220*/  FMUL.FTZ R56, R2.reuse, R56 ;  /* 0x0000003802387220 */ /* 0x040fe20000410000 */
[----:B------:R-:W2:Y:S01]  /*23230*/  LDSM.16.MT88.4 R144, [R219+0x12000] ;  /* 0x01200000db90783b */ /* 0x000ea20000004200 */
[C---:B---3--:R-:W-:Y:S01]  /*23240*/  HMMA.16816.F32.BF16 R20, R160.reuse, R28, R20 ;  /* 0x0000001ca014723c */ /* 0x048fe20000041814 */
[----:B------:R-:W-:Y:S02]  /*23250*/  MUFU.EX2 R205, R205 ;  /* 0x000000cd00cd7308 */ /* 0x000fe40000000800 */
[C---:B------:R-:W-:Y:S01]  /*23260*/  FMUL.FTZ R28, R2.reuse, R136 ;  /* 0x00000088021c7220 */ /* 0x040fe20000410000 */
[C---:B------:R-:W-:Y:S01]  /*23270*/  FMUL.FTZ R29, R2.reuse, R137 ;  /* 0x00000089021d7220 */ /* 0x040fe20000410000 */
[----:B------:R-:W-:Y:S01]  /*23280*/  FMUL.FTZ R57, R2, R57 ;  /* 0x0000003902397220 */ /* 0x000fe20000410000 */
[C---:B------:R-:W-:Y:S01]  /*23290*/  FMUL.FTZ R58, R0.reuse, R58 ;  /* 0x0000003a003a7220 */ /* 0x040fe20000410000 */
[----:B------:R-:W-:Y:S01]  /*232a0*/  LDSM.16.MT88.4 R180, [R171+0x16800] ;  /* 0x01680000abb4783b */ /* 0x000fe20000004200 */
[C---:B------:R-:W-:Y:S03]  /*232b0*/  HMMA.16816.F32.BF16 R24, R160.reuse, R30, R24 ;  /* 0x0000001ea018723c */ /* 0x040fe60000041818 */
[----:B------:R-:W-:Y:S01]  /*232c0*/  MUFU.EX2 R203, R203 ;  /* 0x000000cb00cb7308 */ /* 0x000fe20000000800 */
[C---:B------:R-:W-:Y:S01]  /*232d0*/  FMUL.FTZ R30, R0.reuse, R138 ;  /* 0x0000008a001e7220 */ /* 0x040fe20000410000 */
[C---:B------:R-:W-:Y:S01]  /*232e0*/  FMUL.FTZ R31, R0.reuse, R139 ;  /* 0x0000008b001f7220 */ /* 0x040fe20000410000 */
[----:B------:R-:W-:Y:S01]  /*232f0*/  FMUL.FTZ R59, R0, R59 ;  /* 0x0000003b003b7220 */ /* 0x000fe20000410000 */
        /* <DEDUP_REMOVED lines=9> */
[C---:B-1----:R-:W-:Y:S01]  /*23390*/  HMMA.16816.F32.BF16 R28, R160.reuse, R152, R28 ;  /* 0x00000098a01c723c */ /* 0x042fe2000004181c */
[----:B------:R-:W-:Y:S02]  /*233a0*/  MUFU.EX2 R206, R206 ;  /* 0x000000ce00ce7308 */ /* 0x000fe40000000800 */
[C---:B------:R-:W-:Y:S01]  /*233b0*/  FMUL.FTZ R68, R2.reuse, R68 ;  /* 0x0000004402447220 */ /* 0x040fe20000410000 */
[----:B------:R-:W-:Y:S01]  /*233c0*/  FMUL.FTZ R69, R2, R69 ;  /* 0x0000004502457220 */ /* 0x000fe20000410000 */
[C---:B------:R-:W-:Y:S01]  /*233d0*/  FMUL.FTZ R70, R0.reuse, R70 ;  /* 0x0000004600467220 */ /* 0x040fe20000410000 */
[----:B------:R-:W-:Y:S01]  /*233e0*/  FMUL.FTZ R71, R0, R71 ;  /* 0x0000004700477220 */ /* 0x000fe20000410000 */
[C---:B------:R-:W-:Y:S01]  /*233f0*/  FMUL.FTZ R72, R2.reuse, R72 ;  /* 0x0000004802487220 */ /* 0x040fe20000410000 */
[C---:B------:R-:W-:Y:S01]  /*23400*/  HMMA.16816.F32.BF16 R32, R160.reuse, R154, R32 ;  /* 0x0000009aa020723c */ /* 0x040fe20000041820 */
[----:B------:R-:W-:Y:S02]  /*23410*/  LDSM.16.MT88.4 R152, [R189+0x2800] ;  /* 0x00280000bd98783b */ /* 0x000fe40000004200 */
        /* <DEDUP_REMOVED lines=25> */
[----:B------:R-:W1:Y:S02]  /*235b0*/  LDSM.16.MT88.4 R136, [R219+0x14000] ;  /* 0x01400000db88783b */ /* 0x000e640000004200 */
[----:B------:R-:W-:Y:S01]  /*235c0*/  FMUL.FTZ R93, R2, R93 ;  /* 0x0000005d025d7220 */ /* 0x000fe20000410000 */
[C---:B------:R-:W-:Y:S01]  /*235d0*/  FMUL.FTZ R94, R0.reuse, R94 ;  /* 0x0000005e005e7220 */ /* 0x040fe20000410000 */
[----:B------:R-:W-:Y:S01]  /*235e0*/  FMUL.FTZ R95, R0, R95 ;  /* 0x0000005f005f7220 */ /* 0x000fe20000410000 */
[C---:B------:R-:W-:Y:S01]  /*235f0*/  FMUL.FTZ R96, R2.reuse, R96 ;  /* 0x0000006002607220 */ /* 0x040fe20000410000 */
[----:B------:R-:W-:Y:S01]  /*23600*/  FMUL.FTZ R97, R2, R97 ;  /* 0x0000006102617220 */ /* 0x000fe20000410000 */
[C---:B------:R-:W-:Y:S03]  /*23610*/  HMMA.16816.F32.BF16 R52, R160.reuse, R132, R52 ;  /* 0x00000084a034723c */ /* 0x040fe60000041834 */
        /* <DEDUP_REMOVED lines=25> */
[C---:B------:R-:W-:Y:S01]  /*237b0*/  FMUL.FTZ R118, R0.reuse, R118 ;  /* 0x0000007600767220 */ /* 0x040fe20000410000 */
[C---:B-1----:R-:W-:Y:S03]  /*237c0*/  HMMA.16816.F32.BF16 R68, R160.reuse, R136, R68 ;  /* 0x00000088a044723c */ /* 0x042fe60000041844 */
[----:B------:R-:W-:Y:S01]  /*237d0*/  FMUL.FTZ R119, R0, R119 ;  /* 0x0000007700777220 */ /* 0x000fe20000410000 */
[C---:B------:R-:W-:Y:S01]  /*237e0*/  FMUL.FTZ R120, R2.reuse, R120 ;  /* 0x0000007802787220 */ /* 0x040fe20000410000 */
[----:B------:R-:W-:Y:S01]  /*237f0*/  FMUL.FTZ R121, R2, R121 ;  /* 0x0000007902797220 */ /* 0x000fe20000410000 */
[C---:B------:R-:W-:Y:S01]  /*23800*/  FMUL.FTZ R122, R0.reuse, R122 ;  /* 0x0000007a007a7220 */ /* 0x040fe20000410000 */
[----:B------:R-:W-:Y:S01]  /*23810*/  FMUL.FTZ R123, R0, R123 ;  /* 0x0000007b007b7220 */ /* 0x000fe20000410000 */
[C---:B------:R-:W-:Y:S01]  /*23820*/  HMMA.16816.F32.BF16 R72, R160.reuse, R138, R72 ;  /* 0x0000008aa048723c */ /* 0x040fe20000041848 */
[----:B------:R-:W1:Y:S02]  /*23830*/  LDSM.16.MT88.4 R136, [R220+0x4000] ;  /* 0x00400000dc88783b */ /* 0x000e640000004200 */
[--C-:B------:R-:W-:Y:S01]  /*23840*/  FFMA.FTZ R199, R199, UR4, -R198.reuse ;  /* 0x00000004c7c77c23 */ /* 0x100fe200080108c6 */
[C---:B------:R-:W-:Y:S01]  /*23850*/  FMUL.FTZ R124, R2.reuse, R124 ;  /* 0x0000007c027c7220 */ /* 0x040fe20000410000 */
[----:B------:R-:W-:Y:S01]  /*23860*/  FMUL.FTZ R125, R2, R125 ;  /* 0x0000007d027d7220 */ /* 0x000fe20000410000 */
[C---:B------:R-:W-:Y:S01]  /*23870*/  FMUL.FTZ R126, R0.reuse, R126 ;  /* 0x0000007e007e7220 */ /* 0x040fe20000410000 */
[----:B------:R-:W-:Y:S01]  /*23880*/  FMUL.FTZ R127, R0, R127 ;  /* 0x0000007f007f7220 */ /* 0x000fe20000410000 */
[C---:B--2---:R-:W-:Y:S01]  /*23890*/  HMMA.16816.F32.BF16 R76, R160.reuse, R132, R76 ;  /* 0x00000084a04c723c */ /* 0x044fe2000004184c */
[----:B------:R-:W2:Y:S02]  /*238a0*/  MUFU.EX2 R199, R199 ;  /* 0x000000c700c77308 */ /* 0x000ea40000000800 */
[C---:B------:R-:W-:Y:S01]  /*238b0*/  FMUL.FTZ R128, R2.reuse, R128 ;  /* 0x0000008002807220 */ /* 0x040fe20000410000 */
[----:B------:R-:W-:Y:S01]  /*238c0*/  FMUL.FTZ R129, R2, R129 ;  /* 0x0000008102817220 */ /* 0x000fe20000410000 */
[C---:B------:R-:W-:Y:S01]  /*238d0*/  FMUL.FTZ R130, R0.reuse, R130 ;  /* 0x0000008200827220 */ /* 0x040fe20000410000 */
[----:B------:R-:W-:Y:S01]  /*238e0*/  FMUL.FTZ R131, R0, R131 ;  /* 0x0000008300837220 */ /* 0x000fe20000410000 */
[--C-:B------:R-:W-:Y:S01]  /*238f0*/  FFMA.FTZ R208, R221, UR4, -R198.reuse ;  /* 0x00000004ddd07c23 */ /* 0x100fe200080108c6 */
[C---:B------:R-:W-:Y:S01]  /*23900*/  HMMA.16816.F32.BF16 R80, R160.reuse, R134, R80 ;  /* 0x00000086a050723c */ /* 0x040fe20000041850 */
[----:B------:R-:W4:Y:S02]  /*23910*/  LDSM.16.MT88.4 R132, [R219+0x16000] ;  /* 0x01600000db84783b */ /* 0x000f240000004200 */
[--C-:B------:R-:W-:Y:S01]  /*23920*/  FFMA.FTZ R221, R223, UR4, -R198.reuse ;  /* 0x00000004dfdd7c23 */ /* 0x100fe200080108c6 */
[----:B------:R-:W-:Y:S01]  /*23930*/  FFMA.FTZ R212, R209, UR4, -R198 ;  /* 0x00000004d1d47c23 */ /* 0x000fe200080108c6 */
[----:B------:R-:W-:Y:S01]  /*23940*/  FFMA.FTZ R214, R215, UR4, -R196 ;  /* 0x00000004d7d67c23 */ /* 0x000fe200080108c4 */
[--C-:B------:R-:W-:Y:S01]  /*23950*/  FFMA.FTZ R215, R185, UR4, -R198.reuse ;  /* 0x00000004b9d77c23 */ /* 0x100fe200080108c6 */
[----:B------:R-:W-:Y:S01]  /*23960*/  FFMA.FTZ R225, R225, UR4, -R198 ;  /* 0x00000004e1e17c23 */ /* 0x000fe200080108c6 */
[C---:B---3--:R-:W-:Y:S01]  /*23970*/  HMMA.16816.F32.BF16 R84, R160.reuse, R140, R84 ;  /* 0x0000008ca054723c */ /* 0x048fe20000041854 */
[----:B------:R-:W-:Y:S02]  /*23980*/  MUFU.EX2 R208, R208 ;  /* 0x000000d000d07308 */ /* 0x000fe40000000800 */
[--C-:B------:R-:W-:Y:S01]  /*23990*/  FFMA.FTZ R222, R168, UR4, -R196.reuse ;  /* 0x00000004a8de7c23 */ /* 0x100fe200080108c4 */
[--C-:B------:R-:W-:Y:S07]  /*239a0*/  FFMA.FTZ R210, R207, UR4, -R196.reuse ;  /* 0x00000004cfd27c23 */ /* 0x100fee00080108c4 */
[----:B------:R3:W-:Y:S01]  /*239b0*/  MUFU.EX2 R168, R187 ;  /* 0x000000bb00a87308 */ /* 0x0007e20000000800 */
[--C-:B------:R-:W-:Y:S01]  /*239c0*/  FFMA.FTZ R207, R211, UR4, -R196.reuse ;  /* 0x00000004d3cf7c23 */ /* 0x100fe200080108c4 */
[----:B------:R-:W-:Y:S01]  /*239d0*/  FFMA.FTZ R211, R213, UR4, -R196 ;  /* 0x00000004d5d37c23 */ /* 0x000fe200080108c4 */
[C---:B------:R-:W-:Y:S01]  /*239e0*/  HMMA.16816.F32.BF16 R88, R160.reuse, R142, R88 ;  /* 0x0000008ea058723c */ /* 0x040fe20000041858 */
[----:B------:R-:W5:Y:S06]  /*239f0*/  LDSM.16.MT88.4 R140, [R171+0x16000] ;  /* 0x01600000ab8c783b */ /* 0x000f6c0000004200 */
[----:B------:R-:W2:Y:S01]  /*23a00*/  MUFU.EX2 R221, R221 ;  /* 0x000000dd00dd7308 */ /* 0x000ea20000000800 */
[--C-:B------:R-:W-:Y:S01]  /*23a10*/  FFMA.FTZ R213, R184, UR4, -R198.reuse ;  /* 0x00000004b8d57c23 */ /* 0x100fe200080108c6 */
[----:B------:R-:W-:Y:S01]  /*23a20*/  FFMA.FTZ R198, R186, UR4, -R198 ;  /* 0x00000004bac67c23 */ /* 0x000fe200080108c6 */
[--C-:B------:R-:W-:Y:S07]  /*23a30*/  FFMA.FTZ R167, R167, UR4, -R196.reuse ;  /* 0x00000004a7a77c23 */ /* 0x100fee00080108c4 */
[----:B------:R-:W-:Y:S01]  /*23a40*/  MUFU.EX2 R210, R210 ;  /* 0x000000d200d27308 */ /* 0x000fe20000000800 */
[--C-:B------:R-:W-:Y:S01]  /*23a50*/  FFMA.FTZ R166, R166, UR4, -R196.reuse ;  /* 0x00000004a6a67c23 */ /* 0x100fe200080108c4 */
[----:B------:R-:W-:Y:S01]  /*23a60*/  FFMA.FTZ R196, R165, UR4, -R196 ;  /* 0x00000004a5c47c23 */ /* 0x000fe200080108c4 */
[C---:B-1----:R-:W-:Y:S07]  /*23a70*/  HMMA.16816.F32.BF16 R92, R160.reuse, R136, R92 ;  /* 0x00000088a05c723c */ /* 0x042fee000004185c */
[----:B------:R-:W1:Y:S01]  /*23a80*/  MUFU.EX2 R207, R207 ;  /* 0x000000cf00cf7308 */ /* 0x000e620000000800 */
[----:B---3--:R-:W-:Y:S01]  /*23a90*/  LDSM.16.MT88.4 R184, [R189+0x5800] ;  /* 0x00580000bdb8783b */ /* 0x008fe20000004200 */
[----:B------:R-:W-:Y:S01]  /*23aa0*/  FFMA.FTZ R197, R2, R243, R197 ;  /* 0x000000f302c57223 */ /* 0x000fe200000100c5 */
[----:B------:R-:W-:Y:S07]  /*23ab0*/  ISETP.NE.AND P1, PT, R236, RZ, PT ;  /* 0x000000ffec00720c */ /* 0x000fee0003f25270 */
[----:B------:R-:W-:Y:S01]  /*23ac0*/  MUFU.EX2 R209, R225 ;  /* 0x000000e100d17308 */ /* 0x000fe20000000800 */
[----:B------:R-:W-:Y:S01]  /*23ad0*/  FFMA.FTZ R195, R0, R241, R195 ;  /* 0x000000f100c37223 */ /* 0x000fe200000100c3 */
[----:B------:R-:W-:Y:S01]  /*23ae0*/  FADD.FTZ R194, R194, R197 ;  /* 0x000000c5c2c27221 */ /* 0x000fe20000010000 */
[C---:B------:R-:W-:Y:S07]  /*23af0*/  HMMA.16816.F32.BF16 R96, R160.reuse, R138, R96 ;  /* 0x0000008aa060723c */ /* 0x040fee0000041860 */
[----:B------:R-:W3:Y:S01]  /*23b00*/  MUFU.EX2 R212, R212 ;  /* 0x000000d400d47308 */ /* 0x000ee20000000800 */
[----:B------:R-:W2:Y:S01]  /*23b10*/  LDSM.16.MT88.4 R136, [R189+0x6000] ;  /* 0x00600000bd88783b */ /* 0x000ea20000004200 */
[----:B------:R-:W-:Y:S08]  /*23b20*/  FADD.FTZ R190, R190, R195 ;  /* 0x000000c3bebe7221 */ /* 0x000ff00000010000 */
[----:B------:R-:W-:Y:S01]  /*23b30*/  MUFU.EX2 R211, R211 ;  /* 0x000000d300d37308 */ /* 0x000fe20000000800 */
[----:B------:R-:W-:Y:S01]  /*23b40*/  FADD.FTZ R191, R191, R190 ;  /* 0x000000bebfbf7221 */ /* 0x000fe20000010000 */
[C---:B----4-:R-:W-:Y:S08]  /*23b50*/  HMMA.16816.F32.BF16 R100, R160.reuse, R132, R100 ;  /* 0x00000084a064723c */ /* 0x050ff00000041864 */
[----:B------:R-:W4:Y:S01]  /*23b60*/  MUFU.EX2 R214, R214 ;  /* 0x000000d600d67308 */ /* 0x000f220000000800 */
[----:B------:R-:W-:Y:S09]  /*23b70*/  FADD.FTZ R191, R188, R191 ;  /* 0x000000bfbcbf7221 */ /* 0x000ff20000010000 */
[----:B------:R-:W4:Y:S01]  /*23b80*/  MUFU.EX2 R213, R213 ;  /* 0x000000d500d57308 */ /* 0x000f220000000800 */
[C---:B------:R-:W-:Y:S01]  /*23b90*/  HMMA.16816.F32.BF16 R104, R160.reuse, R134, R104 ;  /* 0x00000086a068723c */ /* 0x040fe20000041868 */
[----:B------:R-:W1:Y:S08]  /*23ba0*/  LDSM.16.MT88.4 R132, [R220+0x6000] ;  /* 0x00600000dc84783b */ /* 0x000e700000004200 */
[----:B------:R-:W-:Y:S10]  /*23bb0*/  MUFU.EX2 R222, R222 ;  /* 0x000000de00de7308 */ /* 0x000ff40000000800 */
[----:B------:R-:W4:Y:S01]  /*23bc0*/  MUFU.EX2 R167, R167 ;  /* 0x000000a700a77308 */ /* 0x000f220000000800 */
[C---:B-----5:R-:W-:Y:S09]  /*23bd0*/  HMMA.16816.F32.BF16 R108, R160.reuse, R140, R108 ;  /* 0x0000008ca06c723c */ /* 0x060ff2000004186c */
[----:B------:R-:W-:Y:S10]  /*23be0*/  MUFU.EX2 R215, R215 ;  /* 0x000000d700d77308 */ /* 0x000ff40000000800 */
[----:B------:R-:W5:Y:S01]  /*23bf0*/  MUFU.EX2 R198, R198 ;  /* 0x000000c600c67308 */ /* 0x000f620000000800 */
[C---:B------:R-:W-:Y:S01]  /*23c00*/  HMMA.16816.F32.BF16 R112, R160.reuse, R142, R112 ;  /* 0x0000008ea070723c */ /* 0x040fe20000041870 */
[----:B------:R-:W-:Y:S08]  /*23c10*/  LDSM.16.MT88.4 R140, [R171+0x10800] ;  /* 0x01080000ab8c783b */ /* 0x000ff00000004200 */
[----:B------:R-:W-:Y:S10]  /*23c20*/  MUFU.EX2 R165, R166 ;  /* 0x000000a600a57308 */ /* 0x000ff40000000800 */
[----:B------:R-:W5:Y:S01]  /*23c30*/  MUFU.EX2 R196, R196 ;  /* 0x000000c400c47308 */ /* 0x000f620000000800 */
[C---:B--2---:R-:W-:Y:S08]  /*23c40*/  HMMA.16816.F32.BF16 R116, R160.reuse, R136, R116 ;  /* 0x00000088a074723c */ /* 0x044ff00000041874 */
[C---:B------:R-:W-:Y:S01]  /*23c50*/  HMMA.16816.F32.BF16 R120, R160.reuse, R138, R120 ;  /* 0x0000008aa078723c */ /* 0x040fe20000041878 */
[----:B------:R-:W2:Y:S07]  /*23c60*/  LDSM.16.MT88.4 R136, [R219+0x10800] ;  /* 0x01080000db88783b */ /* 0x000eae0000004200 */
[C---:B-1----:R-:W-:Y:S03]  /*23c70*/  HMMA.16816.F32.BF16 R124, R160.reuse, R132, R124 ;  /* 0x00000084a07c723c */ /* 0x042fe6000004187c */
[----:B------:R-:W-:Y:S02]  /*23c80*/  F2FP.BF16.F32.PACK_AB R132, R199, R200 ;  /* 0x000000c8c784723e */ /* 0x000fe400000010ff */
[----:B------:R-:W-:Y:S01]  /*23c90*/  F2FP.BF16.F32.PACK_AB R133, R201, R204 ;  /* 0x000000ccc985723e */ /* 0x000fe200000010ff */
[----:B------:R-:W-:Y:S02]  /*23ca0*/  FADD.FTZ R204, R204, R191 ;  /* 0x000000bfcccc7221 */ /* 0x000fe40000010000 */
[----:B------:R-:W-:Y:S01]  /*23cb0*/  HMMA.16816.F32.BF16 R128, R160, R134, R128 ;  /* 0x00000086a080723c */ /* 0x000fe20000041880 */
[----:B------:R-:W-:Y:S02]  /*23cc0*/  LDSM.16.MT88.4 R160, [R171+0x14800] ;  /* 0x01480000aba0783b */ /* 0x000fe40000004200 */
[----:B------:R-:W-:Y:S01]  /*23cd0*/  F2FP.BF16.F32.PACK_AB R134, R205, R202 ;  /* 0x000000cacd86723e */ /* 0x000fe200000010ff */
[----:B------:R-:W-:Y:S01]  /*23ce0*/  FADD.FTZ R204, R201, R204 ;  /* 0x000000ccc9cc7221 */ /* 0x000fe20000010000 */
[C---:B------:R-:W-:Y:S03]  /*23cf0*/  F2FP.BF16.F32.PACK_AB R135, R206.reuse, R203 ;  /* 0x000000cbce87723e */ /* 0x040fe600000010ff */
        /* <DEDUP_REMOVED lines=51> */
[C---:B------:R-:W-:Y:S01]  /*24030*/  F2FP.BF16.F32.PACK_AB R133, R207.reuse, R210 ;  /* 0x000000d2cf85723e */ /* 0x040fe200000010ff */
[----:B------:R-:W-:Y:S01]  /*24040*/  FADD.FTZ R210, R210, R203 ;  /* 0x000000cbd2d27221 */ /* 0x000fe20000010000 */
[----:B------:R-:W-:Y:S02]  /*24050*/  F2FP.BF16.F32.PACK_AB R134, R212, R209 ;  /* 0x000000d1d486723e */ /* 0x000fe400000010ff */
[C---:B------:R-:W-:Y:S01]  /*24060*/  F2FP.BF16.F32.PACK_AB R135, R214.reuse, R211 ;  /* 0x000000d3d687723e */ /* 0x040fe200000010ff */
        /* <DEDUP_REMOVED lines=35> */
[----:B------:R-:W-:Y:S01]  /*242a0*/  F2FP.BF16.F32.PACK_AB R174, R198, R215 ;  /* 0x000000d7c6ae723e */ /* 0x000fe200000010ff */
[----:B------:R-:W-:Y:S01]  /*242b0*/  FADD.FTZ R222, R167, R222 ;  /* 0x000000dea7de7221 */ /* 0x000fe20000010000 */
[C---:B------:R-:W-:Y:S03]  /*242c0*/  F2FP.BF16.F32.PACK_AB R175, R196.reuse, R165 ;  /* 0x000000a5c4af723e */ /* 0x040fe600000010ff */
[C---:B------:R-:W-:Y:S03]  /*242d0*/  HMMA.16816.F32.BF16 R92, R132.reuse, R176, R92 ;  /* 0x000000b0845c723c */ /* 0x040fe6000004185c */
[----:B------:R-:W-:Y:S04]  /*242e0*/  FADD.FTZ R165, R165, R222 ;  /* 0x000000dea5a57221 */ /* 0x000fe80000010000 */
[----:B------:R-:W-:Y:S01]  /*242f0*/  FADD.FTZ R241, R196, R165 ;  /* 0x000000a5c4f17221 */ /* 0x000fe20000010000 */
        /* <DEDUP_REMOVED lines=8> */
[C---:B--2---:R-:W-:Y:S08]  /*24380*/  HMMA.16816.F32.BF16 R116, R132.reuse, R140, R116 ;  /* 0x0000008c8474723c */ /* 0x044ff00000041874 */
[C---:B------:R-:W-:Y:S08]  /*24390*/  HMMA.16816.F32.BF16 R120, R132.reuse, R142, R120 ;  /* 0x0000008e8478723c */ /* 0x040ff00000041878 */
[C---:B-1----:R-:W-:Y:S08]  /*243a0*/  HMMA.16816.F32.BF16 R124, R132.reuse, R136, R124 ;  /* 0x00000088847c723c */ /* 0x042ff0000004187c */
        /* <DEDUP_REMOVED lines=10> */
[C---:B------:R-:W-:Y:S01]  /*24450*/  HMMA.16816.F32.BF16 R144, R172.reuse, R176, R20 ;  /* 0x000000b0ac90723c */ /* 0x040fe20000041814 */
[----:B------:R-:W5:Y:S07]  /*24460*/  LDSM.16.MT88.4 R20, [R171+0x15800] ;  /* 0x01580000ab14783b */ /* 0x000f6e0000004200 */
[C---:B------:R-:W-:Y:S01]  /*24470*/  HMMA.16816.F32.BF16 R140, R172.reuse, R178, R24 ;  /* 0x000000b2ac8c723c */ /* 0x040fe20000041818 */
[----:B------:R-:W5:Y:S07]  /*24480*/  LDSM.16.MT88.4 R24, [R220+0x5800] ;  /* 0x00580000dc18783b */ /* 0x000f6e0000004200 */
[C---:B-1----:R-:W-:Y:S01]  /*24490*/  HMMA.16816.F32.BF16 R136, R172.reuse, R132, R28 ;  /* 0x00000084ac88723c */ /* 0x042fe2000004181c */
        /* <DEDUP_REMOVED lines=26> */
[----:B------:R-:W-:Y:S01]  /*24640*/  FADD.FTZ R209, R209, R0 ;  /* 0x00000000d1d17221 */ /* 0x000fe20000010000 */
[----:B------:R-:W-:Y:S03]  /*24650*/  MOV R0, R3 ;  /* 0x0000000300007202 */ /* 0x000fe60000000f00 */
        /* <DEDUP_REMOVED lines=8> */
[C---:B-1----:R-:W-:Y:S08]  /*246e0*/  HMMA.16816.F32.BF16 R100, R172.reuse, R28, R100 ;  /* 0x0000001cac64723c */ /* 0x042ff00000041864 */
[C---:B------:R-:W-:Y:S08]  /*246f0*/  HMMA.16816.F32.BF16 R104, R172.reuse, R30, R104 ;  /* 0x0000001eac68723c */ /* 0x040ff00000041868 */
[C---:B--2---:R-:W-:Y:S08]  /*24700*/  HMMA.16816.F32.BF16 R108, R172.reuse, R4, R108 ;  /* 0x00000004ac6c723c */ /* 0x044ff0000004186c */
[C---:B------:R-:W-:Y:S08]  /*24710*/  HMMA.16816.F32.BF16 R112, R172.reuse, R6, R112 ;  /* 0x00000006ac70723c */ /* 0x040ff00000041870 */
[C---:B---3--:R-:W-:Y:S08]  /*24720*/  HMMA.16816.F32.BF16 R116, R172.reuse, R8, R116 ;  /* 0x00000008ac74723c */ /* 0x048ff00000041874 */
[C---:B------:R-:W-:Y:S08]  /*24730*/  HMMA.16816.F32.BF16 R120, R172.reuse, R10, R120 ;  /* 0x0000000aac78723c */ /* 0x040ff00000041878 */
[C---:B----4-:R-:W-:Y:S08]  /*24740*/  HMMA.16816.F32.BF16 R124, R172.reuse, R12, R124 ;  /* 0x0000000cac7c723c */ /* 0x050ff0000004187c */
[----:B------:R-:W-:Y:S01]  /*24750*/  HMMA.16816.F32.BF16 R128, R172, R14, R128 ;  /* 0x0000000eac80723c */ /* 0x000fe20000041880 */
[----:B------:R-:W-:Y:S08]  /*24760*/  @!UPT UIADD3 URZ, UPT, UPT, URZ, URZ, URZ ;  /* 0x000000fffffff290 */ /* 0x000ff0000fffe0ff */
[----:B------:R-:W-:Y:S11]  /*24770*/  @P1 BRA `(.L_x_1158) ;  /* 0xffffffb800681947 */ /* 0x000ff6000383ffff */
.L_x_1154:
        /* <DEDUP_REMOVED lines=344> */
.L_x_1160:
[----:B------:R-:W-:Y:S05]  /*25d00*/  BSYNC.RECONVERGENT B0 ;  /* 0x0000000000007941 */ /* 0x000fea0003800200 */
.L_x_1159:
        /* <DEDUP_REMOVED lines=42> */
.L_x_1162:
[----:B------:R-:W-:Y:S05]  /*25fb0*/  BSYNC.RECONVERGENT B0 ;  /* 0x0000000000007941 */ /* 0x000fea0003800200 */
.L_x_1161:
        /* <DEDUP_REMOVED lines=26> */
.L_x_1164:
[----:B------:R-:W-:Y:S05]  /*26160*/  BSYNC.RECONVERGENT B0 ;  /* 0x0000000000007941 */ /* 0x000fea0003800200 */
.L_x_1163:
        /* <DEDUP_REMOVED lines=26> */
.L_x_1166:
[----:B------:R-:W-:Y:S05]  /*26310*/  BSYNC.RECONVERGENT B0 ;  /* 0x0000000000007941 */ /* 0x000fea0003800200 */
.L_x_1165:
        /* <DEDUP_REMOVED lines=26> */
.L_x_1167:
        /* <DEDUP_REMOVED lines=12> */
.L_x_4063:


//--------------------- .text._ZN5flash24flash_fwd_splitkv_kernelI23Flash_fwd_kernel_traitsILi256ELi64ELi64ELi4ELb0ELb0EN7cutlass10bfloat16_tE19Flash_kernel_traitsILi256ELi64ELi64ELi4ES3_EELb1ELb0ELb0ELb0ELb0ELb0ELb1ELb0EEEvNS_16Flash_fwd_paramsE --------------------------
	.section	.text._ZN5flash24flash_fwd_splitkv_kernelI23Flash_fwd_kernel_traitsILi256ELi64ELi64ELi4ELb0ELb0EN7cutlass10bfloat16_tE19Flash_kernel_traitsILi256ELi64ELi64ELi4ES3_EELb1ELb0ELb0ELb0ELb0ELb0ELb1ELb0EEEvNS_16Flash_fwd_paramsE,"ax",@progbits
	.align	128
        .global         _ZN5flash24flash_fwd_splitkv_kernelI23Flash_fwd_kernel_traitsILi256ELi64ELi64ELi4ELb0ELb0EN7cutlass10bfloat16_tE19Flash_kernel_traitsILi256ELi64ELi64ELi4ES3_EELb1ELb0ELb0ELb0ELb0ELb0ELb1ELb0EEEvNS_16Flash_fwd_paramsE
        .type           _ZN5flash24flash_fwd_splitkv_kernelI23Flash_fwd_kernel_traitsILi256ELi64ELi64ELi4ELb0ELb0EN7cutlass10bfloat16_tE19Flash_kernel_traitsILi256ELi64ELi64ELi4ES3_EELb1ELb0ELb0ELb0ELb0ELb0ELb1ELb0EEEvNS_16Flash_fwd_paramsE,@function
        .size           _ZN5flash24flash_fwd_splitkv_kernelI23Flash_fwd_kernel_traitsILi256ELi64ELi64ELi4ELb0ELb0EN7cutlass10bfloat16_tE19Flash_kernel_traitsILi256ELi64ELi64ELi4ES3_EELb1ELb0ELb0ELb0ELb0ELb0ELb1ELb0EEEvNS_16Flash_fwd_paramsE,(.L_x_4064 - _ZN5flash24flash_fwd_splitkv_kernelI23Flash_fwd_kernel_traitsILi256ELi64ELi64ELi4ELb0ELb0EN7cutlass10bfloat16_tE19Flash_kernel_traitsILi256ELi64ELi64ELi4ES3_EELb1ELb0ELb0ELb0ELb0ELb0ELb1ELb0EEEvNS_16Flash_fwd_paramsE)
        .other          _ZN5flash24flash_fwd_splitkv_kernelI23Flash_fwd_kernel_traitsILi256ELi64ELi64ELi4ELb0ELb0EN7cutlass10bfloat16_tE19Flash_kernel_traitsILi256ELi64ELi64ELi4ES3_EELb1ELb0ELb0ELb0ELb0ELb0ELb1ELb0EEEvNS_16Flash_fwd_paramsE,@"STO_CUDA_ENTRY STV_DEFAULT"
_ZN5flash24flash_fwd_splitkv_kernelI23Flash_fwd_kernel_traitsILi256ELi64ELi64ELi4ELb0ELb0EN7cutlass10bfloat16_tE19Flash_kernel_traitsILi256ELi64ELi64ELi4ES3_EELb1ELb0ELb0ELb0ELb0ELb0ELb1ELb0EEEvNS_16Flash_fwd_paramsE:
.text._ZN5flash24flash_fwd_splitkv_kernelI23Flash_fwd_kernel_traitsILi256ELi64ELi64ELi4ELb0ELb0EN7cutlass10bfloat16_tE19Flash_kernel_traitsILi256ELi64ELi64ELi4ES3_EELb1ELb0ELb0ELb0ELb0ELb0ELb1ELb0EEEvNS_16Flash_fwd_paramsE:
[----:B------:R-:W-:Y:S01]  /*0000*/  LDC R1, c[0x0][0x37c] ;  /* 0x0000df00ff017b82 */ /* 0x000fe20000000800 */
[----:B------:R-:W1:Y:S07]  /*0010*/  LDCU UR6, c[0x0][0x3e0] ;  /* 0x00007c00ff0677ac */ /* 0x000e6e0008000800 */
[----:B------:R-:W2:Y:S01]  /*0020*/  S2UR UR28, SR_CTAID.Z ;  /* 0x00000000001c79c3 */ /* 0x000ea20000002700 */
[----:B------:R-:W3:Y:S01]  /*0030*/  LDCU.64 UR12, c[0x0][0x470] ;  /* 0x00008e00ff0c77ac */ /* 0x000ee20008000a00 */
[----:B------:R-:W4:Y:S01]  /*0040*/  LDCU.64 UR8, c[0x0][0x460] ;  /* 0x00008c00ff0877ac */ /* 0x000f220008000a00 */
[----:B------:R-:W4:Y:S01]  /*0050*/  LDCU.64 UR10, c[0x0][0x478] ;  /* 0x00008f00ff0a77ac */ /* 0x000f220008000a00 */
[----:B------:R-:W4:Y:S01]  /*0060*/  LDCU.64 UR22, c[0x0][0x358] ;  /* 0x00006b00ff1677ac */ /* 0x000f220008000a00 */
[----:B-1----:R-:W1:Y:S01]  /*0070*/  I2F.U32.RP R2, UR6 ;  /* 0x0000000600027d06 */ /* 0x002e620008209000 */
[----:B------:R-:W-:-:S02]  /*0080*/  UISETP.NE.U32.AND UP0, UPT, UR6, URZ, UPT ;  /* 0x000000ff0600728c */ /* 0x000fc4000bf05070 */
[----:B---3--:R-:W-:-:S04]  /*0090*/  UISETP.NE.U32.AND UP3, UPT, UR12, URZ, UPT ;  /* 0x000000ff0c00728c */ /* 0x008fc8000bf65070 */
[----:B------:R-:W-:Y:S01]  /*00a0*/  UISETP.NE.AND.EX UP3, UPT, UR13, URZ, UPT, UP3 ;  /* 0x000000ff0d00728c */ /* 0x000fe2000bf65330 */
[----:B-1----:R-:W1:Y:S02]  /*00b0*/  MUFU.RCP R0, R2 ;  /* 0x0000000200007308 */ /* 0x002e640000001000 */
[----:B-1----:R-:W-:-:S06]  /*00c0*/  VIADD R0, R0, 0xffffffe ;  /* 0x0ffffffe00007836 */ /* 0x002fcc0000000000 */
[----:B------:R-:W1:Y:S02]  /*00d0*/  F2I.FTZ.U32.TRUNC.NTZ R0, R0 ;  /* 0x0000000000007305 */ /* 0x000e64000021f000 */
[----:B-1----:R-:W-:-:S13]  /*00e0*/  R2UR UR5, R0 ;  /* 0x00000000000572ca */ /* 0x002fda00000e0000 */
[----:B------:R-:W-:-:S04]  /*00f0*/  UIADD3 UR4, UPT, UPT, URZ, -UR5, URZ ;  /* 0x80000005ff047290 */ /* 0x000fc8000fffe0ff */
[----:B------:R-:W-:-:S03]  /*0100*/  UIMAD UR7, UR4, UR6, URZ ;  /* 0x00000006040772a4 */ /* 0x000fc6000f8e02ff */
[----:B------:R-:W-:Y:S02]  /*0110*/  UMOV UR4, URZ ;  /* 0x000000ff00047c82 */ /* 0x000fe40008000000 */
[----:B------:R-:W-:-:S04]  /*0120*/  UIMAD.WIDE.U32 UR4, UR5, UR7, UR4 ;  /* 0x00000007050472a5 */ /* 0x000fc8000f8e0004 */
[----:B--2---:R-:W-:-:S04]  /*0130*/  UIMAD.WIDE.U32 UR18, UR5, UR28, URZ ;  /* 0x0000001c051272a5 */ /* 0x004fc8000f8e00ff */
[----:B------:R-:W-:-:S03]  /*0140*/  UIADD3 UR7, UPT, UPT, -UR19, URZ, URZ ;  /* 0x000000ff13077290 */ /* 0x000fc6000fffe1ff */
[----:B------:R-:W1:Y:S01]  /*0150*/  LDCU.64 UR4, c[0x0][0x460] ;  /* 0x00008c00ff0477ac */ /* 0x000e620008000a00 */
[----:B------:R-:W-:-:S04]  /*0160*/  UIMAD UR7, UR6, UR7, UR28 ;  /* 0x00000007060772a4 */ /* 0x000fc8000f8e021c */
[----:B------:R-:W-:Y:S02]  /*0170*/  UISETP.GE.U32.AND UP2, UPT, UR7, UR6, UPT ;  /* 0x000000060700728c */ /* 0x000fe4000bf46070 */
[----:B-1----:R-:W-:Y:S01]  /*0180*/  UISETP.NE.U32.AND UP4, UPT, UR4, URZ, UPT ;  /* 0x000000ff0400728c */ /* 0x002fe2000bf85070 */
[----:B------:R-:W-:-:S08]  /*0190*/  ISETP.NE.U32.AND P4, PT, RZ, UR4, PT ;  /* 0x00000004ff007c0c */ /* 0x000fd0000bf85070 */
[----:B------:R-:W-:Y:S02]  /*01a0*/  @UP2 UIADD3 UR7, UPT, UPT, UR7, -UR6, URZ ;  /* 0x8000000607072290 */ /* 0x000fe4000fffe0ff */
[----:B------:R-:W-:Y:S01]  /*01b0*/  UISETP.NE.AND.EX UP4, UPT, UR5, URZ, UPT, UP4 ;  /* 0x000000ff0500728c */ /* 0x000fe2000bf85340 */
[----:B------:R-:W-:Y:S01]  /*01c0*/  ISETP.NE.AND.EX P4, PT, RZ, UR5, PT, P4 ;  /* 0x00000005ff007c0c */ /* 0x000fe2000bf85340 */
[----:B------:R-:W-:Y:S01]  /*01d0*/  UISETP.GE.U32.AND UP1, UPT, UR7, UR6, UPT ;  /* 0x000000060700728c */ /* 0x000fe2000bf26070 */
[----:B------:R-:W1:Y:S03]  /*01e0*/  LDCU.64 UR4, c[0x0][0x468] ;  /* 0x00008d00ff0477ac */ /* 0x000e660008000a00 */
[----:B------:R-:W-:Y:S01]  /*01f0*/  PLOP3.LUT P2, PT, PT, PT, UP4, 0x80, 0x8 ;  /* 0x000000000008781c */ /* 0x000fe20003f4f048 */
[----:B------:R-:W-:Y:S02]  /*0200*/  @UP2 UIADD3 UR19, UPT, UPT, UR19, 0x1, URZ ;  /* 0x0000000113132890 */ /* 0x000fe4000fffe0ff */
[----:B------:R-:W2:Y:S04]  /*0210*/  LDCU.U8 UR7, c[0x0][0x532] ;  /* 0x0000a640ff0777ac */ /* 0x000ea80008000000 */
[----:B------:R-:W-:-:S02]  /*0220*/  @UP1 UIADD3 UR19, UPT, UPT, UR19, 0x1, URZ ;  /* 0x0000000113131890 */ /* 0x000fc4000fffe0ff */
[----:B------:R-:W-:Y:S02]  /*0230*/  @!UP0 ULOP3.LUT UR19, URZ, UR6, URZ, 0x33, !UPT ;  /* 0x00000006ff138292 */ /* 0x000fe4000f8e33ff */
[----:B----4-:R-:W-:Y:S02]  /*0240*/  UISETP.NE.U32.AND UP2, UPT, UR10, URZ, UPT ;  /* 0x000000ff0a00728c */ /* 0x010fe4000bf45070 */
[----:B------:R-:W-:Y:S02]  /*0250*/  UIMAD.WIDE.U32 UR8, UR19, 0x4, UR8 ;  /* 0x00000004130878a5 */ /* 0x000fe4000f8e0008 */
[----:B------:R-:W-:Y:S02]  /*0260*/  UISETP.NE.AND.EX UP2, UPT, UR11, URZ, UPT, UP2 ;  /* 0x000000ff0b00728c */ /* 0x000fe4000bf45320 */
[----:B-1----:R-:W-:Y:S02]  /*0270*/  UISETP.EQ.U32.AND UP6, UPT, UR4, URZ, UPT ;  /* 0x000000ff0400728c */ /* 0x002fe4000bfc2070 */
[----:B------:R-:W-:Y:S01]  /*0280*/  IMAD.U32 R7, RZ, RZ, UR9 ;  /* 0x00000009ff077e24 */ /* 0x000fe2000f8e00ff */
[----:B--2---:R-:W-:Y:S01]  /*0290*/  UISETP.NE.AND UP5, UPT, UR7, URZ, UPT ;  /* 0x000000ff0700728c */ /* 0x004fe2000bfa5270 */
[----:B------:R-:W-:Y:S01]  /*02a0*/  IMAD.U32 R6, RZ, RZ, UR8 ;  /* 0x00000008ff067e24 */ /* 0x000fe2000f8e00ff */
[----:B------:R-:W-:-:S02]  /*02b0*/  USHF.L.U32 UR9, UR19, 0x2, URZ ;  /* 0x0000000213097899 */ /* 0x000fc400080006ff */
[----:B------:R-:W-:Y:S02]  /*02c0*/  UISETP.EQ.OR.EX UP6, UPT, UR5, URZ, !UP5, UP6 ;  /* 0x000000ff0500728c */ /* 0x000fe4000efc2760 */
[----:B------:R-:W-:Y:S01]  /*02d0*/  USHF.R.U32.HI UR8, URZ, 0x1e, UR19 ;  /* 0x0000001eff087899 */ /* 0x000fe20008011613 */
[----:B------:R-:W2:Y:S01]  /*02e0*/  @P4 LDG.E R5, desc[UR22][R6.64] ;  /* 0x0000001606054981 */ /* 0x000ea2000c1e1900 */
[----:B------:R-:W-:Y:S02]  /*02f0*/  @UP3 UIADD3 UR12, UP0, UPT, UR9, UR12, URZ ;  /* 0x0000000c090c3290 */ /* 0x000fe4000ff1e0ff */
[----:B------:R-:W-:Y:S01]  /*0300*/  UIADD3 UR7, UP1, UPT, UR9, UR4, URZ ;  /* 0x0000000409077290 */ /* 0x000fe2000ff3e0ff */
[----:B------:R1:W3:Y:S01]  /*0310*/  @P2 LDG.E R2, desc[UR22][R6.64+0x4] ;  /* 0x0000041606022981 */ /* 0x0002e2000c1e1900 */
[----:B------:R-:W-:Y:S01]  /*0320*/  @UP3 UIADD3.X UR13, UPT, UPT, UR8, UR13, URZ, UP0, !UPT ;  /* 0x0000000d080d3290 */ /* 0x000fe200087fe4ff */
[----:B------:R-:W-:Y:S01]  /*0330*/  PLOP3.LUT P3, PT, PT, PT, UP6, 0x80, 0x8 ;  /* 0x000000000008781c */ /* 0x000fe20003f6f068 */
[----:B------:R-:W-:Y:S01]  /*0340*/  @UP2 UIADD3 UR14, UP0, UPT, UR9, UR10, URZ ;  /* 0x0000000a090e2290 */ /* 0x000fe2000ff1e0ff */
[----:B------:R-:W-:Y:S01]  /*0350*/  PLOP3.LUT P1, PT, PT, PT, UP3, 0x80, 0x8 ;  /* 0x000000000008781c */ /* 0x000fe20003f2f038 */
[----:B------:R-:W-:Y:S01]  /*0360*/  UIADD3.X UR10, UPT, UPT, UR8, UR5, URZ, UP1, !UPT ;  /* 0x00000005080a7290 */ /* 0x000fe20008ffe4ff */
[----:B------:R-:W-:Y:S01]  /*0370*/  PLOP3.LUT P0, PT, PT, PT, UP2, 0x80, 0x8 ;  /* 0x000000000008781c */ /* 0x000fe20003f0f028 */
[----:B------:R-:W-:Y:S01]  /*0380*/  @UP2 UIADD3.X UR15, UPT, UPT, UR8, UR11, URZ, UP0, !UPT ;  /* 0x0000000b080f2290 */ /* 0x000fe200087fe4ff */
[----:B------:R-:W-:-:S02]  /*0390*/  IMAD.U32 R10, RZ, RZ, UR12 ;  /* 0x0000000cff0a7e24 */ /* 0x000fc4000f8e00ff */
[----:B------:R-:W-:Y:S02]  /*03a0*/  IMAD.U32 R11, RZ, RZ, UR13 ;  /* 0x0000000dff0b7e24 */ /* 0x000fe4000f8e00ff */
[----:B------:R-:W-:Y:S02]  /*03b0*/  IMAD.U32 R8, RZ, RZ, UR14 ;  /* 0x0000000eff087e24 */ /* 0x000fe4000f8e00ff */
[----:B-1----:R-:W-:-:S03]  /*03c0*/  IMAD.U32 R6, RZ, RZ, UR7 ;  /* 0x00000007ff067e24 */ /* 0x002fc6000f8e00ff */
[----:B------:R1:W5:Y:S01]  /*03d0*/  @P1 LDG.E R3, desc[UR22][R10.64] ;  /* 0x000000160a031981 */ /* 0x000362000c1e1900 */
[----:B------:R-:W-:-:S05]  /*03e0*/  IMAD.U32 R7, RZ, RZ, UR10 ;  /* 0x0000000aff077e24 */ /* 0x000fca000f8e00ff */
[----:B------:R-:W4:Y:S01]  /*03f0*/  @!P3 LDG.E R4, desc[UR22][R6.64] ;  /* 0x000000160604b981 */ /* 0x000f22000c1e1900 */
[----:B------:R-:W-:-:S05]  /*0400*/  IMAD.U32 R9, RZ, RZ, UR15 ;  /* 0x0000000fff097e24 */ /* 0x000fca000f8e00ff */
[----:B------:R1:W5:Y:S01]  /*0410*/  @P0 LDG.E R0, desc[UR22][R8.64] ;  /* 0x0000001608000981 */ /* 0x000362000c1e1900 */
[----:B------:R-:W1:Y:S01]  /*0420*/  S2UR UR10, SR_CTAID.X ;  /* 0x00000000000a79c3 */ /* 0x000e620000002500 */
[----:B------:R-:W3:Y:S01]  /*0430*/  @!UP4 LDCU UR26, c[0x0][0x434] ;  /* 0x00008680ff1ac7ac */ /* 0x000ee20008000800 */
[----:B------:R-:W-:Y:S01]  /*0440*/  UMOV UR27, 0xffffffff ;  /* 0xffffffff001b7882 */ /* 0x000fe20000000000 */
[----:B------:R-:W-:Y:S01]  /*0450*/  UISETP.NE.U32.AND UP0, UPT, UR4, URZ, UPT ;  /* 0x000000ff0400728c */ /* 0x000fe2000bf05070 */
[----:B------:R-:W-:-:S03]  /*0460*/  UMOV UR16, 0xffffffff ;  /* 0xffffffff00107882 */ /* 0x000fc60000000000 */
[----:B------:R-:W-:Y:S02]  /*0470*/  UISETP.NE.AND.EX UP0, UPT, UR5, URZ, UPT, UP0 ;  /* 0x000000ff0500728c */ /* 0x000fe4000bf05300 */
[----:B-1----:R-:W-:-:S09]  /*0480*/  USHF.L.U32 UR24, UR10, 0x6, URZ ;  /* 0x000000060a187899 */ /* 0x002fd200080006ff */
[----:B------:R-:W1:Y:S01]  /*0490*/  @!UP0 LDCU UR15, c[0x0][0x438] ;  /* 0x00008700ff0f87ac */ /* 0x000e620008000800 */
[----:B--2---:R-:W-:Y:S02]  /*04a0*/  @P4 R2UR UR27, R5 ;  /* 0x00000000051b42ca */ /* 0x004fe400000e0000 */
[----:B---3--:R-:W-:-:S13]  /*04b0*/  @P2 R2UR UR7, R2 ;  /* 0x00000000020722ca */ /* 0x008fda00000e0000 */
[----:B------:R-:W-:-:S04]  /*04c0*/  @UP4 UIADD3 UR26, UPT, UPT, UR7, -UR27, URZ ;  /* 0x8000001b071a4290 */ /* 0x000fc8000fffe0ff */
[----:B------:R-:W-:-:S06]  /*04d0*/  UISETP.GT.AND UP1, UPT, UR26, UR24, UPT ;  /* 0x000000181a00728c */ /* 0x000fcc000bf24270 */
[----:B------:R-:W-:Y:S02]  /*04e0*/  PLOP3.LUT P2, PT, PT, PT, UP1, 0x80, 0x8 ;  /* 0x000000000008781c */ /* 0x000fe40003f4f018 */
[----:B----4-:R-:W-:Y:S01]  /*04f0*/  @!P3 R2UR UR16, R4 ;  /* 0x000000000410b2ca */ /* 0x010fe200000e0000 */
[----:B-1----:R-:W-:-:S14]  /*0500*/  BRA.U !UP0, `(.L_x_1168) ;  /* 0x0000000108187547 */ /* 0x002fdc000b800000 */
[----:B------:R-:W-:-:S13]  /*0510*/  PLOP3.LUT P3, PT, PT, PT, UP5, 0x80, 0x8 ;  /* 0x000000000008781c */ /* 0x000fda0003f6f058 */
[----:B------:R-:W2:Y:S04]  /*0520*/  @P3 LDG.E R2, desc[UR22][R6.64+0x4] ;  /* 0x0000041606023981 */ /* 0x000ea8000c1e1900 */
[----:B------:R-:W3:Y:S01]  /*0530*/  @!P3 LDG.E R4, desc[UR22][R6.64] ;  /* 0x000000160604b981 */ /* 0x000ee2000c1e1900 */
[----:B--2---:R-:W-:-:S13]  /*0540*/  @P3 R2UR UR15, R2 ;  /* 0x00000000020f32ca */ /* 0x004fda00000e0000 */
[----:B------:R-:W-:-:S07]  /*0550*/  @UP5 UIADD3 UR15, UPT, UPT, UR15, -UR16, URZ ;  /* 0x800000100f0f5290 */ /* 0x000fce000fffe0ff */
[----:B---3--:R-:W-:-:S15]  /*0560*/  @!P3 R2UR UR15, R4 ;  /* 0x00000000040fb2ca */ /* 0x008fde00000e0000 */
.L_x_1168:
[----:B------:R-:W-:Y:S05]  /*0570*/  @!P2 EXIT ;  /* 0x000000000000a94d */ /* 0x000fea0003800000 */
[----:B------:R-:W1:Y:S01]  /*0580*/  LDCU UR11, c[0x0][0x374] ;  /* 0x00006e80ff0b77ac */ /* 0x000e620008000800 */
[----:B------:R-:W2:Y:S01]  /*0590*/  LDC R2, c[0x0][0x374] ;  /* 0x0000dd00ff027b82 */ /* 0x000ea20000000800 */
[----:B-----5:R-:W-:Y:S01]  /*05a0*/  @P0 R2UR UR25, R0 ;  /* 0x00000000001902ca */ /* 0x020fe200000e0000 */
[----:B------:R-:W3:Y:S01]  /*05b0*/  S2R R219, SR_TID.X ;  /* 0x0000000000db7919 */ /* 0x000ee20000002100 */
[----:B------:R-:W4:Y:S01]  /*05c0*/  LDCU UR5, c[0x0][0x438] ;  /* 0x00008700ff0577ac */ /* 0x000f220008000800 */
[----:B------:R-:W-:Y:S01]  /*05d0*/  UMOV UR20, URZ ;  /* 0x000000ff00147c82 */ /* 0x000fe20008000000 */
[----:B------:R-:W-:Y:S01]  /*05e0*/  UMOV UR7, URZ ;  /* 0x000000ff00077c82 */ /* 0x000fe20008000000 */
[----:B------:R-:W-:Y:S01]  /*05f0*/  @P1 R2UR UR7, R3 ;  /* 0x00000000030712ca */ /* 0x000fe200000e0000 */
[----:B------:R-:W-:-:S04]  /*0600*/  UIADD3 UR10, UPT, UPT, UR10, 0x1, URZ ;  /* 0x000000010a0a7890 */ /* 0x000fc8000fffe0ff */
[----:B------:R-:W-:Y:S02]  /*0610*/  ULEA UR10, UR10, -UR26, 0x6 ;  /* 0x8000001a0a0a7291 */ /* 0x000fe4000f8e30ff */
[----:B----4-:R-:W-:-:S06]  /*0620*/  UIADD3 UR5, UPT, UPT, UR5, 0x3f, URZ ;  /* 0x0000003f05057890 */ /* 0x010fcc000fffe0ff */
[----:B------:R-:W-:Y:S01]  /*0630*/  @UP2 UIADD3 UR25, UPT, UPT, UR25, -UR7, URZ ;  /* 0x8000000719192290 */ /* 0x000fe2000fffe0ff */
[-C--:B--2---:R-:W-:Y:S01]  /*0640*/  IABS R4, R2.reuse ;  /* 0x0000000200047213 */ /* 0x084fe20000000000 */
[----:B------:R-:W-:Y:S01]  /*0650*/  USHF.R.S32.HI UR4, URZ, 0x1f, UR5 ;  /* 0x0000001fff047899 */ /* 0x000fe20008011405 */
[----:B------:R-:W-:Y:S02]  /*0660*/  IABS R2, R2 ;  /* 0x0000000200027213 */ /* 0x000fe40000000000 */
[----:B------:R-:W-:Y:S01]  /*0670*/  R2UR UR12, R4 ;  /* 0x00000000040c72ca */ /* 0x000fe200000e0000 */
[----:B------:R-:W-:Y:S02]  /*0680*/  ULEA.HI UR4, UR4, UR5, URZ, 0x6 ;  /* 0x0000000504047291 */ /* 0x000fe4000f8f30ff */
[----:B------:R-:W-:Y:S02]  /*0690*/  IMAD.MOV R2, RZ, RZ, -R2 ;  /* 0x000000ffff027224 */ /* 0x000fe400078e0a02 */
[----:B-1----:R-:W-:-:S03]  /*06a0*/  ULEA.HI.SX32 UR14, UR4, UR11, 0x1a ;  /* 0x0000000b040e7291 */ /* 0x002fc6000f8fd2ff */
[----:B------:R-:W-:Y:S01]  /*06b0*/  R2UR UR17, R2 ;  /* 0x00000000021172ca */ /* 0x000fe200000e0000 */
[----:B------:R-:W-:-:S04]  /*06c0*/  UIADD3 UR14, UPT, UPT, UR14, -0x1, URZ ;  /* 0xffffffff0e0e7890 */ /* 0x000fc8000fffe0ff */
[----:B------:R-:W1:Y:S08]  /*06d0*/  I2F.RP R6, UR12 ;  /* 0x0000000c00067d06 */ /* 0x000e700008209400 */
[----:B-1----:R-:W1:Y:S02]  /*06e0*/  MUFU.RCP R5, R6 ;  /* 0x0000000600057308 */ /* 0x002e640000001000 */
[----:B-1----:R-:W-:-:S06]  /*06f0*/  VIADD R5, R5, 0xffffffe ;  /* 0x0ffffffe05057836 */ /* 0x002fcc0000000000 */
[----:B------:R-:W1:Y:S02]  /*0700*/  F2I.FTZ.U32.TRUNC.NTZ R4, R5 ;  /* 0x0000000500047305 */ /* 0x000e64000021f000 */
[----:B-1----:R-:W-:Y:S01]  /*0710*/  R2UR UR21, R4 ;  /* 0x00000000041572ca */ /* 0x002fe200000e0000 */
[----:B------:R-:W-:Y:S01]  /*0720*/  IMAD.U32 R4, RZ, RZ, UR14 ;  /* 0x0000000eff047e24 */ /* 0x000fe2000f8e00ff */
[----:B------:R-:W-:-:S04]  /*0730*/  ULOP3.LUT UR14, UR14, UR11, URZ, 0x3c, !UPT ;  /* 0x0000000b0e0e7292 */ /* 0x000fc8000f8e3cff */
[----:B------:R-:W-:-:S04]  /*0740*/  IABS R4, R4 ;  /* 0x0000000400047213 */ /* 0x000fc80000000000 */
[----:B------:R-:W-:-:S03]  /*0750*/  R2UR UR18, R4 ;  /* 0x00000000041272ca */ /* 0x000fc600000e0000 */
[----:B------:R-:W-:-:S04]  /*0760*/  UIADD3 UR4, UPT, UPT, URZ, -UR21, URZ ;  /* 0x80000015ff047290 */ /* 0x000fc8000fffe0ff */
[----:B------:R-:W-:-:S04]  /*0770*/  UIMAD UR30, UR4, UR12, URZ ;  /* 0x0000000c041e72a4 */ /* 0x000fc8000f8e02ff */
[----:B------:R-:W-:Y:S01]  /*0780*/  UIMAD.WIDE.U32 UR30, UR21, UR30, UR20 ;  /* 0x0000001e151e72a5 */ /* 0x000fe2000f8e0014 */
[----:B------:R-:W1:Y:S02]  /*0790*/  @!UP2 LDCU UR20, c[0x0][0x43c] ;  /* 0x00008780ff14a7ac */ /* 0x000e640008000800 */
[----:B------:R-:W2:Y:S01]  /*07a0*/  @!UP2 LDCU.64 UR4, c[0x0][0x488] ;  /* 0x00009100ff04a7ac */ /* 0x000ea20008000a00 */
[----:B------:R-:W-:Y:S01]  /*07b0*/  UIMAD.WIDE.U32 UR30, UR31, UR18, URZ ;  /* 0x000000121f1e72a5 */ /* 0x000fe2000f8e00ff */
[----:B------:R-:W4:Y:S06]  /*07c0*/  LDCU UR21, c[0x0][0x508] ;  /* 0x0000a100ff1577ac */ /* 0x000f2c0008000800 */
[----:B------:R-:W-:-:S02]  /*07d0*/  UMOV UR13, UR31 ;  /* 0x0000001f000d7c82 */ /* 0x000fc40008000000 */
[----:B------:R-:W-:-:S04]  /*07e0*/  UIMAD UR17, UR13, UR17, UR18 ;  /* 0x000000110d1172a4 */ /* 0x000fc8000f8e0212 */
[----:B------:R-:W-:Y:S02]  /*07f0*/  UISETP.GT.U32.AND UP1, UPT, UR12, UR17, UPT ;  /* 0x000000110c00728c */ /* 0x000fe4000bf24070 */
[----:B--2---:R-:W-:Y:S01]  /*0800*/  @!UP2 UISETP.NE.U32.AND UP0, UPT, UR4, URZ, UPT ;  /* 0x000000ff0400a28c */ /* 0x004fe2000bf05070 */
[----:B------:R-:W2:Y:S03]  /*0810*/  S2UR UR4, SR_CTAID.Y ;  /* 0x00000000000479c3 */ /* 0x000ea60000002600 */
[----:B------:R-:W-:-:S04]  /*0820*/  @!UP2 UISETP.NE.AND.EX UP0, UPT, UR5, URZ, UPT, UP0 ;  /* 0x000000ff0500a28c */ /* 0x000fc8000bf05300 */
[----:B-1----:R-:W-:Y:S02]  /*0830*/  @!UP2 USEL UR20, UR20, URZ, UP0 ;  /* 0x000000ff1414a287 */ /* 0x002fe40008000000 */
[----:B------:R-:W-:Y:S02]  /*0840*/  @!UP1 UIADD3 UR17, UPT, UPT, UR17, -UR12, URZ ;  /* 0x8000000c11119290 */ /* 0x000fe4000fffe0ff */
[----:B------:R-:W-:Y:S02]  /*0850*/  @!UP2 UIADD3 UR25, UPT, UPT, UR20, UR15, -UR7 ;  /* 0x0000000f1419a290 */ /* 0x000fe4000fffe807 */
[----:B------:R-:W-:Y:S02]  /*0860*/  UISETP.GE.U32.AND UP2, UPT, UR17, UR12, UPT ;  /* 0x0000000c1100728c */ /* 0x000fe4000bf46070 */
[----:B------:R-:W-:Y:S02]  /*0870*/  @!UP1 UIADD3 UR13, UPT, UPT, UR13, 0x1, URZ ;  /* 0x000000010d0d9890 */ /* 0x000fe4000fffe0ff */
[----:B------:R-:W-:-:S02]  /*0880*/  UIADD3 UR5, UPT, UPT, UR25, 0x3f, URZ ;  /* 0x0000003f19057890 */ /* 0x000fc4000fffe0ff */
[----:B------:R-:W-:Y:S02]  /*0890*/  UISETP.GE.AND UP1, UPT, UR14, URZ, UPT ;  /* 0x000000ff0e00728c */ /* 0x000fe4000bf26270 */
[----:B------:R-:W-:Y:S02]  /*08a0*/  UISETP.NE.AND UP0, UPT, UR11, URZ, UPT ;  /* 0x000000ff0b00728c */ /* 0x000fe4000bf05270 */
[----:B------:R-:W-:Y:S02]  /*08b0*/  USHF.R.S32.HI UR12, URZ, 0x1f, UR5 ;  /* 0x0000001fff0c7899 */ /* 0x000fe40008011405 */
[----:B------:R-:W-:Y:S02]  /*08c0*/  @UP2 UIADD3 UR13, UPT, UPT, UR13, 0x1, URZ ;  /* 0x000000010d0d2890 */ /* 0x000fe4000fffe0ff */
[----:B------:R-:W-:-:S03]  /*08d0*/  ULEA.HI UR12, UR12, UR5, URZ, 0x6 ;  /* 0x000000050c0c7291 */ /* 0x000fc6000f8f30ff */
[----:B------:R-:W-:Y:S02]  /*08e0*/  @!UP1 UIADD3 UR13, UPT, UPT, -UR13, URZ, URZ ;  /* 0x000000ff0d0d9290 */ /* 0x000fe4000fffe1ff */
[----:B------:R-:W-:Y:S02]  /*08f0*/  USHF.R.S32.HI UR12, URZ, 0x6, UR12 ;  /* 0x00000006ff0c7899 */ /* 0x000fe4000801140c */
[----:B------:R-:W-:Y:S02]  /*0900*/  @!UP0 ULOP3.LUT UR13, URZ, UR11, URZ, 0x33, !UPT ;  /* 0x0000000bff0d8292 */ /* 0x000fe4000f8e33ff */
[----:B----4-:R-:W-:Y:S02]  /*0910*/  UIADD3 UR11, UPT, UPT, UR5, UR21, UR10 ;  /* 0x00000015050b7290 */ /* 0x010fe4000fffe00a */
[----:B--2---:R-:W-:Y:S01]  /*0920*/  UIMAD UR18, UR13, UR4, URZ ;  /* 0x000000040d1272a4 */ /* 0x004fe2000f8e02ff */
[----:B------:R-:W-:Y:S01]  /*0930*/  IMAD.U32 R3, RZ, RZ, UR12 ;  /* 0x0000000cff037e24 */ /* 0x000fe2000f8e00ff */
[----:B------:R-:W-:Y:S01]  /*0940*/  USHF.R.S32.HI UR5, URZ, 0x1f, UR11 ;  /* 0x0000001fff057899 */ /* 0x000fe2000801140b */
[----:B------:R-:W-:-:S03]  /*0950*/  IMAD.U32 R0, RZ, RZ, UR13 ;  /* 0x0000000dff007e24 */ /* 0x000fc6000f8e00ff */
[----:B------:R-:W-:Y:S02]  /*0960*/  ULEA.HI UR5, UR5, UR11, URZ, 0x6 ;  /* 0x0000000b05057291 */ /* 0x000fe4000f8f30ff */
[----:B------:R-:W-:Y:S02]  /*0970*/  VIADDMNMX R0, R0, UR18, R3, PT ;  /* 0x0000001200007c46 */ /* 0x000fe4000b800103 */
[----:B------:R-:W-:Y:S02]  /*0980*/  USHF.R.S32.HI UR20, URZ, 0x6, UR5 ;  /* 0x00000006ff147899 */ /* 0x000fe40008011405 */
[----:B------:R-:W-:Y:S01]  /*0990*/  R2UR UR10, R0 ;  /* 0x00000000000a72ca */ /* 0x000fe200000e0000 */
[----:B------:R-:W-:-:S04]  /*09a0*/  UIADD3 UR5, UPT, UPT, -UR19, URZ, URZ ;  /* 0x000000ff13057290 */ /* 0x000fc8000fffe1ff */
[----:B------:R-:W-:-:S08]  /*09b0*/  UIMAD UR28, UR6, UR5, UR28 ;  /* 0x00000005061c72a4 */ /* 0x000fd0000f8e021c */
[----:B------:R-:W-:-:S04]  /*09c0*/  UISETP.LT.AND UP0, UPT, UR10, UR20, UPT ;  /* 0x000000140a00728c */ /* 0x000fc8000bf01270 */
[----:B------:R-:W-:-:S04]  /*09d0*/  USEL UR20, UR10, UR20, UP0 ;  /* 0x000000140a147287 */ /* 0x000fc80008000000 */
[----:B------:R-:W-:-:S09]  /*09e0*/  UISETP.GE.AND UP0, UPT, UR18, UR20, UPT ;  /* 0x000000141200728c */ /* 0x000fd2000bf06270 */
[----:B---3--:R-:W-:Y:S05]  /*09f0*/  BRA.U !UP0, `(.L_x_1169) ;  /* 0x0000000d08fc7547 */ /* 0x008fea000b800000 */
[----:B------:R-:W1:Y:S01]  /*0a00*/  LDCU.64 UR8, c[0x0][0x430] ;  /* 0x00008600ff0877ac */ /* 0x000e620008000a00 */
[----:B------:R-:W-:Y:S01]  /*0a10*/  SHF.R.U32.HI R0, RZ, 0x4, R219 ;  /* 0x00000004ff007819 */ /* 0x000fe200000116db */
[C---:B------:R-:W-:Y:S01]  /*0a20*/  IMAD.SHL.U32 R19, R219.reuse, 0x4, RZ ;  /* 0x00000004db137824 */ /* 0x040fe200078e00ff */
[----:B------:R-:W-:Y:S01]  /*0a30*/  BSSY.RECONVERGENT B0, `(.L_x_1170) ;  /* 0x0000026000007945 */ /* 0x000fe20003800200 */
[----:B------:R-:W2:Y:S01]  /*0a40*/  LDCU UR5, c[0x0][0x44c] ;  /* 0x00008980ff0577ac */ /* 0x000ea20008000800 */
[----:B------:R-:W-:Y:S02]  /*0a50*/  IMAD.SHL.U32 R2, R219, 0x10, RZ ;  /* 0x00000010db027824 */ /* 0x000fe400078e00ff */
[----:B------:R-:W-:Y:S01]  /*0a60*/  LOP3.LUT R19, R19, 0x3c, RZ, 0xc0, !PT ;  /* 0x0000003c13137812 */ /* 0x000fe200078ec0ff */
[----:B------:R-:W-:Y:S01]  /*0a70*/  UIADD3 UR26, UPT, UPT, -UR24, UR26, URZ ;  /* 0x0000001a181a7290 */ /* 0x000fe2000fffe1ff */
[C---:B------:R-:W-:Y:S02]  /*0a80*/  VIADD R18, R0.reuse, 0x8 ;  /* 0x0000000800127836 */ /* 0x040fe40000000000 */
[C---:B------:R-:W-:Y:S01]  /*0a90*/  LOP3.LUT R11, R19.reuse, 0x3f00, R2, 0xf8, !PT ;  /* 0x00003f00130b7812 */ /* 0x040fe200078ef802 */
[C---:B------:R-:W-:Y:S01]  /*0aa0*/  VIADD R17, R0.reuse, 0x10 ;  /* 0x0000001000117836 */ /* 0x040fe20000000000 */
[----:B------:R-:W-:Y:S01]  /*0ab0*/  LOP3.LUT R22, R19, 0x40, RZ, 0xfc, !PT ;  /* 0x0000004013167812 */ /* 0x000fe200078efcff */
[C---:B------:R-:W-:Y:S01]  /*0ac0*/  VIADD R16, R0.reuse, 0x18 ;  /* 0x0000001800107836 */ /* 0x040fe20000000000 */
[C---:B------:R-:W-:Y:S01]  /*0ad0*/  ISETP.GE.AND P3, PT, R0.reuse, UR26, PT ;  /* 0x0000001a00007c0c */ /* 0x040fe2000bf66270 */
[----:B------:R-:W-:Y:S01]  /*0ae0*/  VIADD R15, R0, 0x20 ;  /* 0x00000020000f7836 */ /* 0x000fe20000000000 */
[----:B------:R-:W-:Y:S01]  /*0af0*/  ISETP.GE.AND P1, PT, R18, UR26, PT ;  /* 0x0000001a12007c0c */ /* 0x000fe2000bf26270 */
[----:B-1----:R-:W-:Y:S01]  /*0b00*/  UIMAD UR8, UR4, UR8, UR19 ;  /* 0x00000008040872a4 */ /* 0x002fe2000f8e0213 */
[C---:B------:R-:W-:Y:S01]  /*0b10*/  VIADD R14, R0.reuse, 0x28 ;  /* 0x00000028000e7836 */ /* 0x040fe20000000000 */
[----:B------:R-:W-:Y:S01]  /*0b20*/  ISETP.GE.AND P0, PT, R17, UR26, PT ;  /* 0x0000001a11007c0c */ /* 0x000fe2000bf06270 */
[----:B------:R-:W-:Y:S01]  /*0b30*/  VIADD R13, R0, 0x30 ;  /* 0x00000030000d7836 */ /* 0x000fe20000000000 */
[----:B------:R-:W-:Y:S01]  /*0b40*/  UIMAD UR8, UR8, UR6, UR28 ;  /* 0x00000006080872a4 */ /* 0x000fe2000f8e021c */
[----:B------:R-:W-:-:S02]  /*0b50*/  LOP3.LUT R21, R19, 0x80, RZ, 0xfc, !PT ;  /* 0x0000008013157812 */ /* 0x000fc400078efcff */
[----:B------:R-:W-:Y:S01]  /*0b60*/  LOP3.LUT R20, R19, 0xc0, RZ, 0xfc, !PT ;  /* 0x000000c013147812 */ /* 0x000fe200078efcff */
[----:B------:R-:W-:-:S04]  /*0b70*/  UIMAD UR9, UR8, UR9, UR24 ;  /* 0x00000009080972a4 */ /* 0x000fc8000f8e0218 */
[----:B--2---:R-:W-:-:S06]  /*0b80*/  UIMAD UR5, UR9, UR5, URZ ;  /* 0x00000005090572a4 */ /* 0x004fcc000f8e02ff */
[----:B------:R-:W-:Y:S01]  /*0b90*/  IMAD.U32 R10, RZ, RZ, UR5 ;  /* 0x00000005ff0a7e24 */ /* 0x000fe2000f8e00ff */
[----:B------:R-:W-:-:S04]  /*0ba0*/  IADD3 R11, P2, PT, R11, UR5, RZ ;  /* 0x000000050b0b7c10 */ /* 0x000fc8000ff5e0ff */
[----:B------:R-:W-:Y:S01]  /*0bb0*/  LEA.HI.X.SX32 R10, R10, RZ, 0x1, P2 ;  /* 0x000000ff0a0a7211 */ /* 0x000fe200010f0eff */
[----:B------:R-:W-:Y:S08]  /*0bc0*/  @P3 BRA `(.L_x_1171) ;  /* 0x0000000000303947 */ /* 0x000ff00003800000 */
[----:B------:R-:W1:Y:S01]  /*0bd0*/  LDCU UR6, c[0x0][0x440] ;  /* 0x00008800ff0677ac */ /* 0x000e620008000800 */
[----:B------:R-:W2:Y:S01]  /*0be0*/  LDCU.64 UR4, c[0x0][0x3f8] ;  /* 0x00007f00ff0477ac */ /* 0x000ea20008000a00 */
        /* <DEDUP_REMOVED lines=10> */
.L_x_1171:
[----:B------:R-:W-:Y:S05]  /*0c90*/  BSYNC.RECONVERGENT B0 ;  /* 0x0000000000007941 */ /* 0x000fea0003800200 */
.L_x_1170:
[----:B------:R-:W-:Y:S01]  /*0ca0*/  ISETP.GE.AND P4, PT, R16, UR26, PT ;  /* 0x0000001a10007c0c */ /* 0x000fe2000bf86270 */
[----:B------:R-:W-:Y:S01]  /*0cb0*/  BSSY.RECONVERGENT B0, `(.L_x_1172) ;  /* 0x000001e000007945 */ /* 0x000fe20003800200 */
[----:B------:R-:W-:Y:S01]  /*0cc0*/  ISETP.GE.AND P3, PT, R15, UR26, PT ;  /* 0x0000001a0f007c0c */ /* 0x000fe2000bf66270 */
[----:B------:R-:W-:Y:S01]  /*0cd0*/  VIADD R12, R0, 0x38 ;  /* 0x00000038000c7836 */ /* 0x000fe20000000000 */
[----:B------:R-:W-:Y:S02]  /*0ce0*/  ISETP.GE.AND P2, PT, R14, UR26, PT ;  /* 0x0000001a0e007c0c */ /* 0x000fe4000bf46270 */
[----:B------:R-:W-:Y:S02]  /*0cf0*/  P2R R4, PR, RZ, 0x10 ;  /* 0x00000010ff047803 */ /* 0x000fe40000000000 */
[----:B------:R-:W-:Y:S02]  /*0d00*/  ISETP.GE.AND P6, PT, R13, UR26, PT ;  /* 0x0000001a0d007c0c */ /* 0x000fe4000bfc6270 */
[----:B------:R-:W-:-:S02]  /*0d10*/  P2R R6, PR, RZ, 0x8 ;  /* 0x00000008ff067803 */ /* 0x000fc40000000000 */
[----:B------:R-:W-:Y:S01]  /*0d20*/  P2R R8, PR, RZ, 0x4 ;  /* 0x00000004ff087803 */ /* 0x000fe20000000000 */
[----:B------:R-:W-:Y:S08]  /*0d30*/  @P1 BRA `(.L_x_1173) ;  /* 0x0000000000541947 */ /* 0x000ff00003800000 */
[----:B------:R-:W2:Y:S02]  /*0d40*/  LDCU UR4, c[0x0][0x440] ;  /* 0x00008800ff0477ac */ /* 0x000ea40008000800 */
[----:B--2---:R-:W-:Y:S02]  /*0d50*/  ISETP.GE.AND P5, PT, R19, UR4, PT ;  /* 0x0000000413007c0c */ /* 0x004fe4000bfa6270 */
[----:B------:R-:W-:Y:S02]  /*0d60*/  ISETP.GE.AND P4, PT, R22, UR4, PT ;  /* 0x0000000416007c0c */ /* 0x000fe4000bf86270 */
[----:B------:R-:W-:Y:S02]  /*0d70*/  ISETP.GE.AND P3, PT, R21, UR4, PT ;  /* 0x0000000415007c0c */ /* 0x000fe4000bf66270 */
[----:B------:R-:W-:-:S07]  /*0d80*/  ISETP.GE.AND P2, PT, R20, UR4, PT ;  /* 0x0000000414007c0c */ /* 0x000fce000bf46270 */
[----:B-1----:R-:W1:Y:S02]  /*0d90*/  @!P5 LDC.64 R2, c[0x0][0x3f8] ;  /* 0x0000fe00ff02db82 */ /* 0x002e640000000a00 */
[----:B-1----:R-:W-:-:S04]  /*0da0*/  @!P5 LEA R24, P1, R11, R2, 0x2 ;  /* 0x000000020b18d211 */ /* 0x002fc800078210ff */
[C---:B------:R-:W-:Y:S02]  /*0db0*/  @!P5 LEA.HI.X R25, R11.reuse, R3, R10, 0x2, P1 ;  /* 0x000000030b19d211 */ /* 0x040fe400008f140a */
[----:B------:R-:W1:Y:S03]  /*0dc0*/  @!P4 LDC.64 R2, c[0x0][0x3f8] ;  /* 0x0000fe00ff02cb82 */ /* 0x000e660000000a00 */
[----:B------:R2:W-:Y:S01]  /*0dd0*/  @!P5 STG.E.128 desc[UR22][R24.64+0x2000], RZ ;  /* 0x002000ff1800d986 */ /* 0x0005e2000c101d16 */
        /* <DEDUP_REMOVED lines=9> */
[----:B------:R-:W-:-:S05]  /*0e70*/  @!P2 LEA.HI.X R3, R11, R3, R10, 0x2, P1 ;  /* 0x000000030b03a211 */ /* 0x000fca00008f140a */
[----:B------:R2:W-:Y:S04]  /*0e80*/  @!P2 STG.E.128 desc[UR22][R2.64+0x2300], RZ ;  /* 0x002300ff0200a986 */ /* 0x0005e8000c101d16 */
.L_x_1173:
[----:B------:R-:W-:Y:S05]  /*0e90*/  BSYNC.RECONVERGENT B0 ;  /* 0x0000000000007941 */ /* 0x000fea0003800200 */
.L_x_1172:
[----:B------:R-:W-:Y:S01]  /*0ea0*/  BSSY.RECONVERGENT B0, `(.L_x_1174) ;  /* 0x0000018000007945 */ /* 0x000fe20003800200 */
[----:B------:R-:W-:-:S03]  /*0eb0*/  ISETP.GE.AND P5, PT, R12, UR26, PT ;  /* 0x0000001a0c007c0c */ /* 0x000fc6000bfa6270 */
[----:B------:R-:W-:Y:S10]  /*0ec0*/  @P0 BRA `(.L_x_1175) ;  /* 0x0000000000540947 */ /* 0x000ff40003800000 */
[----:B------:R-:W3:Y:S02]  /*0ed0*/  LDCU UR4, c[0x0][0x440] ;  /* 0x00008800ff0477ac */ /* 0x000ee40008000800 */
[----:B---3--:R-:W-:Y:S02]  /*0ee0*/  ISETP.GE.AND P4, PT, R19, UR4, PT ;  /* 0x0000000413007c0c */ /* 0x008fe4000bf86270 */
[----:B------:R-:W-:Y:S02]  /*0ef0*/  ISETP.GE.AND P3, PT, R22, UR4, PT ;  /* 0x0000000416007c0c */ /* 0x000fe4000bf66270 */
[----:B------:R-:W-:Y:S02]  /*0f00*/  ISETP.GE.AND P2, PT, R21, UR4, PT ;  /* 0x0000000415007c0c */ /* 0x000fe4000bf46270 */
[----:B------:R-:W-:-:S07]  /*0f10*/  ISETP.GE.AND P1, PT, R20, UR4, PT ;  /* 0x0000000414007c0c */ /* 0x000fce000bf26270 */
[----:B-12---:R-:W1:Y:S02]  /*0f20*/  @!P4 LDC.64 R2, c[0x0][0x3f8] ;  /* 0x0000fe00ff02cb82 */ /* 0x006e640000000a00 */
        /* <DEDUP_REMOVED lines=15> */
.L_x_1175:
[----:B------:R-:W-:Y:S05]  /*1020*/  BSYNC.RECONVERGENT B0 ;  /* 0x0000000000007941 */ /* 0x000fea0003800200 */
.L_x_1174:
[----:B------:R-:W-:Y:S01]  /*1030*/  ISETP.NE.AND P0, PT, R4, RZ, PT ;  /* 0x000000ff0400720c */ /* 0x000fe20003f05270 */
[----:B------:R-:W-:-:S12]  /*1040*/  BSSY.RECONVERGENT B0, `(.L_x_1176) ;  /* 0x0000017000007945 */ /* 0x000fd80003800200 */
[----:B------:R-:W-:Y:S05]  /*1050*/  @P0 BRA `(.L_x_1177) ;  /* 0x0000000000540947 */ /* 0x000fea0003800000 */
[----:B------:R-:W4:Y:S02]  /*1060*/  LDCU UR4, c[0x0][0x440] ;  /* 0x00008800ff0477ac */ /* 0x000f240008000800 */
[----:B----4-:R-:W-:Y:S02]  /*1070*/  ISETP.GE.AND P4, PT, R19, UR4, PT ;  /* 0x0000000413007c0c */ /* 0x010fe4000bf86270 */
[----:B------:R-:W-:Y:S02]  /*1080*/  ISETP.GE.AND P3, PT, R22, UR4, PT ;  /* 0x0000000416007c0c */ /* 0x000fe4000bf66270 */
[----:B------:R-:W-:Y:S02]  /*1090*/  ISETP.GE.AND P2, PT, R21, UR4, PT ;  /* 0x0000000415007c0c */ /* 0x000fe4000bf46270 */
[----:B------:R-:W-:-:S07]  /*10a0*/  ISETP.GE.AND P1, PT, R20, UR4, PT ;  /* 0x0000000414007c0c */ /* 0x000fce000bf26270 */
[----:B------:R-:W4:Y:S08]  /*10b0*/  @!P4 LDC.64 R4, c[0x0][0x3f8] ;  /* 0x0000fe00ff04cb82 */ /* 0x000f300000000a00 */
[----:B-123--:R-:W1:Y:S01]  /*10c0*/  @!P3 LDC.64 R2, c[0x0][0x3f8] ;  /* 0x0000fe00ff02bb82 */ /* 0x00ee620000000a00 */
[----:B----4-:R-:W-:-:S04]  /*10d0*/  @!P4 LEA R4, P0, R11, R4, 0x2 ;  /* 0x000000040b04c211 */ /* 0x010fc800078010ff */
[C---:B------:R-:W-:Y:S02]  /*10e0*/  @!P4 LEA.HI.X R5, R11.reuse, R5, R10, 0x2, P0 ;  /* 0x000000050b05c211 */ /* 0x040fe400000f140a */
[----:B-1----:R-:W-:-:S03]  /*10f0*/  @!P3 LEA R24, P0, R11, R2, 0x2 ;  /* 0x000000020b18b211 */ /* 0x002fc600078010ff */
[----:B------:R4:W-:Y:S01]  /*1100*/  @!P4 STG.E.128 desc[UR22][R4.64+0x6000], RZ ;  /* 0x006000ff0400c986 */ /* 0x0009e2000c101d16 */
        /* <DEDUP_REMOVED lines=10> */
.L_x_1177:
[----:B------:R-:W-:Y:S05]  /*11b0*/  BSYNC.RECONVERGENT B0 ;  /* 0x0000000000007941 */ /* 0x000fea0003800200 */
.L_x_1176:
[----:B------:R-:W-:Y:S01]  /*11c0*/  ISETP.NE.AND P0, PT, R6, RZ, PT ;  /* 0x000000ff0600720c */ /* 0x000fe20003f05270 */
[----:B------:R-:W-:-:S12]  /*11d0*/  BSSY.RECONVERGENT B0, `(.L_x_1178) ;  /* 0x0000017000007945 */ /* 0x000fd80003800200 */
[----:B------:R-:W-:Y:S05]  /*11e0*/  @P0 BRA `(.L_x_1179) ;  /* 0x0000000000540947 */ /* 0x000fea0003800000 */
[----:B------:R-:W5:Y:S02]  /*11f0*/  LDCU UR4, c[0x0][0x440] ;  /* 0x00008800ff0477ac */ /* 0x000f640008000800 */
[----:B-----5:R-:W-:Y:S02]  /*1200*/  ISETP.GE.AND P0, PT, R19, UR4, PT ;  /* 0x0000000413007c0c */ /* 0x020fe4000bf06270 */
[----:B------:R-:W-:Y:S02]  /*1210*/  ISETP.GE.AND P3, PT, R22, UR4, PT ;  /* 0x0000000416007c0c */ /* 0x000fe4000bf66270 */
[----:B------:R-:W-:-:S09]  /*1220*/  ISETP.GE.AND P2, PT, R21, UR4, PT ;  /* 0x0000000415007c0c */ /* 0x000fd2000bf46270 */
[----:B-1234-:R-:W1:Y:S08]  /*1230*/  @!P0 LDC.64 R2, c[0x0][0x3f8] ;  /* 0x0000fe00ff028b82 */ /* 0x01ee700000000a00 */
[----:B------:R-:W2:Y:S08]  /*1240*/  @!P3 LDC.64 R6, c[0x0][0x3f8] ;  /* 0x0000fe00ff06bb82 */ /* 0x000eb00000000a00 */
[----:B------:R-:W3:Y:S01]  /*1250*/  @!P2 LDC.64 R4, c[0x0][0x3f8] ;  /* 0x0000fe00ff04ab82 */ /* 0x000ee20000000a00 */
[----:B-1----:R-:W-:-:S04]  /*1260*/  @!P0 LEA R24, P1, R11, R2, 0x2 ;  /* 0x000000020b188211 */ /* 0x002fc800078210ff */
[----:B------:R-:W-:Y:S02]  /*1270*/  @!P0 LEA.HI.X R25, R11, R3, R10, 0x2, P1 ;  /* 0x000000030b198211 */ /* 0x000fe400008f140a */
[----:B------:R-:W-:-:S03]  /*1280*/  ISETP.GE.AND P1, PT, R20, UR4, PT ;  /* 0x0000000414007c0c */ /* 0x000fc6000bf26270 */
[----:B------:R1:W-:Y:S01]  /*1290*/  @!P0 STG.E.128 desc[UR22][R24.64+0x8000], RZ ;  /* 0x008000ff18008986 */ /* 0x0003e2000c101d16 */
[----:B--2---:R-:W-:-:S04]  /*12a0*/  @!P3 LEA R6, P0, R11, R6, 0x2 ;  /* 0x000000060b06b211 */ /* 0x004fc800078010ff */
[C---:B------:R-:W-:Y:S02]  /*12b0*/  @!P3 LEA.HI.X R7, R11.reuse, R7, R10, 0x2, P0 ;  /* 0x000000070b07b211 */ /* 0x040fe400000f140a */
[----:B---3--:R-:W-:-:S03]  /*12c0*/  @!P2 LEA R4, P0, R11, R4, 0x2 ;  /* 0x000000040b04a211 */ /* 0x008fc600078010ff */
[----:B------:R-:W2:Y:S01]  /*12d0*/  @!P1 LDC.64 R2, c[0x0][0x3f8] ;  /* 0x0000fe00ff029b82 */ /* 0x000ea20000000a00 */
[C---:B------:R-:W-:Y:S01]  /*12e0*/  @!P2 LEA.HI.X R5, R11.reuse, R5, R10, 0x2, P0 ;  /* 0x000000050b05a211 */ /* 0x040fe200000f140a */
[----:B------:R1:W-:Y:S04]  /*12f0*/  @!P3 STG.E.128 desc[UR22][R6.64+0x8100], RZ ;  /* 0x008100ff0600b986 */ /* 0x0003e8000c101d16 */
[----:B------:R1:W-:Y:S01]  /*1300*/  @!P2 STG.E.128 desc[UR22][R4.64+0x8200], RZ ;  /* 0x008200ff0400a986 */ /* 0x0003e2000c101d16 */
[----:B--2---:R-:W-:-:S04]  /*1310*/  @!P1 LEA R2, P0, R11, R2, 0x2 ;  /* 0x000000020b029211 */ /* 0x004fc800078010ff */
[----:B------:R-:W-:-:S05]  /*1320*/  @!P1 LEA.HI.X R3, R11, R3, R10, 0x2, P0 ;  /* 0x000000030b039211 */ /* 0x000fca00000f140a */
[----:B------:R1:W-:Y:S04]  /*1330*/  @!P1 STG.E.128 desc[UR22][R2.64+0x8300], RZ ;  /* 0x008300ff02009986 */ /* 0x0003e8000c101d16 */
.L_x_1179:
[----:B------:R-:W-:Y:S05]  /*1340*/  BSYNC.RECONVERGENT B0 ;  /* 0x0000000000007941 */ /* 0x000fea0003800200 */
.L_x_1178:
[----:B------:R-:W-:Y:S01]  /*1350*/  ISETP.NE.AND P0, PT, R8, RZ, PT ;  /* 0x000000ff0800720c */ /* 0x000fe20003f05270 */
[----:B------:R-:W-:-:S12]  /*1360*/  BSSY.RECONVERGENT B0, `(.L_x_1180) ;  /* 0x0000017000007945 */ /* 0x000fd80003800200 */
[----:B------:R-:W-:Y:S05]  /*1370*/  @P0 BRA `(.L_x_1181) ;  /* 0x0000000000540947 */ /* 0x000fea0003800000 */
[----:B------:R-:W5:Y:S02]  /*1380*/  LDCU UR4, c[0x0][0x440] ;  /* 0x00008800ff0477ac */ /* 0x000f640008000800 */
[----:B-----5:R-:W-:Y:S02]  /*1390*/  ISETP.GE.AND P4, PT, R19, UR4, PT ;  /* 0x0000000413007c0c */ /* 0x020fe4000bf86270 */
[----:B------:R-:W-:Y:S02]  /*13a0*/  ISETP.GE.AND P3, PT, R22, UR4, PT ;  /* 0x0000000416007c0c */ /* 0x000fe4000bf66270 */
[----:B------:R-:W-:Y:S02]  /*13b0*/  ISETP.GE.AND P2, PT, R21, UR4, PT ;  /* 0x0000000415007c0c */ /* 0x000fe4000bf46270 */
[----:B------:R-:W-:-:S07]  /*13c0*/  ISETP.GE.AND P1, PT, R20, UR4, PT ;  /* 0x0000000414007c0c */ /* 0x000fce000bf26270 */
[----:B------:R-:W5:Y:S08]  /*13d0*/  @!P4 LDC.64 R8, c[0x0][0x3f8] ;  /* 0x0000fe00ff08cb82 */ /* 0x000f700000000a00 */
[----:B-1----:R-:W1:Y:S08]  /*13e0*/  @!P3 LDC.64 R6, c[0x0][0x3f8] ;  /* 0x0000fe00ff06bb82 */ /* 0x002e700000000a00 */
[----:B----4-:R-:W4:Y:S08]  /*13f0*/  @!P2 LDC.64 R4, c[0x0][0x3f8] ;  /* 0x0000fe00ff04ab82 */ /* 0x010f300000000a00 */
[----:B--23--:R-:W2:Y:S01]  /*1400*/  @!P1 LDC.64 R2, c[0x0][0x3f8] ;  /* 0x0000fe00ff029b82 */ /* 0x00cea20000000a00 */
[----:B-----5:R-:W-:-:S04]  /*1410*/  @!P4 LEA R8, P0, R11, R8, 0x2 ;  /* 0x000000080b08c211 */ /* 0x020fc800078010ff */
[C---:B------:R-:W-:Y:S02]  /*1420*/  @!P4 LEA.HI.X R9, R11.reuse, R9, R10, 0x2, P0 ;  /* 0x000000090b09c211 */ /* 0x040fe400000f140a */
[----:B-1----:R-:W-:-:S03]  /*1430*/  @!P3 LEA R6, P0, R11, R6, 0x2 ;  /* 0x000000060b06b211 */ /* 0x002fc600078010ff */
[----:B------:R1:W-:Y:S01]  /*1440*/  @!P4 STG.E.128 desc[UR22][R8.64+0xa000], RZ ;  /* 0x00a000ff0800c986 */ /* 0x0003e2000c101d16 */
[C---:B------:R-:W-:Y:S02]  /*1450*/  @!P3 LEA.HI.X R7, R11.reuse, R7, R10, 0x2, P0 ;  /* 0x000000070b07b211 */ /* 0x040fe400000f140a */
[----:B----4-:R-:W-:-:S03]  /*1460*/  @!P2 LEA R4, P0, R11, R4, 0x2 ;  /* 0x000000040b04a211 */ /* 0x010fc600078010ff */
[----:B------:R1:W-:Y:S01]  /*1470*/  @!P3 STG.E.128 desc[UR22][R6.64+0xa100], RZ ;  /* 0x00a100ff0600b986 */ /* 0x0003e2000c101d16 */
[C---:B------:R-:W-:Y:S02]  /*1480*/  @!P2 LEA.HI.X R5, R11.reuse, R5, R10, 0x2, P0 ;  /* 0x000000050b05a211 */ /* 0x040fe400000f140a */
[----:B--2---:R-:W-:-:S03]  /*1490*/  @!P1 LEA R2, P0, R11, R2, 0x2 ;  /* 0x000000020b029211 */ /* 0x004fc600078010ff */
[----:B------:R1:W-:Y:S01]  /*14a0*/  @!P2 STG.E.128 desc[UR22][R4.64+0xa200], RZ ;  /* 0x00a200ff0400a986 */ /* 0x0003e2000c101d16 */
[----:B------:R-:W-:-:S05]  /*14b0*/  @!P1 LEA.HI.X R3, R11, R3, R10, 0x2, P0 ;  /* 0x000000030b039211 */ /* 0x000fca00000f140a */
[----:B------:R1:W-:Y:S04]  /*14c0*/  @!P1 STG.E.128 desc[UR22][R2.64+0xa300], RZ ;  /* 0x00a300ff02009986 */ /* 0x0003e8000c101d16 */
.L_x_1181:
[----:B------:R-:W-:Y:S05]  /*14d0*/  BSYNC.RECONVERGENT B0 ;  /* 0x0000000000007941 */ /* 0x000fea0003800200 */
.L_x_1180:
[----:B------:R-:W-:Y:S04]  /*14e0*/  BSSY.RECONVERGENT B0, `(.L_x_1182) ;  /* 0x0000017000007945 */ /* 0x000fe80003800200 */
[----:B------:R-:W-:Y:S05]  /*14f0*/  @P6 BRA `(.L_x_1183) ;  /* 0x0000000000546947 */ /* 0x000fea0003800000 */
[----:B------:R-:W5:Y:S02]  /*1500*/  LDCU UR4, c[0x0][0x440] ;  /* 0x00008800ff0477ac */ /* 0x000f640008000800 */
[----:B-----5:R-:W-:Y:S02]  /*1510*/  ISETP.GE.AND P6, PT, R19, UR4, PT ;  /* 0x0000000413007c0c */ /* 0x020fe4000bfc6270 */
[----:B------:R-:W-:Y:S02]  /*1520*/  ISETP.GE.AND P4, PT, R22, UR4, PT ;  /* 0x0000000416007c0c */ /* 0x000fe4000bf86270 */
[----:B------:R-:W-:Y:S02]  /*1530*/  ISETP.GE.AND P3, PT, R21, UR4, PT ;  /* 0x0000000415007c0c */ /* 0x000fe4000bf66270 */
[----:B------:R-:W-:-:S07]  /*1540*/  ISETP.GE.AND P1, PT, R20, UR4, PT ;  /* 0x0000000414007c0c */ /* 0x000fce000bf26270 */
[----:B-1----:R-:W1:Y:S08]  /*1550*/  @!P6 LDC.64 R8, c[0x0][0x3f8] ;  /* 0x0000fe00ff08eb82 */ /* 0x002e700000000a00 */
[----:B------:R-:W5:Y:S08]  /*1560*/  @!P4 LDC.64 R6, c[0x0][0x3f8] ;  /* 0x0000fe00ff06cb82 */ /* 0x000f700000000a00 */
[----:B----4-:R-:W4:Y:S08]  /*1570*/  @!P3 LDC.64 R4, c[0x0][0x3f8] ;  /* 0x0000fe00ff04bb82 */ /* 0x010f300000000a00 */
[----:B--23--:R-:W2:Y:S01]  /*1580*/  @!P1 LDC.64 R2, c[0x0][0x3f8] ;  /* 0x0000fe00ff029b82 */ /* 0x00cea20000000a00 */
[----:B-1----:R-:W-:-:S04]  /*1590*/  @!P6 LEA R8, P2, R11, R8, 0x2 ;  /* 0x000000080b08e211 */ /* 0x002fc800078410ff */
[C---:B------:R-:W-:Y:S02]  /*15a0*/  @!P6 LEA.HI.X R9, R11.reuse, R9, R10, 0x2, P2 ;  /* 0x000000090b09e211 */ /* 0x040fe400010f140a */
[----:B-----5:R-:W-:-:S03]  /*15b0*/  @!P4 LEA R6, P0, R11, R6, 0x2 ;  /* 0x000000060b06c211 */ /* 0x020fc600078010ff */
        /* <DEDUP_REMOVED lines=9> */
.L_x_1183:
[----:B------:R-:W-:Y:S05]  /*1650*/  BSYNC.RECONVERGENT B0 ;  /* 0x0000000000007941 */ /* 0x000fea0003800200 */
.L_x_1182:
        /* <DEDUP_REMOVED lines=23> */
.L_x_1185:
[----:B------:R-:W-:Y:S05]  /*17d0*/  BSYNC.RECONVERGENT B0 ;  /* 0x0000000000007941 */ /* 0x000fea0003800200 */
.L_x_1184:
[----:B------:R-:W5:Y:S01]  /*17e0*/  LDCU.64 UR4, c[0x0][0x428] ;  /* 0x00008500ff0477ac */ /* 0x000f620008000a00 */
[----:B------:R-:W-:Y:S02]  /*17f0*/  ISETP.NE.AND P0, PT, R19, RZ, PT ;  /* 0x000000ff1300720c */ /* 0x000fe40003f05270 */
[C---:B-1234-:R-:W-:Y:S02]  /*1800*/  IADD3 R3, P2, PT, R0.reuse, UR9, RZ ;  /* 0x0000000900037c10 */ /* 0x05efe4000ff5e0ff */
[----:B------:R-:W-:Y:S01]  /*1810*/  ISETP.GE.OR P1, PT, R0, UR26, P0 ;  /* 0x0000001a00007c0c */ /* 0x000fe20008726670 */
[----:B------:R-:W-:Y:S01]  /*1820*/  IMAD.U32 R0, RZ, RZ, UR9 ;  /* 0x00000009ff007e24 */ /* 0x000fe2000f8e00ff */
[----:B------:R-:W-:Y:S02]  /*1830*/  ISETP.GE.OR P6, PT, R18, UR26, P0 ;  /* 0x0000001a12007c0c */ /* 0x000fe400087c6670 */
[----:B------:R-:W-:Y:S02]  /*1840*/  ISETP.GE.OR P5, PT, R17, UR26, P0 ;  /* 0x0000001a11007c0c */ /* 0x000fe400087a6670 */
[----:B------:R-:W-:-:S02]  /*1850*/  LEA.HI.X.SX32 R0, R0, RZ, 0x1, P2 ;  /* 0x000000ff00007211 */ /* 0x000fc400010f0eff */
[----:B------:R-:W-:Y:S02]  /*1860*/  ISETP.GE.OR P4, PT, R16, UR26, P0 ;  /* 0x0000001a10007c0c */ /* 0x000fe40008786670 */
[----:B------:R-:W-:Y:S02]  /*1870*/  ISETP.GE.OR P3, PT, R15, UR26, P0 ;  /* 0x0000001a0f007c0c */ /* 0x000fe40008766670 */
[C---:B-----5:R-:W-:Y:S01]  /*1880*/  LEA R2, P2, R3.reuse, UR4, 0x2 ;  /* 0x0000000403027c11 */ /* 0x060fe2000f8410ff */
[----:B------:R-:W-:Y:S02]  /*1890*/  @!P1 IMAD.MOV.U32 R5, RZ, RZ, -0x800000 ;  /* 0xff800000ff059424 */ /* 0x000fe400078e00ff */
[----:B------:R-:W-:Y:S01]  /*18a0*/  @!P6 IMAD.MOV.U32 R17, RZ, RZ, -0x800000 ;  /* 0xff800000ff11e424 */ /* 0x000fe200078e00ff */
[----:B------:R-:W-:Y:S01]  /*18b0*/  LEA.HI.X R3, R3, UR5, R0, 0x2, P2 ;  /* 0x0000000503037c11 */ /* 0x000fe200090f1400 */
[----:B------:R-:W-:Y:S01]  /*18c0*/  @!P5 IMAD.MOV.U32 R15, RZ, RZ, -0x800000 ;  /* 0xff800000ff0fd424 */ /* 0x000fe200078e00ff */
[----:B------:R-:W-:-:S03]  /*18d0*/  ISETP.GE.OR P2, PT, R14, UR26, P0 ;  /* 0x0000001a0e007c0c */ /* 0x000fc60008746670 */
[----:B------:R1:W-:Y:S01]  /*18e0*/  @!P1 STG.E desc[UR22][R2.64], R5 ;  /* 0x0000000502009986 */ /* 0x0003e2000c101916 */
[----:B------:R-:W-:Y:S01]  /*18f0*/  ISETP.GE.OR P1, PT, R13, UR26, P0 ;  /* 0x0000001a0d007c0c */ /* 0x000fe20008726670 */
[----:B------:R-:W-:Y:S01]  /*1900*/  @!P4 IMAD.MOV.U32 R13, RZ, RZ, -0x800000 ;  /* 0xff800000ff0dc424 */ /* 0x000fe200078e00ff */
[----:B------:R-:W-:Y:S01]  /*1910*/  ISETP.GE.OR P0, PT, R12, UR26, P0 ;  /* 0x0000001a0c007c0c */ /* 0x000fe20008706670 */
[----:B------:R-:W-:Y:S01]  /*1920*/  @!P3 IMAD.MOV.U32 R11, RZ, RZ, -0x800000 ;  /* 0xff800000ff0bb424 */ /* 0x000fe200078e00ff */
[----:B------:R1:W-:Y:S04]  /*1930*/  @!P6 STG.E desc[UR22][R2.64+0x20], R17 ;  /* 0x000020110200e986 */ /* 0x0003e8000c101916 */
[----:B------:R1:W-:Y:S01]  /*1940*/  @!P5 STG.E desc[UR22][R2.64+0x40], R15 ;  /* 0x0000400f0200d986 */ /* 0x0003e2000c101916 */
[----:B------:R-:W-:-:S03]  /*1950*/  @!P2 IMAD.MOV.U32 R9, RZ, RZ, -0x800000 ;  /* 0xff800000ff09a424 */ /* 0x000fc600078e00ff */
[----:B------:R1:W-:Y:S01]  /*1960*/  @!P4 STG.E desc[UR22][R2.64+0x60], R13 ;  /* 0x0000600d0200c986 */ /* 0x0003e2000c101916 */
[----:B------:R-:W-:-:S03]  /*1970*/  @!P1 IMAD.MOV.U32 R7, RZ, RZ, -0x800000 ;  /* 0xff800000ff079424 */ /* 0x000fc600078e00ff */
[----:B------:R1:W-:Y:S04]  /*1980*/  @!P3 STG.E desc[UR22][R2.64+0x80], R11 ;  /* 0x0000800b0200b986 */ /* 0x0003e8000c101916 */
[----:B------:R1:W-:Y:S04]  /*1990*/  @!P2 STG.E desc[UR22][R2.64+0xa0], R9 ;  /* 0x0000a0090200a986 */ /* 0x0003e8000c101916 */
[----:B------:R1:W-:Y:S01]  /*19a0*/  @!P1 STG.E desc[UR22][R2.64+0xc0], R7 ;  /* 0x0000c00702009986 */ /* 0x0003e2000c101916 */
[----:B------:R-:W-:Y:S05]  /*19b0*/  @P0 EXIT ;  /* 0x000000000000094d */ /* 0x000fea0003800000 */
[----:B-1----:R-:W-:-:S05]  /*19c0*/  MOV R5, 0xff800000 ;  /* 0xff80000000057802 */ /* 0x002fca0000000f00 */
[----:B------:R-:W-:Y:S01]  /*19d0*/  STG.E desc[UR22][R2.64+0xe0], R5 ;  /* 0x0000e00502007986 */ /* 0x000fe2000c101916 */
[----:B------:R-:W-:Y:S05]  /*19e0*/  EXIT ;  /* 0x000000000000794d */ /* 0x000fea0003800000 */
.L_x_1169:
[----:B------:R-:W1:Y:S01]  /*19f0*/  LDCU.64 UR4, c[0x0][0x4d8] ;  /* 0x00009b00ff0477ac */ /* 0x000e620008000a00 */
[----:B------:R-:W2:Y:S01]  /*1a00*/  LDCU.64 UR12, c[0x0][0x4e0] ;  /* 0x00009c00ff0c77ac */ /* 0x000ea20008000a00 */
[----:B------:R-:W-:Y:S01]  /*1a10*/  UMOV UR6, UR19 ;  /* 0x0000001300067c82 */ /* 0x000fe20008000000 */
[----:B-1----:R-:W-:-:S04]  /*1a20*/  UISETP.NE.U32.AND UP0, UPT, UR4, URZ, UPT ;  /* 0x000000ff0400728c */ /* 0x002fc8000bf05070 */
[----:B------:R-:W-:Y:S02]  /*1a30*/  UISETP.NE.AND.EX UP0, UPT, UR5, URZ, UPT, UP0 ;  /* 0x000000ff0500728c */ /* 0x000fe4000bf05300 */
[----:B--2---:R-:W-:-:S04]  /*1a40*/  UISETP.NE.U32.AND UP1, UPT, UR12, URZ, UPT ;  /* 0x000000ff0c00728c */ /* 0x004fc8000bf25070 */
[----:B------:R-:W-:-:S03]  /*1a50*/  UISETP.NE.AND.EX UP1, UPT, UR13, URZ, UPT, UP1 ;  /* 0x000000ff0d00728c */ /* 0x000fc6000bf25310 */
[----:B------:R-:W-:Y:S08]  /*1a60*/  BRA.U !UP0, `(.L_x_1186) ;  /* 0x0000000108187547 */ /* 0x000ff0000b800000 */
[----:B------:R-:W-:-:S04]  /*1a70*/  UIADD3 UR4, UP0, UPT, UR9, UR4, URZ ;  /* 0x0000000409047290 */ /* 0x000fc8000ff1e0ff */
[----:B------:R-:W-:Y:S02]  /*1a80*/  UIADD3.X UR5, UPT, UPT, UR8, UR5, URZ, UP0, !UPT ;  /* 0x0000000508057290 */ /* 0x000fe400087fe4ff */
[----:B------:R-:W-:-:S04]  /*1a90*/  IMAD.U32 R2, RZ, RZ, UR4 ;  /* 0x00000004ff027e24 */ /* 0x000fc8000f8e00ff */
[----:B------:R-:W-:-:S05]  /*1aa0*/  MOV R3, UR5 ;  /* 0x0000000500037c02 */ /* 0x000fca0008000f00 */
[----:B------:R-:W2:Y:S02]  /*1ab0*/  LDG.E R2, desc[UR22][R2.64] ;  /* 0x0000001602027981 */ /* 0x000ea4000c1e1900 */
[----:B--2---:R-:W-:-:S15]  /*1ac0*/  R2UR UR6, R2 ;  /* 0x00000000020672ca */ /* 0x004fde00000e0000 */
.L_x_1186:
[----:B------:R-:W-:Y:S05]  /*1ad0*/  BRA.U !UP1, `(.L_x_1187) ;  /* 0x00000005098c7547 */ /* 0x000fea000b800000 */
[----:B------:R-:W1:Y:S01]  /*1ae0*/  LDC R6, c[0x0][0x4f0] ;  /* 0x00013c00ff067b82 */ /* 0x000e620000000800 */
[----:B------:R-:W-:Y:S01]  /*1af0*/  ULEA UR8, UR20, 0xffffffc0, 0x6 ;  /* 0xffffffc014087891 */ /* 0x000fe2000f8e30ff */
[----:B------:R-:W2:Y:S05]  /*1b00*/  LDCU.64 UR4, c[0x0][0x4e8] ;  /* 0x00009d00ff0477ac */ /* 0x000eaa0008000a00 */
[----:B------:R-:W-:Y:S01]  /*1b10*/  MOV R0, UR8 ;  /* 0x0000000800007c02 */ /* 0x000fe20008000f00 */
[----:B------:R-:W3:Y:S03]  /*1b20*/  LDCU.64 UR10, c[0x0][0x3b8] ;  /* 0x00007700ff0a77ac */ /* 0x000ee60008000a00 */
[----:B------:R-:W-:Y:S01]  /*1b30*/  IABS R0, R0 ;  /* 0x0000000000007213 */ /* 0x000fe20000000000 */
[----:B--2---:R-:W-:Y:S01]  /*1b40*/  UIMAD.WIDE.U32 UR6, UR19, UR4, URZ ;  /* 0x00000004130672a5 */ /* 0x004fe2000f8e00ff */
[----:B-1----:R-:W-:-:S03]  /*1b50*/  IABS R3, R6 ;  /* 0x0000000600037213 */ /* 0x002fc60000000000 */
[----:B------:R-:W-:Y:S02]  /*1b60*/  UIMAD UR5, UR19, UR5, UR7 ;  /* 0x00000005130572a4 */ /* 0x000fe4000f8e0207 */
[----:B------:R-:W-:Y:S01]  /*1b70*/  ULEA UR4, UP0, UR6, UR12, 0x2 ;  /* 0x0000000c06047291 */ /* 0x000fe2000f8010ff */
[----:B------:R-:W1:Y:S03]  /*1b80*/  I2F.RP R7, R3 ;  /* 0x0000000300077306 */ /* 0x000e660000209400 */
[----:B------:R-:W-:Y:S02]  /*1b90*/  ULEA.HI.X UR5, UR6, UR13, UR5, 0x2, UP0 ;  /* 0x0000000d06057291 */ /* 0x000fe400080f1405 */
[----:B------:R-:W-:Y:S01]  /*1ba0*/  IMAD.U32 R232, RZ, RZ, UR4 ;  /* 0x00000004ffe87e24 */ /* 0x000fe2000f8e00ff */
[----:B------:R-:W2:Y:S03]  /*1bb0*/  LDCU.64 UR6, c[0x0][0x3a0] ;  /* 0x00007400ff0677ac */ /* 0x000ea60008000a00 */
[----:B------:R-:W-:-:S05]  /*1bc0*/  MOV R233, UR5 ;  /* 0x0000000500e97c02 */ /* 0x000fca0008000f00 */
[----:B------:R-:W4:Y:S01]  /*1bd0*/  LDCU.64 UR4, c[0x0][0x3a8] ;  /* 0x00007500ff0477ac */ /* 0x000f220008000a00 */
[----:B-1----:R-:W1:Y:S02]  /*1be0*/  MUFU.RCP R4, R7 ;  /* 0x0000000700047308 */ /* 0x002e640000001000 */
[----:B-1----:R-:W-:-:S06]  /*1bf0*/  IADD3 R4, PT, PT, R4, 0xffffffe, RZ ;  /* 0x0ffffffe04047810 */ /* 0x002fcc0007ffe0ff */
[----:B------:R-:W1:Y:S02]  /*1c00*/  F2I.FTZ.U32.TRUNC.NTZ R5, R4 ;  /* 0x0000000400057305 */ /* 0x000e64000021f000 */
[----:B-1----:R-:W-:Y:S02]  /*1c10*/  IMAD.MOV R2, RZ, RZ, -R5 ;  /* 0x000000ffff027224 */ /* 0x002fe400078e0a05 */
[----:B------:R-:W-:Y:S02]  /*1c20*/  IMAD.MOV.U32 R4, RZ, RZ, RZ ;  /* 0x000000ffff047224 */ /* 0x000fe400078e00ff */
[----:B------:R-:W-:-:S04]  /*1c30*/  IMAD R2, R2, R3, RZ ;  /* 0x0000000302027224 */ /* 0x000fc800078e02ff */
[----:B------:R-:W-:Y:S01]  /*1c40*/  IMAD.HI.U32 R5, R5, R2, R4 ;  /* 0x0000000205057227 */ /* 0x000fe200078e0004 */
[----:B------:R-:W-:Y:S01]  /*1c50*/  MOV R2, R0 ;  /* 0x0000000000027202 */ /* 0x000fe20000000f00 */
[----:B------:R-:W1:Y:S04]  /*1c60*/  LDC R4, c[0x0][0x3e8] ;  /* 0x0000fa00ff047b82 */ /* 0x000e680000000800 */
[----:B------:R-:W-:-:S04]  /*1c70*/  IMAD.HI.U32 R7, R5, R2, RZ ;  /* 0x0000000205077227 */ /* 0x000fc800078e00ff */
[----:B------:R-:W-:-:S04]  /*1c80*/  IMAD.MOV R0, RZ, RZ, -R7 ;  /* 0x000000ffff007224 */ /* 0x000fc800078e0a07 */
[----:B------:R-:W-:-:S05]  /*1c90*/  IMAD R0, R3, R0, R2 ;  /* 0x0000000003007224 */ /* 0x000fca00078e0202 */
[----:B------:R-:W-:-:S13]  /*1ca0*/  ISETP.GT.U32.AND P1, PT, R3, R0, PT ;  /* 0x000000000300720c */ /* 0x000fda0003f24070 */
[-C--:B------:R-:W-:Y:S01]  /*1cb0*/  @!P1 IADD3 R0, PT, PT, R0, -R3.reuse, RZ ;  /* 0x8000000300009210 */ /* 0x080fe20007ffe0ff */
[----:B------:R-:W-:Y:S01]  /*1cc0*/  @!P1 VIADD R7, R7, 0x1 ;  /* 0x0000000107079836 */ /* 0x000fe20000000000 */
[----:B------:R-:W-:Y:S02]  /*1cd0*/  ISETP.NE.AND P1, PT, R6, RZ, PT ;  /* 0x000000ff0600720c */ /* 0x000fe40003f25270 */
[----:B------:R-:W-:Y:S02]  /*1ce0*/  ISETP.GE.U32.AND P2, PT, R0, R3, PT ;  /* 0x000000030000720c */ /* 0x000fe40003f46070 */
[----:B------:R-:W-:-:S04]  /*1cf0*/  LOP3.LUT R0, R6, UR8, RZ, 0x3c, !PT ;  /* 0x0000000806007c12 */ /* 0x000fc8000f8e3cff */
[----:B------:R-:W-:-:S07]  /*1d00*/  ISETP.GE.AND P0, PT, R0, RZ, PT ;  /* 0x000000ff0000720c */ /* 0x000fce0003f06270 */
[----:B------:R-:W-:-:S06]  /*1d10*/  @P2 IADD3 R7, PT, PT, R7, 0x1, RZ ;  /* 0x0000000107072810 */ /* 0x000fcc0007ffe0ff */
[----:B------:R-:W-:Y:S02]  /*1d20*/  @!P0 IADD3 R7, PT, PT, -R7, RZ, RZ ;  /* 0x000000ff07078210 */ /* 0x000fe40007ffe1ff */
[----:B------:R-:W-:-:S05]  /*1d30*/  @!P1 LOP3.LUT R7, RZ, R6, RZ, 0x33, !PT ;  /* 0x00000006ff079212 */ /* 0x000fca00078e33ff */
[----:B------:R-:W-:-:S06]  /*1d40*/  IMAD.WIDE R2, R7, 0x4, R232 ;  /* 0x0000000407027825 */ /* 0x000fcc00078e02e8 */
[----:B------:R5:W3:Y:S01]  /*1d50*/  LDG.E R2, desc[UR22][R2.64] ;  /* 0x0000001602027981 */ /* 0x000ae2000c1e1900 */
[----:B-1----:R-:W-:Y:S01]  /*1d60*/  IABS R5, R4 ;  /* 0x0000000400057213 */ /* 0x002fe20000000000 */
[----:B------:R-:W-:Y:S01]  /*1d70*/  IMAD.MOV R7, RZ, RZ, -R7 ;  /* 0x000000ffff077224 */ /* 0x000fe200078e0a07 */
[----:B------:R-:W-:Y:S02]  /*1d80*/  MOV R0, UR28 ;  /* 0x0000001c00007c02 */ /* 0x000fe40008000f00 */
[----:B------:R-:W1:Y:S01]  /*1d90*/  I2F.RP R10, R5 ;  /* 0x00000005000a7306 */ /* 0x000e620000209400 */
[----:B------:R-:W-:Y:S01]  /*1da0*/  IMAD R6, R6, R7, UR8 ;  /* 0x0000000806067e24 */ /* 0x000fe2000f8e0207 */
[----:B------:R-:W-:Y:S01]  /*1db0*/  IABS R0, R0 ;  /* 0x0000000000007213 */ /* 0x000fe20000000000 */
[----:B------:R-:W4:Y:S05]  /*1dc0*/  LDCU.64 UR8, c[0x0][0x3c0] ;  /* 0x00007800ff0877ac */ /* 0x000f2a0008000a00 */
[----:B-1----:R-:W1:Y:S02]  /*1dd0*/  MUFU.RCP R9, R10 ;  /* 0x0000000a00097308 */ /* 0x002e640000001000 */
[----:B-1----:R-:W-:-:S06]  /*1de0*/  IADD3 R9, PT, PT, R9, 0xffffffe, RZ ;  /* 0x0ffffffe09097810 */ /* 0x002fcc0007ffe0ff */
[----:B------:R-:W1:Y:S02]  /*1df0*/  F2I.FTZ.U32.TRUNC.NTZ R9, R9 ;  /* 0x0000000900097305 */ /* 0x000e64000021f000 */
[----:B-1----:R-:W-:-:S04]  /*1e00*/  IMAD.MOV R8, RZ, RZ, -R9 ;  /* 0x000000ffff087224 */ /* 0x002fc800078e0a09 */
[----:B-----5:R-:W-:Y:S01]  /*1e10*/  IMAD R3, R8, R5, RZ ;  /* 0x0000000508037224 */ /* 0x020fe200078e02ff */
[----:B------:R-:W-:-:S05]  /*1e20*/  MOV R8, RZ ;  /* 0x000000ff00087202 */ /* 0x000fca0000000f00 */
[----:B------:R-:W-:-:S04]  /*1e30*/  IMAD.HI.U32 R8, R9, R3, R8 ;  /* 0x0000000309087227 */ /* 0x000fc800078e0008 */
[----:B------:R-:W-:-:S04]  /*1e40*/  IMAD.MOV.U32 R3, RZ, RZ, R0 ;  /* 0x000000ffff037224 */ /* 0x000fc800078e0000 */
[----:B------:R-:W-:-:S05]  /*1e50*/  IMAD.HI.U32 R0, R8, R3, RZ ;  /* 0x0000000308007227 */ /* 0x000fca00078e00ff */
[----:B------:R-:W-:-:S05]  /*1e60*/  IADD3 R8, PT, PT, -R0, RZ, RZ ;  /* 0x000000ff00087210 */ /* 0x000fca0007ffe1ff */
[----:B------:R-:W-:Y:S01]  /*1e70*/  IMAD R8, R5, R8, R3 ;  /* 0x0000000805087224 */ /* 0x000fe200078e0203 */
[----:B------:R-:W-:-:S04]  /*1e80*/  LOP3.LUT R3, R4, UR28, RZ, 0x3c, !PT ;  /* 0x0000001c04037c12 */ /* 0x000fc8000f8e3cff */
[----:B------:R-:W-:Y:S02]  /*1e90*/  ISETP.GT.U32.AND P1, PT, R5, R8, PT ;  /* 0x000000080500720c */ /* 0x000fe40003f24070 */
[----:B------:R-:W-:-:S11]  /*1ea0*/  ISETP.GE.AND P0, PT, R3, RZ, PT ;  /* 0x000000ff0300720c */ /* 0x000fd60003f06270 */
[-C--:B------:R-:W-:Y:S02]  /*1eb0*/  @!P1 IADD3 R8, PT, PT, R8, -R5.reuse, RZ ;  /* 0x8000000508089210 */ /* 0x080fe40007ffe0ff */
[----:B------:R-:W-:Y:S02]  /*1ec0*/  @!P1 IADD3 R0, PT, PT, R0, 0x1, RZ ;  /* 0x0000000100009810 */ /* 0x000fe40007ffe0ff */
[----:B------:R-:W-:Y:S02]  /*1ed0*/  ISETP.GE.U32.AND P2, PT, R8, R5, PT ;  /* 0x000000050800720c */ /* 0x000fe40003f46070 */
[----:B------:R-:W-:-:S11]  /*1ee0*/  ISETP.NE.AND P1, PT, R4, RZ, PT ;  /* 0x000000ff0400720c */ /* 0x000fd60003f25270 */
[----:B------:R-:W-:-:S05]  /*1ef0*/  @P2 IADD3 R0, PT, PT, R0, 0x1, RZ ;  /* 0x0000000100002810 */ /* 0x000fca0007ffe0ff */
[----:B------:R-:W-:Y:S01]  /*1f00*/  @!P0 IMAD.MOV R0, RZ, RZ, -R0 ;  /* 0x000000ffff008224 */ /* 0x000fe200078e0a00 */
[----:B------:R-:W-:Y:S02]  /*1f10*/  @!P1 LOP3.LUT R0, RZ, R4, RZ, 0x33, !PT ;  /* 0x00000004ff009212 */ /* 0x000fe400078e33ff */
[----:B---3--:R-:W-:Y:S01]  /*1f20*/  SHF.R.S32.HI R3, RZ, 0x1f, R2 ;  /* 0x0000001fff037819 */ /* 0x008fe20000011402 */
[----:B--2---:R-:W-:-:S04]  /*1f30*/  IMAD.WIDE.U32 R8, R2, UR6, RZ ;  /* 0x0000000602087c25 */ /* 0x004fc8000f8e00ff */
[C---:B------:R-:W-:Y:S02]  /*1f40*/  IMAD R5, R3.reuse, UR6, RZ ;  /* 0x0000000603057c24 */ /* 0x040fe4000f8e02ff */
[----:B----4-:R-:W-:Y:S02]  /*1f50*/  IMAD R3, R3, UR4, RZ ;  /* 0x0000000403037c24 */ /* 0x010fe4000f8e02ff */
[C---:B------:R-:W-:Y:S02]  /*1f60*/  IMAD R5, R2.reuse, UR7, R5 ;  /* 0x0000000702057c24 */ /* 0x040fe4000f8e0205 */
[C---:B------:R-:W-:Y:S02]  /*1f70*/  IMAD R3, R2.reuse, UR5, R3 ;  /* 0x0000000502037c24 */ /* 0x040fe4000f8e0203 */
[----:B------:R-:W-:Y:S01]  /*1f80*/  IMAD.WIDE.U32 R10, R2, UR4, RZ ;  /* 0x00000004020a7c25 */ /* 0x000fe2000f8e00ff */
[----:B------:R-:W1:Y:S01]  /*1f90*/  LDCU.128 UR4, c[0x0][0x3d0] ;  /* 0x00007a00ff0477ac */ /* 0x000e620008000c00 */
[----:B------:R-:W-:-:S02]  /*1fa0*/  SHF.R.S32.HI R2, RZ, 0x1f, R6 ;  /* 0x0000001fff027819 */ /* 0x000fc40000011406 */
[----:B------:R-:W-:Y:S02]  /*1fb0*/  IADD3 R9, PT, PT, R9, R5, RZ ;  /* 0x0000000509097210 */ /* 0x000fe40007ffe0ff */
[----:B------:R-:W-:Y:S01]  /*1fc0*/  IADD3 R11, PT, PT, R11, R3, RZ ;  /* 0x000000030b0b7210 */ /* 0x000fe20007ffe0ff */
[C---:B------:R-:W-:Y:S02]  /*1fd0*/  IMAD R3, R2.reuse, UR10, RZ ;  /* 0x0000000a02037c24 */ /* 0x040fe4000f8e02ff */
[----:B------:R-:W-:Y:S01]  /*1fe0*/  IMAD R5, R2, UR8, RZ ;  /* 0x0000000802057c24 */ /* 0x000fe2000f8e02ff */
[----:B------:R-:W-:Y:S01]  /*1ff0*/  SHF.R.S32.HI R2, RZ, 0x1f, R0 ;  /* 0x0000001fff027819 */ /* 0x000fe20000011400 */
[C---:B------:R-:W-:Y:S02]  /*2000*/  IMAD R3, R6.reuse, UR11, R3 ;  /* 0x0000000b06037c24 */ /* 0x040fe4000f8e0203 */
[----:B------:R-:W-:-:S04]  /*2010*/  IMAD.WIDE.U32 R8, R6, UR10, R8 ;  /* 0x0000000a06087c25 */ /* 0x000fc8000f8e0008 */
[C---:B------:R-:W-:Y:S02]  /*2020*/  IMAD R5, R6.reuse, UR9, R5 ;  /* 0x0000000906057c24 */ /* 0x040fe4000f8e0205 */
[----:B------:R-:W-:-:S04]  /*2030*/  IMAD.WIDE.U32 R6, R6, UR8, R10 ;  /* 0x0000000806067c25 */ /* 0x000fc8000f8e000a */
[----:B------:R-:W-:Y:S01]  /*2040*/  IMAD.IADD R9, R9, 0x1, R3 ;  /* 0x0000000109097824 */ /* 0x000fe200078e0203 */
[----:B------:R-:W-:Y:S01]  /*2050*/  IADD3 R7, PT, PT, R7, R5, RZ ;  /* 0x0000000507077210 */ /* 0x000fe20007ffe0ff */
[C---:B-1----:R-:W-:Y:S02]  /*2060*/  IMAD R3, R2.reuse, UR4, RZ ;  /* 0x0000000402037c24 */ /* 0x042fe4000f8e02ff */
[----:B------:R-:W-:Y:S02]  /*2070*/  IMAD R5, R2, UR6, RZ ;  /* 0x0000000602057c24 */ /* 0x000fe4000f8e02ff */
[C---:B------:R-:W-:Y:S02]  /*2080*/  IMAD R3, R0.reuse, UR5, R3 ;  /* 0x0000000500037c24 */ /* 0x040fe4000f8e0203 */
[----:B------:R-:W-:-:S04]  /*2090*/  IMAD.WIDE.U32 R8, R0, UR4, R8 ;  /* 0x0000000400087c25 */ /* 0x000fc8000f8e0008 */
[C---:B------:R-:W-:Y:S01]  /*20a0*/  IMAD R5, R0.reuse, UR7, R5 ;  /* 0x0000000700057c24 */ /* 0x040fe2000f8e0205 */
[----:B------:R-:W-:Y:S01]  /*20b0*/  IADD3 R2, PT, PT, R9, R3, RZ ;  /* 0x0000000309027210 */ /* 0x000fe20007ffe0ff */
[----:B------:R-:W-:-:S04]  /*20c0*/  IMAD.WIDE.U32 R10, R0, UR6, R6 ;  /* 0x00000006000a7c25 */ /* 0x000fc8000f8e0006 */
[----:B------:R-:W-:Y:S01]  /*20d0*/  IMAD.MOV.U32 R6, RZ, RZ, R8 ;  /* 0x000000ffff067224 */ /* 0x000fe200078e0008 */
[----:B------:R-:W-:Y:S02]  /*20e0*/  IADD3 R0, PT, PT, R11, R5, RZ ;  /* 0x000000050b007210 */ /* 0x000fe40007ffe0ff */
[----:B------:R-:W-:Y:S01]  /*20f0*/  MOV R4, R10 ;  /* 0x0000000a00047202 */ /* 0x000fe20000000f00 */
[----:B------:R-:W-:Y:S06]  /*2100*/  BRA `(.L_x_1188) ;  /* 0x0000000400847947 */ /* 0x000fec0003800000 */
.L_x_1187:
[----:B------:R-:W-:-:S09]  /*2110*/  UISETP.NE.AND UP0, UPT, UR16, -0x1, UPT ;  /* 0xffffffff1000788c */ /* 0x000fd2000bf05270 */
[----:B------:R-:W-:Y:S05]  /*2120*/  BRA.U UP0, `(.L_x_1189) ;  /* 0x0000000100347547 */ /* 0x000fea000b800000 */
[----:B------:R-:W1:Y:S01]  /*2130*/  LDCU.64 UR10, c[0x0][0x3b8] ;  /* 0x00007700ff0a77ac */ /* 0x000e620008000a00 */
[----:B------:R-:W2:Y:S01]  /*2140*/  LDCU.64 UR4, c[0x0][0x3a0] ;  /* 0x00007400ff0477ac */ /* 0x000ea20008000a00 */
[----:B------:R-:W-:Y:S02]  /*2150*/  USHF.R.S32.HI UR8, URZ, 0x1f, UR7 ;  /* 0x0000001fff087899 */ /* 0x000fe40008011407 */
[----:B------:R-:W-:Y:S02]  /*2160*/  USHF.R.S32.HI UR9, URZ, 0x1f, UR6 ;  /* 0x0000001fff097899 */ /* 0x000fe40008011406 */
[----:B-1----:R-:W-:Y:S02]  /*2170*/  UIMAD UR8, UR8, UR10, URZ ;  /* 0x0000000a080872a4 */ /* 0x002fe4000f8e02ff */
[----:B------:R-:W-:Y:S02]  /*2180*/  UIMAD.WIDE.U32 UR14, UR7, UR10, URZ ;  /* 0x0000000a070e72a5 */ /* 0x000fe4000f8e00ff */
[----:B------:R-:W-:-:S02]  /*2190*/  UIMAD UR8, UR7, UR11, UR8 ;  /* 0x0000000b070872a4 */ /* 0x000fc4000f8e0208 */
[----:B--2---:R-:W-:Y:S02]  /*21a0*/  UIMAD UR9, UR9, UR4, URZ ;  /* 0x00000004090972a4 */ /* 0x004fe4000f8e02ff */
[----:B------:R-:W-:Y:S02]  /*21b0*/  UIADD3 UR15, UPT, UPT, UR15, UR8, URZ ;  /* 0x000000080f0f7290 */ /* 0x000fe4000fffe0ff */
[----:B------:R-:W-:Y:S02]  /*21c0*/  UIMAD UR5, UR6, UR5, UR9 ;  /* 0x00000005060572a4 */ /* 0x000fe4000f8e0209 */
[----:B------:R-:W-:-:S04]  /*21d0*/  UIMAD.WIDE.U32 UR14, UR6, UR4, UR14 ;  /* 0x00000004060e72a5 */ /* 0x000fc8000f8e000e */
[----:B------:R-:W-:Y:S01]  /*21e0*/  UIADD3 UR15, UPT, UPT, UR15, UR5, URZ ;  /* 0x000000050f0f7290 */ /* 0x000fe2000fffe0ff */
[----:B------:R-:W-:Y:S11]  /*21f0*/  BRA `(.L_x_1190) ;  /* 0x0000000000187947 */ /* 0x000ff60003800000 */
.L_x_1189:
[----:B------:R-:W1:Y:S01]  /*2200*/  LDCU.64 UR10, c[0x0][0x3b8] ;  /* 0x00007700ff0a77ac */ /* 0x000e620008000a00 */
[----:B------:R-:W-:-:S04]  /*2210*/  UIADD3 UR15, UPT, UPT, UR7, UR16, URZ ;  /* 0x00000010070f7290 */ /* 0x000fc8000fffe0ff */
[----:B-1----:R-:W-:Y:S02]  /*2220*/  UIMAD.WIDE.U32 UR4, UR15, UR10, URZ ;  /* 0x0000000a0f0472a5 */ /* 0x002fe4000f8e00ff */
[----:B------:R-:W-:-:S04]  /*2230*/  UIMAD UR15, UR15, UR11, URZ ;  /* 0x0000000b0f0f72a4 */ /* 0x000fc8000f8e02ff */
[----:B------:R-:W-:Y:S01]  /*2240*/  UIADD3 UR15, UPT, UPT, UR5, UR15, URZ ;  /* 0x0000000f050f7290 */ /* 0x000fe2000fffe0ff */
[----:B------:R-:W-:-:S11]  /*2250*/  UMOV UR14, UR4 ;  /* 0x00000004000e7c82 */ /* 0x000fd60008000000 */
.L_x_1190:
[----:B------:R-:W-:Y:S05]  /*2260*/  BRA.U UP0, `(.L_x_1191) ;  /* 0x0000000100387547 */ /* 0x000fea000b800000 */
[----:B------:R-:W1:Y:S01]  /*2270*/  LDCU.64 UR8, c[0x0][0x3c0] ;  /* 0x00007800ff0877ac */ /* 0x000e620008000a00 */
[----:B------:R-:W2:Y:S01]  /*2280*/  LDCU.64 UR4, c[0x0][0x3a8] ;  /* 0x00007500ff0477ac */ /* 0x000ea20008000a00 */
[----:B------:R-:W-:-:S04]  /*2290*/  USHF.R.S32.HI UR16, URZ, 0x1f, UR7 ;  /* 0x0000001fff107899 */ /* 0x000fc80008011407 */
[----:B-1----:R-:W-:Y:S02]  /*22a0*/  UIMAD UR16, UR16, UR8, URZ ;  /* 0x00000008101072a4 */ /* 0x002fe4000f8e02ff */
[----:B------:R-:W-:Y:S02]  /*22b0*/  UIMAD.WIDE.U32 UR30, UR7, UR8, URZ ;  /* 0x00000008071e72a5 */ /* 0x000fe4000f8e00ff */
[----:B------:R-:W-:Y:S02]  /*22c0*/  UIMAD UR16, UR7, UR9, UR16 ;  /* 0x00000009071072a4 */ /* 0x000fe4000f8e0210 */
[----:B------:R-:W-:Y:S02]  /*22d0*/  USHF.R.S32.HI UR7, URZ, 0x1f, UR6 ;  /* 0x0000001fff077899 */ /* 0x000fe40008011406 */
[----:B------:R-:W-:Y:S02]  /*22e0*/  UIADD3 UR17, UPT, UPT, UR31, UR16, URZ ;  /* 0x000000101f117290 */ /* 0x000fe4000fffe0ff */
[----:B--2---:R-:W-:Y:S01]  /*22f0*/  UIMAD UR7, UR7, UR4, URZ ;  /* 0x00000004070772a4 */ /* 0x004fe2000f8e02ff */
[----:B------:R-:W-:-:S03]  /*2300*/  UMOV UR16, UR30 ;  /* 0x0000001e00107c82 */ /* 0x000fc60008000000 */
[----:B------:R-:W-:Y:S02]  /*2310*/  UIMAD UR5, UR6, UR5, UR7 ;  /* 0x00000005060572a4 */ /* 0x000fe4000f8e0207 */
[----:B------:R-:W-:-:S04]  /*2320*/  UIMAD.WIDE.U32 UR16, UR6, UR4, UR16 ;  /* 0x00000004061072a5 */ /* 0x000fc8000f8e0010 */
[----:B------:R-:W-:Y:S01]  /*2330*/  UIADD3 UR5, UPT, UPT, UR17, UR5, URZ ;  /* 0x0000000511057290 */ /* 0x000fe2000fffe0ff */
[----:B------:R-:W-:Y:S11]  /*2340*/  BRA `(.L_x_1192) ;  /* 0x0000000000147947 */ /* 0x000ff60003800000 */
.L_x_1191:
[----:B------:R-:W1:Y:S01]  /*2350*/  LDCU.64 UR8, c[0x0][0x3c0] ;  /* 0x00007800ff0877ac */ /* 0x000e620008000a00 */
[----:B------:R-:W-:-:S04]  /*2360*/  UIADD3 UR7, UPT, UPT, UR7, UR16, URZ ;  /* 0x0000001007077290 */ /* 0x000fc8000fffe0ff */
[----:B-1----:R-:W-:Y:S02]  /*2370*/  UIMAD.WIDE.U32 UR16, UR7, UR8, URZ ;  /* 0x00000008071072a5 */ /* 0x002fe4000f8e00ff */
[----:B------:R-:W-:-:S04]  /*2380*/  UIMAD UR5, UR7, UR9, URZ ;  /* 0x00000009070572a4 */ /* 0x000fc8000f8e02ff */
[----:B------:R-:W-:-:S12]  /*2390*/  UIADD3 UR5, UPT, UPT, UR17, UR5, URZ ;  /* 0x0000000511057290 */ /* 0x000fd8000fffe0ff */
.L_x_1192:
[----:B------:R-:W1:Y:S01]  /*23a0*/  LDC R0, c[0x0][0x3e8] ;  /* 0x0000fa00ff007b82 */ /* 0x000e620000000800 */
[----:B------:R-:W-:Y:S01]  /*23b0*/  IMAD.U32 R3, RZ, RZ, UR28 ;  /* 0x0000001cff037e24 */ /* 0x000fe2000f8e00ff */
[----:B------:R-:W-:Y:S01]  /*23c0*/  ULEA UR4, UR20, 0xffffffc0, 0x6 ;  /* 0xffffffc014047891 */ /* 0x000fe2000f8e30ff */
[----:B------:R-:W-:Y:S01]  /*23d0*/  CS2R R232, SRZ ;  /* 0x0000000000e87805 */ /* 0x000fe2000001ff00 */
[----:B------:R-:W-:Y:S02]  /*23e0*/  UMOV UR17, UR5 ;  /* 0x0000000500117c82 */ /* 0x000fe40008000000 */
[----:B------:R-:W-:Y:S01]  /*23f0*/  IABS R3, R3 ;  /* 0x0000000300037213 */ /* 0x000fe20000000000 */
[----:B------:R-:W-:Y:S02]  /*2400*/  USHF.R.S32.HI UR5, URZ, 0x1f, UR4 ;  /* 0x0000001fff057899 */ /* 0x000fe40008011404 */
[----:B------:R-:W-:Y:S02]  /*2410*/  UIMAD.WIDE.U32 UR16, UR4, UR8, UR16 ;  /* 0x00000008041072a5 */ /* 0x000fe4000f8e0010 */
[----:B------:R-:W-:-:S02]  /*2420*/  UIMAD UR6, UR5, UR8, URZ ;  /* 0x00000008050672a4 */ /* 0x000fc4000f8e02ff */
[----:B------:R-:W-:Y:S02]  /*2430*/  UIMAD UR5, UR5, UR10, URZ ;  /* 0x0000000a050572a4 */ /* 0x000fe4000f8e02ff */
[----:B------:R-:W-:Y:S01]  /*2440*/  UIMAD UR6, UR4, UR9, UR6 ;  /* 0x00000009040672a4 */ /* 0x000fe2000f8e0206 */
[----:B------:R-:W-:Y:S01]  /*2450*/  IMAD.U32 R13, RZ, RZ, UR17 ;  /* 0x00000011ff0d7e24 */ /* 0x000fe2000f8e00ff */
[----:B------:R-:W-:Y:S01]  /*2460*/  UIMAD.WIDE.U32 UR14, UR4, UR10, UR14 ;  /* 0x0000000a040e72a5 */ /* 0x000fe2000f8e000e */
[----:B------:R-:W-:Y:S01]  /*2470*/  MOV R12, UR16 ;  /* 0x00000010000c7c02 */ /* 0x000fe20008000f00 */
[----:B------:R-:W-:Y:S02]  /*2480*/  UIMAD UR5, UR4, UR11, UR5 ;  /* 0x0000000b040572a4 */ /* 0x000fe4000f8e0205 */
[----:B------:R-:W-:Y:S02]  /*2490*/  UIADD3 UR6, UPT, UPT, UR17, UR6, URZ ;  /* 0x0000000611067290 */ /* 0x000fe4000fffe0ff */
[----:B------:R-:W-:Y:S01]  /*24a0*/  UIADD3 UR5, UPT, UPT, UR15, UR5, URZ ;  /* 0x000000050f057290 */ /* 0x000fe2000fffe0ff */
[----:B-1----:R-:W-:Y:S01]  /*24b0*/  IABS R2, R0 ;  /* 0x0000000000027213 */ /* 0x002fe20000000000 */
[----:B------:R-:W-:-:S02]  /*24c0*/  IMAD.U32 R9, RZ, RZ, UR15 ;  /* 0x0000000fff097e24 */ /* 0x000fc4000f8e00ff */
[----:B------:R-:W-:Y:S01]  /*24d0*/  MOV R13, UR6 ;  /* 0x00000006000d7c02 */ /* 0x000fe20008000f00 */
[----:B------:R-:W1:Y:S01]  /*24e0*/  I2F.RP R8, R2 ;  /* 0x0000000200087306 */ /* 0x000e620000209400 */
[----:B------:R-:W-:-:S07]  /*24f0*/  IMAD.U32 R9, RZ, RZ, UR5 ;  /* 0x00000005ff097e24 */ /* 0x000fce000f8e00ff */
[----:B-1----:R-:W1:Y:S02]  /*2500*/  MUFU.RCP R6, R8 ;  /* 0x0000000800067308 */ /* 0x002e640000001000 */
[----:B-1----:R-:W-:Y:S02]  /*2510*/  IADD3 R6, PT, PT, R6, 0xffffffe, RZ ;  /* 0x0ffffffe06067810 */ /* 0x002fe40007ffe0ff */
[----:B------:R-:W-:-:S04]  /*2520*/  MOV R8, UR14 ;  /* 0x0000000e00087c02 */ /* 0x000fc80008000f00 */
[----:B------:R-:W1:Y:S02]  /*2530*/  F2I.FTZ.U32.TRUNC.NTZ R7, R6 ;  /* 0x0000000600077305 */ /* 0x000e64000021f000 */
[----:B-1----:R-:W-:Y:S02]  /*2540*/  IADD3 R5, PT, PT, RZ, -R7, RZ ;  /* 0x80000007ff057210 */ /* 0x002fe40007ffe0ff */
[----:B------:R-:W-:-:S03]  /*2550*/  MOV R6, RZ ;  /* 0x000000ff00067202 */ /* 0x000fc60000000f00 */
[----:B------:R-:W-:-:S04]  /*2560*/  IMAD R4, R5, R2, RZ ;  /* 0x0000000205047224 */ /* 0x000fc800078e02ff */
[----:B------:R-:W-:-:S06]  /*2570*/  IMAD.HI.U32 R4, R7, R4, R6 ;  /* 0x0000000407047227 */ /* 0x000fcc00078e0006 */
[----:B------:R-:W-:-:S04]  /*2580*/  IMAD.HI.U32 R7, R4, R3, RZ ;  /* 0x0000000304077227 */ /* 0x000fc800078e00ff */
[----:B------:R-:W-:-:S04]  /*2590*/  IMAD.MOV R5, RZ, RZ, -R7 ;  /* 0x000000ffff057224 */ /* 0x000fc800078e0a07 */
[----:B------:R-:W-:Y:S01]  /*25a0*/  IMAD R5, R2, R5, R3 ;  /* 0x0000000502057224 */ /* 0x000fe200078e0203 */
[----:B------:R-:W-:-:S04]  /*25b0*/  LOP3.LUT R3, R0, UR28, RZ, 0x3c, !PT ;  /* 0x0000001c00037c12 */ /* 0x000fc8000f8e3cff */
[----:B------:R-:W-:Y:S02]  /*25c0*/  ISETP.GT.U32.AND P0, PT, R2, R5, PT ;  /* 0x000000050200720c */ /* 0x000fe40003f04070 */
[----:B------:R-:W-:-:S11]  /*25d0*/  ISETP.GE.AND P1, PT, R3, RZ, PT ;  /* 0x000000ff0300720c */ /* 0x000fd60003f26270 */
[-C--:B------:R-:W-:Y:S01]  /*25e0*/  @!P0 IADD3 R5, PT, PT, R5, -R2.reuse, RZ ;  /* 0x8000000205058210 */ /* 0x080fe20007ffe0ff */
[----:B------:R-:W-:Y:S01]  /*25f0*/  @!P0 VIADD R7, R7, 0x1 ;  /* 0x0000000107078836 */ /* 0x000fe20000000000 */
[----:B------:R-:W-:Y:S02]  /*2600*/  ISETP.NE.AND P0, PT, R0, RZ, PT ;  /* 0x000000ff0000720c */ /* 0x000fe40003f05270 */
[----:B------:R-:W-:Y:S02]  /*2610*/  ISETP.GE.U32.AND P2, PT, R5, R2, PT ;  /* 0x000000020500720c */ /* 0x000fe40003f46070 */
[----:B------:R-:W1:Y:S08]  /*2620*/  LDC.64 R4, c[0x0][0x3d8] ;  /* 0x0000f600ff047b82 */ /* 0x000e700000000a00 */
[----:B------:R-:W2:Y:S03]  /*2630*/  LDC.64 R2, c[0x0][0x3d0] ;  /* 0x0000f400ff027b82 */ /* 0x000ea60000000a00 */
[----:B------:R-:W-:-:S05]  /*2640*/  @P2 IADD3 R7, PT, PT, R7, 0x1, RZ ;  /* 0x0000000107072810 */ /* 0x000fca0007ffe0ff */
[----:B------:R-:W-:Y:S01]  /*2650*/  @!P1 IMAD.MOV R7, RZ, RZ, -R7 ;  /* 0x000000ffff079224 */ /* 0x000fe200078e0a07 */
[----:B------:R-:W-:-:S04]  /*2660*/  @!P0 LOP3.LUT R7, RZ, R0, RZ, 0x33, !PT ;  /* 0x00000000ff078212 */ /* 0x000fc800078e33ff */
[----:B------:R-:W-:Y:S01]  /*2670*/  SHF.R.S32.HI R11, RZ, 0x1f, R7 ;  /* 0x0000001fff0b7819 */ /* 0x000fe20000011407 */
[----:B-1----:R-:W-:-:S04]  /*2680*/  IMAD.WIDE.U32 R12, R7, R4, R12 ;  /* 0x00000004070c7225 */ /* 0x002fc800078e000c */
[C---:B------:R-:W-:Y:S01]  /*2690*/  IMAD R6, R11.reuse, R4, RZ ;  /* 0x000000040b067224 */ /* 0x040fe200078e02ff */
[----:B------:R-:W-:Y:S01]  /*26a0*/  MOV R4, R12 ;  /* 0x0000000c00047202 */ /* 0x000fe20000000f00 */
[-C--:B--2---:R-:W-:Y:S02]  /*26b0*/  IMAD R0, R11, R2.reuse, RZ ;  /* 0x000000020b007224 */ /* 0x084fe400078e02ff */
[----:B------:R-:W-:-:S04]  /*26c0*/  IMAD.WIDE.U32 R8, R7, R2, R8 ;  /* 0x0000000207087225 */ /* 0x000fc800078e0008 */
[C---:B------:R-:W-:Y:S01]  /*26d0*/  IMAD R5, R7.reuse, R5, R6 ;  /* 0x0000000507057224 */ /* 0x040fe200078e0206 */
[----:B------:R-:W-:Y:S01]  /*26e0*/  MOV R6, R8 ;  /* 0x0000000800067202 */ /* 0x000fe20000000f00 */
[----:B------:R-:W-:Y:S02]  /*26f0*/  IMAD R3, R7, R3, R0 ;  /* 0x0000000307037224 */ /* 0x000fe400078e0200 */
[----:B------:R-:W-:Y:S02]  /*2700*/  IMAD.IADD R0, R13, 0x1, R5 ;  /* 0x000000010d007824 */ /* 0x000fe400078e0205 */
[----:B------:R-:W-:-:S07]  /*2710*/  IMAD.IADD R2, R9, 0x1, R3 ;  /* 0x0000000109027824 */ /* 0x000fce00078e0203 */
.L_x_1188:
[----:B------:R-:W-:Y:S01]  /*2720*/  UISETP.NE.AND UP0, UPT, UR27, -0x1, UPT ;  /* 0xffffffff1b00788c */ /* 0x000fe2000bf05270 */
[----:B------:R-:W-:Y:S01]  /*2730*/  IMAD.SHL.U32 R180, R219, 0x8, RZ ;  /* 0x00000008dbb47824 */ /* 0x000fe200078e00ff */
[----:B------:R-:W1:Y:S01]  /*2740*/  LDCU.64 UR14, c[0x0][0x388] ;  /* 0x00007100ff0e77ac */ /* 0x000e620008000a00 */
[----:B------:R-:W-:Y:S01]  /*2750*/  SHF.R.U32.HI R14, RZ, 0x3, R219 ;  /* 0x00000003ff0e7819 */ /* 0x000fe200000116db */
[----:B------:R-:W2:Y:S01]  /*2760*/  S2R R13, SR_CTAID.X ;  /* 0x00000000000d7919 */ /* 0x000ea20000002500 */
[----:B------:R-:W-:Y:S01]  /*2770*/  IMAD.MOV.U32 R15, RZ, RZ, RZ ;  /* 0x000000ffff0f7224 */ /* 0x000fe200078e00ff */
[----:B------:R-:W-:Y:S01]  /*2780*/  LOP3.LUT R186, R180, 0x38, RZ, 0xc0, !PT ;  /* 0x00000038b4ba7812 */ /* 0x000fe200078ec0ff */
[----:B------:R-:W3:Y:S01]  /*2790*/  LDCU.64 UR6, c[0x0][0x390] ;  /* 0x00007200ff0677ac */ /* 0x000ee20008000a00 */
[----:B------:R-:W-:Y:S02]  /*27a0*/  BSSY.RECONVERGENT B0, `(.L_x_1193) ;  /* 0x0000054000007945 */ /* 0x000fe40003800200 */
[C---:B------:R-:W-:Y:S01]  /*27b0*/  IADD3 R6, P0, PT, R186.reuse, R6, RZ ;  /* 0x00000006ba067210 */ /* 0x040fe20007f1e0ff */
[----:B------:R-:W4:Y:S01]  /*27c0*/  @!UP0 LDCU.64 UR4, c[0x0][0x398] ;  /* 0x00007300ff0487ac */ /* 0x000f220008000a00 */
[----:B------:R-:W-:-:S02]  /*27d0*/  LOP3.LUT R185, R186, 0x40, RZ, 0xfc, !PT ;  /* 0x00000040bab97812 */ /* 0x000fc400078efcff */
[C---:B------:R-:W-:Y:S01]  /*27e0*/  LOP3.LUT R184, R186.reuse, 0x80, RZ, 0xfc, !PT ;  /* 0x00000080bab87812 */ /* 0x040fe200078efcff */
[----:B------:R-:W5:Y:S01]  /*27f0*/  @UP0 LDCU.64 UR16, c[0x0][0x3b0] ;  /* 0x00007600ff1007ac */ /* 0x000f620008000a00 */
[----:B------:R-:W-:Y:S01]  /*2800*/  IMAD.X R7, RZ, RZ, R2, P0 ;  /* 0x000000ffff077224 */ /* 0x000fe200000e0602 */
[C---:B------:R-:W-:Y:S02]  /*2810*/  IADD3 R4, P0, PT, R186.reuse, R4, RZ ;  /* 0x00000004ba047210 */ /* 0x040fe40007f1e0ff */
[----:B------:R-:W-:Y:S01]  /*2820*/  LOP3.LUT R183, R186, 0xc0, RZ, 0xfc, !PT ;  /* 0x000000c0bab77812 */ /* 0x000fe200078efcff */
[----:B------:R-:W-:-:S04]  /*2830*/  IMAD.WIDE.U32 R2, R14, UR10, R6 ;  /* 0x0000000a0e027c25 */ /* 0x000fc8000f8e0006 */
[----:B------:R-:W-:Y:S01]  /*2840*/  IMAD R227, R14, UR11, R3 ;  /* 0x0000000b0ee37c24 */ /* 0x000fe2000f8e0203 */
[----:B-1----:R-:W-:Y:S01]  /*2850*/  LEA R228, P1, R2, UR14, 0x1 ;  /* 0x0000000e02e47c11 */ /* 0x002fe2000f8208ff */
[----:B------:R-:W-:Y:S01]  /*2860*/  IMAD.X R5, RZ, RZ, R0, P0 ;  /* 0x000000ffff057224 */ /* 0x000fe200000e0600 */
[----:B------:R-:W-:Y:S01]  /*2870*/  USHF.R.S32.HI UR14, URZ, 0x1f, UR28 ;  /* 0x0000001fff0e7899 */ /* 0x000fe2000801141c */
[----:B------:R-:W-:Y:S01]  /*2880*/  LOP3.LUT R0, R180, 0x1f8, RZ, 0xc0, !PT ;  /* 0x000001f8b4007812 */ /* 0x000fe200078ec0ff */
[----:B----4-:R-:W-:Y:S01]  /*2890*/  @!UP0 UIMAD.WIDE.U32 UR30, UR19, UR4, URZ ;  /* 0x00000004131e82a5 */ /* 0x010fe2000f8e00ff */
[----:B------:R-:W-:Y:S01]  /*28a0*/  LEA.HI.X R227, R2, UR15, R227, 0x1, P1 ;  /* 0x0000000f02e37c11 */ /* 0x000fe200088f0ce3 */
[C---:B------:R-:W-:Y:S01]  /*28b0*/  IMAD.WIDE.U32 R4, R14.reuse, UR8, R4 ;  /* 0x000000080e047c25 */ /* 0x040fe2000f8e0004 */
[----:B------:R-:W-:Y:S01]  /*28c0*/  UMOV UR15, 0x400 ;  /* 0x00000400000f7882 */ /* 0x000fe20000000000 */
[----:B-----5:R-:W-:Y:S02]  /*28d0*/  @UP0 UIMAD.WIDE.U32 UR32, UR27, UR16, URZ ;  /* 0x000000101b2002a5 */ /* 0x020fe4000f8e00ff */
[----:B------:R-:W-:Y:S01]  /*28e0*/  @!UP0 UIMAD UR29, UR19, UR5, UR31 ;  /* 0x00000005131d82a4 */ /* 0x000fe2000f8e021f */
[----:B------:R-:W-:Y:S01]  /*28f0*/  IMAD R231, R14, UR9, R5 ;  /* 0x000000090ee77c24 */ /* 0x000fe2000f8e0205 */
[----:B------:R-:W1:Y:S01]  /*2900*/  LDCU.64 UR4, c[0x0][0x3c8] ;  /* 0x00007900ff0477ac */ /* 0x000e620008000a00 */
[----:B---3--:R-:W-:Y:S01]  /*2910*/  LEA R230, P1, R4, UR6, 0x1 ;  /* 0x0000000604e67c11 */ /* 0x008fe2000f8208ff */
[----:B------:R-:W-:Y:S01]  /*2920*/  VIADD R5, R14, 0x10 ;  /* 0x000000100e057836 */ /* 0x000fe20000000000 */
[----:B------:R-:W-:Y:S01]  /*2930*/  @UP0 UIMAD UR29, UR27, UR17, UR33 ;  /* 0x000000111b1d02a4 */ /* 0x000fe2000f8e0221 */
[----:B------:R-:W3:Y:S01]  /*2940*/  S2UR UR17, SR_CgaCtaId ;  /* 0x00000000001179c3 */ /* 0x000ee20000008800 */
[----:B------:R-:W-:Y:S01]  /*2950*/  UIADD3 UR16, UPT, UPT, -UR24, UR26, URZ ;  /* 0x0000001a18107290 */ /* 0x000fe2000fffe1ff */
[----:B------:R-:W-:Y:S01]  /*2960*/  LEA.HI.X R231, R4, UR7, R231, 0x1, P1 ;  /* 0x0000000704e77c11 */ /* 0x000fe200088f0ce7 */
[----:B------:R-:W-:Y:S01]  /*2970*/  @UP0 UMOV UR30, UR32 ;  /* 0x00000020001e0c82 */ /* 0x000fe20008000000 */
[----:B------:R-:W-:Y:S01]  /*2980*/  VIADD R4, R14, 0x20 ;  /* 0x000000200e047836 */ /* 0x000fe20000000000 */
[----:B------:R-:W-:Y:S01]  /*2990*/  IADD3 R2, P0, PT, R186, UR30, RZ ;  /* 0x0000001eba027c10 */ /* 0x000fe2000ff1e0ff */
[----:B--2---:R-:W-:Y:S01]  /*29a0*/  IMAD.WIDE.U32 R12, R13, 0x40, R14 ;  /* 0x000000400d0c7825 */ /* 0x004fe200078e000e */
[----:B------:R-:W-:-:S02]  /*29b0*/  ISETP.GE.AND P2, PT, R14, UR16, PT ;  /* 0x000000100e007c0c */ /* 0x000fc4000bf46270 */
[----:B------:R-:W-:Y:S01]  /*29c0*/  ISETP.GE.AND P1, PT, R4, UR16, PT ;  /* 0x0000001004007c0c */ /* 0x000fe2000bf26270 */
[----:B------:R-:W-:Y:S01]  /*29d0*/  IMAD.X R3, RZ, RZ, UR29, P0 ;  /* 0x0000001dff037e24 */ /* 0x000fe200080e06ff */
[----:B------:R-:W-:Y:S01]  /*29e0*/  ISETP.GE.AND P0, PT, R5, UR16, PT ;  /* 0x0000001005007c0c */ /* 0x000fe2000bf06270 */
[----:B-1----:R-:W-:Y:S01]  /*29f0*/  UIMAD UR14, UR14, UR4, URZ ;  /* 0x000000040e0e72a4 */ /* 0x002fe2000f8e02ff */
[----:B------:R-:W-:Y:S01]  /*2a00*/  IMAD.U32 R6, RZ, RZ, UR4 ;  /* 0x00000004ff067e24 */ /* 0x000fe2000f8e00ff */
[----:B------:R-:W-:Y:S02]  /*2a10*/  UIADD3 UR4, UPT, UPT, UR20, -0x1, URZ ;  /* 0xffffffff14047890 */ /* 0x000fe4000fffe0ff */
[----:B------:R-:W-:Y:S01]  /*2a20*/  UIMAD UR14, UR28, UR5, UR14 ;  /* 0x000000051c0e72a4 */ /* 0x000fe2000f8e020e */
[----:B------:R-:W-:Y:S01]  /*2a30*/  IMAD.WIDE.U32 R6, R6, UR28, R2 ;  /* 0x0000001c06067c25 */ /* 0x000fe2000f8e0002 */
[----:B------:R-:W-:Y:S01]  /*2a40*/  LOP3.LUT R3, R0, 0x38, R219, 0x78, !PT ;  /* 0x0000003800037812 */ /* 0x000fe200078e78db */
[----:B------:R-:W-:-:S03]  /*2a50*/  USHF.L.U32 UR27, UR4, 0x6, URZ ;  /* 0x00000006041b7899 */ /* 0x000fc600080006ff */
[----:B------:R-:W-:Y:S01]  /*2a60*/  LOP3.LUT R166, R3, 0x1e00, R180, 0xf8, !PT ;  /* 0x00001e0003a67812 */ /* 0x000fe200078ef8b4 */
[----:B---3--:R-:W-:Y:S01]  /*2a70*/  ULEA UR5, UR17, UR15, 0x18 ;  /* 0x0000000f11057291 */ /* 0x008fe2000f8ec0ff */
[----:B------:R-:W-:Y:S01]  /*2a80*/  VIADD R11, R7, UR14 ;  /* 0x0000000e070b7c36 */ /* 0x000fe20008000000 */
[----:B------:R-:W-:-:S04]  /*2a90*/  UIADD3 UR17, UPT, UPT, -UR27, UR25, URZ ;  /* 0x000000191b117290 */ /* 0x000fc8000fffe1ff */
[----:B------:R-:W-:Y:S01]  /*2aa0*/  LEA R166, R166, UR5, 0x1 ;  /* 0x00000005a6a67c11 */ /* 0x000fe2000f8e08ff */
[----:B------:R-:W-:Y:S07]  /*2ab0*/  @P2 BRA `(.L_x_1194) ;  /* 0x0000000000882947 */ /* 0x000fee0003800000 */
        /* <DEDUP_REMOVED lines=34> */
.L_x_1194:
[----:B------:R-:W-:Y:S05]  /*2ce0*/  BSYNC.RECONVERGENT B0 ;  /* 0x0000000000007941 */ /* 0x000fea0003800200 */
.L_x_1193:
[----:B------:R-:W-:Y:S01]  /*2cf0*/  BSSY.RECONVERGENT B0, `(.L_x_1195) ;  /* 0x0000029000007945 */ /* 0x000fe20003800200 */
[C---:B------:R-:W-:Y:S02]  /*2d00*/  ISETP.GE.AND P6, PT, R14.reuse, UR17, PT ;  /* 0x000000110e007c0c */ /* 0x040fe4000bfc6270 */
[----:B------:R-:W-:Y:S01]  /*2d10*/  IADD3 R0, PT, PT, R14, 0x30, RZ ;  /* 0x000000300e007810 */ /* 0x000fe20007ffe0ff */
[----:B------:R-:W-:Y:S10]  /*2d20*/  @P0 BRA `(.L_x_1196) ;  /* 0x0000000000940947 */ /* 0x000ff40003800000 */
[----:B------:R-:W2:Y:S01]  /*2d30*/  LDCU.64 UR14, c[0x0][0x3b0] ;  /* 0x00007600ff0e77ac */ /* 0x000ea20008000a00 */
[----:B-1----:R-:W-:Y:S01]  /*2d40*/  IADD3 R3, P0, PT, R12, 0x10, RZ ;  /* 0x000000100c037810 */ /* 0x002fe20007f1e0ff */
[----:B------:R-:W-:Y:S01]  /*2d50*/  IMAD.MOV.U32 R8, RZ, RZ, R6 ;  /* 0x000000ffff087224 */ /* 0x000fe200078e0006 */
[----:B------:R-:W1:Y:S01]  /*2d60*/  LDCU UR28, c[0x0][0x440] ;  /* 0x00008800ff1c77ac */ /* 0x000e620008000800 */
[----:B------:R-:W-:Y:S02]  /*2d70*/  IMAD.MOV.U32 R9, RZ, RZ, R11 ;  /* 0x000000ffff097224 */ /* 0x000fe400078e000b */
[----:B------:R-:W-:Y:S01]  /*2d80*/  IMAD.X R2, RZ, RZ, R13, P0 ;  /* 0x000000ffff027224 */ /* 0x000fe200000e060d */
[----:B------:R-:W3:Y:S03]  /*2d90*/  LDCU.64 UR6, c[0x0][0x380] ;  /* 0x00007000ff0677ac */ /* 0x000ee60008000a00 */
[----:B--2---:R-:W-:-:S02]  /*2da0*/  IMAD R2, R2, UR14, RZ ;  /* 0x0000000e02027c24 */ /* 0x004fc4000f8e02ff */
[----:B------:R-:W-:Y:S01]  /*2db0*/  IMAD.WIDE.U32 R8, R3, UR14, R8 ;  /* 0x0000000e03087c25 */ /* 0x000fe2000f8e0008 */
[----:B-1----:R-:W-:-:S03]  /*2dc0*/  ISETP.GE.AND P4, PT, R186, UR28, PT ;  /* 0x0000001cba007c0c */ /* 0x002fc6000bf86270 */
        /* <DEDUP_REMOVED lines=27> */
.L_x_1196:
[----:B------:R-:W-:Y:S05]  /*2f80*/  BSYNC.RECONVERGENT B0 ;  /* 0x0000000000007941 */ /* 0x000fea0003800200 */
.L_x_1195:
[----:B------:R-:W-:Y:S01]  /*2f90*/  USHF.L.U64.HI UR28, UR10, 0x4, UR11 ;  /* 0x000000040a1c7899 */ /* 0x000fe2000801020b */
[----:B------:R-:W-:Y:S01]  /*2fa0*/  BSSY.RECONVERGENT B0, `(.L_x_1197) ;  /* 0x0000028000007945 */ /* 0x000fe20003800200 */
[----:B------:R-:W-:-:S03]  /*2fb0*/  ISETP.GE.AND P0, PT, R0, UR16, PT ;  /* 0x0000001000007c0c */ /* 0x000fc6000bf06270 */
[----:B------:R-:W-:Y:S10]  /*2fc0*/  @P1 BRA `(.L_x_1198) ;  /* 0x0000000000941947 */ /* 0x000ff40003800000 */
[----:B------:R-:W3:Y:S01]  /*2fd0*/  LDCU.64 UR14, c[0x0][0x3b0] ;  /* 0x00007600ff0e77ac */ /* 0x000ee20008000a00 */
[----:B-1----:R-:W-:Y:S01]  /*2fe0*/  IADD3 R3, P1, PT, R12, 0x20, RZ ;  /* 0x000000200c037810 */ /* 0x002fe20007f3e0ff */
[----:B------:R-:W-:Y:S01]  /*2ff0*/  IMAD.MOV.U32 R8, RZ, RZ, R6 ;  /* 0x000000ffff087224 */ /* 0x000fe200078e0006 */
[----:B------:R-:W1:Y:S01]  /*3000*/  LDCU UR29, c[0x0][0x440] ;  /* 0x00008800ff1d77ac */ /* 0x000e620008000800 */
[----:B------:R-:W-:Y:S02]  /*3010*/  IMAD.MOV.U32 R9, RZ, RZ, R11 ;  /* 0x000000ffff097224 */ /* 0x000fe400078e000b */
[----:B------:R-:W-:Y:S01]  /*3020*/  IMAD.X R2, RZ, RZ, R13, P1 ;  /* 0x000000ffff027224 */ /* 0x000fe200008e060d */
[----:B------:R-:W2:Y:S03]  /*3030*/  LDCU.64 UR6, c[0x0][0x380] ;  /* 0x00007000ff0677ac */ /* 0x000ea60008000a00 */
[----:B---3--:R-:W-:-:S02]  /*3040*/  IMAD R2, R2, UR14, RZ ;  /* 0x0000000e02027c24 */ /* 0x008fc4000f8e02ff */
[----:B------:R-:W-:Y:S01]  /*3050*/  IMAD.WIDE.U32 R8, R3, UR14, R8 ;  /* 0x0000000e03087c25 */ /* 0x000fe2000f8e0008 */
[----:B-1----:R-:W-:-:S03]  /*3060*/  ISETP.GE.AND P4, PT, R186, UR29, PT ;  /* 0x0000001dba007c0c */ /* 0x002fc6000bf86270 */
[----:B------:R-:W-:Y:S01]  /*3070*/  IMAD R2, R3, UR15, R2 ;  /* 0x0000000f03027c24 */ /* 0x000fe2000f8e0202 */
[----:B------:R-:W-:Y:S02]  /*3080*/  ISETP.GE.AND P3, PT, R185, UR29, PT ;  /* 0x0000001db9007c0c */ /* 0x000fe4000bf66270 */
[----:B--2---:R-:W-:Y:S01]  /*3090*/  LEA R14, P5, R8, UR6, 0x1 ;  /* 0x00000006080e7c11 */ /* 0x004fe2000f8a08ff */
        /* <DEDUP_REMOVED lines=24> */
.L_x_1198:
[----:B------:R-:W-:Y:S05]  /*3220*/  BSYNC.RECONVERGENT B0 ;  /* 0x0000000000007941 */ /* 0x000fea0003800200 */
.L_x_1197:
[----:B------:R-:W-:Y:S01]  /*3230*/  USHF.L.U32 UR29, UR10, 0x4, URZ ;  /* 0x000000040a1d7899 */ /* 0x000fe200080006ff */
[----:B------:R-:W-:Y:S01]  /*3240*/  BSSY.RECONVERGENT B0, `(.L_x_1199) ;  /* 0x0000028000007945 */ /* 0x000fe20003800200 */
[----:B------:R-:W-:Y:S02]  /*3250*/  ISETP.GE.AND P5, PT, R5, UR17, PT ;  /* 0x0000001105007c0c */ /* 0x000fe4000bfa6270 */
[----:B------:R-:W-:Y:S01]  /*3260*/  ISETP.GE.AND P4, PT, R4, UR17, PT ;  /* 0x0000001104007c0c */ /* 0x000fe2000bf86270 */
[----:B------:R-:W-:-:S12]  /*3270*/  @P0 BRA `(.L_x_1200) ;  /* 0x0000000000900947 */ /* 0x000fd80003800000 */
[----:B------:R-:W4:Y:S01]  /*3280*/  LDCU.64 UR14, c[0x0][0x3b0] ;  /* 0x00007600ff0e77ac */ /* 0x000f220008000a00 */
[----:B-1----:R-:W-:Y:S01]  /*3290*/  IADD3 R2, P0, PT, R12, 0x30, RZ ;  /* 0x000000300c027810 */ /* 0x002fe20007f1e0ff */
[----:B------:R-:W-:Y:S01]  /*32a0*/  IMAD.MOV.U32 R7, RZ, RZ, R11 ;  /* 0x000000ffff077224 */ /* 0x000fe200078e000b */
[----:B------:R-:W1:Y:S03]  /*32b0*/  LDCU UR30, c[0x0][0x440] ;  /* 0x00008800ff1e77ac */ /* 0x000e660008000800 */
[----:B------:R-:W-:Y:S01]  /*32c0*/  IMAD.X R3, RZ, RZ, R13, P0 ;  /* 0x000000ffff037224 */ /* 0x000fe200000e060d */
[----:B------:R-:W5:Y:S03]  /*32d0*/  LDCU.64 UR6, c[0x0][0x380] ;  /* 0x00007000ff0677ac */ /* 0x000f660008000a00 */
[----:B----4-:R-:W-:-:S02]  /*32e0*/  IMAD R3, R3, UR14, RZ ;  /* 0x0000000e03037c24 */ /* 0x010fc4000f8e02ff */
[----:B------:R-:W-:Y:S01]  /*32f0*/  IMAD.WIDE.U32 R6, R2, UR14, R6 ;  /* 0x0000000e02067c25 */ /* 0x000fe2000f8e0006 */
[----:B-1----:R-:W-:-:S03]  /*3300*/  ISETP.GE.AND P3, PT, R186, UR30, PT ;  /* 0x0000001eba007c0c */ /* 0x002fc6000bf66270 */
[----:B------:R-:W-:Y:S01]  /*3310*/  IMAD R3, R2, UR15, R3 ;  /* 0x0000000f02037c24 */ /* 0x000fe2000f8e0203 */
[----:B------:R-:W-:Y:S02]  /*3320*/  ISETP.GE.AND P2, PT, R185, UR30, PT ;  /* 0x0000001eb9007c0c */ /* 0x000fe4000bf46270 */
[----:B-----5:R-:W-:Y:S01]  /*3330*/  LEA R2, P0, R6, UR6, 0x1 ;  /* 0x0000000606027c11 */ /* 0x020fe2000f8008ff */
        /* <DEDUP_REMOVED lines=24> */
.L_x_1200:
[----:B------:R-:W-:Y:S05]  /*34c0*/  BSYNC.RECONVERGENT B0 ;  /* 0x0000000000007941 */ /* 0x000fea0003800200 */
.L_x_1199:
        /* <DEDUP_REMOVED lines=8> */
[----:B-1--4-:R-:W-:Y:S01]  /*3550*/  @!P2 IMAD.MOV.U32 R2, RZ, RZ, R228 ;  /* 0x000000ffff02a224 */ /* 0x012fe200078e00e4 */
[----:B------:R-:W-:Y:S01]  /*3560*/  @!P2 MOV R3, R227 ;  /* 0x000000e30003a202 */ /* 0x000fe20000000f00 */
        /* <DEDUP_REMOVED lines=16> */
[----:B-1----:R-:W-:-:S05]  /*3670*/  @!P0 MOV R226, R228 ;  /* 0x000000e400e28202 */ /* 0x002fca0000000f00 */
[----:B------:R-:W-:Y:S01]  /*3680*/  @!PT LDS RZ, [RZ] ;  /* 0x00000000fffff984 */ /* 0x000fe20000000800 */
[----:B------:R-:W-:Y:S01]  /*3690*/  @!PT LDS RZ, [RZ] ;  /* 0x00000000fffff984 */ /* 0x000fe20000000800 */
[----:B------:R-:W-:Y:S01]  /*36a0*/  @!PT LDS RZ, [RZ] ;  /* 0x00000000fffff984 */ /* 0x000fe20000000800 */
[----:B------:R4:W-:Y:S04]  /*36b0*/  @!P0 LDGSTS.E.BYPASS.LTC128B.128 [R166+0xe000], desc[UR22][R226.64+0x180] ;  /* 0x0e000180e2a68fae */ /* 0x0009e8000b981a16 */
[----:B------:R4:W-:Y:S02]  /*36c0*/  @P0 STS.128 [R166+0xe000], RZ ;  /* 0x00e000ffa6000388 */ /* 0x0009e40000000c00 */
.L_x_1202:
[----:B------:R-:W-:Y:S05]  /*36d0*/  BSYNC.RECONVERGENT B0 ;  /* 0x0000000000007941 */ /* 0x000fea0003800200 */
.L_x_1201:
[----:B------:R-:W-:Y:S04]  /*36e0*/  BSSY.RECONVERGENT B0, `(.L_x_1203) ;  /* 0x000001f000007945 */ /* 0x000fe80003800200 */
[----:B------:R-:W-:Y:S05]  /*36f0*/  @P5 BRA `(.L_x_1204) ;  /* 0x0000000000745947 */ /* 0x000fea0003800000 */
[----:B------:R-:W5:Y:S01]  /*3700*/  LDCU UR6, c[0x0][0x440] ;  /* 0x00008800ff0677ac */ /* 0x000f620008000800 */
[----:B-1--4-:R-:W-:Y:S02]  /*3710*/  IMAD.U32 R3, RZ, RZ, UR29 ;  /* 0x0000001dff037e24 */ /* 0x012fe4000f8e00ff */
[----:B------:R-:W-:-:S03]  /*3720*/  IMAD.U32 R2, RZ, RZ, UR28 ;  /* 0x0000001cff027e24 */ /* 0x000fc6000f8e00ff */
        /* <DEDUP_REMOVED lines=26> */
.L_x_1204:
[----:B------:R-:W-:Y:S05]  /*38d0*/  BSYNC.RECONVERGENT B0 ;  /* 0x0000000000007941 */ /* 0x000fea0003800200 */
.L_x_1203:
[----:B------:R-:W-:Y:S01]  /*38e0*/  BSSY.RECONVERGENT B0, `(.L_x_1205) ;  /* 0x0000021000007945 */ /* 0x000fe20003800200 */
[----:B------:R-:W-:-:S03]  /*38f0*/  ISETP.GE.AND P0, PT, R0, UR17, PT ;  /* 0x0000001100007c0c */ /* 0x000fc6000bf06270 */
[----:B------:R-:W-:Y:S10]  /*3900*/  @P4 BRA `(.L_x_1206) ;  /* 0x0000000000784947 */ /* 0x000ff40003800000 */
[----:B------:R-:W5:Y:S01]  /*3910*/  LDCU UR6, c[0x0][0x440] ;  /* 0x00008800ff0677ac */ /* 0x000f620008000800 */
[----:B-1----:R-:W-:Y:S02]  /*3920*/  IMAD.U32 R7, RZ, RZ, UR10 ;  /* 0x0000000aff077e24 */ /* 0x002fe4000f8e00ff */
[----:B----4-:R-:W-:Y:S02]  /*3930*/  IMAD.U32 R3, RZ, RZ, UR10 ;  /* 0x0000000aff037e24 */ /* 0x010fe4000f8e00ff */
[----:B------:R-:W-:Y:S01]  /*3940*/  IMAD.U32 R2, RZ, RZ, UR11 ;  /* 0x0000000bff027e24 */ /* 0x000fe2000f8e00ff */
        /* <DEDUP_REMOVED lines=26> */
.L_x_1206:
[----:B------:R-:W-:Y:S05]  /*3af0*/  BSYNC.RECONVERGENT B0 ;  /* 0x0000000000007941 */ /* 0x000fea0003800200 */
.L_x_1205:
[----:B------:R-:W-:Y:S04]  /*3b00*/  BSSY.RECONVERGENT B0, `(.L_x_1207) ;  /* 0x0000020000007945 */ /* 0x000fe80003800200 */
[----:B------:R-:W-:Y:S05]  /*3b10*/  @P0 BRA `(.L_x_1208) ;  /* 0x0000000000780947 */ /* 0x000fea0003800000 */
[----:B------:R-:W5:Y:S01]  /*3b20*/  LDCU UR6, c[0x0][0x440] ;  /* 0x00008800ff0677ac */ /* 0x000f620008000800 */
[----:B-1--4-:R-:W-:Y:S02]  /*3b30*/  IMAD.U32 R2, RZ, RZ, UR10 ;  /* 0x0000000aff027e24 */ /* 0x012fe4000f8e00ff */
[----:B------:R-:W-:Y:S01]  /*3b40*/  IMAD.MOV.U32 R226, RZ, RZ, R228 ;  /* 0x000000ffffe27224 */ /* 0x000fe200078e00e4 */
[----:B------:R-:W-:-:S03]  /*3b50*/  UIMAD UR7, UR11, 0x60, URZ ;  /* 0x000000600b0778a4 */ /* 0x000fc6000f8e02ff */
[----:B------:R-:W-:-:S04]  /*3b60*/  IMAD.WIDE.U32 R2, R2, 0x60, R226 ;  /* 0x0000006002027825 */ /* 0x000fc800078e00e2 */
[----:B------:R-:W-:Y:S01]  /*3b70*/  VIADD R3, R3, UR7 ;  /* 0x0000000703037c36 */ /* 0x000fe20008000000 */
        /* <DEDUP_REMOVED lines=24> */
.L_x_1208:
[----:B------:R-:W-:Y:S05]  /*3d00*/  BSYNC.RECONVERGENT B0 ;  /* 0x0000000000007941 */ /* 0x000fea0003800200 */
.L_x_1207:
[----:B------:R-:W0:Y:S01]  /*3d10*/  LDGDEPBAR ;  /* 0x00000000000079af */ /* 0x000e220000000000 */
[--C-:B------:R-:W-:Y:S01]  /*3d20*/  SHF.R.U32.HI R221, RZ, 0x1, R219.reuse ;  /* 0x00000001ffdd7819 */ /* 0x100fe200000116db */
[----:B-1--4-:R-:W-:Y:S01]  /*3d30*/  IMAD.U32 R3, RZ, RZ, UR24 ;  /* 0x00000018ff037e24 */ /* 0x012fe2000f8e00ff */
[----:B------:R-:W-:Y:S01]  /*3d40*/  SHF.R.U32.HI R2, RZ, 0x2, R219 ;  /* 0x00000002ff027819 */ /* 0x000fe200000116db */
[----:B------:R-:W-:Y:S01]  /*3d50*/  IMAD.SHL.U32 R181, R219, 0x40, RZ ;  /* 0x00000040dbb57824 */ /* 0x000fe200078e00ff */
[----:B------:R-:W-:Y:S01]  /*3d60*/  LOP3.LUT R6, R221, 0x1f0, RZ, 0xc0, !PT ;  /* 0x000001f0dd067812 */ /* 0x000fe200078ec0ff */
[----:B------:R-:W-:Y:S01]  /*3d70*/  IMAD.SHL.U32 R218, R219, 0x20, RZ ;  /* 0x00000020dbda7824 */ /* 0x000fe200078e00ff */
[----:B------:R-:W-:Y:S01]  /*3d80*/  LOP3.LUT R2, R2, 0x7, RZ, 0xc0, !PT ;  /* 0x0000000702027812 */ /* 0x000fe200078ec0ff */
[----:B------:R-:W-:Y:S01]  /*3d90*/  BSSY.RECONVERGENT B0, `(.L_x_1209) ;  /* 0x0000030000007945 */ /* 0x000fe20003800200 */
[----:B------:R-:W-:Y:S02]  /*3da0*/  IADD3 R3, PT, PT, R6, 0x1, R3 ;  /* 0x0000000106037810 */ /* 0x000fe40007ffe003 */
[----:B------:R-:W-:-:S02]  /*3db0*/  LOP3.LUT R7, R181, 0x1c0, RZ, 0xc0, !PT ;  /* 0x000001c0b5077812 */ /* 0x000fc400078ec0ff */
[----:B------:R-:W-:Y:S01]  /*3dc0*/  IADD3 R3, PT, PT, R3, -UR26, R2 ;  /* 0x8000001a03037c10 */ /* 0x000fe2000fffe002 */
[----:B------:R-:W-:Y:S01]  /*3dd0*/  IMAD.U32 R2, RZ, RZ, UR25 ;  /* 0x00000019ff027e24 */ /* 0x000fe2000f8e00ff */
[----:B------:R-:W-:Y:S02]  /*3de0*/  LOP3.LUT R180, R7, 0x38, R180, 0xf8, !PT ;  /* 0x0000003807b47812 */ /* 0x000fe400078ef8b4 */
[----:B------:R-:W-:Y:S02]  /*3df0*/  LOP3.LUT R218, R218, 0x7c00, RZ, 0xc0, !PT ;  /* 0x00007c00dada7812 */ /* 0x000fe400078ec0ff */
[----:B------:R-:W-:Y:S02]  /*3e00*/  LOP3.LUT R7, R221, 0x8, RZ, 0xc0, !PT ;  /* 0x00000008dd077812 */ /* 0x000fe400078ec0ff */
[----:B------:R-:W-:Y:S02]  /*3e10*/  IADD3 R2, PT, PT, R3, UR21, R2 ;  /* 0x0000001503027c10 */ /* 0x000fe4000fffe002 */
[----:B------:R-:W-:Y:S01]  /*3e20*/  LOP3.LUT R3, R218, 0x200, R181, 0xf8, !PT ;  /* 0x00000200da037812 */ /* 0x000fe200078ef8b5 */
[----:B------:R-:W-:-:S04]  /*3e30*/  DEPBAR.LE SB0, 0x0 ;  /* 0x000080000000791a */ /* 0x000fc80000000000 */
[----:B------:R-:W-:Y:S01]  /*3e40*/  LOP3.LUT R86, R180, R7, RZ, 0x3c, !PT ;  /* 0x00000007b4567212 */ /* 0x000fe200078e3cff */
        /* <DEDUP_REMOVED lines=32> */
.L_x_1210:
[----:B------:R4:W-:Y:S04]  /*4050*/  STS.128 [R166+0x10000], RZ ;  /* 0x010000ffa6007388 */ /* 0x0009e80000000c00 */
[----:B------:R4:W-:Y:S04]  /*4060*/  STS.128 [R166+0x12000], RZ ;  /* 0x012000ffa6007388 */ /* 0x0009e80000000c00 */
[----:B------:R4:W-:Y:S04]  /*4070*/  STS.128 [R166+0x14000], RZ ;  /* 0x014000ffa6007388 */ /* 0x0009e80000000c00 */
[----:B------:R4:W-:Y:S02]  /*4080*/  STS.128 [R166+0x16000], RZ ;  /* 0x016000ffa6007388 */ /* 0x0009e40000000c00 */
.L_x_1211:
[----:B------:R-:W-:Y:S05]  /*4090*/  BSYNC.RECONVERGENT B0 ;  /* 0x0000000000007941 */ /* 0x000fea0003800200 */
.L_x_1209:
[----:B------:R-:W-:Y:S01]  /*40a0*/  ISETP.GE.AND P0, PT, R5, UR17, PT ;  /* 0x0000001105007c0c */ /* 0x000fe2000bf06270 */
[----:B------:R-:W-:Y:S01]  /*40b0*/  IMAD.IADD R91, R86, 0x1, R3 ;  /* 0x00000001565b7824 */ /* 0x000fe200078e0203 */
[----:B------:R-:W-:Y:S01]  /*40c0*/  SHF.R.U32.HI R5, RZ, 0x4, R219 ;  /* 0x00000004ff057819 */ /* 0x000fe200000116db */
[----:B------:R-:W-:Y:S01]  /*40d0*/  BSSY.RECONVERGENT B0, `(.L_x_1212) ;  /* 0x000002c000007945 */ /* 0x000fe20003800200 */
[----:B------:R-:W-:Y:S02]  /*40e0*/  LOP3.LUT R3, R219, 0x8, RZ, 0xc0, !PT ;  /* 0x00000008db037812 */ /* 0x000fe400078ec0ff */
[----:B------:R-:W-:Y:S01]  /*40f0*/  ISETP.GE.AND P6, PT, R4, UR17, PT ;  /* 0x0000001104007c0c */ /* 0x000fe2000bfc6270 */
[----:B------:R-:W-:Y:S01]  /*4100*/  IMAD.SHL.U32 R5, R5, 0x400, RZ ;  /* 0x0000040005057824 */ /* 0x000fe200078e00ff */
[----:B------:R-:W-:Y:S02]  /*4110*/  ISETP.GE.AND P5, PT, R0, UR17, PT ;  /* 0x0000001100007c0c */ /* 0x000fe4000bfa6270 */
[----:B------:R-:W-:-:S02]  /*4120*/  LEA R91, R91, UR5, 0x1 ;  /* 0x000000055b5b7c11 */ /* 0x000fc4000f8e08ff */
[----:B------:R-:W-:Y:S01]  /*4130*/  LOP3.LUT R182, R180, R3, RZ, 0x3c, !PT ;  /* 0x00000003b4b67212 */ /* 0x000fe200078e3cff */
[----:B------:R1:W-:Y:S01]  /*4140*/  @P0 STS.128 [R166+0x10800], RZ ;  /* 0x010800ffa6000388 */ /* 0x0003e20000000c00 */
[----:B------:R-:W-:-:S03]  /*4150*/  LOP3.LUT R5, R5, 0x400, RZ, 0xc0, !PT ;  /* 0x0000040005057812 */ /* 0x000fc600078ec0ff */
[----:B------:R1:W-:Y:S04]  /*4160*/  @P0 STS.128 [R166+0x12800], RZ ;  /* 0x012800ffa6000388 */ /* 0x0003e80000000c00 */
[----:B------:R1:W-:Y:S04]  /*4170*/  @P0 STS.128 [R166+0x14800], RZ ;  /* 0x014800ffa6000388 */ /* 0x0003e80000000c00 */
[----:B------:R1:W-:Y:S01]  /*4180*/  @P0 STS.128 [R166+0x16800], RZ ;  /* 0x016800ffa6000388 */ /* 0x0003e20000000c00 */
[----:B------:R-:W-:Y:S05]  /*4190*/  @P0 BRA `(.L_x_1213) ;  /* 0x00000000007c0947 */ /* 0x000fea0003800000 */
[----:B------:R-:W5:Y:S01]  /*41a0*/  LDCU UR6, c[0x0][0x440] ;  /* 0x00008800ff0677ac */ /* 0x000f620008000800 */
[----:B------:R-:W-:Y:S02]  /*41b0*/  USHF.L.U32 UR14, UR8, 0x4, URZ ;  /* 0x00000004080e7899 */ /* 0x000fe400080006ff */
[----:B------:R-:W-:-:S04]  /*41c0*/  USHF.L.U64.HI UR7, UR8, 0x4, UR9 ;  /* 0x0000000408077899 */ /* 0x000fc80008010209 */
[----:B------:R-:W-:Y:S02]  /*41d0*/  IMAD.U32 R3, RZ, RZ, UR14 ;  /* 0x0000000eff037e24 */ /* 0x000fe4000f8e00ff */
[----:B------:R-:W-:-:S03]  /*41e0*/  IMAD.U32 R0, RZ, RZ, UR7 ;  /* 0x00000007ff007e24 */ /* 0x000fc6000f8e00ff */
[----:B-1----:R-:W-:Y:S02]  /*41f0*/  LEA R6, P4, R3, R230, 0x1 ;  /* 0x000000e603067211 */ /* 0x002fe400078808ff */
[----:B-----5:R-:W-:Y:S02]  /*4200*/  ISETP.GE.AND P3, PT, R186, UR6, PT ;  /* 0x00000006ba007c0c */ /* 0x020fe4000bf66270 */
[----:B------:R-:W-:Y:S02]  /*4210*/  ISETP.GE.AND P2, PT, R185, UR6, PT ;  /* 0x00000006b9007c0c */ /* 0x000fe4000bf46270 */
[----:B------:R-:W-:Y:S02]  /*4220*/  ISETP.GE.AND P1, PT, R184, UR6, PT ;  /* 0x00000006b8007c0c */ /* 0x000fe4000bf26270 */
[----:B------:R-:W-:Y:S02]  /*4230*/  ISETP.GE.AND P0, PT, R183, UR6, PT ;  /* 0x00000006b7007c0c */ /* 0x000fe4000bf06270 */
        /* <DEDUP_REMOVED lines=21> */
.L_x_1213:
[----:B------:R-:W-:Y:S05]  /*4390*/  BSYNC.RECONVERGENT B0 ;  /* 0x0000000000007941 */ /* 0x000fea0003800200 */
.L_x_1212:
[----:B------:R1:W-:Y:S01]  /*43a0*/  @P6 STS.128 [R166+0x11000], RZ ;  /* 0x011000ffa6006388 */ /* 0x0003e20000000c00 */
[----:B------:R-:W-:Y:S01]  /*43b0*/  BSSY.RECONVERGENT B0, `(.L_x_1214) ;  /* 0x0000024000007945 */ /* 0x000fe20003800200 */
[----:B------:R-:W-:Y:S02]  /*43c0*/  LEA R90, R182, R5, 0x1 ;  /* 0x00000005b65a7211 */ /* 0x000fe400078e08ff */
[----:B------:R1:W-:Y:S04]  /*43d0*/  @P6 STS.128 [R166+0x13000], RZ ;  /* 0x013000ffa6006388 */ /* 0x0003e80000000c00 */
[----:B------:R1:W-:Y:S04]  /*43e0*/  @P6 STS.128 [R166+0x15000], RZ ;  /* 0x015000ffa6006388 */ /* 0x0003e80000000c00 */
[----:B------:R1:W-:Y:S01]  /*43f0*/  @P6 STS.128 [R166+0x17000], RZ ;  /* 0x017000ffa6006388 */ /* 0x0003e20000000c00 */
[----:B------:R-:W-:Y:S05]  /*4400*/  @P6 BRA `(.L_x_1215) ;  /* 0x0000000000786947 */ /* 0x000fea0003800000 */
[----:B------:R-:W5:Y:S01]  /*4410*/  LDCU UR6, c[0x0][0x440] ;  /* 0x00008800ff0677ac */ /* 0x000f620008000800 */
[----:B------:R-:W-:Y:S02]  /*4420*/  IMAD.U32 R5, RZ, RZ, UR8 ;  /* 0x00000008ff057e24 */ /* 0x000fe4000f8e00ff */
[----:B------:R-:W-:Y:S02]  /*4430*/  IMAD.U32 R3, RZ, RZ, UR8 ;  /* 0x00000008ff037e24 */ /* 0x000fe4000f8e00ff */
        /* <DEDUP_REMOVED lines=27> */
.L_x_1215:
[----:B------:R-:W-:Y:S05]  /*45f0*/  BSYNC.RECONVERGENT B0 ;  /* 0x0000000000007941 */ /* 0x000fea0003800200 */
.L_x_1214:
[----:B------:R1:W-:Y:S01]  /*4600*/  @P5 STS.128 [R166+0x11800], RZ ;  /* 0x011800ffa6005388 */ /* 0x0003e20000000c00 */
[----:B------:R-:W-:Y:S03]  /*4610*/  BSSY.RECONVERGENT B0, `(.L_x_1216) ;  /* 0x0000022000007945 */ /* 0x000fe60003800200 */
[----:B------:R1:W-:Y:S04]  /*4620*/  @P5 STS.128 [R166+0x13800], RZ ;  /* 0x013800ffa6005388 */ /* 0x0003e80000000c00 */
[----:B------:R1:W-:Y:S04]  /*4630*/  @P5 STS.128 [R166+0x15800], RZ ;  /* 0x015800ffa6005388 */ /* 0x0003e80000000c00 */
[----:B------:R1:W-:Y:S01]  /*4640*/  @P5 STS.128 [R166+0x17800], RZ ;  /* 0x017800ffa6005388 */ /* 0x0003e20000000c00 */
[----:B------:R-:W-:Y:S05]  /*4650*/  @P5 BRA `(.L_x_1217) ;  /* 0x0000000000745947 */ /* 0x000fea0003800000 */
[----:B------:R-:W5:Y:S01]  /*4660*/  LDCU UR6, c[0x0][0x440] ;  /* 0x00008800ff0677ac */ /* 0x000f620008000800 */
[----:B------:R-:W-:Y:S01]  /*4670*/  IMAD.U32 R0, RZ, RZ, UR8 ;  /* 0x00000008ff007e24 */ /* 0x000fe2000f8e00ff */
[----:B------:R-:W-:-:S03]  /*4680*/  UIMAD UR7, UR9, 0x60, URZ ;  /* 0x00000060090778a4 */ /* 0x000fc6000f8e02ff */
[----:B-1----:R-:W-:-:S04]  /*4690*/  IMAD.WIDE.U32 R4, R0, 0x60, R230 ;  /* 0x0000006000047825 */ /* 0x002fc800078e00e6 */
        /* <DEDUP_REMOVED lines=25> */
.L_x_1217:
[----:B------:R-:W-:Y:S05]  /*4830*/  BSYNC.RECONVERGENT B0 ;  /* 0x0000000000007941 */ /* 0x000fea0003800200 */
.L_x_1216:
[----:B------:R-:W-:Y:S01]  /*4840*/  LDSM.16.M88.4 R36, [R91] ;  /* 0x000000005b24783b */ /* 0x000fe20000000200 */
[----:B------:R-:W-:Y:S01]  /*4850*/  IMAD.MOV.U32 R84, RZ, RZ, 0x20 ;  /* 0x00000020ff547424 */ /* 0x000fe200078e00ff */
[C---:B------:R-:W-:Y:S01]  /*4860*/  LOP3.LUT P6, RZ, R219.reuse, 0x2, RZ, 0xc0, !PT ;  /* 0x00000002dbff7812 */ /* 0x040fe200078cc0ff */
[----:B------:R-:W-:Y:S01]  /*4870*/  VIADD R3, R90, UR5 ;  /* 0x000000055a037c36 */ /* 0x000fe20008000000 */
[----:B------:R-:W2:Y:S01]  /*4880*/  LDSM.16.M88.4 R60, [R90+UR5+0x8000] ;  /* 0x008000055a3c783b */ /* 0x000ea20008000200 */
[----:B------:R-:W-:Y:S01]  /*4890*/  IMAD.MOV.U32 R167, RZ, RZ, 0x40 ;  /* 0x00000040ffa77424 */ /* 0x000fe200078e00ff */
[----:B------:R-:W-:Y:S01]  /*48a0*/  SEL R84, R84, 0xffffffe0, !P6 ;  /* 0xffffffe054547807 */ /* 0x000fe20007000000 */
[----:B------:R-:W-:Y:S01]  /*48b0*/  UISETP.GT.AND UP0, UPT, UR4, UR18, UPT ;  /* 0x000000120400728c */ /* 0x000fe2000bf04270 */
[----:B------:R-:W5:Y:S01]  /*48c0*/  LDSM.16.M88.4 R52, [R90+UR5+0x8800] ;  /* 0x008800055a34783b */ /* 0x000f620008000200 */
[----:B------:R-:W-:Y:S02]  /*48d0*/  LOP3.LUT P0, RZ, R219, 0x4, RZ, 0xc0, !PT ;  /* 0x00000004dbff7812 */ /* 0x000fe4000780c0ff */
[----:B------:R-:W-:Y:S01]  /*48e0*/  IMAD.IADD R88, R91, 0x1, R84 ;  /* 0x000000015b587824 */ /* 0x000fe200078e0254 */
[----:B------:R-:W-:Y:S01]  /*48f0*/  IADD3 R85, PT, PT, R3, R84, RZ ;  /* 0x0000005403557210 */ /* 0x000fe20007ffe0ff */
[----:B------:R-:W4:Y:S01]  /*4900*/  LDSM.16.M88.4 R44, [R90+UR5+0x9000] ;  /* 0x009000055a2c783b */ /* 0x000f220008000200 */
[----:B------:R-:W-:-:S03]  /*4910*/  SEL R167, R167, 0xffffffc0, !P0 ;  /* 0xffffffc0a7a77807 */ /* 0x000fc60004000000 */
[----:B------:R-:W4:Y:S01]  /*4920*/  LDSM.16.M88.4 R28, [R90+UR5+0x9800] ;  /* 0x009800055a1c783b */ /* 0x000f220008000200 */
[----:B------:R-:W-:Y:S01]  /*4930*/  IADD3 R3, PT, PT, R3, R167, RZ ;  /* 0x000000a703037210 */ /* 0x000fe20007ffe0ff */
[----:B------:R-:W-:Y:S02]  /*4940*/  IMAD.IADD R89, R91, 0x1, R167 ;  /* 0x000000015b597824 */ /* 0x000fe400078e02a7 */
[----:B------:R-:W-:Y:S02]  /*4950*/  LDSM.16.M88.4 R64, [R88] ;  /* 0x000000005840783b */ /* 0x000fe40000000200 */
[C---:B------:R-:W-:Y:S02]  /*4960*/  IMAD.IADD R87, R84.reuse, 0x1, R89 ;  /* 0x0000000154577824 */ /* 0x040fe400078e0259 */
[----:B------:R-:W4:Y:S01]  /*4970*/  LDSM.16.M88.4 R16, [R85+0x8000] ;  /* 0x008000005510783b */ /* 0x000f220000000200 */
[----:B------:R-:W-:-:S03]  /*4980*/  IMAD.IADD R0, R84, 0x1, R3 ;  /* 0x0000000154007824 */ /* 0x000fc600078e0203 */
        /* <DEDUP_REMOVED lines=153> */
[----:B------:R-:W-:Y:S04]  /*5320*/  LDSM.16.M88.4 R24, [R88+0x6000] ;  /* 0x006000005818783b */ /* 0x000fe80000000200 */
[----:B------:R-:W-:Y:S03]  /*5330*/  LDSM.16.M88.4 R88, [R89+0x6000] ;  /* 0x006000005958783b */ /* 0x000fe60000000200 */
        /* <DEDUP_REMOVED lines=18> */
[----:B------:R3:W5:Y:S04]  /*5460*/  LDSM.16.M88.4 R8, [R3+0xf800] ;  /* 0x00f800000308783b */ /* 0x0007680000000200 */
[----:B------:R-:W-:Y:S03]  /*5470*/  LDSM.16.M88.4 R68, [R87+0x6000] ;  /* 0x006000005744783b */ /* 0x000fe60000000200 */
[C---:B-1----:R-:W-:Y:S08]  /*5480*/  HMMA.16816.F32.BF16 R12, R24.reuse, R20, R12 ;  /* 0x00000014180c723c */ /* 0x042ff0000004180c */
[C---:B------:R-:W-:Y:S01]  /*5490*/  HMMA.16816.F32.BF16 R60, R24.reuse, R22, R60 ;  /* 0x00000016183c723c */ /* 0x040fe2000004183c */
[----:B------:R-:W-:Y:S07]  /*54a0*/  LDSM.16.M88.4 R20, [R0+0xe800] ;  /* 0x00e800000014783b */ /* 0x000fee0000000200 */
[----:B--2---:R-:W-:Y:S01]  /*54b0*/  HMMA.16816.F32.BF16 R56, R24, R16, R56 ;  /* 0x000000101838723c */ /* 0x004fe20000041838 */
[----:B---3--:R-:W-:-:S07]  /*54c0*/  MOV R3, UR25 ;  /* 0x0000001900037c02 */ /* 0x008fce0008000f00 */
[C---:B------:R-:W-:Y:S01]  /*54d0*/  HMMA.16816.F32.BF16 R52, R24.reuse, R18, R52 ;  /* 0x000000121834723c */ /* 0x040fe20000041834 */
[----:B------:R-:W-:Y:S07]  /*54e0*/  LDSM.16.M88.4 R16, [R0+0xf000] ;  /* 0x00f000000010783b */ /* 0x000fee0000000200 */
[C---:B------:R-:W-:Y:S08]  /*54f0*/  HMMA.16816.F32.BF16 R48, R24.reuse, R28, R48 ;  /* 0x0000001c1830723c */ /* 0x040ff00000041830 */
[----:B------:R-:W-:Y:S01]  /*5500*/  HMMA.16816.F32.BF16 R44, R24, R30, R44 ;  /* 0x0000001e182c723c */ /* 0x000fe2000004182c */
[----:B------:R1:W2:Y:S01]  /*5510*/  LDSM.16.M88.4 R28, [R0+0xe000] ;  /* 0x00e00000001c783b */ /* 0x0002a20000000200 */
[----:B------:R-:W-:-:S06]  /*5520*/  DEPBAR.LE SB0, 0x0 ;  /* 0x000080000000791a */ /* 0x000fcc0000000000 */
[C---:B------:R-:W-:Y:S08]  /*5530*/  HMMA.16816.F32.BF16 R40, R24.reuse, R4, R40 ;  /* 0x000000041828723c */ /* 0x040ff00000041828 */
[----:B------:R-:W-:Y:S08]  /*5540*/  HMMA.16816.F32.BF16 R76, R24, R6, R76 ;  /* 0x00000006184c723c */ /* 0x000ff0000004184c */
[----:B----4-:R-:W-:Y:S01]  /*5550*/  HMMA.16816.F32.BF16 R12, R88, R64, R12 ;  /* 0x00000040580c723c */ /* 0x010fe2000004180c */
[----:B-1----:R-:W-:-:S02]  /*5560*/  VIADDMNMX R0, R2, 0x8, R3, PT ;  /* 0x0000000802007846 */ /* 0x002fc40003800103 */
[----:B------:R-:W-:-:S05]  /*5570*/  VIMNMX R2, PT, PT, R2, UR25, PT ;  /* 0x0000001902027c48 */ /* 0x000fca000bfe0100 */
[C---:B------:R-:W-:Y:S08]  /*5580*/  HMMA.16816.F32.BF16 R60, R88.reuse, R66, R60 ;  /* 0x00000042583c723c */ /* 0x040ff0000004183c */
[C---:B-----5:R-:W-:Y:S08]  /*5590*/  HMMA.16816.F32.BF16 R56, R88.reuse, R36, R56 ;  /* 0x000000245838723c */ /* 0x060ff00000041838 */
[C---:B------:R-:W-:Y:S08]  /*55a0*/  HMMA.16816.F32.BF16 R52, R88.reuse, R38, R52 ;  /* 0x000000265834723c */ /* 0x040ff00000041834 */
[C---:B------:R-:W-:Y:S08]  /*55b0*/  HMMA.16816.F32.BF16 R48, R88.reuse, R32, R48 ;  /* 0x000000205830723c */ /* 0x040ff00000041830 */
[C---:B------:R-:W-:Y:S08]  /*55c0*/  HMMA.16816.F32.BF16 R44, R88.reuse, R34, R44 ;  /* 0x00000022582c723c */ /* 0x040ff0000004182c */
[C---:B------:R-:W-:Y:S08]  /*55d0*/  HMMA.16816.F32.BF16 R40, R88.reuse, R8, R40 ;  /* 0x000000085828723c */ /* 0x040ff00000041828 */
[----:B------:R-:W-:Y:S08]  /*55e0*/  HMMA.16816.F32.BF16 R76, R88, R10, R76 ;  /* 0x0000000a584c723c */ /* 0x000ff0000004184c */
[C---:B--2---:R-:W-:Y:S08]  /*55f0*/  HMMA.16816.F32.BF16 R12, R68.reuse, R28, R12 ;  /* 0x0000001c440c723c */ /* 0x044ff0000004180c */
        /* <DEDUP_REMOVED lines=8> */
[----:B------:R-:W-:-:S13]  /*5680*/  BRA.U !UP0, `(.L_x_1218) ;  /* 0x0000000908b07547 */ /* 0x000fda000b800000 */
[----:B------:R-:W-:-:S04]  /*5690*/  UISETP.NE.U32.AND UP0, UPT, UR12, URZ, UPT ;  /* 0x000000ff0c00728c */ /* 0x000fc8000bf05070 */
[----:B------:R-:W-:-:S09]  /*56a0*/  UISETP.NE.AND.EX UP0, UPT, UR13, URZ, UPT, UP0 ;  /* 0x000000ff0d00728c */ /* 0x000fd2000bf05300 */
[----:B------:R-:W-:Y:S05]  /*56b0*/  BRA.U UP0, `(.L_x_1219) ;  /* 0x0000000100207547 */ /* 0x000fea000b800000 */
[----:B------:R-:W-:Y:S01]  /*56c0*/  UMOV UR7, URZ ;  /* 0x000000ff00077c82 */ /* 0x000fe20008000000 */
[----:B------:R-:W-:Y:S01]  /*56d0*/  USHF.L.U32 UR6, UR10, 0x6, URZ ;  /* 0x000000060a067899 */ /* 0x000fe200080006ff */
[----:B------:R-:W-:-:S05]  /*56e0*/  IADD3 R3, P1, PT, RZ, -UR7, RZ ;  /* 0x80000007ff037c10 */ /* 0x000fca000ff3e0ff */
[----:B------:R-:W-:-:S05]  /*56f0*/  IMAD.X R4, RZ, RZ, ~UR6, P1 ;  /* 0x80000006ff047e24 */ /* 0x000fca00088e06ff */
[----:B------:R-:W-:-:S04]  /*5700*/  SHF.R.S64 R3, R3, 0x1f, R4 ;  /* 0x0000001f03037819 */ /* 0x000fc80000001004 */
[----:B------:R-:W-:-:S04]  /*5710*/  IADD3 R228, P1, PT, R3, R228, RZ ;  /* 0x000000e403e47210 */ /* 0x000fc80007f3e0ff */
[----:B------:R-:W-:Y:S01]  /*5720*/  LEA.HI.X.SX32 R227, R4, R227, 0x1, P1 ;  /* 0x000000e304e37211 */ /* 0x000fe200008f0eff */
[----:B------:R-:W-:Y:S08]  /*5730*/  BRA `(.L_x_1220) ;  /* 0x0000000000f47947 */ /* 0x000ff00003800000 */
.L_x_1219:
[----:B------:R-:W1:Y:S01]  /*5740*/  LDC R4, c[0x0][0x4f0] ;  /* 0x00013c00ff047b82 */ /* 0x000e620000000800 */
[----:B------:R-:W-:Y:S01]  /*5750*/  UIADD3 UR6, UPT, UPT, UR27, -0x40, URZ ;  /* 0xffffffc01b067890 */ /* 0x000fe2000fffe0ff */
[----:B------:R-:W-:-:S05]  /*5760*/  IMAD.U32 R7, RZ, RZ, UR27 ;  /* 0x0000001bff077e24 */ /* 0x000fca000f8e00ff */
[----:B------:R-:W-:Y:S02]  /*5770*/  MOV R5, UR6 ;  /* 0x0000000600057c02 */ /* 0x000fe40008000f00 */
[----:B------:R-:W-:Y:S02]  /*5780*/  IABS R7, R7 ;  /* 0x0000000700077213 */ /* 0x000fe40000000000 */
[----:B------:R-:W-:Y:S02]  /*5790*/  IABS R5, R5 ;  /* 0x0000000500057213 */ /* 0x000fe40000000000 */
[----:B-1----:R-:W-:-:S04]  /*57a0*/  IABS R3, R4 ;  /* 0x0000000400037213 */ /* 0x002fc80000000000 */
[----:B------:R-:W1:Y:S08]  /*57b0*/  I2F.RP R6, R3 ;  /* 0x0000000300067306 */ /* 0x000e700000209400 */
        /* <DEDUP_REMOVED lines=11> */
[C---:B------:R-:W-:Y:S01]  /*5870*/  IMAD R6, R3.reuse, R6, R5 ;  /* 0x0000000603067224 */ /* 0x040fe200078e0205 */
[----:B------:R-:W-:Y:S01]  /*5880*/  LOP3.LUT R5, R4, UR27, RZ, 0x3c, !PT ;  /* 0x0000001b04057c12 */ /* 0x000fe2000f8e3cff */
[----:B------:R-:W-:-:S03]  /*5890*/  IMAD R8, R3, R8, R7 ;  /* 0x0000000803087224 */ /* 0x000fc600078e0207 */
[C---:B------:R-:W-:Y:S02]  /*58a0*/  ISETP.GT.U32.AND P2, PT, R3.reuse, R6, PT ;  /* 0x000000060300720c */ /* 0x040fe40003f44070 */
[----:B------:R-:W-:Y:S02]  /*58b0*/  ISETP.GT.U32.AND P1, PT, R3, R8, PT ;  /* 0x000000080300720c */ /* 0x000fe40003f24070 */
[----:B------:R-:W-:-:S09]  /*58c0*/  ISETP.GE.AND P3, PT, R5, RZ, PT ;  /* 0x000000ff0500720c */ /* 0x000fd20003f66270 */
[----:B------:R-:W-:Y:S01]  /*58d0*/  @!P2 IMAD.IADD R6, R6, 0x1, -R3 ;  /* 0x000000010606a824 */ /* 0x000fe200078e0a03 */
[----:B------:R-:W-:Y:S01]  /*58e0*/  @!P2 IADD3 R9, PT, PT, R9, 0x1, RZ ;  /* 0x000000010909a810 */ /* 0x000fe20007ffe0ff */
[----:B------:R-:W-:Y:S01]  /*58f0*/  @!P1 VIADD R10, R10, 0x1 ;  /* 0x000000010a0a9836 */ /* 0x000fe20000000000 */
[-C--:B------:R-:W-:Y:S02]  /*5900*/  @!P1 IADD3 R8, PT, PT, R8, -R3.reuse, RZ ;  /* 0x8000000308089210 */ /* 0x080fe40007ffe0ff */
[-C--:B------:R-:W-:Y:S02]  /*5910*/  ISETP.GE.U32.AND P4, PT, R6, R3.reuse, PT ;  /* 0x000000030600720c */ /* 0x080fe40003f86070 */
[----:B------:R-:W-:Y:S02]  /*5920*/  ISETP.GE.U32.AND P5, PT, R8, R3, PT ;  /* 0x000000030800720c */ /* 0x000fe40003fa6070 */
[C---:B------:R-:W-:Y:S01]  /*5930*/  LOP3.LUT R3, R4.reuse, UR6, RZ, 0x3c, !PT ;  /* 0x0000000604037c12 */ /* 0x040fe2000f8e3cff */
[----:B------:R-:W1:Y:S01]  /*5940*/  LDCU.64 UR6, c[0x0][0x3a0] ;  /* 0x00007400ff0677ac */ /* 0x000e620008000a00 */
[----:B------:R-:W-:-:S02]  /*5950*/  ISETP.NE.AND P2, PT, R4, RZ, PT ;  /* 0x000000ff0400720c */ /* 0x000fc40003f45270 */
[----:B------:R-:W-:Y:S02]  /*5960*/  ISETP.GE.AND P1, PT, R3, RZ, PT ;  /* 0x000000ff0300720c */ /* 0x000fe40003f26270 */
[----:B------:R-:W-:-:S03]  /*5970*/  LOP3.LUT R3, RZ, R4, RZ, 0x33, !PT ;  /* 0x00000004ff037212 */ /* 0x000fc600078e33ff */
[----:B------:R-:W-:Y:S02]  /*5980*/  @P4 VIADD R9, R9, 0x1 ;  /* 0x0000000109094836 */ /* 0x000fe40000000000 */
[----:B------:R-:W-:-:S04]  /*5990*/  @P5 IADD3 R10, PT, PT, R10, 0x1, RZ ;  /* 0x000000010a0a5810 */ /* 0x000fc80007ffe0ff */
[----:B------:R-:W-:Y:S02]  /*59a0*/  @!P3 IADD3 R10, PT, PT, -R10, RZ, RZ ;  /* 0x000000ff0a0ab210 */ /* 0x000fe40007ffe1ff */
[----:B------:R-:W-:-:S05]  /*59b0*/  @!P1 IMAD.MOV R9, RZ, RZ, -R9 ;  /* 0x000000ffff099224 */ /* 0x000fca00078e0a09 */
        /* <DEDUP_REMOVED lines=9> */
[----:B------:R-:W-:-:S04]  /*5a50*/  IMAD R3, R3, UR10, RZ ;  /* 0x0000000a03037c24 */ /* 0x000fc8000f8e02ff */
[----:B------:R-:W-:Y:S01]  /*5a60*/  IMAD R3, R4, UR11, R3 ;  /* 0x0000000b04037c24 */ /* 0x000fe2000f8e0203 */
[----:B--2---:R-:W-:Y:S01]  /*5a70*/  IADD3 R5, PT, PT, R6, -R5, RZ ;  /* 0x8000000506057210 */ /* 0x004fe20007ffe0ff */
[----:B------:R-:W-:-:S03]  /*5a80*/  IMAD.WIDE.U32 R6, R4, UR10, RZ ;  /* 0x0000000a04067c25 */ /* 0x000fc6000f8e00ff */
[----:B------:R-:W-:Y:S01]  /*5a90*/  SHF.R.S32.HI R4, RZ, 0x1f, R5 ;  /* 0x0000001fff047819 */ /* 0x000fe20000011405 */
[----:B------:R-:W-:-:S04]  /*5aa0*/  IMAD.IADD R7, R7, 0x1, R3 ;  /* 0x0000000107077824 */ /* 0x000fc800078e0203 */
[----:B-1----:R-:W-:Y:S02]  /*5ab0*/  IMAD R4, R4, UR6, RZ ;  /* 0x0000000604047c24 */ /* 0x002fe4000f8e02ff */
[----:B------:R-:W-:-:S04]  /*5ac0*/  IMAD.WIDE.U32 R6, R5, UR6, R6 ;  /* 0x0000000605067c25 */ /* 0x000fc8000f8e0006 */
[----:B------:R-:W-:Y:S01]  /*5ad0*/  IMAD R4, R5, UR7, R4 ;  /* 0x0000000705047c24 */ /* 0x000fe2000f8e0204 */
[----:B------:R-:W-:-:S04]  /*5ae0*/  LEA R228, P1, R6, R228, 0x1 ;  /* 0x000000e406e47211 */ /* 0x000fc800078208ff */
[----:B------:R-:W-:-:S04]  /*5af0*/  IADD3 R4, PT, PT, R7, R4, RZ ;  /* 0x0000000407047210 */ /* 0x000fc80007ffe0ff */
[----:B------:R-:W-:-:S07]  /*5b00*/  LEA.HI.X R227, R6, R227, R4, 0x1, P1 ;  /* 0x000000e306e37211 */ /* 0x000fce00008f0c04 */
.L_x_1220:
[----:B------:R-:W1:Y:S01]  /*5b10*/  LDCU UR6, c[0x0][0x440] ;  /* 0x00008800ff0677ac */ /* 0x000e620008000800 */
[----:B------:R-:W-:Y:S02]  /*5b20*/  IMAD.U32 R3, RZ, RZ, UR29 ;  /* 0x0000001dff037e24 */ /* 0x000fe4000f8e00ff */
[----:B------:R-:W-:Y:S01]  /*5b30*/  IMAD.U32 R4, RZ, RZ, UR28 ;  /* 0x0000001cff047e24 */ /* 0x000fe2000f8e00ff */
[----:B------:R-:W-:Y:S02]  /*5b40*/  USHF.L.U32 UR7, UR10, 0x5, URZ ;  /* 0x000000050a077899 */ /* 0x000fe400080006ff */
[----:B------:R-:W-:-:S04]  /*5b50*/  LEA R6, P1, R3, R228, 0x1 ;  /* 0x000000e403067211 */ /* 0x000fc800078208ff */
[----:B------:R-:W-:Y:S02]  /*5b60*/  LEA.HI.X R7, R3, R227, R4, 0x1, P1 ;  /* 0x000000e303077211 */ /* 0x000fe400008f0c04 */
[----:B------:R-:W-:Y:S02]  /*5b70*/  IADD3 R8, P1, PT, R6, UR7, RZ ;  /* 0x0000000706087c10 */ /* 0x000fe4000ff3e0ff */
[----:B-1----:R-:W-:Y:S02]  /*5b80*/  ISETP.GE.AND P5, PT, R186, UR6, PT ;  /* 0x00000006ba007c0c */ /* 0x002fe4000bfa6270 */
[----:B------:R-:W-:Y:S02]  /*5b90*/  ISETP.GE.AND P4, PT, R185, UR6, PT ;  /* 0x00000006b9007c0c */ /* 0x000fe4000bf86270 */
[----:B------:R-:W-:Y:S02]  /*5ba0*/  ISETP.GE.AND P3, PT, R184, UR6, PT ;  /* 0x00000006b8007c0c */ /* 0x000fe4000bf66270 */
[----:B------:R-:W-:Y:S01]  /*5bb0*/  ISETP.GE.AND P2, PT, R183, UR6, PT ;  /* 0x00000006b7007c0c */ /* 0x000fe2000bf46270 */
[----:B------:R-:W-:-:S06]  /*5bc0*/  USHF.L.U64.HI UR6, UR10, 0x5, UR11 ;  /* 0x000000050a067899 */ /* 0x000fcc000801020b */
[--C-:B------:R-:W-:Y:S01]  /*5bd0*/  @!P5 IMAD.MOV.U32 R226, RZ, RZ, R228.reuse ;  /* 0x000000ffffe2d224 */ /* 0x100fe200078e00e4 */
[----:B------:R-:W-:Y:S02]  /*5be0*/  IADD3.X R9, PT, PT, R7, UR6, RZ, P1, !PT ;  /* 0x0000000607097c10 */ /* 0x000fe40008ffe4ff */
[----:B------:R-:W-:Y:S01]  /*5bf0*/  IADD3 R4, P1, PT, R8, UR7, RZ ;  /* 0x0000000708047c10 */ /* 0x000fe2000ff3e0ff */
[----:B------:R-:W-:Y:S01]  /*5c00*/  @!P3 IMAD.MOV.U32 R229, RZ, RZ, R227 ;  /* 0x000000ffffe5b224 */ /* 0x000fe200078e00e3 */
[----:B------:R-:W-:Y:S01]  /*5c10*/  @!PT LDS RZ, [RZ] ;  /* 0x00000000fffff984 */ /* 0x000fe20000000800 */
[----:B------:R-:W-:Y:S01]  /*5c20*/  @!PT LDS RZ, [RZ] ;  /* 0x00000000fffff984 */ /* 0x000fe20000000800 */
[----:B------:R-:W-:Y:S01]  /*5c30*/  @!PT LDS RZ, [RZ] ;  /* 0x00000000fffff984 */ /* 0x000fe20000000800 */
[----:B------:R1:W-:Y:S02]  /*5c40*/  @!P5 LDGSTS.E.BYPASS.LTC128B.128 [R166+0x8000], desc[UR22][R226.64] ;  /* 0x08000000e2a6dfae */ /* 0x0003e4000b981a16 */
[----:B------:R-:W-:Y:S02]  /*5c50*/  IADD3.X R5, PT, PT, R9, UR6, RZ, P1, !PT ;  /* 0x0000000609057c10 */ /* 0x000fe40008ffe4ff */
        /* <DEDUP_REMOVED lines=79> */
.L_x_1218:
[----:B--2---:R-:W-:Y:S01]  /*6150*/  IMAD.SHL.U32 R4, R219, 0x2, RZ ;  /* 0x00000002db047824 */ /* 0x004fe200078e00ff */
[----:B------:R-:W1:Y:S01]  /*6160*/  LDCU UR6, c[0x0][0x45c] ;  /* 0x00008b80ff0677ac */ /* 0x000e620008000800 */
[----:B------:R-:W-:Y:S01]  /*6170*/  IMAD.U32 R3, RZ, RZ, UR27 ;  /* 0x0000001bff037e24 */ /* 0x000fe2000f8e00ff */
[----:B------:R-:W-:Y:S01]  /*6180*/  LOP3.LUT R165, R86, 0x200, R181, 0xf8, !PT ;  /* 0x0000020056a57812 */ /* 0x000fe200078ef8b5 */
[----:B------:R-:W-:-:S03]  /*6190*/  UISETP.GT.AND UP0, UPT, UR4, UR18, UPT ;  /* 0x000000120400728c */ /* 0x000fc6000bf04270 */
[----:B------:R-:W-:Y:S02]  /*61a0*/  LOP3.LUT R3, R3, 0x6, R4, 0xf8, !PT ;  /* 0x0000000603037812 */ /* 0x000fe400078ef804 */
[----:B------:R-:W-:Y:S02]  /*61b0*/  LEA R220, R165, UR5, 0x1 ;  /* 0x00000005a5dc7c11 */ /* 0x000fe4000f8e08ff */
[C---:B------:R-:W-:Y:S02]  /*61c0*/  LOP3.LUT R5, R3.reuse, 0x1, RZ, 0xfc, !PT ;  /* 0x0000000103057812 */ /* 0x040fe400078efcff */
[----:B------:R-:W-:Y:S01]  /*61d0*/  LOP3.LUT R7, R3, 0x8, RZ, 0xfc, !PT ;  /* 0x0000000803077812 */ /* 0x000fe200078efcff */
[C-C-:B------:R-:W-:Y:S01]  /*61e0*/  IMAD.IADD R204, R84.reuse, 0x1, R220.reuse ;  /* 0x0000000154cc7824 */ /* 0x140fe200078e02dc */
[----:B------:R-:W-:Y:S01]  /*61f0*/  ISETP.GE.AND P5, PT, R5, R2, PT ;  /* 0x000000020500720c */ /* 0x000fe20003fa6270 */
[----:B------:R-:W-:Y:S01]  /*6200*/  IMAD.IADD R203, R167, 0x1, R220 ;  /* 0x00000001a7cb7824 */ /* 0x000fe200078e02dc */
[----:B------:R-:W-:Y:S01]  /*6210*/  ISETP.GE.AND P3, PT, R5, R0, PT ;  /* 0x000000000500720c */ /* 0x000fe20003f66270 */
[----:B------:R-:W-:Y:S01]  /*6220*/  LDSM.16.MT88.4 R36, [R220+0x10000] ;  /* 0x01000000dc24783b */ /* 0x000fe20000004200 */
[----:B------:R-:W-:Y:S01]  /*6230*/  ISETP.GE.AND P4, PT, R7, R2, PT ;  /* 0x000000020700720c */ /* 0x000fe20003f86270 */
[----:B------:R-:W-:Y:S01]  /*6240*/  IMAD.IADD R177, R84, 0x1, R203 ;  /* 0x0000000154b17824 */ /* 0x000fe200078e02cb */
[----:B------:R-:W-:Y:S01]  /*6250*/  LOP3.LUT R5, R3, 0x9, RZ, 0xfc, !PT ;  /* 0x0000000903057812 */ /* 0x000fe200078efcff */
[----:B------:R-:W-:Y:S01]  /*6260*/  LDSM.16.MT88.4 R140, [R204+0x16000] ;  /* 0x01600000cc8c783b */ /* 0x000fe20000004200 */
[----:B------:R-:W-:-:S02]  /*6270*/  FSEL R60, R60, -INF , !P4 ;  /* 0xff8000003c3c7808 */ /* 0x000fc40006000000 */
[----:B------:R-:W-:Y:S01]  /*6280*/  ISETP.GE.AND P1, PT, R7, R0, PT ;  /* 0x000000000700720c */ /* 0x000fe20003f26270 */
[----:B------:R-:W-:Y:S01]  /*6290*/  LDSM.16.MT88.4 R108, [R204+0x14000] ;  /* 0x01400000cc6c783b */ /* 0x000fe20000004200 */
[C---:B------:R-:W-:Y:S02]  /*62a0*/  ISETP.GE.AND P2, PT, R5.reuse, R2, PT ;  /* 0x000000020500720c */ /* 0x040fe40003f46270 */
[----:B------:R-:W-:Y:S01]  /*62b0*/  ISETP.GE.AND P4, PT, R5, R0, PT ;  /* 0x000000000500720c */ /* 0x000fe20003f86270 */
[----:B------:R-:W-:Y:S01]  /*62c0*/  LDSM.16.MT88.4 R68, [R220+0x12000] ;  /* 0x01200000dc44783b */ /* 0x000fe20000004200 */
[C---:B------:R-:W-:Y:S02]  /*62d0*/  LOP3.LUT R7, R3.reuse, 0x10, RZ, 0xfc, !PT ;  /* 0x0000001003077812 */ /* 0x040fe400078efcff */
[----:B------:R-:W-:Y:S01]  /*62e0*/  LOP3.LUT R5, R3, 0x11, RZ, 0xfc, !PT ;  /* 0x0000001103057812 */ /* 0x000fe200078efcff */
[----:B------:R-:W-:Y:S01]  /*62f0*/  LDSM.16.MT88.4 R84, [R203+0x12000] ;  /* 0x01200000cb54783b */ /* 0x000fe20000004200 */
[----:B------:R-:W-:-:S02]  /*6300*/  FSEL R62, R62, -INF , !P1 ;  /* 0xff8000003e3e7808 */ /* 0x000fc40004800000 */
[----:B------:R-:W-:Y:S01]  /*6310*/  FSEL R6, R61, -INF , !P2 ;  /* 0xff8000003d067808 */ /* 0x000fe20005000000 */
[----:B------:R-:W-:Y:S01]  /*6320*/  LDSM.16.MT88.4 R92, [R177+0x12000] ;  /* 0x01200000b15c783b */ /* 0x000fe20000004200 */
[----:B------:R-:W-:Y:S02]  /*6330*/  FSEL R4, R63, -INF , !P4 ;  /* 0xff8000003f047808 */ /* 0x000fe40006000000 */
[C---:B------:R-:W-:Y:S01]  /*6340*/  ISETP.GE.AND P1, PT, R7.reuse, R2, PT ;  /* 0x000000020700720c */ /* 0x040fe20003f26270 */
[----:B------:R-:W-:Y:S01]  /*6350*/  LDSM.16.MT88.4 R100, [R220+0x14000] ;  /* 0x01400000dc64783b */ /* 0x000fe20000004200 */
[----:B------:R-:W-:Y:S02]  /*6360*/  ISETP.GE.AND P2, PT, R7, R0, PT ;  /* 0x000000000700720c */ /* 0x000fe40003f46270 */
[----:B------:R-:W-:Y:S01]  /*6370*/  ISETP.GE.AND P4, PT, R5, R2, PT ;  /* 0x000000020500720c */ /* 0x000fe20003f86270 */
[----:B------:R-:W-:Y:S01]  /*6380*/  LDSM.16.MT88.4 R116, [R203+0x14000] ;  /* 0x01400000cb74783b */ /* 0x000fe20000004200 */
[----:B------:R-:W-:-:S02]  /*6390*/  LOP3.LUT R7, R3, 0x18, RZ, 0xfc, !PT ;  /* 0x0000001803077812 */ /* 0x000fc400078efcff */
[----:B------:R-:W-:Y:S01]  /*63a0*/  FSEL R24, R56, -INF , !P1 ;  /* 0xff80000038187808 */ /* 0x000fe20004800000 */
[----:B------:R-:W-:Y:S01]  /*63b0*/  LDSM.16.MT88.4 R124, [R177+0x14000] ;  /* 0x01400000b17c783b */ /* 0x000fe20000004200 */
[----:B------:R-:W-:Y:S02]  /*63c0*/  FSEL R8, R58, -INF , !P2 ;  /* 0xff8000003a087808 */ /* 0x000fe40005000000 */
[----:B------:R-:W-:Y:S01]  /*63d0*/  FSEL R26, R57, -INF , !P4 ;  /* 0xff800000391a7808 */ /* 0x000fe20006000000 */
[----:B------:R-:W-:Y:S01]  /*63e0*/  LDSM.16.MT88.4 R132, [R220+0x16000] ;  /* 0x01600000dc84783b */ /* 0x000fe20000004200 */
[----:B------:R-:W-:Y:S02]  /*63f0*/  ISETP.GE.AND P1, PT, R5, R0, PT ;  /* 0x000000000500720c */ /* 0x000fe40003f26270 */
[C---:B------:R-:W-:Y:S01]  /*6400*/  ISETP.GE.AND P2, PT, R7.reuse, R2, PT ;  /* 0x000000020700720c */ /* 0x040fe20003f46270 */
[----:B------:R-:W-:Y:S01]  /*6410*/  LDSM.16.MT88.4 R148, [R203+0x16000] ;  /* 0x01600000cb94783b */ /* 0x000fe20000004200 */
[----:B------:R-:W-:-:S02]  /*6420*/  ISETP.GE.AND P4, PT, R7, R0, PT ;  /* 0x000000000700720c */ /* 0x000fc40003f86270 */
[C---:B------:R-:W-:Y:S01]  /*6430*/  LOP3.LUT R5, R3.reuse, 0x19, RZ, 0xfc, !PT ;  /* 0x0000001903057812 */ /* 0x040fe200078efcff */
[----:B------:R-:W-:Y:S01]  /*6440*/  LDSM.16.MT88.4 R172, [R203+0x10800] ;  /* 0x01080000cbac783b */ /* 0x000fe20000004200 */
[----:B------:R-:W-:Y:S02]  /*6450*/  LOP3.LUT R7, R3, 0x20, RZ, 0xfc, !PT ;  /* 0x0000002003077812 */ /* 0x000fe400078efcff */
[----:B------:R-:W-:Y:S01]  /*6460*/  FSEL R20, R59, -INF , !P1 ;  /* 0xff8000003b147808 */ /* 0x000fe20004800000 */
[----:B------:R-:W-:Y:S01]  /*6470*/  LDSM.16.MT88.4 R168, [R177+0x10800] ;  /* 0x01080000b1a8783b */ /* 0x000fe20000004200 */
[----:B------:R-:W-:Y:S02]  /*6480*/  FSEL R10, R52, -INF , !P2 ;  /* 0xff800000340a7808 */ /* 0x000fe40005000000 */
[----:B------:R-:W-:Y:S02]  /*6490*/  FSEL R16, R54, -INF , !P4 ;  /* 0xff80000036107808 */ /* 0x000fe40006000000 */
[----:B------:R-:W-:-:S02]  /*64a0*/  ISETP.GE.AND P1, PT, R5, R2, PT ;  /* 0x000000020500720c */ /* 0x000fc40003f26270 */
[----:B------:R-:W-:Y:S02]  /*64b0*/  ISETP.GE.AND P2, PT, R5, R0, PT ;  /* 0x000000000500720c */ /* 0x000fe40003f46270 */
[----:B------:R-:W-:Y:S02]  /*64c0*/  ISETP.GE.AND P4, PT, R7, R2, PT ;  /* 0x000000020700720c */ /* 0x000fe40003f86270 */
[----:B------:R-:W-:Y:S02]  /*64d0*/  LOP3.LUT R5, R3, 0x21, RZ, 0xfc, !PT ;  /* 0x0000002103057812 */ /* 0x000fe400078efcff */
[----:B------:R-:W-:Y:S02]  /*64e0*/  FSEL R18, R55, -INF , !P2 ;  /* 0xff80000037127808 */ /* 0x000fe40005000000 */
[----:B------:R-:W-:Y:S02]  /*64f0*/  FSEL R242, R48, -INF , !P4 ;  /* 0xff80000030f27808 */ /* 0x000fe40006000000 */
[----:B------:R-:W-:-:S02]  /*6500*/  FSEL R22, R53, -INF , !P1 ;  /* 0xff80000035167808 */ /* 0x000fc40004800000 */
[C---:B------:R-:W-:Y:S01]  /*6510*/  ISETP.GE.AND P2, PT, R5.reuse, R2, PT ;  /* 0x000000020500720c */ /* 0x040fe20003f46270 */
[----:B------:R-:W-:Y:S01]  /*6520*/  LDSM.16.MT88.4 R52, [R203+0x10000] ;  /* 0x01000000cb34783b */ /* 0x000fe20000004200 */
[-C--:B------:R-:W-:Y:S02]  /*6530*/  ISETP.GE.AND P4, PT, R5, R0.reuse, PT ;  /* 0x000000000500720c */ /* 0x080fe40003f86270 */
[----:B------:R-:W-:Y:S02]  /*6540*/  ISETP.GE.AND P1, PT, R7, R0, PT ;  /* 0x000000000700720c */ /* 0x000fe40003f26270 */
[C---:B------:R-:W-:Y:S02]  /*6550*/  LOP3.LUT R5, R3.reuse, 0x29, RZ, 0xfc, !PT ;  /* 0x0000002903057812 */ /* 0x040fe400078efcff */
[----:B------:R-:W-:Y:S02]  /*6560*/  LOP3.LUT R7, R3, 0x28, RZ, 0xfc, !PT ;  /* 0x0000002803077812 */ /* 0x000fe400078efcff */
[----:B------:R-:W-:-:S02]  /*6570*/  FSEL R226, R51, -INF , !P4 ;  /* 0xff80000033e27808 */ /* 0x000fc40006000000 */
[----:B------:R-:W-:Y:S02]  /*6580*/  FSEL R234, R50, -INF , !P1 ;  /* 0xff80000032ea7808 */ /* 0x000fe40004800000 */
[-C--:B------:R-:W-:Y:S02]  /*6590*/  ISETP.GE.AND P4, PT, R5, R2.reuse, PT ;  /* 0x000000020500720c */ /* 0x080fe40003f86270 */
[----:B------:R-:W-:Y:S02]  /*65a0*/  ISETP.GE.AND P1, PT, R7, R2, PT ;  /* 0x000000020700720c */ /* 0x000fe40003f26270 */
[----:B------:R-:W-:Y:S02]  /*65b0*/  FSEL R206, R45, -INF , !P4 ;  /* 0xff8000002dce7808 */ /* 0x000fe40006000000 */
[----:B------:R-:W-:Y:S02]  /*65c0*/  FSEL R208, R49, -INF , !P2 ;  /* 0xff80000031d07808 */ /* 0x000fe40005000000 */
[----:B------:R-:W-:-:S02]  /*65d0*/  FSEL R240, R44, -INF , !P1 ;  /* 0xff8000002cf07808 */ /* 0x000fc40004800000 */
[----:B------:R-:W-:Y:S02]  /*65e0*/  ISETP.GE.AND P4, PT, R3, R2, PT ;  /* 0x000000020300720c */ /* 0x000fe40003f86270 */
[-C--:B------:R-:W-:Y:S02]  /*65f0*/  ISETP.GE.AND P2, PT, R7, R0.reuse, PT ;  /* 0x000000000700720c */ /* 0x080fe40003f46270 */
[----:B------:R-:W-:Y:S02]  /*6600*/  ISETP.GE.AND P1, PT, R5, R0, PT ;  /* 0x000000000500720c */ /* 0x000fe40003f26270 */
[----:B------:R-:W-:Y:S02]  /*6610*/  LOP3.LUT R5, R3, 0x30, RZ, 0xfc, !PT ;  /* 0x0000003003057812 */ /* 0x000fe400078efcff */
[----:B------:R-:W-:Y:S02]  /*6620*/  FSEL R30, R12, -INF , !P4 ;  /* 0xff8000000c1e7808 */ /* 0x000fe40006000000 */
[----:B------:R-:W-:-:S02]  /*6630*/  FSEL R28, R13, -INF , !P5 ;  /* 0xff8000000d1c7808 */ /* 0x000fc40006800000 */
[----:B------:R-:W-:Y:S02]  /*6640*/  FSEL R178, R46, -INF , !P2 ;  /* 0xff8000002eb27808 */ /* 0x000fe40005000000 */
[----:B------:R-:W-:Y:S02]  /*6650*/  FSEL R176, R47, -INF , !P1 ;  /* 0xff8000002fb07808 */ /* 0x000fe40004800000 */
[----:B------:R-:W-:Y:S01]  /*6660*/  ISETP.GE.AND P4, PT, R3, R0, PT ;  /* 0x000000000300720c */ /* 0x000fe20003f86270 */
[----:B------:R-:W-:Y:S01]  /*6670*/  LDSM.16.MT88.4 R44, [R204+0x10000] ;  /* 0x01000000cc2c783b */ /* 0x000fe20000004200 */
[C---:B------:R-:W-:Y:S02]  /*6680*/  ISETP.GE.AND P2, PT, R5.reuse, R2, PT ;  /* 0x000000020500720c */ /* 0x040fe40003f46270 */
[----:B------:R-:W-:Y:S02]  /*6690*/  ISETP.GE.AND P1, PT, R5, R0, PT ;  /* 0x000000000500720c */ /* 0x000fe40003f26270 */
[----:B------:R-:W-:-:S02]  /*66a0*/  LOP3.LUT R5, R3, 0x31, RZ, 0xfc, !PT ;  /* 0x0000003103057812 */ /* 0x000fc400078efcff */
[----:B------:R-:W-:Y:S02]  /*66b0*/  FMNMX3.FTZ R9, R30, R28, R60, !PT ;  /* 0x0000001c1e097276 */ /* 0x000fe4000781003c */
[----:B------:R-:W-:Y:S02]  /*66c0*/  FSEL R12, R15, -INF , !P3 ;  /* 0xff8000000f0c7808 */ /* 0x000fe40005800000 */
[----:B------:R-:W-:Y:S02]  /*66d0*/  FSEL R14, R14, -INF , !P4 ;  /* 0xff8000000e0e7808 */ /* 0x000fe40006000000 */
[C---:B------:R-:W-:Y:S02]  /*66e0*/  ISETP.GE.AND P5, PT, R5.reuse, R2, PT ;  /* 0x000000020500720c */ /* 0x040fe40003fa6270 */
[----:B------:R-:W-:Y:S02]  /*66f0*/  ISETP.GE.AND P3, PT, R5, R0, PT ;  /* 0x000000000500720c */ /* 0x000fe40003f66270 */
[----:B------:R-:W-:-:S02]  /*6700*/  LOP3.LUT R5, R3, 0x38, RZ, 0xfc, !PT ;  /* 0x0000003803057812 */ /* 0x000fc400078efcff */
[----:B------:R-:W-:Y:S02]  /*6710*/  FMNMX3.FTZ R9, R9, R6, R24, !PT ;  /* 0x0000000609097276 */ /* 0x000fe40007810018 */
[----:B------:R-:W-:Y:S02]  /*6720*/  FMNMX3.FTZ R7, R14, R12, R62, !PT ;  /* 0x0000000c0e077276 */ /* 0x000fe4000781003e */
[----:B------:R-:W-:Y:S02]  /*6730*/  FSEL R238, R40, -INF , !P2 ;  /* 0xff80000028ee7808 */ /* 0x000fe40005000000 */
[----:B------:R-:W-:Y:S02]  /*6740*/  ISETP.GE.AND P4, PT, R5, R2, PT ;  /* 0x000000020500720c */ /* 0x000fe40003f86270 */
[----:B------:R-:W-:Y:S02]  /*6750*/  FMNMX3.FTZ R9, R9, R26, R10, !PT ;  /* 0x0000001a09097276 */ /* 0x000fe4000781000a */
[----:B------:R-:W-:-:S02]  /*6760*/  ISETP.GE.AND P2, PT, R5, R0, PT ;  /* 0x000000000500720c */ /* 0x000fc40003f46270 */
[----:B------:R-:W-:Y:S02]  /*6770*/  FMNMX3.FTZ R5, R7, R4, R8, !PT ;  /* 0x0000000407057276 */ /* 0x000fe40007810008 */
[----:B------:R-:W-:Y:S02]  /*6780*/  FMNMX3.FTZ R7, R9, R22, R242, !PT ;  /* 0x0000001609077276 */ /* 0x000fe400078100f2 */
[----:B------:R-:W-:Y:S02]  /*6790*/  FMNMX3.FTZ R5, R5, R20, R16, !PT ;  /* 0x0000001405057276 */ /* 0x000fe40007810010 */
[----:B------:R-:W-:Y:S02]  /*67a0*/  LOP3.LUT R3, R3, 0x39, RZ, 0xfc, !PT ;  /* 0x0000003903037812 */ /* 0x000fe400078efcff */
[----:B------:R-:W-:Y:S02]  /*67b0*/  FMNMX3.FTZ R7, R7, R208, R240, !PT ;  /* 0x000000d007077276 */ /* 0x000fe400078100f0 */
[----:B------:R-:W-:-:S02]  /*67c0*/  FMNMX3.FTZ R5, R5, R18, R234, !PT ;  /* 0x0000001205057276 */ /* 0x000fc400078100ea */
[----:B------:R-:W-:Y:S02]  /*67d0*/  FSEL R216, R42, -INF , !P1 ;  /* 0xff8000002ad87808 */ /* 0x000fe40004800000 */
[----:B------:R-:W-:Y:S02]  /*67e0*/  ISETP.GE.AND P1, PT, R3, R2, PT ;  /* 0x000000020300720c */ /* 0x000fe40003f26270 */
[----:B------:R-:W-:Y:S02]  /*67f0*/  FSEL R236, R41, -INF , !P5 ;  /* 0xff80000029ec7808 */ /* 0x000fe40006800000 */
[----:B------:R-:W-:Y:S02]  /*6800*/  FSEL R224, R76, -INF , !P4 ;  /* 0xff8000004ce07808 */ /* 0x000fe40006000000 */
[----:B------:R-:W-:Y:S02]  /*6810*/  FMNMX3.FTZ R7, R7, R206, R238, !PT ;  /* 0x000000ce07077276 */ /* 0x000fe400078100ee */
[----:B------:R-:W-:-:S02]  /*6820*/  FMNMX3.FTZ R5, R5, R226, R178, !PT ;  /* 0x000000e205057276 */ /* 0x000fc400078100b2 */
[----:B------:R-:W-:Y:S02]  /*6830*/  FSEL R222, R77, -INF , !P1 ;  /* 0xff8000004dde7808 */ /* 0x000fe40004800000 */
[----:B------:R-:W-:Y:S02]  /*6840*/  FMNMX3.FTZ R7, R7, R236, R224, !PT ;  /* 0x000000ec07077276 */ /* 0x000fe400078100e0 */
[----:B------:R-:W-:Y:S02]  /*6850*/  ISETP.GE.AND P4, PT, R3, R0, PT ;  /* 0x000000000300720c */ /* 0x000fe40003f86270 */
[----:B------:R-:W-:Y:S02]  /*6860*/  FSEL R214, R43, -INF , !P3 ;  /* 0xff8000002bd67808 */ /* 0x000fe40005800000 */
[----:B------:R-:W-:Y:S02]  /*6870*/  FSEL R212, R78, -INF , !P2 ;  /* 0xff8000004ed47808 */ /* 0x000fe40005000000 */
[----:B------:R-:W-:-:S02]  /*6880*/  FMNMX3.FTZ R5, R5, R176, R216, !PT ;  /* 0x000000b005057276 */ /* 0x000fc400078100d8 */
        /* <DEDUP_REMOVED lines=11> */
[----:B--2---:R-:W-:-:S04]  /*6940*/  FMNMX.FTZ R164, R5, R164, !PT ;  /* 0x000000a405a47209 */ /* 0x004fc80007810000 */
[C---:B------:R-:W-:Y:S01]  /*6950*/  FSETP.NEU.FTZ.AND P1, PT, R164.reuse, -INF , PT ;  /* 0xff800000a400780b */ /* 0x040fe20003f3d000 */
[----:B-1----:R-:W-:Y:S01]  /*6960*/  FMUL.FTZ R213, R164, UR6 ;  /* 0x00000006a4d57c20 */ /* 0x002fe20008410000 */
[----:B---3--:R-:W-:-:S04]  /*6970*/  FMNMX.FTZ R3, R32, R3, !PT ;  /* 0x0000000320037209 */ /* 0x008fc80007810000 */
[----:B------:R-:W-:Y:S01]  /*6980*/  FSEL R213, R213, RZ, P1 ;  /* 0x000000ffd5d57208 */ /* 0x000fe20000800000 */
[----:B------:R-:W-:Y:S01]  /*6990*/  LDSM.16.MT88.4 R32, [R203+0x12800] ;  /* 0x01280000cb20783b */ /* 0x000fe20000004200 */
        /* <DEDUP_REMOVED lines=9> */
[----:B------:R-:W-:Y:S01]  /*6a30*/  FFMA.FTZ R194, R24, UR6, -R213 ;  /* 0x0000000618c27c23 */ /* 0x000fe200080108d5 */
[--C-:B------:R-:W-:Y:S01]  /*6a40*/  FFMA.FTZ R196, R62, UR6, -R209.reuse ;  /* 0x000000063ec47c23 */ /* 0x100fe200080108d1 */
[--C-:B------:R-:W-:Y:S01]  /*6a50*/  FFMA.FTZ R195, R4, UR6, -R209.reuse ;  /* 0x0000000604c37c23 */ /* 0x100fe200080108d1 */
[----:B------:R-:W1:Y:S01]  /*6a60*/  LDSM.16.MT88.4 R60, [R177+0x10000] ;  /* 0x01000000b13c783b */ /* 0x000e620000004200 */
[--C-:B------:R-:W-:Y:S01]  /*6a70*/  FFMA.FTZ R200, R14, UR6, -R209.reuse ;  /* 0x000000060ec87c23 */ /* 0x100fe200080108d1 */
[--C-:B------:R-:W-:Y:S01]  /*6a80*/  FFMA.FTZ R199, R12, UR6, -R209.reuse ;  /* 0x000000060cc77c23 */ /* 0x100fe200080108d1 */
[----:B------:R-:W-:Y:S01]  /*6a90*/  MUFU.EX2 R202, R202 ;  /* 0x000000ca00ca7308 */ /* 0x000fe20000000800 */
[----:B------:R-:W2:Y:S01]  /*6aa0*/  LDSM.16.MT88.4 R4, [R177+0x16000] ;  /* 0x01600000b104783b */ /* 0x000ea20000004200 */
[--C-:B------:R-:W-:Y:S01]  /*6ab0*/  FFMA.FTZ R192, R8, UR6, -R209.reuse ;  /* 0x0000000608c07c23 */ /* 0x100fe200080108d1 */
[--C-:B------:R-:W-:Y:S01]  /*6ac0*/  FFMA.FTZ R188, R16, UR6, -R209.reuse ;  /* 0x0000000610bc7c23 */ /* 0x100fe200080108d1 */
[----:B------:R-:W3:Y:S01]  /*6ad0*/  MUFU.EX2 R201, R201 ;  /* 0x000000c900c97308 */ /* 0x000ee20000000800 */
[----:B------:R-:W4:Y:S01]  /*6ae0*/  LDSM.16.MT88.4 R12, [R204+0x10800] ;  /* 0x01080000cc0c783b */ /* 0x000f220000004200 */
[----:B------:R-:W-:Y:S01]  /*6af0*/  FFMA.FTZ R187, R18, UR6, -R209 ;  /* 0x0000000612bb7c23 */ /* 0x000fe200080108d1 */
[--C-:B------:R-:W-:Y:S01]  /*6b00*/  FFMA.FTZ R193, R26, UR6, -R213.reuse ;  /* 0x000000061ac17c23 */ /* 0x100fe200080108d5 */
[----:B------:R-:W5:Y:S01]  /*6b10*/  MUFU.EX2 R197, R197 ;  /* 0x000000c500c57308 */ /* 0x000f620000000800 */
[----:B------:R-:W4:Y:S01]  /*6b20*/  LDSM.16.MT88.4 R8, [R204+0x12800] ;  /* 0x01280000cc08783b */ /* 0x000f220000004200 */
[----:B------:R-:W-:Y:S01]  /*6b30*/  FFMA.FTZ R189, R22, UR6, -R213 ;  /* 0x0000000616bd7c23 */ /* 0x000fe200080108d5 */
[----:B------:R-:W-:Y:S01]  /*6b40*/  FFMA.FTZ R191, R20, UR6, -R209 ;  /* 0x0000000614bf7c23 */ /* 0x000fe200080108d1 */
[----:B------:R-:W-:Y:S01]  /*6b50*/  MUFU.EX2 R200, R200 ;  /* 0x000000c800c87308 */ /* 0x000fe20000000800 */
[----:B------:R-:W4:Y:S01]  /*6b60*/  LDSM.16.MT88.4 R16, [R204+0x16800] ;  /* 0x01680000cc10783b */ /* 0x000f220000004200 */
[--C-:B------:R-:W-:Y:S01]  /*6b70*/  FFMA.FTZ R207, R208, UR6, -R213.reuse ;  /* 0x00000006d0cf7c23 */ /* 0x100fe200080108d5 */
[----:B------:R-:W-:Y:S01]  /*6b80*/  FFMA.FTZ R205, R206, UR6, -R213 ;  /* 0x00000006cecd7c23 */ /* 0x000fe200080108d5 */
[----:B------:R-:W1:Y:S01]  /*6b90*/  MUFU.EX2 R199, R199 ;  /* 0x000000c700c77308 */ /* 0x000e620000000800 */
[----:B------:R-:W4:Y:S01]  /*6ba0*/  LDSM.16.MT88.4 R20, [R204+0x14800] ;  /* 0x01480000cc14783b */ /* 0x000f220000004200 */
[----:B---3--:R-:W-:Y:S01]  /*6bb0*/  F2FP.BF16.F32.PACK_AB R152, R201, R202 ;  /* 0x000000cac998723e */ /* 0x008fe200000010ff */
[--C-:B------:R-:W-:Y:S01]  /*6bc0*/  FFMA.FTZ R215, R226, UR6, -R209.reuse ;  /* 0x00000006e2d77c23 */ /* 0x100fe200080108d1 */
[----:B------:R-:W-:Y:S01]  /*6bd0*/  MUFU.EX2 R196, R196 ;  /* 0x000000c400c47308 */ /* 0x000fe20000000800 */
[----:B------:R-:W-:Y:S01]  /*6be0*/  LDSM.16.MT88.4 R24, [R220+0x14800] ;  /* 0x01480000dc18783b */ /* 0x000fe20000004200 */
[----:B-----5:R-:W-:Y:S01]  /*6bf0*/  F2FP.BF16.F32.PACK_AB R154, R197, R198 ;  /* 0x000000c6c59a723e */ /* 0x020fe200000010ff */
[----:B------:R-:W-:Y:S01]  /*6c00*/  FFMA.FTZ R211, R178, UR6, -R209 ;  /* 0x00000006b2d37c23 */ /* 0x000fe200080108d1 */
[----:B------:R-:W3:Y:S01]  /*6c10*/  MUFU.EX2 R195, R195 ;  /* 0x000000c300c37308 */ /* 0x000ee20000000800 */
[----:B------:R-:W-:Y:S01]  /*6c20*/  LDSM.16.MT88.4 R28, [R177+0x12800] ;  /* 0x01280000b11c783b */ /* 0x000fe20000004200 */
[--C-:B------:R-:W-:Y:S01]  /*6c30*/  FFMA.FTZ R242, R242, UR6, -R213.reuse ;  /* 0x00000006f2f27c23 */ /* 0x100fe200080108d5 */
[--C-:B------:R-:W-:Y:S01]  /*6c40*/  FFMA.FTZ R240, R240, UR6, -R213.reuse ;  /* 0x00000006f0f07c23 */ /* 0x100fe200080108d5 */
[----:B------:R-:W-:Y:S01]  /*6c50*/  MUFU.EX2 R194, R194 ;  /* 0x000000c200c27308 */ /* 0x000fe20000000800 */
[----:B------:R-:W-:Y:S01]  /*6c60*/  FFMA.FTZ R237, R222, UR6, -R213 ;  /* 0x00000006deed7c23 */ /* 0x000fe200080108d5 */
[----:B-1----:R-:W-:Y:S01]  /*6c70*/  F2FP.BF16.F32.PACK_AB R153, R199, R200 ;  /* 0x000000c8c799723e */ /* 0x002fe200000010ff */
[--C-:B------:R-:W-:Y:S01]  /*6c80*/  FFMA.FTZ R235, R210, UR6, -R209.reuse ;  /* 0x00000006d2eb7c23 */ /* 0x100fe200080108d1 */
[----:B------:R-:W1:Y:S01]  /*6c90*/  MUFU.EX2 R193, R193 ;  /* 0x000000c100c17308 */ /* 0x000e620000000800 */
[----:B------:R-:W-:Y:S01]  /*6ca0*/  FFMA.FTZ R214, R214, UR6, -R209 ;  /* 0x00000006d6d67c23 */ /* 0x000fe200080108d1 */
[----:B------:R-:W-:Y:S01]  /*6cb0*/  FADD.FTZ R201, R202, R201 ;  /* 0x000000c9cac97221 */ /* 0x000fe20000010000 */
[----:B------:R-:W-:Y:S01]  /*6cc0*/  FADD.FTZ R199, R200, R199 ;  /* 0x000000c7c8c77221 */ /* 0x000fe20000010000 */
[----:B------:R-:W-:Y:S01]  /*6cd0*/  MUFU.EX2 R190, R190 ;  /* 0x000000be00be7308 */ /* 0x000fe20000000800 */
[----:B---3--:R-:W-:Y:S01]  /*6ce0*/  F2FP.BF16.F32.PACK_AB R155, R195, R196 ;  /* 0x000000c4c39b723e */ /* 0x008fe200000010ff */
[----:B------:R-:W-:-:S02]  /*6cf0*/  FADD.FTZ R198, R198, R201 ;  /* 0x000000c9c6c67221 */ /* 0x000fc40000010000 */
[----:B------:R-:W-:Y:S01]  /*6d00*/  MUFU.EX2 R189, R189 ;  /* 0x000000bd00bd7308 */ /* 0x000fe20000000800 */
[----:B------:R-:W-:Y:S01]  /*6d10*/  FADD.FTZ R196, R196, R199 ;  /* 0x000000c7c4c47221 */ /* 0x000fe20000010000 */
[----:B------:R-:W-:Y:S02]  /*6d20*/  FADD.FTZ R197, R197, R198 ;  /* 0x000000c6c5c57221 */ /* 0x000fe40000010000 */
[----:B------:R-:W-:Y:S01]  /*6d30*/  MUFU.EX2 R192, R192 ;  /* 0x000000c000c07308 */ /* 0x000fe20000000800 */
[C---:B------:R-:W-:Y:S01]  /*6d40*/  HMMA.16816.F32.BF16 R40, R152.reuse, R44, RZ ;  /* 0x0000002c9828723c */ /* 0x040fe200000418ff */
[----:B------:R-:W-:Y:S02]  /*6d50*/  FADD.FTZ R195, R195, R196 ;  /* 0x000000c4c3c37221 */ /* 0x000fe40000010000 */
[----:B------:R-:W3:Y:S04]  /*6d60*/  MUFU.EX2 R191, R191 ;  /* 0x000000bf00bf7308 */ /* 0x000ee80000000800 */
[----:B------:R-:W-:Y:S01]  /*6d70*/  MUFU.EX2 R188, R188 ;  /* 0x000000bc00bc7308 */ /* 0x000fe20000000800 */
[C---:B------:R-:W-:Y:S03]  /*6d80*/  HMMA.16816.F32.BF16 R72, R152.reuse, R76, RZ ;  /* 0x0000004c9848723c */ /* 0x040fe600000418ff */
[----:B------:R-:W5:Y:S04]  /*6d90*/  MUFU.EX2 R187, R187 ;  /* 0x000000bb00bb7308 */ /* 0x000f680000000800 */
[----:B------:R-:W-:Y:S01]  /*6da0*/  MUFU.EX2 R208, R242 ;  /* 0x000000f200d07308 */ /* 0x000fe20000000800 */
[C---:B------:R-:W-:Y:S03]  /*6db0*/  HMMA.16816.F32.BF16 R44, R152.reuse, R46, RZ ;  /* 0x0000002e982c723c */ /* 0x040fe600000418ff */
[----:B------:R-:W4:Y:S04]  /*6dc0*/  MUFU.EX2 R207, R207 ;  /* 0x000000cf00cf7308 */ /* 0x000f280000000800 */
[----:B------:R-:W-:Y:S01]  /*6dd0*/  MUFU.EX2 R206, R240 ;  /* 0x000000f000ce7308 */ /* 0x000fe20000000800 */
        /* <DEDUP_REMOVED lines=32> */
[----:B--2---:R-:W-:Y:S01]  /*6fe0*/  HMMA.16816.F32.BF16 R156, R152, R4, RZ ;  /* 0x00000004989c723c */ /* 0x004fe200000418ff */
        /* <DEDUP_REMOVED lines=39> */
[----:B------:R-:W-:-:S02]  /*7260*/  FFMA.FTZ R234, R176, UR6, -R209 ;  /* 0x00000006b0ea7c23 */ /* 0x000fc400080108d1 */
[----:B------:R-:W-:Y:S01]  /*7270*/  LDSM.16.MT88.4 R176, [R220+0x11000] ;  /* 0x01100000dcb0783b */ /* 0x000fe20000004200 */
[----:B------:R-:W5:Y:S03]  /*7280*/  MUFU.EX2 R226, R28 ;  /* 0x0000001c00e27308 */ /* 0x000f660000000800 */
[C---:B------:R-:W-:Y:S01]  /*7290*/  HMMA.16816.F32.BF16 R48, R4.reuse, R172, R48 ;  /* 0x000000ac0430723c */ /* 0x040fe20000041830 */
[----:B------:R-:W3:Y:S07]  /*72a0*/  MUFU.EX2 R234, R234 ;  /* 0x000000ea00ea7308 */ /* 0x000eee0000000800 */
[C---:B------:R-:W-:Y:S01]  /*72b0*/  HMMA.16816.F32.BF16 R52, R4.reuse, R174, R52 ;  /* 0x000000ae0434723c */ /* 0x040fe20000041834 */
[----:B------:R-:W-:Y:S07]  /*72c0*/  LDSM.16.MT88.4 R172, [R203+0x11000] ;  /* 0x01100000cbac783b */ /* 0x000fee0000004200 */
[C---:B------:R-:W-:Y:S08]  /*72d0*/  HMMA.16816.F32.BF16 R56, R4.reuse, R168, R56 ;  /* 0x000000a80438723c */ /* 0x040ff00000041838 */
[C---:B------:R-:W-:Y:S08]  /*72e0*/  HMMA.16816.F32.BF16 R60, R4.reuse, R170, R60 ;  /* 0x000000aa043c723c */ /* 0x040ff0000004183c */
[C---:B------:R-:W-:Y:S08]  /*72f0*/  HMMA.16816.F32.BF16 R80, R4.reuse, R32, R80 ;  /* 0x000000200450723c */ /* 0x040ff00000041850 */
[C---:B------:R-:W-:Y:S01]  /*7300*/  HMMA.16816.F32.BF16 R84, R4.reuse, R34, R84 ;  /* 0x000000220454723c */ /* 0x040fe20000041854 */
[----:B------:R-:W-:Y:S07]  /*7310*/  LDSM.16.MT88.4 R32, [R203+0x13000] ;  /* 0x01300000cb20783b */ /* 0x000fee0000004200 */
[C---:B------:R-:W-:Y:S08]  /*7320*/  HMMA.16816.F32.BF16 R92, R4.reuse, R30, R92 ;  /* 0x0000001e045c723c */ /* 0x040ff0000004185c */
[C---:B----4-:R-:W-:Y:S08]  /*7330*/  HMMA.16816.F32.BF16 R112, R4.reuse, R20, R112 ;  /* 0x000000140470723c */ /* 0x050ff00000041870 */
[C---:B------:R-:W-:Y:S01]  /*7340*/  HMMA.16816.F32.BF16 R116, R4.reuse, R22, R116 ;  /* 0x000000160474723c */ /* 0x040fe20000041874 */
[----:B------:R-:W-:Y:S07]  /*7350*/  LDSM.16.MT88.4 R20, [R204+0x11000] ;  /* 0x01100000cc14783b */ /* 0x000fee0000004200 */
[C---:B-1----:R-:W-:Y:S08]  /*7360*/  HMMA.16816.F32.BF16 R128, R4.reuse, R12, R128 ;  /* 0x0000000c0480723c */ /* 0x042ff00000041880 */
[C---:B------:R-:W-:Y:S01]  /*7370*/  HMMA.16816.F32.BF16 R132, R4.reuse, R14, R132 ;  /* 0x0000000e0484723c */ /* 0x040fe20000041884 */
[----:B------:R-:W-:Y:S07]  /*7380*/  LDSM.16.MT88.4 R12, [R204+0x15000] ;  /* 0x01500000cc0c783b */ /* 0x000fee0000004200 */
[C---:B--2---:R-:W-:Y:S08]  /*7390*/  HMMA.16816.F32.BF16 R144, R4.reuse, R8, R144 ;  /* 0x000000080490723c */ /* 0x044ff00000041890 */
[C---:B------:R-:W-:Y:S01]  /*73a0*/  HMMA.16816.F32.BF16 R148, R4.reuse, R10, R148 ;  /* 0x0000000a0494723c */ /* 0x040fe20000041894 */
[----:B------:R-:W1:Y:S07]  /*73b0*/  LDSM.16.MT88.4 R8, [R204+0x17000] ;  /* 0x01700000cc08783b */ /* 0x000e6e0000004200 */
[C---:B-----5:R-:W-:Y:S08]  /*73c0*/  HMMA.16816.F32.BF16 R156, R4.reuse, R24, R156 ;  /* 0x00000018049c723c */ /* 0x060ff0000004189c */
[----:B------:R-:W-:Y:S01]  /*73d0*/  HMMA.16816.F32.BF16 R152, R4, R26, R152 ;  /* 0x0000001a0498723c */ /* 0x000fe20000041898 */
[----:B------:R-:W-:Y:S01]  /*73e0*/  F2FP.BF16.F32.PACK_AB R4, R207, R208 ;  /* 0x000000d0cf04723e */ /* 0x000fe200000010ff */
[----:B------:R-:W-:Y:S01]  /*73f0*/  LDSM.16.MT88.4 R24, [R220+0x15000] ;  /* 0x01500000dc18783b */ /* 0x000fe20000004200 */
[----:B------:R-:W-:Y:S01]  /*7400*/  F2FP.BF16.F32.PACK_AB R5, R215, R226 ;  /* 0x000000e2d705723e */ /* 0x000fe200000010ff */
[----:B------:R-:W-:Y:S01]  /*7410*/  FADD.FTZ R208, R208, R189 ;  /* 0x000000bdd0d07221 */ /* 0x000fe20000010000 */
[----:B------:R-:W-:-:S02]  /*7420*/  F2FP.BF16.F32.PACK_AB R6, R205, R206 ;  /* 0x000000cecd06723e */ /* 0x000fc400000010ff */
[----:B---3--:R-:W-:Y:S01]  /*7430*/  F2FP.BF16.F32.PACK_AB R7, R234, R211 ;  /* 0x000000d3ea07723e */ /* 0x008fe200000010ff */
[----:B------:R-:W-:-:S04]  /*7440*/  FADD.FTZ R207, R207, R208 ;  /* 0x000000d0cfcf7221 */ /* 0x000fc80000010000 */
[----:B------:R-:W-:Y:S02]  /*7450*/  FADD.FTZ R206, R206, R207 ;  /* 0x000000cfcece7221 */ /* 0x000fe40000010000 */
[----:B------:R-:W-:Y:S01]  /*7460*/  HMMA.16816.F32.BF16 R72, R4, R16, R72 ;  /* 0x000000100448723c */ /* 0x000fe20000041848 */
[----:B------:R-:W-:Y:S02]  /*7470*/  IMAD.MOV.U32 R16, RZ, RZ, 0x20 ;  /* 0x00000020ff107424 */ /* 0x000fe400078e00ff */
[----:B------:R-:W-:-:S03]  /*7480*/  FADD.FTZ R205, R205, R206 ;  /* 0x000000cecdcd7221 */ /* 0x000fc60000010000 */
[----:B------:R-:W-:Y:S02]  /*7490*/  SEL R16, R16, 0xffffffe0, !P6 ;  /* 0xffffffe010107807 */ /* 0x000fe40007000000 */
[C---:B------:R-:W-:Y:S03]  /*74a0*/  HMMA.16816.F32.BF16 R76, R4.reuse, R18, R76 ;  /* 0x00000012044c723c */ /* 0x040fe6000004184c */
[----:B------:R-:W-:Y:S02]  /*74b0*/  IMAD.IADD R217, R16, 0x1, R203 ;  /* 0x0000000110d97824 */ /* 0x000fe400078e02cb */
[----:B------:R-:W2:Y:S03]  /*74c0*/  LDSM.16.MT88.4 R16, [R220+0x13000] ;  /* 0x01300000dc10783b */ /* 0x000ea60000004200 */
[C---:B-1----:R-:W-:Y:S01]  /*74d0*/  HMMA.16816.F32.BF16 R136, R4.reuse, R8, R136 ;  /* 0x000000080488723c */ /* 0x042fe20000041888 */
[----:B------:R-:W-:Y:S04]  /*74e0*/  LDSM.16.MT88.4 R28, [R217+0x13000] ;  /* 0x01300000d91c783b */ /* 0x000fe80000004200 */
[----:B------:R-:W-:Y:S03]  /*74f0*/  LDSM.16.MT88.4 R168, [R217+0x11000] ;  /* 0x01100000d9a8783b */ /* 0x000fe60000004200 */
[C---:B------:R-:W-:Y:S01]  /*7500*/  HMMA.16816.F32.BF16 R140, R4.reuse, R10, R140 ;  /* 0x0000000a048c723c */ /* 0x040fe2000004188c */
[----:B------:R-:W1:Y:S07]  /*7510*/  LDSM.16.MT88.4 R8, [R220+0x17000] ;  /* 0x01700000dc08783b */ /* 0x000e6e0000004200 */
[C---:B------:R-:W-:Y:S08]  /*7520*/  HMMA.16816.F32.BF16 R104, R4.reuse, R12, R104 ;  /* 0x0000000c0468723c */ /* 0x040ff00000041868 */
[C---:B------:R-:W-:Y:S01]  /*7530*/  HMMA.16816.F32.BF16 R108, R4.reuse, R14, R108 ;  /* 0x0000000e046c723c */ /* 0x040fe2000004186c */
[----:B------:R-:W3:Y:S07]  /*7540*/  LDSM.16.MT88.4 R12, [R217+0x15000] ;  /* 0x01500000d90c783b */ /* 0x000eee0000004200 */
        /* <DEDUP_REMOVED lines=20> */
[----:B------:R-:W-:-:S05]  /*7690*/  FFMA.FTZ R177, R236, UR6, -R213 ;  /* 0x00000006ecb17c23 */ /* 0x000fca00080108d5 */
[----:B------:R-:W-:Y:S01]  /*76a0*/  MUFU.EX2 R176, R176 ;  /* 0x000000b000b07308 */ /* 0x000fe20000000800 */
[----:B------:R-:W-:Y:S01]  /*76b0*/  HMMA.16816.F32.BF16 R36, R4, R178, R36 ;  /* 0x000000b20424723c */ /* 0x000fe20000041824 */
[----:B------:R-:W-:Y:S01]  /*76c0*/  FFMA.FTZ R178, R224, UR6, -R213 ;  /* 0x00000006e0b27c23 */ /* 0x000fe200080108d5 */
[----:B------:R-:W-:Y:S01]  /*76d0*/  FFMA.FTZ R179, R216, UR6, -R209 ;  /* 0x00000006d8b37c23 */ /* 0x000fe200080108d1 */
[----:B------:R-:W1:Y:S01]  /*76e0*/  MUFU.EX2 R177, R177 ;  /* 0x000000b100b17308 */ /* 0x000e620000000800 */
[----:B------:R-:W-:-:S03]  /*76f0*/  IMAD.MOV.U32 R216, RZ, RZ, 0x20 ;  /* 0x00000020ffd87424 */ /* 0x000fc600078e00ff */
[----:B------:R-:W-:Y:S01]  /*7700*/  MUFU.EX2 R178, R178 ;  /* 0x000000b200b27308 */ /* 0x000fe20000000800 */
[C---:B------:R-:W-:Y:S01]  /*7710*/  HMMA.16816.F32.BF16 R88, R4.reuse, R28, R88 ;  /* 0x0000001c0458723c */ /* 0x040fe20000041858 */
[----:B------:R-:W-:Y:S01]  /*7720*/  FFMA.FTZ R28, R212, UR6, -R209 ;  /* 0x00000006d41c7c23 */ /* 0x000fe200080108d1 */
[----:B------:R-:W-:Y:S01]  /*7730*/  SEL R209, R216, 0xffffffe0, !P6 ;  /* 0xffffffe0d8d17807 */ /* 0x000fe20007000000 */
[----:B------:R-:W-:Y:S04]  /*7740*/  MUFU.EX2 R179, R179 ;  /* 0x000000b300b37308 */ /* 0x000fe80000000800 */
[----:B------:R-:W3:Y:S01]  /*7750*/  MUFU.EX2 R212, R214 ;  /* 0x000000d600d47308 */ /* 0x000ee20000000800 */
[C---:B------:R-:W-:Y:S03]  /*7760*/  HMMA.16816.F32.BF16 R48, R4.reuse, R172, R48 ;  /* 0x000000ac0430723c */ /* 0x040fe60000041830 */
[----:B------:R-:W2:Y:S05]  /*7770*/  MUFU.EX2 R210, R28 ;  /* 0x0000001c00d27308 */ /* 0x000eaa0000000800 */
        /* <DEDUP_REMOVED lines=9> */
[C---:B----4-:R-:W-:Y:S08]  /*7810*/  HMMA.16816.F32.BF16 R112, R4.reuse, R20, R112 ;  /* 0x000000140470723c */ /* 0x050ff00000041870 */
[C---:B------:R-:W-:Y:S01]  /*7820*/  HMMA.16816.F32.BF16 R116, R4.reuse, R22, R116 ;  /* 0x000000160474723c */ /* 0x040fe20000041874 */
[----:B------:R4:W4:Y:S07]  /*7830*/  LDSM.16.MT88.4 R20, [R204+0x13800] ;  /* 0x01380000cc14783b */ /* 0x00092e0000004200 */
[C---:B-----5:R-:W-:Y:S08]  /*7840*/  HMMA.16816.F32.BF16 R156, R4.reuse, R24, R156 ;  /* 0x00000018049c723c */ /* 0x060ff0000004189c */
[----:B------:R-:W-:Y:S01]  /*7850*/  HMMA.16816.F32.BF16 R152, R4, R26, R152 ;  /* 0x0000001a0498723c */ /* 0x000fe20000041898 */
[----:B-1----:R-:W-:Y:S01]  /*7860*/  F2FP.BF16.F32.PACK_AB R4, R177, R176 ;  /* 0x000000b0b104723e */ /* 0x002fe200000010ff */
[----:B------:R-:W-:Y:S01]  /*7870*/  LDSM.16.MT88.4 R24, [R220+0x13800] ;  /* 0x01380000dc18783b */ /* 0x000fe20000004200 */
[----:B---3--:R-:W-:Y:S01]  /*7880*/  F2FP.BF16.F32.PACK_AB R5, R212, R179 ;  /* 0x000000b3d405723e */ /* 0x008fe200000010ff */
[----:B------:R-:W-:Y:S01]  /*7890*/  FADD.FTZ R176, R176, R205 ;  /* 0x000000cdb0b07221 */ /* 0x000fe20000010000 */
[----:B------:R-:W-:-:S02]  /*78a0*/  F2FP.BF16.F32.PACK_AB R6, R237, R178 ;  /* 0x000000b2ed06723e */ /* 0x000fc400000010ff */
[----:B--2---:R-:W-:Y:S01]  /*78b0*/  F2FP.BF16.F32.PACK_AB R7, R235, R210 ;  /* 0x000000d2eb07723e */ /* 0x004fe200000010ff */
[----:B----4-:R-:W-:Y:S02]  /*78c0*/  IMAD.IADD R204, R209, 0x1, R203 ;  /* 0x00000001d1cc7824 */ /* 0x010fe400078e02cb */
[----:B------:R-:W-:-:S03]  /*78d0*/  FADD.FTZ R177, R177, R176 ;  /* 0x000000b0b1b17221 */ /* 0x000fc60000010000 */
[----:B------:R-:W-:Y:S01]  /*78e0*/  LDSM.16.MT88.4 R28, [R204+0x11800] ;  /* 0x01180000cc1c783b */ /* 0x000fe20000004200 */
[----:B------:R-:W-:Y:S01]  /*78f0*/  HMMA.16816.F32.BF16 R104, R4, R8, R104 ;  /* 0x000000080468723c */ /* 0x000fe20000041868 */
[----:B------:R-:W-:-:S04]  /*7900*/  FADD.FTZ R178, R178, R177 ;  /* 0x000000b1b2b27221 */ /* 0x000fc80000010000 */
[----:B------:R-:W-:-:S03]  /*7910*/  FADD.FTZ R237, R237, R178 ;  /* 0x000000b2eded7221 */ /* 0x000fc60000010000 */
        /* <DEDUP_REMOVED lines=17> */
[C---:B---3--:R-:W-:Y:S08]  /*7a30*/  HMMA.16816.F32.BF16 R96, R4.reuse, R16, R96 ;  /* 0x000000100460723c */ /* 0x048ff00000041860 */
[C---:B------:R-:W-:Y:S01]  /*7a40*/  HMMA.16816.F32.BF16 R100, R4.reuse, R18, R100 ;  /* 0x000000120464723c */ /* 0x040fe20000041864 */
[----:B------:R-:W3:Y:S07]  /*7a50*/  LDSM.16.MT88.4 R16, [R204+0x17800] ;  /* 0x01780000cc10783b */ /* 0x000eee0000004200 */
[----:B-1----:R-:W-:Y:S01]  /*7a60*/  HMMA.16816.F32.BF16 R128, R4, R8, R128 ;  /* 0x000000080480723c */ /* 0x002fe20000041880 */
        /* <DEDUP_REMOVED lines=20> */
[C---:B--2---:R-:W-:Y:S08]  /*7bb0*/  HMMA.16816.F32.BF16 R120, R4.reuse, R12, R120 ;  /* 0x0000000c0478723c */ /* 0x044ff00000041878 */
[C---:B------:R-:W-:Y:S08]  /*7bc0*/  HMMA.16816.F32.BF16 R124, R4.reuse, R14, R124 ;  /* 0x0000000e047c723c */ /* 0x040ff0000004187c */
[C---:B------:R-:W-:Y:S08]  /*7bd0*/  HMMA.16816.F32.BF16 R132, R4.reuse, R10, R132 ;  /* 0x0000000a0484723c */ /* 0x040ff00000041884 */
[C---:B---3--:R-:W-:Y:S08]  /*7be0*/  HMMA.16816.F32.BF16 R156, R4.reuse, R16, R156 ;  /* 0x00000010049c723c */ /* 0x048ff0000004189c */
[----:B------:R-:W-:Y:S01]  /*7bf0*/  HMMA.16816.F32.BF16 R152, R4, R18, R152 ;  /* 0x000000120498723c */ /* 0x000fe20000041898 */
[----:B------:R-:W-:-:S04]  /*7c00*/  NOP ;  /* 0x0000000000007918 */ /* 0x000fc80000000000 */
[----:B------:R-:W-:-:S15]  /*7c10*/  BRA.U !UP0, `(.L_x_1221) ;  /* 0x0000004508d47547 */ /* 0x000fde000b800000 */
[----:B------:R-:W-:-:S04]  /*7c20*/  DEPBAR.LE SB0, 0x0 ;  /* 0x000080000000791a */ /* 0x000fc80000000000 */
[----:B------:R-:W-:-:S04]  /*7c30*/  UIADD3 UR4, UPT, UPT, UR20, -0x1, URZ ;  /* 0xffffffff14047890 */ /* 0x000fc8000fffe0ff */
[----:B------:R-:W-:Y:S01]  /*7c40*/  USHF.L.U32 UR4, UR4, 0x6, URZ ;  /* 0x0000000604047899 */ /* 0x000fe200080006ff */
[----:B------:R-:W-:Y:S06]  /*7c50*/  BAR.SYNC.DEFER_BLOCKING 0x0 ;  /* 0x0000000000007b1d */ /* 0x000fec0000010000 */
[----:B------:R-:W-:Y:S05]  /*7c60*/  BRA.U !UP1, `(.L_x_1222) ;  /* 0x0000000109f87547 */ /* 0x000fea000b800000 */
[----:B------:R-:W1:Y:S01]  /*7c70*/  LDC R5, c[0x0][0x4f0] ;  /* 0x00013c00ff057b82 */ /* 0x000e620000000800 */
[----:B------:R-:W-:Y:S01]  /*7c80*/  UIADD3 UR6, UPT, UPT, UR20, -0x2, URZ ;  /* 0xfffffffe14067890 */ /* 0x000fe2000fffe0ff */
[----:B------:R-:W-:-:S03]  /*7c90*/  IABS R8, UR4 ;  /* 0x0000000400087c13 */ /* 0x000fc60008000000 */
[----:B------:R-:W-:-:S06]  /*7ca0*/  USHF.L.U32 UR6, UR6, 0x6, URZ ;  /* 0x0000000606067899 */ /* 0x000fcc00080006ff */
[----:B------:R-:W-:-:S04]  /*7cb0*/  MOV R6, UR6 ;  /* 0x0000000600067c02 */ /* 0x000fc80008000f00 */
[----:B------:R-:W-:Y:S02]  /*7cc0*/  IABS R6, R6 ;  /* 0x0000000600067213 */ /* 0x000fe40000000000 */
[----:B-1----:R-:W-:-:S04]  /*7cd0*/  IABS R4, R5 ;  /* 0x0000000500047213 */ /* 0x002fc80000000000 */
        /* <DEDUP_REMOVED lines=43> */
[C---:B------:R-:W-:Y:S01]  /*7f90*/  IMAD R5, R6.reuse, UR9, R5 ;  /* 0x0000000906057c24 */ /* 0x040fe2000f8e0205 */
        /* <DEDUP_REMOVED lines=9> */
[----:B------:R-:W-:Y:S01]  /*8030*/  LEA.HI.X R231, R8, R231, R5, 0x1, P1 ;  /* 0x000000e708e77211 */ /* 0x000fe200008f0c05 */
[----:B------:R-:W-:Y:S06]  /*8040*/  BRA `(.L_x_1223) ;  /* 0x00000000001c7947 */ /* 0x000fec0003800000 */
.L_x_1222:
[----:B------:R-:W-:Y:S01]  /*8050*/  UMOV UR7, URZ ;  /* 0x000000ff00077c82 */ /* 0x000fe20008000000 */
[----:B------:R-:W-:Y:S01]  /*8060*/  USHF.L.U32 UR6, UR8, 0x6, URZ ;  /* 0x0000000608067899 */ /* 0x000fe200080006ff */
[----:B------:R-:W-:-:S05]  /*8070*/  IADD3 R5, P1, PT, RZ, -UR7, RZ ;  /* 0x80000007ff057c10 */ /* 0x000fca000ff3e0ff */
[----:B------:R-:W-:-:S05]  /*8080*/  IMAD.X R4, RZ, RZ, ~UR6, P1 ;  /* 0x80000006ff047e24 */ /* 0x000fca00088e06ff */
[----:B------:R-:W-:-:S04]  /*8090*/  SHF.R.S64 R5, R5, 0x1f, R4 ;  /* 0x0000001f05057819 */ /* 0x000fc80000001004 */
[----:B------:R-:W-:-:S04]  /*80a0*/  IADD3 R230, P1, PT, R5, R230, RZ ;  /* 0x000000e605e67210 */ /* 0x000fc80007f3e0ff */
[----:B------:R-:W-:-:S09]  /*80b0*/  LEA.HI.X.SX32 R231, R4, R231, 0x1, P1 ;  /* 0x000000e704e77211 */ /* 0x000fd200008f0eff */
.L_x_1223:
[----:B------:R-:W1:Y:S01]  /*80c0*/  LDCU UR6, c[0x0][0x440] ;  /* 0x00008800ff0677ac */ /* 0x000e620008000800 */
[----:B------:R-:W-:Y:S01]  /*80d0*/  IMAD.U32 R9, RZ, RZ, UR8 ;  /* 0x00000008ff097e24 */ /* 0x000fe2000f8e00ff */
[----:B------:R-:W-:Y:S01]  /*80e0*/  LOP3.LUT R7, R181, 0x400, RZ, 0xc0, !PT ;  /* 0x00000400b5077812 */ /* 0x000fe200078ec0ff */
[----:B------:R-:W-:Y:S01]  /*80f0*/  IMAD.U32 R5, RZ, RZ, UR8 ;  /* 0x00000008ff057e24 */ /* 0x000fe2000f8e00ff */
[----:B------:R-:W-:Y:S01]  /*8100*/  SHF.R.U32.HI R221, RZ, 0x1, R219 ;  /* 0x00000001ffdd7819 */ /* 0x000fe200000116db */
[----:B------:R-:W-:Y:S01]  /*8110*/  IMAD.U32 R4, RZ, RZ, UR9 ;  /* 0x00000009ff047e24 */ /* 0x000fe2000f8e00ff */
[----:B------:R-:W-:Y:S01]  /*8120*/  LEA R8, P1, R9, R230, 0x5 ;  /* 0x000000e609087211 */ /* 0x000fe200078228ff */
[----:B------:R-:W-:Y:S02]  /*8130*/  IMAD.SHL.U32 R218, R219, 0x20, RZ ;  /* 0x00000020dbda7824 */ /* 0x000fe400078e00ff */
[----:B------:R-:W-:Y:S01]  /*8140*/  IMAD R220, R182, 0x2, R7 ;  /* 0x00000002b6dc7824 */ /* 0x000fe200078e0207 */
[----:B------:R-:W-:-:S02]  /*8150*/  LEA.HI.X R9, R5, R231, R4, 0x5, P1 ;  /* 0x000000e705097211 */ /* 0x000fc400008f2c04 */
[----:B------:R-:W-:Y:S01]  /*8160*/  LOP3.LUT R218, R218, 0x7c00, RZ, 0xc0, !PT ;  /* 0x00007c00dada7812 */ /* 0x000fe200078ec0ff */
[----:B------:R-:W-:Y:S01]  /*8170*/  VIADD R212, R220, UR5 ;  /* 0x00000005dcd47c36 */ /* 0x000fe20008000000 */
[----:B------:R-:W-:Y:S02]  /*8180*/  LOP3.LUT R7, R221, 0x8, RZ, 0xc0, !PT ;  /* 0x00000008dd077812 */ /* 0x000fe400078ec0ff */
[----:B------:R-:W-:Y:S01]  /*8190*/  LOP3.LUT R181, R218, 0x200, R181, 0xf8, !PT ;  /* 0x00000200dab57812 */ /* 0x000fe200078ef8b5 */
[--C-:B------:R-:W-:Y:S01]  /*81a0*/  IMAD.IADD R213, R209, 0x1, R212.reuse ;  /* 0x00000001d1d57824 */ /* 0x100fe200078e02d4 */
[----:B-1----:R-:W-:Y:S01]  /*81b0*/  ISETP.GE.AND P5, PT, R186, UR6, PT ;  /* 0x00000006ba007c0c */ /* 0x002fe2000bfa6270 */
[----:B------:R-:W-:Y:S01]  /*81c0*/  IMAD.IADD R212, R167, 0x1, R212 ;  /* 0x00000001a7d47824 */ /* 0x000fe200078e02d4 */
[----:B------:R-:W-:Y:S02]  /*81d0*/  ISETP.GE.AND P4, PT, R185, UR6, PT ;  /* 0x00000006b9007c0c */ /* 0x000fe4000bf86270 */
[----:B------:R-:W-:-:S02]  /*81e0*/  ISETP.GE.AND P3, PT, R184, UR6, PT ;  /* 0x00000006b8007c0c */ /* 0x000fc4000bf66270 */
[----:B------:R-:W-:Y:S01]  /*81f0*/  ISETP.GE.AND P2, PT, R183, UR6, PT ;  /* 0x00000006b7007c0c */ /* 0x000fe2000bf46270 */
[----:B------:R-:W-:Y:S01]  /*8200*/  USHF.L.U32 UR6, UR8, 0x5, URZ ;  /* 0x0000000508067899 */ /* 0x000fe200080006ff */
[----:B------:R-:W-:Y:S01]  /*8210*/  LOP3.LUT R7, R181, R180, R7, 0xf6, !PT ;  /* 0x000000b4b5077212 */ /* 0x000fe200078ef607 */
[----:B------:R-:W-:-:S03]  /*8220*/  USHF.L.U64.HI UR8, UR8, 0x5, UR9 ;  /* 0x0000000508087899 */ /* 0x000fc60008010209 */
[----:B------:R-:W-:Y:S01]  /*8230*/  LEA R222, R7, UR5, 0x1 ;  /* 0x0000000507de7c11 */ /* 0x000fe2000f8e08ff */
[----:B------:R-:W-:Y:S01]  /*8240*/  @!PT LDS RZ, [RZ] ;  /* 0x00000000fffff984 */ /* 0x000fe20000000800 */
[----:B------:R-:W-:Y:S01]  /*8250*/  @!PT LDS RZ, [RZ] ;  /* 0x00000000fffff984 */ /* 0x000fe20000000800 */
[----:B------:R-:W-:Y:S01]  /*8260*/  @!PT LDS RZ, [RZ] ;  /* 0x00000000fffff984 */ /* 0x000fe20000000800 */
[----:B------:R-:W-:Y:S01]  /*8270*/  @!P5 LDGSTS.E.BYPASS.LTC128B.128 [R166+0x10000], desc[UR22][R230.64] ;  /* 0x10000000e6a6dfae */ /* 0x000fe2000b981a16 */
[----:B------:R-:W-:-:S03]  /*8280*/  IADD3 R4, P1, PT, R8, UR6, RZ ;  /* 0x0000000608047c10 */ /* 0x000fc6000ff3e0ff */
[----:B------:R-:W-:Y:S01]  /*8290*/  @P5 STS.128 [R166+0x10000], RZ ;  /* 0x010000ffa6005388 */ /* 0x000fe20000000c00 */
[----:B------:R-:W-:Y:S01]  /*82a0*/  IADD3.X R5, PT, PT, R9, UR8, RZ, P1, !PT ;  /* 0x0000000809057c10 */ /* 0x000fe20008ffe4ff */
[--C-:B------:R-:W-:Y:S01]  /*82b0*/  IMAD.IADD R217, R209, 0x1, R222.reuse ;  /* 0x00000001d1d97824 */ /* 0x100fe200078e02de */
[----:B------:R-:W-:Y:S01]  /*82c0*/  IADD3 R10, P1, PT, R4, UR6, RZ ;  /* 0x00000006040a7c10 */ /* 0x000fe2000ff3e0ff */
[----:B------:R-:W-:Y:S01]  /*82d0*/  @!PT LDS RZ, [RZ] ;  /* 0x00000000fffff984 */ /* 0x000fe20000000800 */
[----:B------:R-:W-:Y:S01]  /*82e0*/  @!PT LDS RZ, [RZ] ;  /* 0x00000000fffff984 */ /* 0x000fe20000000800 */
[----:B------:R-:W-:Y:S01]  /*82f0*/  @!PT LDS RZ, [RZ] ;  /* 0x00000000fffff984 */ /* 0x000fe20000000800 */
[----:B------:R-:W-:Y:S01]  /*8300*/  @!P4 LDGSTS.E.BYPASS.LTC128B.128 [R166+0x12000], desc[UR22][R230.64+0x80] ;  /* 0x12000080e6a6cfae */ /* 0x000fe2000b981a16 */
[----:B------:R-:W-:Y:S02]  /*8310*/  IMAD.IADD R215, R167, 0x1, R222 ;  /* 0x00000001a7d77824 */ /* 0x000fe400078e02de */
[----:B------:R-:W-:Y:S01]  /*8320*/  IADD3.X R11, PT, PT, R5, UR8, RZ, P1, !PT ;  /* 0x00000008050b7c10 */ /* 0x000fe20008ffe4ff */
[----:B------:R-:W-:Y:S01]  /*8330*/  @P4 STS.128 [R166+0x12000], RZ ;  /* 0x012000ffa6004388 */ /* 0x000fe20000000c00 */
[C---:B------:R-:W-:Y:S01]  /*8340*/  IMAD.IADD R214, R209.reuse, 0x1, R215 ;  /* 0x00000001d1d67824 */ /* 0x040fe200078e02d7 */
[----:B------:R-:W-:Y:S01]  /*8350*/  UIADD3 UR8, UPT, UPT, UR20, -0x2, URZ ;  /* 0xfffffffe14087890 */ /* 0x000fe2000fffe0ff */
[----:B------:R-:W-:Y:S01]  /*8360*/  IMAD.IADD R167, R209, 0x1, R212 ;  /* 0x00000001d1a77824 */ /* 0x000fe200078e02d4 */
[----:B------:R-:W-:Y:S01]  /*8370*/  @!PT LDS RZ, [RZ] ;  /* 0x00000000fffff984 */ /* 0x000fe20000000800 */
[----:B------:R-:W-:Y:S01]  /*8380*/  @!PT LDS RZ, [RZ] ;  /* 0x00000000fffff984 */ /* 0x000fe20000000800 */
[----:B------:R-:W-:Y:S01]  /*8390*/  @!PT LDS RZ, [RZ] ;  /* 0x00000000fffff984 */ /* 0x000fe20000000800 */
[----:B------:R-:W-:Y:S02]  /*83a0*/  @!P3 LDGSTS.E.BYPASS.LTC128B.128 [R166+0x14000], desc[UR22][R230.64+0x100] ;  /* 0x14000100e6a6bfae */ /* 0x000fe4000b981a16 */
[----:B------:R-:W-:-:S02]  /*83b0*/  UISETP.GT.AND UP0, UPT, UR8, UR18, UPT ;  /* 0x000000120800728c */ /* 0x000fc4000bf04270 */
        /* <DEDUP_REMOVED lines=67> */
[----:B------:R-:W3:Y:S04]  /*87f0*/  LDSM.16.M88.4 R176, [R220+UR5+0x8000] ;  /* 0x00800005dcb0783b */ /* 0x000ee80008000200 */
[----:B------:R-:W4:Y:S04]  /*8800*/  LDSM.16.M88.4 R168, [R220+UR5+0x8800] ;  /* 0x00880005dca8783b */ /* 0x000f280008000200 */
[----:B------:R-:W5:Y:S04]  /*8810*/  LDSM.16.M88.4 R28, [R220+UR5+0x9000] ;  /* 0x00900005dc1c783b */ /* 0x000f680008000200 */
[----:B------:R-:W5:Y:S04]  /*8820*/  LDSM.16.M88.4 R20, [R220+UR5+0x9800] ;  /* 0x00980005dc14783b */ /* 0x000f680008000200 */
[----:B-1----:R-:W-:Y:S04]  /*8830*/  LDSM.16.M88.4 R4, [R217] ;  /* 0x00000000d904783b */ /* 0x002fe80000000200 */
[----:B------:R-:W1:Y:S04]  /*8840*/  LDSM.16.M88.4 R16, [R213+0x8000] ;  /* 0x00800000d510783b */ /* 0x000e680000000200 */
[----:B--2---:R-:W2:Y:S04]  /*8850*/  LDSM.16.M88.4 R8, [R213+0x8800] ;  /* 0x00880000d508783b */ /* 0x004ea80000000200 */
[----:B------:R-:W2:Y:S04]  /*8860*/  LDSM.16.M88.4 R204, [R213+0x9000] ;  /* 0x00900000d5cc783b */ /* 0x000ea80000000200 */
[----:B------:R-:W2:Y:S04]  /*8870*/  LDSM.16.M88.4 R188, [R213+0x9800] ;  /* 0x00980000d5bc783b */ /* 0x000ea80000000200 */
[----:B------:R-:W-:Y:S01]  /*8880*/  LDSM.16.M88.4 R180, [R215] ;  /* 0x00000000d7b4783b */ /* 0x000fe20000000200 */
[C---:B---3--:R-:W-:Y:S03]  /*8890*/  HMMA.16816.F32.BF16 R12, R196.reuse, R176, RZ ;  /* 0x000000b0c40c723c */ /* 0x048fe600000418ff */
[----:B------:R-:W-:Y:S04]  /*88a0*/  LDSM.16.M88.4 R200, [R212+0x8800] ;  /* 0x00880000d4c8783b */ /* 0x000fe80000000200 */
[----:B------:R-:W-:Y:S01]  /*88b0*/  LDSM.16.M88.4 R192, [R212+0x9000] ;  /* 0x00900000d4c0783b */ /* 0x000fe20000000200 */
[C---:B----4-:R-:W-:Y:S03]  /*88c0*/  HMMA.16816.F32.BF16 R172, R196.reuse, R168, RZ ;  /* 0x000000a8c4ac723c */ /* 0x050fe600000418ff */
[----:B------:R-:W-:Y:S04]  /*88d0*/  LDSM.16.M88.4 R184, [R212+0x9800] ;  /* 0x00980000d4b8783b */ /* 0x000fe80000000200 */
[----:B------:R-:W-:Y:S01]  /*88e0*/  LDSM.16.M88.4 R208, [R220+UR5+0xf800] ;  /* 0x00f80005dcd0783b */ /* 0x000fe20008000200 */
[C---:B-----5:R-:W-:Y:S03]  /*88f0*/  HMMA.16816.F32.BF16 R32, R196.reuse, R28, RZ ;  /* 0x0000001cc420723c */ /* 0x060fe600000418ff */
[----:B------:R-:W0:Y:S05]  /*8900*/  LDGDEPBAR ;  /* 0x00000000000079af */ /* 0x000e2a0000000000 */
[C---:B------:R-:W-:Y:S08]  /*8910*/  HMMA.16816.F32.BF16 R176, R196.reuse, R178, RZ ;  /* 0x000000b2c4b0723c */ /* 0x040ff000000418ff */
[C---:B------:R-:W-:Y:S08]  /*8920*/  HMMA.16816.F32.BF16 R168, R196.reuse, R170, RZ ;  /* 0x000000aac4a8723c */ /* 0x040ff000000418ff */
[C---:B------:R-:W-:Y:S08]  /*8930*/  HMMA.16816.F32.BF16 R28, R196.reuse, R30, RZ ;  /* 0x0000001ec41c723c */ /* 0x040ff000000418ff */
[C---:B------:R-:W-:Y:S08]  /*8940*/  HMMA.16816.F32.BF16 R24, R196.reuse, R20, RZ ;  /* 0x00000014c418723c */ /* 0x040ff000000418ff */
[----:B------:R-:W-:Y:S01]  /*8950*/  HMMA.16816.F32.BF16 R196, R196, R22, RZ ;  /* 0x00000016c4c4723c */ /* 0x000fe200000418ff */
[----:B------:R-:W3:Y:S07]  /*8960*/  LDSM.16.M88.4 R20, [R212+0x8000] ;  /* 0x00800000d414783b */ /* 0x000eee0000000200 */
[C---:B-1----:R-:W-:Y:S08]  /*8970*/  HMMA.16816.F32.BF16 R12, R4.reuse, R16, R12 ;  /* 0x00000010040c723c */ /* 0x042ff0000004180c */
[C---:B------:R-:W-:Y:S01]  /*8980*/  HMMA.16816.F32.BF16 R176, R4.reuse, R18, R176 ;  /* 0x0000001204b0723c */ /* 0x040fe200000418b0 */
[----:B------:R-:W-:Y:S07]  /*8990*/  LDSM.16.M88.4 R16, [R214] ;  /* 0x00000000d610783b */ /* 0x000fee0000000200 */
[C---:B--2---:R-:W-:Y:S08]  /*89a0*/  HMMA.16816.F32.BF16 R172, R4.reuse, R8, R172 ;  /* 0x0000000804ac723c */ /* 0x044ff000000418ac */
[C---:B------:R-:W-:Y:S01]  /*89b0*/  HMMA.16816.F32.BF16 R168, R4.reuse, R10, R168 ;  /* 0x0000000a04a8723c */ /* 0x040fe200000418a8 */
[----:B------:R-:W1:Y:S07]  /*89c0*/  LDSM.16.M88.4 R8, [R167+0x8000] ;  /* 0x00800000a708783b */ /* 0x000e6e0000000200 */
[C---:B------:R-:W-:Y:S08]  /*89d0*/  HMMA.16816.F32.BF16 R32, R4.reuse, R204, R32 ;  /* 0x000000cc0420723c */ /* 0x040ff00000041820 */
[C---:B------:R-:W-:Y:S01]  /*89e0*/  HMMA.16816.F32.BF16 R28, R4.reuse, R206, R28 ;  /* 0x000000ce041c723c */ /* 0x040fe2000004181c */
[----:B------:R-:W-:Y:S07]  /*89f0*/  LDSM.16.M88.4 R204, [R220+UR5+0xb800] ;  /* 0x00b80005dccc783b */ /* 0x000fee0008000200 */
[C---:B------:R-:W-:Y:S08]  /*8a00*/  HMMA.16816.F32.BF16 R24, R4.reuse, R188, R24 ;  /* 0x000000bc0418723c */ /* 0x040ff00000041818 */
[----:B------:R-:W-:Y:S01]  /*8a10*/  HMMA.16816.F32.BF16 R196, R4, R190, R196 ;  /* 0x000000be04c4723c */ /* 0x000fe200000418c4 */
[----:B------:R-:W2:Y:S04]  /*8a20*/  LDSM.16.M88.4 R4, [R167+0x8800] ;  /* 0x00880000a704783b */ /* 0x000ea80000000200 */
[----:B------:R-:W4:Y:S03]  /*8a30*/  LDSM.16.M88.4 R188, [R167+0x9000] ;  /* 0x00900000a7bc783b */ /* 0x000f260000000200 */
[C---:B---3--:R-:W-:Y:S08]  /*8a40*/  HMMA.16816.F32.BF16 R12, R180.reuse, R20, R12 ;  /* 0x00000014b40c723c */ /* 0x048ff0000004180c */
[C---:B------:R-:W-:Y:S01]  /*8a50*/  HMMA.16816.F32.BF16 R176, R180.reuse, R22, R176 ;  /* 0x00000016b4b0723c */ /* 0x040fe200000418b0 */
[----:B------:R-:W3:Y:S07]  /*8a60*/  LDSM.16.M88.4 R20, [R167+0x9800] ;  /* 0x00980000a714783b */ /* 0x000eee0000000200 */
        /* <DEDUP_REMOVED lines=9> */
[----:B------:R-:W5:Y:S03]  /*8b00*/  LDSM.16.M88.4 R180, [R220+UR5+0xa000] ;  /* 0x00a00005dcb4783b */ /* 0x000f660008000200 */
[C---:B-1----:R-:W-:Y:S08]  /*8b10*/  HMMA.16816.F32.BF16 R12, R16.reuse, R8, R12 ;  /* 0x00000008100c723c */ /* 0x042ff0000004180c */
[C---:B------:R-:W-:Y:S01]  /*8b20*/  HMMA.16816.F32.BF16 R176, R16.reuse, R10, R176 ;  /* 0x0000000a10b0723c */ /* 0x040fe200000418b0 */
[----:B------:R-:W1:Y:S07]  /*8b30*/  LDSM.16.M88.4 R8, [R220+UR5+0xa800] ;  /* 0x00a80005dc08783b */ /* 0x000e6e0008000200 */
[C---:B--2---:R-:W-:Y:S08]  /*8b40*/  HMMA.16816.F32.BF16 R172, R16.reuse, R4, R172 ;  /* 0x0000000410ac723c */ /* 0x044ff000000418ac */
[C---:B------:R-:W-:Y:S01]  /*8b50*/  HMMA.16816.F32.BF16 R168, R16.reuse, R6, R168 ;  /* 0x0000000610a8723c */ /* 0x040fe200000418a8 */
[----:B------:R-:W2:Y:S07]  /*8b60*/  LDSM.16.M88.4 R4, [R220+UR5+0xb000] ;  /* 0x00b00005dc04783b */ /* 0x000eae0008000200 */
[C---:B----4-:R-:W-:Y:S08]  /*8b70*/  HMMA.16816.F32.BF16 R32, R16.reuse, R188, R32 ;  /* 0x000000bc1020723c */ /* 0x050ff00000041820 */
[C---:B------:R-:W-:Y:S01]  /*8b80*/  HMMA.16816.F32.BF16 R28, R16.reuse, R190, R28 ;  /* 0x000000be101c723c */ /* 0x040fe2000004181c */
[----:B------:R-:W-:Y:S07]  /*8b90*/  LDSM.16.M88.4 R188, [R212+0xa800] ;  /* 0x00a80000d4bc783b */ /* 0x000fee0000000200 */
[C---:B---3--:R-:W-:Y:S08]  /*8ba0*/  HMMA.16816.F32.BF16 R24, R16.reuse, R20, R24 ;  /* 0x000000141018723c */ /* 0x048ff00000041818 */
[----:B------:R-:W-:Y:S01]  /*8bb0*/  HMMA.16816.F32.BF16 R196, R16, R22, R196 ;  /* 0x0000001610c4723c */ /* 0x000fe200000418c4 */
[----:B------:R-:W-:Y:S04]  /*8bc0*/  LDSM.16.M88.4 R16, [R217+0x2000] ;  /* 0x00200000d910783b */ /* 0x000fe80000000200 */
[----:B------:R-:W3:Y:S03]  /*8bd0*/  LDSM.16.M88.4 R20, [R213+0xa000] ;  /* 0x00a00000d514783b */ /* 0x000ee60000000200 */
[C---:B-----5:R-:W-:Y:S08]  /*8be0*/  HMMA.16816.F32.BF16 R12, R184.reuse, R180, R12 ;  /* 0x000000b4b80c723c */ /* 0x060ff0000004180c */
[C---:B------:R-:W-:Y:S01]  /*8bf0*/  HMMA.16816.F32.BF16 R176, R184.reuse, R182, R176 ;  /* 0x000000b6b8b0723c */ /* 0x040fe200000418b0 */
[----:B------:R-:W4:Y:S07]  /*8c00*/  LDSM.16.M88.4 R180, [R213+0xb800] ;  /* 0x00b80000d5b4783b */ /* 0x000f2e0000000200 */
[C---:B-1----:R-:W-:Y:S08]  /*8c10*/  HMMA.16816.F32.BF16 R172, R184.reuse, R8, R172 ;  /* 0x00000008b8ac723c */ /* 0x042ff000000418ac */
[C---:B------:R-:W-:Y:S01]  /*8c20*/  HMMA.16816.F32.BF16 R168, R184.reuse, R10, R168 ;  /* 0x0000000ab8a8723c */ /* 0x040fe200000418a8 */
[----:B------:R-:W-:Y:S07]  /*8c30*/  LDSM.16.M88.4 R8, [R215+0x2000] ;  /* 0x00200000d708783b */ /* 0x000fee0000000200 */
[C---:B--2---:R-:W-:Y:S08]  /*8c40*/  HMMA.16816.F32.BF16 R32, R184.reuse, R4, R32 ;  /* 0x00000004b820723c */ /* 0x044ff00000041820 */
[C---:B------:R-:W-:Y:S01]  /*8c50*/  HMMA.16816.F32.BF16 R28, R184.reuse, R6, R28 ;  /* 0x00000006b81c723c */ /* 0x040fe2000004181c */
[----:B------:R-:W1:Y:S07]  /*8c60*/  LDSM.16.M88.4 R4, [R212+0xa000] ;  /* 0x00a00000d404783b */ /* 0x000e6e0000000200 */
[C---:B------:R-:W-:Y:S08]  /*8c70*/  HMMA.16816.F32.BF16 R24, R184.reuse, R204, R24 ;  /* 0x000000ccb818723c */ /* 0x040ff00000041818 */
        /* <DEDUP_REMOVED lines=21> */
[----:B------:R-:W4:Y:S07]  /*8dd0*/  LDSM.16.M88.4 R188, [R167+0xb000] ;  /* 0x00b00000a7bc783b */ /* 0x000f2e0000000200 */
[C---:B--2---:R-:W-:Y:S08]  /*8de0*/  HMMA.16816.F32.BF16 R32, R8.reuse, R184, R32 ;  /* 0x000000b80820723c */ /* 0x044ff00000041820 */
[C---:B------:R-:W-:Y:S01]  /*8df0*/  HMMA.16816.F32.BF16 R28, R8.reuse, R186, R28 ;  /* 0x000000ba081c723c */ /* 0x040fe2000004181c */
[----:B------:R-:W2:Y:S07]  /*8e00*/  LDSM.16.M88.4 R184, [R167+0xb800] ;  /* 0x00b80000a7b8783b */ /* 0x000eae0000000200 */
[C---:B---3--:R-:W-:Y:S08]  /*8e10*/  HMMA.16816.F32.BF16 R24, R8.reuse, R20, R24 ;  /* 0x000000140818723c */ /* 0x048ff00000041818 */
[----:B------:R-:W-:Y:S01]  /*8e20*/  HMMA.16816.F32.BF16 R196, R8, R22, R196 ;  /* 0x0000001608c4723c */ /* 0x000fe200000418c4 */
[----:B------:R-:W-:Y:S04]  /*8e30*/  LDSM.16.M88.4 R8, [R222+0x4000] ;  /* 0x00400000de08783b */ /* 0x000fe80000000200 */
[----:B------:R-:W3:Y:S03]  /*8e40*/  LDSM.16.M88.4 R20, [R220+UR5+0xc000] ;  /* 0x00c00005dc14783b */ /* 0x000ee60008000200 */
[C---:B-1----:R-:W-:Y:S08]  /*8e50*/  HMMA.16816.F32.BF16 R12, R180.reuse, R4, R12 ;  /* 0x00000004b40c723c */ /* 0x042ff0000004180c */
[C---:B------:R-:W-:Y:S01]  /*8e60*/  HMMA.16816.F32.BF16 R176, R180.reuse, R6, R176 ;  /* 0x00000006b4b0723c */ /* 0x040fe200000418b0 */
[----:B------:R-:W1:Y:S07]  /*8e70*/  LDSM.16.M88.4 R4, [R220+UR5+0xc800] ;  /* 0x00c80005dc04783b */ /* 0x000e6e0008000200 */
[C---:B------:R-:W-:Y:S08]  /*8e80*/  HMMA.16816.F32.BF16 R172, R180.reuse, R16, R172 ;  /* 0x00000010b4ac723c */ /* 0x040ff000000418ac */
[C---:B------:R-:W-:Y:S01]  /*8e90*/  HMMA.16816.F32.BF16 R168, R180.reuse, R18, R168 ;  /* 0x00000012b4a8723c */ /* 0x040fe200000418a8 */
[----:B------:R-:W5:Y:S07]  /*8ea0*/  LDSM.16.M88.4 R16, [R220+UR5+0xd000] ;  /* 0x00d00005dc10783b */ /* 0x000f6e0008000200 */
[C---:B----4-:R-:W-:Y:S08]  /*8eb0*/  HMMA.16816.F32.BF16 R32, R180.reuse, R188, R32 ;  /* 0x000000bcb420723c */ /* 0x050ff00000041820 */
[C---:B------:R-:W-:Y:S01]  /*8ec0*/  HMMA.16816.F32.BF16 R28, R180.reuse, R190, R28 ;  /* 0x000000beb41c723c */ /* 0x040fe2000004181c */
[----:B------:R-:W-:Y:S07]  /*8ed0*/  LDSM.16.M88.4 R188, [R213+0xd800] ;  /* 0x00d80000d5bc783b */ /* 0x000fee0000000200 */
[C---:B--2---:R-:W-:Y:S08]  /*8ee0*/  HMMA.16816.F32.BF16 R24, R180.reuse, R184, R24 ;  /* 0x000000b8b418723c */ /* 0x044ff00000041818 */
[----:B------:R-:W-:Y:S01]  /*8ef0*/  HMMA.16816.F32.BF16 R196, R180, R186, R196 ;  /* 0x000000bab4c4723c */ /* 0x000fe200000418c4 */
[----:B------:R-:W2:Y:S04]  /*8f00*/  LDSM.16.M88.4 R184, [R217+0x4000] ;  /* 0x00400000d9b8783b */ /* 0x000ea80000000200 */
[----:B------:R-:W-:Y:S03]  /*8f10*/  LDSM.16.M88.4 R180, [R212+0xc000] ;  /* 0x00c00000d4b4783b */ /* 0x000fe60000000200 */
[C---:B---3--:R-:W-:Y:S08]  /*8f20*/  HMMA.16816.F32.BF16 R12, R8.reuse, R20, R12 ;  /* 0x00000014080c723c */ /* 0x048ff0000004180c */
[C---:B------:R-:W-:Y:S01]  /*8f30*/  HMMA.16816.F32.BF16 R176, R8.reuse, R22, R176 ;  /* 0x0000001608b0723c */ /* 0x040fe200000418b0 */
[----:B------:R-:W3:Y:S07]  /*8f40*/  LDSM.16.M88.4 R20, [R213+0xd000] ;  /* 0x00d00000d514783b */ /* 0x000eee0000000200 */
[C---:B-1----:R-:W-:Y:S08]  /*8f50*/  HMMA.16816.F32.BF16 R172, R8.reuse, R4, R172 ;  /* 0x0000000408ac723c */ /* 0x042ff000000418ac */
[C---:B------:R-:W-:Y:S01]  /*8f60*/  HMMA.16816.F32.BF16 R168, R8.reuse, R6, R168 ;  /* 0x0000000608a8723c */ /* 0x040fe200000418a8 */
[----:B------:R-:W1:Y:S07]  /*8f70*/  LDSM.16.M88.4 R4, [R215+0x4000] ;  /* 0x00400000d704783b */ /* 0x000e6e0000000200 */
[C---:B-----5:R-:W-:Y:S08]  /*8f80*/  HMMA.16816.F32.BF16 R32, R8.reuse, R16, R32 ;  /* 0x000000100820723c */ /* 0x060ff00000041820 */
[C---:B------:R-:W-:Y:S01]  /*8f90*/  HMMA.16816.F32.BF16 R28, R8.reuse, R18, R28 ;  /* 0x00000012081c723c */ /* 0x040fe2000004181c */
[----:B------:R-:W4:Y:S07]  /*8fa0*/  LDSM.16.M88.4 R16, [R212+0xc800] ;  /* 0x00c80000d410783b */ /* 0x000f2e0000000200 */
        /* <DEDUP_REMOVED lines=9> */
[----:B------:R-:W-:Y:S07]  /*9040*/  LDSM.16.M88.4 R192, [R167+0xc000] ;  /* 0x00c00000a7c0783b */ /* 0x000fee0000000200 */
[C---:B---3--:R-:W-:Y:S08]  /*9050*/  HMMA.16816.F32.BF16 R32, R184.reuse, R20, R32 ;  /* 0x00000014b820723c */ /* 0x048ff00000041820 */
[C---:B------:R-:W-:Y:S01]  /*9060*/  HMMA.16816.F32.BF16 R28, R184.reuse, R22, R28 ;  /* 0x00000016b81c723c */ /* 0x040fe2000004181c */
[----:B------:R-:W2:Y:S07]  /*9070*/  LDSM.16.M88.4 R20, [R214+0x4000] ;  /* 0x00400000d614783b */ /* 0x000eae0000000200 */
[C---:B------:R-:W-:Y:S08]  /*9080*/  HMMA.16816.F32.BF16 R24, R184.reuse, R188, R24 ;  /* 0x000000bcb818723c */ /* 0x040ff00000041818 */
[----:B------:R-:W-:Y:S01]  /*9090*/  HMMA.16816.F32.BF16 R196, R184, R190, R196 ;  /* 0x000000beb8c4723c */ /* 0x000fe200000418c4 */
[----:B------:R-:W3:Y:S04]  /*90a0*/  LDSM.16.M88.4 R188, [R167+0xc800] ;  /* 0x00c80000a7bc783b */ /* 0x000ee80000000200 */
[----:B------:R-:W3:Y:S03]  /*90b0*/  LDSM.16.M88.4 R184, [R167+0xd000] ;  /* 0x00d00000a7b8783b */ /* 0x000ee60000000200 */
[C---:B-1----:R-:W-:Y:S08]  /*90c0*/  HMMA.16816.F32.BF16 R12, R4.reuse, R180, R12 ;  /* 0x000000b4040c723c */ /* 0x042ff0000004180c */
[C---:B------:R-:W-:Y:S01]  /*90d0*/  HMMA.16816.F32.BF16 R176, R4.reuse, R182, R176 ;  /* 0x000000b604b0723c */ /* 0x040fe200000418b0 */
[----:B------:R-:W1:Y:S07]  /*90e0*/  LDSM.16.M88.4 R180, [R167+0xd800] ;  /* 0x00d80000a7b4783b */ /* 0x000e6e0000000200 */
[C---:B----4-:R-:W-:Y:S08]  /*90f0*/  HMMA.16816.F32.BF16 R172, R4.reuse, R16, R172 ;  /* 0x0000001004ac723c */ /* 0x050ff000000418ac */
[C---:B------:R-:W-:Y:S01]  /*9100*/  HMMA.16816.F32.BF16 R168, R4.reuse, R18, R168 ;  /* 0x0000001204a8723c */ /* 0x040fe200000418a8 */
[----:B------:R-:W4:Y:S07]  /*9110*/  LDSM.16.M88.4 R16, [R220+UR5+0xe000] ;  /* 0x00e00005dc10783b */ /* 0x000f2e0008000200 */
[C---:B-----5:R-:W-:Y:S08]  /*9120*/  HMMA.16816.F32.BF16 R32, R4.reuse, R8, R32 ;  /* 0x000000080420723c */ /* 0x060ff00000041820 */
[C---:B------:R-:W-:Y:S01]  /*9130*/  HMMA.16816.F32.BF16 R28, R4.reuse, R10, R28 ;  /* 0x0000000a041c723c */ /* 0x040fe2000004181c */
[----:B------:R-:W5:Y:S07]  /*9140*/  LDSM.16.M88.4 R8, [R220+UR5+0xe800] ;  /* 0x00e80005dc08783b */ /* 0x000f6e0008000200 */
[C---:B------:R-:W-:Y:S08]  /*9150*/  HMMA.16816.F32.BF16 R24, R4.reuse, R204, R24 ;  /* 0x000000cc0418723c */ /* 0x040ff00000041818 */
[----:B------:R-:W-:Y:S01]  /*9160*/  HMMA.16816.F32.BF16 R196, R4, R206, R196 ;  /* 0x000000ce04c4723c */ /* 0x000fe200000418c4 */
[----:B------:R-:W5:Y:S04]  /*9170*/  LDSM.16.M88.4 R4, [R220+UR5+0xf000] ;  /* 0x00f00005dc04783b */ /* 0x000f680008000200 */
[----:B------:R-:W-:Y:S03]  /*9180*/  LDSM.16.M88.4 R204, [R213+0xe000] ;  /* 0x00e00000d5cc783b */ /* 0x000fe60000000200 */
[C---:B--2---:R-:W-:Y:S08]  /*9190*/  HMMA.16816.F32.BF16 R12, R20.reuse, R192, R12 ;  /* 0x000000c0140c723c */ /* 0x044ff0000004180c */
[C---:B------:R-:W-:Y:S01]  /*91a0*/  HMMA.16816.F32.BF16 R176, R20.reuse, R194, R176 ;  /* 0x000000c214b0723c */ /* 0x040fe200000418b0 */
[----:B------:R-:W2:Y:S07]  /*91b0*/  LDSM.16.M88.4 R192, [R217+0x6000] ;  /* 0x00600000d9c0783b */ /* 0x000eae0000000200 */
[C---:B---3--:R-:W-:Y:S08]  /*91c0*/  HMMA.16816.F32.BF16 R172, R20.reuse, R188, R172 ;  /* 0x000000bc14ac723c */ /* 0x048ff000000418ac */
[C---:B------:R-:W-:Y:S01]  /*91d0*/  HMMA.16816.F32.BF16 R168, R20.reuse, R190, R168 ;  /* 0x000000be14a8723c */ /* 0x040fe200000418a8 */
[----:B------:R-:W-:Y:S07]  /*91e0*/  LDSM.16.M88.4 R188, [R213+0xe800] ;  /* 0x00e80000d5bc783b */ /* 0x000fee0000000200 */
[C---:B------:R-:W-:Y:S08]  /*91f0*/  HMMA.16816.F32.BF16 R32, R20.reuse, R184, R32 ;  /* 0x000000b81420723c */ /* 0x040ff00000041820 */
[C---:B------:R-:W-:Y:S01]  /*9200*/  HMMA.16816.F32.BF16 R28, R20.reuse, R186, R28 ;  /* 0x000000ba141c723c */ /* 0x040fe2000004181c */
[----:B------:R-:W-:Y:S07]  /*9210*/  LDSM.16.M88.4 R184, [R213+0xf000] ;  /* 0x00f00000d5b8783b */ /* 0x000fee0000000200 */
[C---:B-1----:R-:W-:Y:S08]  /*9220*/  HMMA.16816.F32.BF16 R24, R20.reuse, R180, R24 ;  /* 0x000000b41418723c */ /* 0x042ff00000041818 */
[----:B------:R-:W-:Y:S01]  /*9230*/  HMMA.16816.F32.BF16 R196, R20, R182, R196 ;  /* 0x000000b614c4723c */ /* 0x000fe200000418c4 */
[----:B------:R-:W-:Y:S04]  /*9240*/  LDSM.16.M88.4 R20, [R215+0x6000] ;  /* 0x00600000d714783b */ /* 0x000fe80000000200 */
[----:B------:R-:W-:Y:S03]  /*9250*/  LDSM.16.M88.4 R180, [R213+0xf800] ;  /* 0x00f80000d5b4783b */ /* 0x000fe60000000200 */
[C---:B----4-:R-:W-:Y:S08]  /*9260*/  HMMA.16816.F32.BF16 R12, R200.reuse, R16, R12 ;  /* 0x00000010c80c723c */ /* 0x050ff0000004180c */
[C---:B------:R-:W-:Y:S01]  /*9270*/  HMMA.16816.F32.BF16 R176, R200.reuse, R18, R176 ;  /* 0x00000012c8b0723c */ /* 0x040fe200000418b0 */
[----:B------:R-:W1:Y:S07]  /*9280*/  LDSM.16.M88.4 R16, [R212+0xe000] ;  /* 0x00e00000d410783b */ /* 0x000e6e0000000200 */
[C---:B-----5:R-:W-:Y:S08]  /*9290*/  HMMA.16816.F32.BF16 R172, R200.reuse, R8, R172 ;  /* 0x00000008c8ac723c */ /* 0x060ff000000418ac */
[C---:B------:R-:W-:Y:S01]  /*92a0*/  HMMA.16816.F32.BF16 R168, R200.reuse, R10, R168 ;  /* 0x0000000ac8a8723c */ /* 0x040fe200000418a8 */
[----:B------:R-:W-:Y:S07]  /*92b0*/  LDSM.16.M88.4 R8, [R214+0x6000] ;  /* 0x00600000d608783b */ /* 0x000fee0000000200 */
[C---:B------:R-:W-:Y:S08]  /*92c0*/  HMMA.16816.F32.BF16 R32, R200.reuse, R4, R32 ;  /* 0x00000004c820723c */ /* 0x040ff00000041820 */
[----:B------:R-:W-:Y:S01]  /*92d0*/  HMMA.16816.F32.BF16 R28, R200, R6, R28 ;  /* 0x00000006c81c723c */ /* 0x000fe2000004181c */
[----:B------:R-:W3:Y:S07]  /*92e0*/  LDSM.16.M88.4 R4, [R167+0xe000] ;  /* 0x00e00000a704783b */ /* 0x000eee0000000200 */
[----:B--2---:R-:W-:Y:S08]  /*92f0*/  HMMA.16816.F32.BF16 R12, R192, R204, R12 ;  /* 0x000000ccc00c723c */ /* 0x004ff0000004180c */
[C---:B------:R-:W-:Y:S08]  /*9300*/  HMMA.16816.F32.BF16 R24, R200.reuse, R208, R24 ;  /* 0x000000d0c818723c */ /* 0x040ff00000041818 */
[----:B------:R-:W-:Y:S01]  /*9310*/  HMMA.16816.F32.BF16 R200, R200, R210, R196 ;  /* 0x000000d2c8c8723c */ /* 0x000fe200000418c4 */
[----:B------:R-:W2:Y:S07]  /*9320*/  LDSM.16.M88.4 R196, [R212+0xe800] ;  /* 0x00e80000d4c4783b */ /* 0x000eae0000000200 */
[----:B------:R-:W-:Y:S08]  /*9330*/  HMMA.16816.F32.BF16 R176, R192, R206, R176 ;  /* 0x000000cec0b0723c */ /* 0x000ff000000418b0 */
[----:B-1----:R-:W-:Y:S08]  /*9340*/  HMMA.16816.F32.BF16 R12, R20, R16, R12 ;  /* 0x00000010140c723c */ /* 0x002ff0000004180c */
[----:B------:R-:W-:Y:S08]  /*9350*/  HMMA.16816.F32.BF16 R172, R192, R188, R172 ;  /* 0x000000bcc0ac723c */ /* 0x000ff000000418ac */
[----:B------:R-:W-:Y:S01]  /*9360*/  HMMA.16816.F32.BF16 R176, R20, R18, R176 ;  /* 0x0000001214b0723c */ /* 0x000fe200000418b0 */
[----:B------:R-:W1:Y:S07]  /*9370*/  LDSM.16.M88.4 R16, [R167+0xe800] ;  /* 0x00e80000a710783b */ /* 0x000e6e0000000200 */
[----:B---3--:R-:W-:Y:S01]  /*9380*/  HMMA.16816.F32.BF16 R12, R8, R4, R12 ;  /* 0x00000004080c723c */ /* 0x008fe2000004180c */
[----:B------:R-:W-:-:S05]  /*9390*/  IMAD.SHL.U32 R4, R219, 0x2, RZ ;  /* 0x00000002db047824 */ /* 0x000fca00078e00ff */
[----:B------:R-:W-:Y:S02]  /*93a0*/  LOP3.LUT R4, R4, 0x6, RZ, 0xc0, !PT ;  /* 0x0000000604047812 */ /* 0x000fe400078ec0ff */
[----:B------:R-:W-:Y:S01]  /*93b0*/  HMMA.16816.F32.BF16 R24, R192, R180, R24 ;  /* 0x000000b4c018723c */ /* 0x000fe20000041818 */
[----:B------:R-:W-:-:S04]  /*93c0*/  IMAD.U32 R181, RZ, RZ, UR20 ;  /* 0x00000014ffb57e24 */ /* 0x000fc8000f8e00ff */
[----:B------:R-:W-:-:S03]  /*93d0*/  IMAD R181, R181, 0x40, R4 ;  /* 0x00000040b5b57824 */ /* 0x000fc600078e0204 */
[----:B--2---:R-:W-:Y:S01]  /*93e0*/  HMMA.16816.F32.BF16 R172, R20, R196, R172 ;  /* 0x000000c414ac723c */ /* 0x004fe200000418ac */
[----:B------:R-:W-:-:S05]  /*93f0*/  VIADD R5, R181, 0xffffff80 ;  /* 0xffffff80b5057836 */ /* 0x000fca0000000000 */
[C---:B------:R-:W-:Y:S02]  /*9400*/  ISETP.GE.AND P1, PT, R5.reuse, R2, PT ;  /* 0x000000020500720c */ /* 0x040fe40003f26270 */
[----:B------:R-:W-:Y:S02]  /*9410*/  HMMA.16816.F32.BF16 R168, R192, R190, R168 ;  /* 0x000000bec0a8723c */ /* 0x000fe400000418a8 */
[----:B------:R-:W-:Y:S02]  /*9420*/  FSEL R180, R12, -INF , !P1 ;  /* 0xff8000000cb47808 */ /* 0x000fe40004800000 */
[----:B------:R-:W-:Y:S01]  /*9430*/  ISETP.GE.AND P1, PT, R5, R0, PT ;  /* 0x000000000500720c */ /* 0x000fe20003f26270 */
[----:B------:R-:W-:-:S03]  /*9440*/  VIADD R5, R181, 0xffffff81 ;  /* 0xffffff81b5057836 */ /* 0x000fc60000000000 */
[----:B------:R-:W-:Y:S01]  /*9450*/  HMMA.16816.F32.BF16 R176, R8, R6, R176 ;  /* 0x0000000608b0723c */ /* 0x000fe200000418b0 */
[----:B------:R-:W-:Y:S02]  /*9460*/  FSEL R191, R14, -INF , !P1 ;  /* 0xff8000000ebf7808 */ /* 0x000fe40004800000 */
[----:B------:R-:W-:-:S04]  /*9470*/  ISETP.GE.AND P1, PT, R5, R2, PT ;  /* 0x000000020500720c */ /* 0x000fc80003f26270 */
[----:B------:R-:W-:Y:S01]  /*9480*/  FSEL R188, R13, -INF , !P1 ;  /* 0xff8000000dbc7808 */ /* 0x000fe20004800000 */
[C---:B------:R-:W-:Y:S01]  /*9490*/  HMMA.16816.F32.BF16 R32, R192.reuse, R184, R32 ;  /* 0x000000b8c020723c */ /* 0x040fe20000041820 */
[----:B------:R-:W-:Y:S01]  /*94a0*/  ISETP.GE.AND P1, PT, R5, R0, PT ;  /* 0x000000000500720c */ /* 0x000fe20003f26270 */
[----:B------:R-:W-:Y:S01]  /*94b0*/  VIADD R13, R181, 0xffffff88 ;  /* 0xffffff88b50d7836 */ /* 0x000fe20000000000 */
[----:B------:R-:W-:Y:S05]  /*94c0*/  LDSM.16.M88.4 R4, [R167+0xf000] ;  /* 0x00f00000a704783b */ /* 0x000fea0000000200 */
[----:B------:R-:W-:Y:S01]  /*94d0*/  HMMA.16816.F32.BF16 R28, R192, R186, R28 ;  /* 0x000000bac01c723c */ /* 0x000fe2000004181c */
[----:B------:R-:W2:Y:S04]  /*94e0*/  LDSM.16.M88.4 R184, [R212+0xf000] ;  /* 0x00f00000d4b8783b */ /* 0x000ea80000000200 */
[----:B------:R-:W3:Y:S03]  /*94f0*/  LDSM.16.M88.4 R212, [R212+0xf800] ;  /* 0x00f80000d4d4783b */ /* 0x000ee60000000200 */
[----:B-1----:R-:W-:Y:S01]  /*9500*/  HMMA.16816.F32.BF16 R172, R8, R16, R172 ;  /* 0x0000001008ac723c */ /* 0x002fe200000418ac */
[----:B------:R-:W-:-:S02]  /*9510*/  FSEL R17, R15, -INF , !P1 ;  /* 0xff8000000f117808 */ /* 0x000fc40004800000 */
[----:B------:R-:W-:-:S04]  /*9520*/  ISETP.GE.AND P1, PT, R13, R2, PT ;  /* 0x000000020d00720c */ /* 0x000fc80003f26270 */
[----:B------:R-:W-:Y:S01]  /*9530*/  FSEL R16, R176, -INF , !P1 ;  /* 0xff800000b0107808 */ /* 0x000fe20004800000 */
[----:B------:R-:W-:Y:S01]  /*9540*/  HMMA.16816.F32.BF16 R168, R20, R198, R168 ;  /* 0x000000c614a8723c */ /* 0x000fe200000418a8 */
[----:B------:R-:W-:Y:S01]  /*9550*/  ISETP.GE.AND P1, PT, R13, R0, PT ;  /* 0x000000000d00720c */ /* 0x000fe20003f26270 */
[----:B------:R-:W-:-:S03]  /*9560*/  VIADD R13, R181, 0xffffff89 ;  /* 0xffffff89b50d7836 */ /* 0x000fc60000000000 */
[----:B------:R-:W-:Y:S02]  /*9570*/  FSEL R197, R178, -INF , !P1 ;  /* 0xff800000b2c57808 */ /* 0x000fe40004800000 */
[----:B------:R-:W-:Y:S01]  /*9580*/  ISETP.GE.AND P1, PT, R13, R2, PT ;  /* 0x000000020d00720c */ /* 0x000fe20003f26270 */
[----:B------:R-:W-:Y:S03]  /*9590*/  HMMA.16816.F32.BF16 R200, R192, R182, R200 ;  /* 0x000000b6c0c8723c */ /* 0x000fe600000418c8 */
[----:B------:R-:W-:Y:S02]  /*95a0*/  FSEL R190, R177, -INF , !P1 ;  /* 0xff800000b1be7808 */ /* 0x000fe40004800000 */
[----:B------:R-:W-:Y:S01]  /*95b0*/  ISETP.GE.AND P1, PT, R13, R0, PT ;  /* 0x000000000d00720c */ /* 0x000fe20003f26270 */
[----:B------:R-:W-:-:S06]  /*95c0*/  VIADD R13, R181, 0xffffff90 ;  /* 0xffffff90b50d7836 */ /* 0x000fcc0000000000 */
[----:B------:R-:W-:Y:S01]  /*95d0*/  HMMA.16816.F32.BF16 R168, R8, R18, R168 ;  /* 0x0000001208a8723c */ /* 0x000fe200000418a8 */
[----:B------:R-:W-:Y:S02]  /*95e0*/  FSEL R19, R179, -INF , !P1 ;  /* 0xff800000b3137808 */ /* 0x000fe40004800000 */
[----:B------:R-:W-:-:S04]  /*95f0*/  ISETP.GE.AND P1, PT, R13, R2, PT ;  /* 0x000000020d00720c */ /* 0x000fc80003f26270 */
[----:B------:R-:W-:Y:S01]  /*9600*/  FSEL R172, R172, -INF , !P1 ;  /* 0xff800000acac7808 */ /* 0x000fe20004800000 */
[----:B--2---:R-:W-:Y:S01]  /*9610*/  HMMA.16816.F32.BF16 R32, R20, R184, R32 ;  /* 0x000000b81420723c */ /* 0x004fe20000041820 */
[----:B------:R-:W-:Y:S01]  /*9620*/  ISETP.GE.AND P1, PT, R13, R0, PT ;  /* 0x000000000d00720c */ /* 0x000fe20003f26270 */
[----:B------:R-:W-:-:S03]  /*9630*/  VIADD R13, R181, 0xffffff91 ;  /* 0xffffff91b50d7836 */ /* 0x000fc60000000000 */
[----:B------:R-:W-:Y:S02]  /*9640*/  FSEL R179, R174, -INF , !P1 ;  /* 0xff800000aeb37808 */ /* 0x000fe40004800000 */
[----:B------:R-:W-:Y:S01]  /*9650*/  ISETP.GE.AND P1, PT, R13, R2, PT ;  /* 0x000000020d00720c */ /* 0x000fe20003f26270 */
[C---:B------:R-:W-:Y:S03]  /*9660*/  HMMA.16816.F32.BF16 R28, R20.reuse, R186, R28 ;  /* 0x000000ba141c723c */ /* 0x040fe6000004181c */
[----:B------:R-:W-:Y:S01]  /*9670*/  FSEL R174, R173, -INF , !P1 ;  /* 0xff800000adae7808 */ /* 0x000fe20004800000 */
[----:B------:R-:W-:Y:S01]  /*9680*/  VIADD R173, R181, 0xffffff98 ;  /* 0xffffff98b5ad7836 */ /* 0x000fe20000000000 */
[----:B------:R-:W-:Y:S02]  /*9690*/  ISETP.GE.AND P1, PT, R13, R0, PT ;  /* 0x000000000d00720c */ /* 0x000fe40003f26270 */
[----:B------:R-:W1:Y:S01]  /*96a0*/  LDSM.16.M88.4 R12, [R167+0xf800] ;  /* 0x00f80000a70c783b */ /* 0x000e620000000200 */
[----:B---3--:R-:W-:Y:S01]  /*96b0*/  HMMA.16816.F32.BF16 R24, R20, R212, R24 ;  /* 0x000000d41418723c */ /* 0x008fe20000041818 */
[----:B------:R-:W-:Y:S01]  /*96c0*/  FSEL R175, R175, -INF , !P1 ;  /* 0xff800000afaf7808 */ /* 0x000fe20004800000 */
[----:B------:R-:W-:-:S04]  /*96d0*/  DEPBAR.LE SB0, 0x0 ;  /* 0x000080000000791a */ /* 0x000fc80000000000 */
[----:B------:R-:W-:Y:S01]  /*96e0*/  BAR.SYNC.DEFER_BLOCKING 0x0 ;  /* 0x0000000000007b1d */ /* 0x000fe20000010000 */
[----:B------:R-:W-:Y:S01]  /*96f0*/  ISETP.GE.AND P1, PT, R173, R2, PT ;  /* 0x00000002ad00720c */ /* 0x000fe20003f26270 */
[----:B------:R-:W-:Y:S01]  /*9700*/  HMMA.16816.F32.BF16 R32, R8, R4, R32 ;  /* 0x000000040820723c */ /* 0x000fe20000041820 */
[----:B------:R-:W-:Y:S02]  /*9710*/  VIADD R5, R181, 0xffffff99 ;  /* 0xffffff99b5057836 */ /* 0x000fe40000000000 */
[----:B------:R-:W-:Y:S02]  /*9720*/  FSEL R168, R168, -INF , !P1 ;  /* 0xff800000a8a87808 */ /* 0x000fe40004800000 */
[----:B------:R-:W-:-:S03]  /*9730*/  ISETP.GE.AND P1, PT, R173, R0, PT ;  /* 0x00000000ad00720c */ /* 0x000fc60003f26270 */
[----:B------:R-:W-:Y:S01]  /*9740*/  HMMA.16816.F32.BF16 R28, R8, R6, R28 ;  /* 0x00000006081c723c */ /* 0x000fe2000004181c */
        /* <DEDUP_REMOVED lines=10> */
[----:B------:R-:W-:Y:S01]  /*97f0*/  VIADD R5, R181, 0xffffffa1 ;  /* 0xffffffa1b5057836 */ /* 0x000fe20000000000 */
[----:B-1----:R-:W-:Y:S02]  /*9800*/  HMMA.16816.F32.BF16 R24, R8, R12, R24 ;  /* 0x0000000c0818723c */ /* 0x002fe40000041818 */
        /* <DEDUP_REMOVED lines=35> */
[----:B------:R-:W-:Y:S01]  /*9a40*/  FSEL R193, R203, -INF , !P1 ;  /* 0xff800000cbc17808 */ /* 0x000fe20004800000 */
[----:B------:R-:W-:Y:S08]  /*9a50*/  BRA.U !UP0, `(.L_x_1224) ;  /* 0x0000000908a47547 */ /* 0x000ff0000b800000 */
[----:B------:R-:W-:Y:S05]  /*9a60*/  BRA.U !UP1, `(.L_x_1225) ;  /* 0x0000000509007547 */ /* 0x000fea000b800000 */
[----:B------:R-:W1:Y:S01]  /*9a70*/  LDC R5, c[0x0][0x4f0] ;  /* 0x00013c00ff057b82 */ /* 0x000e620000000800 */
[----:B------:R-:W-:Y:S02]  /*9a80*/  USHF.L.U32 UR6, UR8, 0x6, URZ ;  /* 0x0000000608067899 */ /* 0x000fe400080006ff */
[----:B------:R-:W-:-:S04]  /*9a90*/  UIADD3 UR4, UPT, UPT, UR4, -0x80, URZ ;  /* 0xffffff8004047890 */ /* 0x000fc8000fffe0ff */
        /* <DEDUP_REMOVED lines=12> */
[----:B------:R-:W-:-:S04]  /*9b60*/  IMAD.MOV R7, RZ, RZ, -R6 ;  /* 0x000000ffff077224 */ /* 0x000fc800078e0a06 */
[----:B------:R-:W-:Y:S01]  /*9b70*/  IMAD R7, R4, R7, R0 ;  /* 0x0000000704077224 */ /* 0x000fe200078e0200 */
[----:B------:R-:W-:-:S04]  /*9b80*/  MOV R0, UR4 ;  /* 0x0000000400007c02 */ /* 0x000fc80008000f00 */
[----:B------:R-:W-:Y:S02]  /*9b90*/  ISETP.GT.U32.AND P1, PT, R4, R7, PT ;  /* 0x000000070400720c */ /* 0x000fe40003f24070 */
[----:B------:R-:W-:-:S05]  /*9ba0*/  IABS R0, R0 ;  /* 0x0000000000007213 */ /* 0x000fca0000000000 */
[----:B------:R-:W-:-:S06]  /*9bb0*/  IMAD.HI.U32 R2, R2, R0, RZ ;  /* 0x0000000002027227 */ /* 0x000fcc00078e00ff */
[----:B------:R-:W-:Y:S01]  /*9bc0*/  @!P1 IADD3 R7, PT, PT, R7, -R4, RZ ;  /* 0x8000000407079210 */ /* 0x000fe20007ffe0ff */
[----:B------:R-:W-:-:S03]  /*9bd0*/  @!P1 VIADD R6, R6, 0x1 ;  /* 0x0000000106069836 */ /* 0x000fc60000000000 */
[----:B------:R-:W-:Y:S01]  /*9be0*/  ISETP.GE.U32.AND P1, PT, R7, R4, PT ;  /* 0x000000040700720c */ /* 0x000fe20003f26070 */
[----:B------:R-:W-:-:S04]  /*9bf0*/  IMAD.MOV R7, RZ, RZ, -R2 ;  /* 0x000000ffff077224 */ /* 0x000fc800078e0a02 */
[----:B------:R-:W-:Y:S01]  /*9c00*/  IMAD R7, R4, R7, R0 ;  /* 0x0000000704077224 */ /* 0x000fe200078e0200 */
[----:B------:R-:W-:Y:S01]  /*9c10*/  LOP3.LUT R0, R5, UR6, RZ, 0x3c, !PT ;  /* 0x0000000605007c12 */ /* 0x000fe2000f8e3cff */
[----:B------:R-:W1:Y:S06]  /*9c20*/  LDCU.64 UR6, c[0x0][0x3a0] ;  /* 0x00007400ff0677ac */ /* 0x000e6c0008000a00 */
[----:B------:R-:W-:Y:S02]  /*9c30*/  @P1 IADD3 R6, PT, PT, R6, 0x1, RZ ;  /* 0x0000000106061810 */ /* 0x000fe40007ffe0ff */
[----:B------:R-:W-:-:S13]  /*9c40*/  ISETP.GT.U32.AND P1, PT, R4, R7, PT ;  /* 0x000000070400720c */ /* 0x000fda0003f24070 */
[----:B------:R-:W-:Y:S01]  /*9c50*/  @!P1 IADD3 R7, PT, PT, R7, -R4, RZ ;  /* 0x8000000407079210 */ /* 0x000fe20007ffe0ff */
[----:B------:R-:W-:-:S03]  /*9c60*/  @!P1 VIADD R2, R2, 0x1 ;  /* 0x0000000102029836 */ /* 0x000fc60000000000 */
[----:B------:R-:W-:-:S13]  /*9c70*/  ISETP.GE.U32.AND P1, PT, R7, R4, PT ;  /* 0x000000040700720c */ /* 0x000fda0003f26070 */
[----:B------:R-:W-:Y:S01]  /*9c80*/  @P1 VIADD R2, R2, 0x1 ;  /* 0x0000000102021836 */ /* 0x000fe20000000000 */
[----:B------:R-:W-:Y:S02]  /*9c90*/  ISETP.GE.AND P1, PT, R0, RZ, PT ;  /* 0x000000ff0000720c */ /* 0x000fe40003f26270 */
[----:B------:R-:W-:Y:S01]  /*9ca0*/  LOP3.LUT R0, R5, UR4, RZ, 0x3c, !PT ;  /* 0x0000000405007c12 */ /* 0x000fe2000f8e3cff */
[----:B------:R-:W-:Y:S01]  /*9cb0*/  IMAD.MOV.U32 R9, RZ, RZ, R2 ;  /* 0x000000ffff097224 */ /* 0x000fe200078e0002 */
[----:B------:R-:W-:-:S09]  /*9cc0*/  LOP3.LUT R2, RZ, R5, RZ, 0x33, !PT ;  /* 0x00000005ff027212 */ /* 0x000fd200078e33ff */
[----:B------:R-:W-:Y:S02]  /*9cd0*/  @!P1 IADD3 R6, PT, PT, -R6, RZ, RZ ;  /* 0x000000ff06069210 */ /* 0x000fe40007ffe1ff */
[----:B------:R-:W-:-:S13]  /*9ce0*/  ISETP.GE.AND P1, PT, R0, RZ, PT ;  /* 0x000000ff0000720c */ /* 0x000fda0003f26270 */
[----:B------:R-:W-:Y:S02]  /*9cf0*/  @!P1 IADD3 R9, PT, PT, -R9, RZ, RZ ;  /* 0x000000ff09099210 */ /* 0x000fe40007ffe1ff */
[----:B------:R-:W-:-:S04]  /*9d00*/  ISETP.NE.AND P1, PT, R5, RZ, PT ;  /* 0x000000ff0500720c */ /* 0x000fc80003f25270 */
[C---:B------:R-:W-:Y:S02]  /*9d10*/  SEL R7, R2.reuse, R6, !P1 ;  /* 0x0000000602077207 */ /* 0x040fe40004800000 */
[----:B------:R-:W-:-:S03]  /*9d20*/  SEL R2, R2, R9, !P1 ;  /* 0x0000000902027207 */ /* 0x000fc60004800000 */
[----:B------:R-:W-:-:S04]  /*9d30*/  IMAD.WIDE R10, R7, 0x4, R232 ;  /* 0x00000004070a7825 */ /* 0x000fc800078e02e8 */
[----:B------:R-:W-:Y:S01]  /*9d40*/  IMAD.WIDE R8, R2, 0x4, R232 ;  /* 0x0000000402087825 */ /* 0x000fe200078e02e8 */
[----:B------:R-:W2:Y:S05]  /*9d50*/  LDG.E R0, desc[UR22][R10.64] ;  /* 0x000000160a007981 */ /* 0x000eaa000c1e1900 */
[----:B------:R-:W2:Y:S01]  /*9d60*/  LDG.E R9, desc[UR22][R8.64] ;  /* 0x0000001608097981 */ /* 0x000ea2000c1e1900 */
[----:B------:R-:W-:-:S04]  /*9d70*/  IMAD.IADD R2, R7, 0x1, -R2 ;  /* 0x0000000107027824 */ /* 0x000fc800078e0a02 */
[----:B------:R-:W-:-:S05]  /*9d80*/  IMAD R5, R2, R5, -0x40 ;  /* 0xffffffc002057424 */ /* 0x000fca00078e0205 */
[----:B------:R-:W-:Y:S01]  /*9d90*/  SHF.R.S32.HI R2, RZ, 0x1f, R5 ;  /* 0x0000001fff027819 */ /* 0x000fe20000011405 */
[----:B------:R-:W-:-:S04]  /*9da0*/  IMAD.WIDE.U32 R6, R5, UR10, RZ ;  /* 0x0000000a05067c25 */ /* 0x000fc8000f8e00ff */
[----:B------:R-:W-:-:S04]  /*9db0*/  IMAD R2, R2, UR10, RZ ;  /* 0x0000000a02027c24 */ /* 0x000fc8000f8e02ff */
[----:B------:R-:W-:-:S04]  /*9dc0*/  IMAD R2, R5, UR11, R2 ;  /* 0x0000000b05027c24 */ /* 0x000fc8000f8e0202 */
[----:B------:R-:W-:Y:S01]  /*9dd0*/  IMAD.IADD R7, R7, 0x1, R2 ;  /* 0x0000000107077824 */ /* 0x000fe200078e0202 */
[----:B--2---:R-:W-:-:S04]  /*9de0*/  IADD3 R0, PT, PT, R9, -R0, RZ ;  /* 0x8000000009007210 */ /* 0x004fc80007ffe0ff */
[----:B------:R-:W-:Y:S01]  /*9df0*/  SHF.R.S32.HI R4, RZ, 0x1f, R0 ;  /* 0x0000001fff047819 */ /* 0x000fe20000011400 */
[----:B-1----:R-:W-:-:S04]  /*9e00*/  IMAD.WIDE.U32 R6, R0, UR6, R6 ;  /* 0x0000000600067c25 */ /* 0x002fc8000f8e0006 */
[----:B------:R-:W-:-:S04]  /*9e10*/  IMAD R5, R4, UR6, RZ ;  /* 0x0000000604057c24 */ /* 0x000fc8000f8e02ff */
[----:B------:R-:W-:Y:S01]  /*9e20*/  IMAD R5, R0, UR7, R5 ;  /* 0x0000000700057c24 */ /* 0x000fe2000f8e0205 */
[----:B------:R-:W-:-:S04]  /*9e30*/  LEA R228, P1, R6, R228, 0x1 ;  /* 0x000000e406e47211 */ /* 0x000fc800078208ff */
[----:B------:R-:W-:-:S04]  /*9e40*/  IADD3 R5, PT, PT, R7, R5, RZ ;  /* 0x0000000507057210 */ /* 0x000fc80007ffe0ff */
[----:B------:R-:W-:Y:S01]  /*9e50*/  LEA.HI.X R227, R6, R227, R5, 0x1, P1 ;  /* 0x000000e306e37211 */ /* 0x000fe200008f0c05 */
[----:B------:R-:W-:Y:S06]  /*9e60*/  BRA `(.L_x_1226) ;  /* 0x00000000001c7947 */ /* 0x000fec0003800000 */
.L_x_1225:
[----:B------:R-:W-:Y:S01]  /*9e70*/  UMOV UR6, URZ ;  /* 0x000000ff00067c82 */ /* 0x000fe20008000000 */
[----:B------:R-:W-:Y:S01]  /*9e80*/  USHF.L.U32 UR4, UR10, 0x6, URZ ;  /* 0x000000060a047899 */ /* 0x000fe200080006ff */
[----:B------:R-:W-:-:S05]  /*9e90*/  IADD3 R5, P1, PT, RZ, -UR6, RZ ;  /* 0x80000006ff057c10 */ /* 0x000fca000ff3e0ff */
[----:B------:R-:W-:-:S05]  /*9ea0*/  IMAD.X R0, RZ, RZ, ~UR4, P1 ;  /* 0x80000004ff007e24 */ /* 0x000fca00088e06ff */
[----:B------:R-:W-:-:S04]  /*9eb0*/  SHF.R.S64 R5, R5, 0x1f, R0 ;  /* 0x0000001f05057819 */ /* 0x000fc80000001000 */
[----:B------:R-:W-:-:S04]  /*9ec0*/  IADD3 R228, P1, PT, R5, R228, RZ ;  /* 0x000000e405e47210 */ /* 0x000fc80007f3e0ff */
[----:B------:R-:W-:-:S09]  /*9ed0*/  LEA.HI.X.SX32 R227, R0, R227, 0x1, P1 ;  /* 0x000000e300e37211 */ /* 0x000fd200008f0eff */
.L_x_1226:
[--C-:B------:R-:W-:Y:S01]  /*9ee0*/  @!P5 IMAD.MOV.U32 R229, RZ, RZ, R227.reuse ;  /* 0x000000ffffe5d224 */ /* 0x100fe200078e00e3 */
[----:B------:R-:W-:Y:S01]  /*9ef0*/  USHF.L.U32 UR4, UR10, 0x5, URZ ;  /* 0x000000050a047899 */ /* 0x000fe200080006ff */
[----:B------:R-:W-:Y:S02]  /*9f00*/  IMAD.U32 R5, RZ, RZ, UR10 ;  /* 0x0000000aff057e24 */ /* 0x000fe4000f8e00ff */
[----:B------:R-:W-:Y:S01]  /*9f10*/  IMAD.U32 R2, RZ, RZ, UR10 ;  /* 0x0000000aff027e24 */ /* 0x000fe2000f8e00ff */
[----:B------:R-:W-:Y:S01]  /*9f20*/  @!PT LDS RZ, [RZ] ;  /* 0x00000000fffff984 */ /* 0x000fe20000000800 */
[----:B------:R-:W-:Y:S01]  /*9f30*/  @!PT LDS RZ, [RZ] ;  /* 0x00000000fffff984 */ /* 0x000fe20000000800 */
[----:B------:R-:W-:Y:S01]  /*9f40*/  @!PT LDS RZ, [RZ] ;  /* 0x00000000fffff984 */ /* 0x000fe20000000800 */
[----:B------:R1:W-:Y:S01]  /*9f50*/  @!P5 LDGSTS.E.BYPASS.LTC128B.128 [R166+0x8000], desc[UR22][R228.64] ;  /* 0x08000000e4a6dfae */ /* 0x0003e2000b981a16 */
[----:B------:R-:W-:Y:S01]  /*9f60*/  IMAD.U32 R0, RZ, RZ, UR11 ;  /* 0x0000000bff007e24 */ /* 0x000fe2000f8e00ff */
[----:B------:R-:W-:Y:S01]  /*9f70*/  LEA R4, P1, R5, R228, 0x5 ;  /* 0x000000e405047211 */ /* 0x000fe200078228ff */
[----:B------:R-:W-:Y:S01]  /*9f80*/  @!P3 IMAD.MOV.U32 R6, RZ, RZ, R228 ;  /* 0x000000ffff06b224 */ /* 0x000fe200078e00e4 */
[----:B------:R2:W-:Y:S01]  /*9f90*/  @P5 STS.128 [R166+0x8000], RZ ;  /* 0x008000ffa6005388 */ /* 0x0005e20000000c00 */
[----:B------:R-:W-:Y:S01]  /*9fa0*/  @!P3 IMAD.MOV.U32 R7, RZ, RZ, R227 ;  /* 0x000000ffff07b224 */ /* 0x000fe200078e00e3 */
[----:B------:R-:W-:Y:S01]  /*9fb0*/  LEA.HI.X R5, R2, R227, R0, 0x5, P1 ;  /* 0x000000e302057211 */ /* 0x000fe200008f2c00 */
[----:B------:R-:W-:Y:S01]  /*9fc0*/  USHF.L.U64.HI UR10, UR10, 0x5, UR11 ;  /* 0x000000050a0a7899 */ /* 0x000fe2000801020b */
[----:B------:R-:W-:-:S05]  /*9fd0*/  IADD3 R10, P1, PT, R4, UR4, RZ ;  /* 0x00000004040a7c10 */ /* 0x000fca000ff3e0ff */
[----:B------:R-:W-:Y:S02]  /*9fe0*/  IADD3.X R11, PT, PT, R5, UR10, RZ, P1, !PT ;  /* 0x0000000a050b7c10 */ /* 0x000fe40008ffe4ff */
[----:B------:R-:W-:-:S04]  /*9ff0*/  IADD3 R8, P1, PT, R10, UR4, RZ ;  /* 0x000000040a087c10 */ /* 0x000fc8000ff3e0ff */
[----:B------:R-:W-:Y:S02]  /*a000*/  IADD3.X R9, PT, PT, R11, UR10, RZ, P1, !PT ;  /* 0x0000000a0b097c10 */ /* 0x000fe40008ffe4ff */
        /* <DEDUP_REMOVED lines=78> */
.L_x_1224:
[----:B--2---:R-:W-:Y:S01]  /*a4f0*/  FMNMX3.FTZ R5, R164, R180, R188, !PT ;  /* 0x000000b4a4057276 */ /* 0x004fe200078100bc */
[----:B------:R-:W1:Y:S01]  /*a500*/  LDCU UR4, c[0x0][0x45c] ;  /* 0x00008b80ff0477ac */ /* 0x000e620008000800 */
[----:B------:R-:W-:Y:S02]  /*a510*/  FMNMX3.FTZ R4, R3, R191, R17, !PT ;  /* 0x000000bf03047276 */ /* 0x000fe40007810011 */
[----:B------:R-:W-:Y:S01]  /*a520*/  FMNMX3.FTZ R5, R5, R16, R190, !PT ;  /* 0x0000001005057276 */ /* 0x000fe200078100be */
[----:B------:R-:W-:Y:S01]  /*a530*/  UISETP.GT.AND UP0, UPT, UR8, UR18, UPT ;  /* 0x000000120800728c */ /* 0x000fe2000bf04270 */
[----:B------:R-:W-:Y:S02]  /*a540*/  FMNMX3.FTZ R4, R4, R197, R19, !PT ;  /* 0x000000c504047276 */ /* 0x000fe40007810013 */
[----:B------:R-:W-:Y:S02]  /*a550*/  FMNMX3.FTZ R5, R5, R172, R174, !PT ;  /* 0x000000ac05057276 */ /* 0x000fe400078100ae */
[----:B------:R-:W-:-:S02]  /*a560*/  FMNMX3.FTZ R4, R4, R179, R175, !PT ;  /* 0x000000b304047276 */ /* 0x000fc400078100af */
[----:B------:R-:W-:Y:S02]  /*a570*/  FMNMX3.FTZ R5, R5, R168, R170, !PT ;  /* 0x000000a805057276 */ /* 0x000fe400078100aa */
[----:B------:R-:W-:Y:S02]  /*a580*/  FMNMX3.FTZ R4, R4, R173, R171, !PT ;  /* 0x000000ad04047276 */ /* 0x000fe400078100ab */
[----:B------:R-:W-:Y:S01]  /*a590*/  FMNMX3.FTZ R5, R5, R176, R184, !PT ;  /* 0x000000b005057276 */ /* 0x000fe200078100b8 */
[----:B------:R-:W-:Y:S01]  /*a5a0*/  @UP0 UIADD3 UR20, UPT, UPT, UR20, -0x3, URZ ;  /* 0xfffffffd14140890 */ /* 0x000fe2000fffe0ff */
[----:B------:R-:W-:Y:S02]  /*a5b0*/  FMNMX3.FTZ R4, R4, R177, R185, !PT ;  /* 0x000000b104047276 */ /* 0x000fe400078100b9 */
[----:B------:R-:W-:Y:S02]  /*a5c0*/  FMNMX3.FTZ R5, R5, R178, R186, !PT ;  /* 0x000000b205057276 */ /* 0x000fe400078100ba */
[----:B------:R-:W-:-:S02]  /*a5d0*/  FMNMX3.FTZ R4, R4, R187, R189, !PT ;  /* 0x000000bb04047276 */ /* 0x000fc400078100bd */
[----:B------:R-:W-:Y:S02]  /*a5e0*/  FMNMX3.FTZ R6, R5, R224, R226, !PT ;  /* 0x000000e005067276 */ /* 0x000fe400078100e2 */
[----:B------:R-:W-:Y:S02]  /*a5f0*/  FMNMX3.FTZ R4, R4, R217, R195, !PT ;  /* 0x000000d904047276 */ /* 0x000fe400078100c3 */
[----:B------:R-:W-:Y:S02]  /*a600*/  FMNMX3.FTZ R6, R6, R222, R223, !PT ;  /* 0x000000de06067276 */ /* 0x000fe400078100df */
[----:B------:R-:W-:Y:S02]  /*a610*/  FMNMX3.FTZ R4, R4, R192, R193, !PT ;  /* 0x000000c004047276 */ /* 0x000fe400078100c1 */
[----:B------:R-:W-:Y:S01]  /*a620*/  LEA R220, R165, UR5, 0x1 ;  /* 0x00000005a5dc7c11 */ /* 0x000fe2000f8e08ff */
[----:B------:R-:W2:Y:S01]  /*a630*/  SHFL.BFLY PT, R7, R6, 0x2, 0x1f ;  /* 0x0c401f0006077f89 */ /* 0x000ea200000e0000 */
[----:B------:R-:W-:-:S02]  /*a640*/  SEL R205, R216, 0xffffffe0, !P6 ;  /* 0xffffffe0d8cd7807 */ /* 0x000fc40007000000 */
[----:B------:R-:W-:Y:S01]  /*a650*/  IADD3 R214, PT, PT, R220, 0x10040, RZ ;  /* 0x00010040dcd67810 */ /* 0x000fe20007ffe0ff */
[----:B------:R-:W3:Y:S01]  /*a660*/  SHFL.BFLY PT, R5, R4, 0x2, 0x1f ;  /* 0x0c401f0004057f89 */ /* 0x000ee200000e0000 */
[----:B------:R-:W-:-:S03]  /*a670*/  IADD3 R215, PT, PT, R205, R220, RZ ;  /* 0x000000dccdd77210 */ /* 0x000fc60007ffe0ff */
[----:B------:R-:W-:Y:S04]  /*a680*/  LDSM.16.MT88.4 R12, [R220+0x10000] ;  /* 0x01000000dc0c783b */ /* 0x000fe80000004200 */
[----:B------:R-:W-:Y:S01]  /*a690*/  LDSM.16.MT88.4 R20, [R215+0x10000] ;  /* 0x01000000d714783b */ /* 0x000fe20000004200 */
        /* <DEDUP_REMOVED lines=15> */
[----:B------:R-:W-:Y:S01]  /*a790*/  FADD.FTZ R3, R3, -R4 ;  /* 0x8000000403037221 */ /* 0x000fe20000010000 */
[----:B------:R-:W-:Y:S01]  /*a7a0*/  PLOP3.LUT P1, PT, PT, PT, UP0, 0x80, 0x8 ;  /* 0x000000000008781c */ /* 0x000fe20003f2f008 */
        /* <DEDUP_REMOVED lines=11> */
[----:B------:R-:W-:Y:S01]  /*a860*/  IADD3 R16, PT, PT, R220, 0x10000, RZ ;  /* 0x00010000dc107810 */ /* 0x000fe20007ffe0ff */
[--C-:B------:R-:W-:Y:S01]  /*a870*/  FFMA.FTZ R213, R172, UR4, -R225.reuse ;  /* 0x00000004acd57c23 */ /* 0x100fe200080108e1 */
[--C-:B------:R-:W-:Y:S01]  /*a880*/  FFMA.FTZ R210, R174, UR4, -R225.reuse ;  /* 0x00000004aed27c23 */ /* 0x100fe200080108e1 */
[----:B------:R-:W1:Y:S01]  /*a890*/  MUFU.EX2 R196, R196 ;  /* 0x000000c400c47308 */ /* 0x000e620000000800 */
[----:B------:R-:W-:Y:S01]  /*a8a0*/  @P0 IADD3 R214, PT, PT, R16, -0x40, RZ ;  /* 0xffffffc010d60810 */ /* 0x000fe20007ffe0ff */
[--C-:B------:R-:W-:Y:S01]  /*a8b0*/  FFMA.FTZ R209, R168, UR4, -R225.reuse ;  /* 0x00000004a8d17c23 */ /* 0x100fe200080108e1 */
[--C-:B------:R-:W-:Y:S01]  /*a8c0*/  FFMA.FTZ R206, R170, UR4, -R225.reuse ;  /* 0x00000004aace7c23 */ /* 0x100fe200080108e1 */
[----:B------:R-:W-:Y:S01]  /*a8d0*/  MUFU.EX2 R202, R202 ;  /* 0x000000ca00ca7308 */ /* 0x000fe20000000800 */
[----:B------:R-:W-:Y:S01]  /*a8e0*/  IADD3 R205, PT, PT, R205, R214, RZ ;  /* 0x000000d6cdcd7210 */ /* 0x000fe20007ffe0ff */
[----:B------:R-:W2:Y:S01]  /*a8f0*/  LDSM.16.MT88.4 R28, [R214] ;  /* 0x00000000d61c783b */ /* 0x000ea20000004200 */
[--C-:B------:R-:W-:Y:S01]  /*a900*/  FFMA.FTZ R208, R179, UR4, -R194.reuse ;  /* 0x00000004b3d07c23 */ /* 0x100fe200080108c2 */
[----:B------:R-:W3:Y:S01]  /*a910*/  MUFU.EX2 R199, R199 ;  /* 0x000000c700c77308 */ /* 0x000ee20000000800 */
[--C-:B------:R-:W-:Y:S01]  /*a920*/  FFMA.FTZ R211, R175, UR4, -R194.reuse ;  /* 0x00000004afd37c23 */ /* 0x100fe200080108c2 */
[--C-:B------:R-:W-:Y:S01]  /*a930*/  FFMA.FTZ R207, R173, UR4, -R194.reuse ;  /* 0x00000004adcf7c23 */ /* 0x100fe200080108c2 */
[--C-:B------:R-:W-:Y:S01]  /*a940*/  FFMA.FTZ R212, R171, UR4, -R194.reuse ;  /* 0x00000004abd47c23 */ /* 0x100fe200080108c2 */
[----:B------:R-:W-:Y:S01]  /*a950*/  MUFU.EX2 R200, R200 ;  /* 0x000000c800c87308 */ /* 0x000fe20000000800 */
[----:B------:R-:W-:Y:S01]  /*a960*/  LDSM.16.MT88.4 R164, [R214+0x4800] ;  /* 0x00480000d6a4783b */ /* 0x000fe20000004200 */
[----:B-1----:R-:W-:Y:S01]  /*a970*/  F2FP.BF16.F32.PACK_AB R4, R196, R198 ;  /* 0x000000c6c404723e */ /* 0x002fe200000010ff */
[--C-:B------:R-:W-:Y:S01]  /*a980*/  FFMA.FTZ R229, R176, UR4, -R225.reuse ;  /* 0x00000004b0e57c23 */ /* 0x100fe200080108e1 */
[----:B------:R-:W1:Y:S01]  /*a990*/  MUFU.EX2 R197, R17 ;  /* 0x0000001100c57308 */ /* 0x000e620000000800 */
[--C-:B------:R-:W-:Y:S01]  /*a9a0*/  FFMA.FTZ R236, R184, UR4, -R225.reuse ;  /* 0x00000004b8ec7c23 */ /* 0x100fe200080108e1 */
        /* <DEDUP_REMOVED lines=9> */
[----:B------:R-:W-:Y:S01]  /*aa40*/  LDSM.16.MT88.4 R172, [R220+0x14800] ;  /* 0x01480000dcac783b */ /* 0x000fe20000004200 */
[----:B------:R-:W4:Y:S01]  /*aa50*/  MUFU.EX2 R203, R203 ;  /* 0x000000cb00cb7308 */ /* 0x000f220000000800 */
[--C-:B------:R-:W-:Y:S01]  /*aa60*/  FFMA.FTZ R224, R224, UR4, -R225.reuse ;  /* 0x00000004e0e07c23 */ /* 0x100fe200080108e1 */
[----:B-1----:R-:W-:Y:S01]  /*aa70*/  F2FP.BF16.F32.PACK_AB R5, R197, R200 ;  /* 0x000000c8c505723e */ /* 0x002fe200000010ff */
[----:B------:R-:W-:Y:S01]  /*aa80*/  LDSM.16.MT88.4 R168, [R205+0x4800] ;  /* 0x00480000cda8783b */ /* 0x000fe20000004200 */
[----:B------:R-:W1:Y:S01]  /*aa90*/  MUFU.EX2 R3, R3 ;  /* 0x0000000300037308 */ /* 0x000e620000000800 */
[--C-:B------:R-:W-:Y:S01]  /*aaa0*/  FFMA.FTZ R245, R226, UR4, -R225.reuse ;  /* 0x00000004e2f57c23 */ /* 0x100fe200080108e1 */
[----:B------:R-:W-:Y:S01]  /*aab0*/  FFMA.FTZ R222, R222, UR4, -R225 ;  /* 0x00000004dede7c23 */ /* 0x000fe200080108e1 */
[----:B------:R-:W-:Y:S01]  /*aac0*/  LDSM.16.MT88.4 R180, [R214+0x6800] ;  /* 0x00680000d6b4783b */ /* 0x000fe20000004200 */
[----:B------:R-:W-:Y:S01]  /*aad0*/  MUFU.EX2 R213, R213 ;  /* 0x000000d500d57308 */ /* 0x000fe20000000800 */
[--C-:B------:R-:W-:Y:S01]  /*aae0*/  FFMA.FTZ R226, R195, UR4, -R194.reuse ;  /* 0x00000004c3e27c23 */ /* 0x100fe200080108c2 */
[----:B---3--:R-:W-:Y:S01]  /*aaf0*/  F2FP.BF16.F32.PACK_AB R7, R204, R201 ;  /* 0x000000c9cc07723e */ /* 0x008fe200000010ff */
[----:B------:R-:W-:Y:S01]  /*ab00*/  FFMA.FTZ R242, R193, UR4, -R194 ;  /* 0x00000004c1f27c23 */ /* 0x000fe200080108c2 */
[----:B------:R-:W-:Y:S01]  /*ab10*/  MUFU.EX2 R210, R210 ;  /* 0x000000d200d27308 */ /* 0x000fe20000000800 */
[-C--:B----4-:R-:W-:Y:S01]  /*ab20*/  FMUL.FTZ R8, R160, R203.reuse ;  /* 0x000000cba0087220 */ /* 0x090fe20000410000 */
        /* <DEDUP_REMOVED lines=59> */
[----:B------:R-:W3:Y:S01]  /*aee0*/  LDSM.16.MT88.4 R52, [R215+0x12000] ;  /* 0x01200000d734783b */ /* 0x000ee20000004200 */
        /* <DEDUP_REMOVED lines=31> */
[C---:B--2---:R-:W-:Y:S01]  /*b0e0*/  HMMA.16816.F32.BF16 R40, R4.reuse, R44, R40 ;  /* 0x0000002c0428723c */ /* 0x044fe20000041828 */
[-C--:B------:R-:W-:Y:S01]  /*b0f0*/  FMUL.FTZ R88, R112, R203.reuse ;  /* 0x000000cb70587220 */ /* 0x080fe20000410000 */
[----:B------:R-:W-:Y:S01]  /*b100*/  FMUL.FTZ R89, R113, R203 ;  /* 0x000000cb71597220 */ /* 0x000fe20000410000 */
[-C--:B------:R-:W-:Y:S01]  /*b110*/  FMUL.FTZ R90, R114, R3.reuse ;  /* 0x00000003725a7220 */ /* 0x080fe20000410000 */
[----:B------:R-:W-:Y:S01]  /*b120*/  FMUL.FTZ R91, R115, R3 ;  /* 0x00000003735b7220 */ /* 0x000fe20000410000 */
[-C--:B------:R-:W-:Y:S01]  /*b130*/  FMUL.FTZ R96, R120, R203.reuse ;  /* 0x000000cb78607220 */ /* 0x080fe20000410000 */
[----:B------:R-:W-:Y:S01]  /*b140*/  FMUL.FTZ R97, R121, R203 ;  /* 0x000000cb79617220 */ /* 0x000fe20000410000 */
[-C--:B------:R-:W-:Y:S01]  /*b150*/  FMUL.FTZ R98, R122, R3.reuse ;  /* 0x000000037a627220 */ /* 0x080fe20000410000 */
[C---:B---3--:R-:W-:Y:S01]  /*b160*/  HMMA.16816.F32.BF16 R48, R4.reuse, R52, R48 ;  /* 0x000000340430723c */ /* 0x048fe20000041830 */
        /* <DEDUP_REMOVED lines=26> */
[----:B------:R-:W-:Y:S01]  /*b310*/  LDSM.16.MT88.4 R160, [R205+0x800] ;  /* 0x00080000cda0783b */ /* 0x000fe20000004200 */
[----:B------:R-:W-:Y:S01]  /*b320*/  MUFU.EX2 R209, R209 ;  /* 0x000000d100d17308 */ /* 0x000fe20000000800 */
[-C--:B------:R-:W-:Y:S01]  /*b330*/  FMUL.FTZ R120, R144, R203.reuse ;  /* 0x000000cb90787220 */ /* 0x080fe20000410000 */
[----:B------:R-:W-:Y:S01]  /*b340*/  FMUL.FTZ R121, R145, R203 ;  /* 0x000000cb91797220 */ /* 0x000fe20000410000 */
[----:B------:R-:W-:Y:S01]  /*b350*/  LDSM.16.MT88.4 R136, [R214+0x800] ;  /* 0x00080000d688783b */ /* 0x000fe20000004200 */
[C---:B------:R-:W-:Y:S01]  /*b360*/  HMMA.16816.F32.BF16 R60, R4.reuse, R62, R84 ;  /* 0x0000003e043c723c */ /* 0x040fe20000041854 */
[----:B------:R-:W-:Y:S01]  /*b370*/  MUFU.EX2 R206, R206 ;  /* 0x000000ce00ce7308 */ /* 0x000fe20000000800 */
[-C--:B------:R-:W-:Y:S01]  /*b380*/  FMUL.FTZ R122, R146, R3.reuse ;  /* 0x00000003927a7220 */ /* 0x080fe20000410000 */
[----:B------:R-:W1:Y:S01]  /*b390*/  LDSM.16.MT88.4 R84, [R215+0x14000] ;  /* 0x01400000d754783b */ /* 0x000e620000004200 */
[----:B------:R-:W-:Y:S01]  /*b3a0*/  FMUL.FTZ R123, R147, R3 ;  /* 0x00000003937b7220 */ /* 0x000fe20000410000 */
[----:B------:R-:W-:Y:S01]  /*b3b0*/  MUFU.EX2 R208, R208 ;  /* 0x000000d000d07308 */ /* 0x000fe20000000800 */
[-C--:B------:R-:W-:Y:S01]  /*b3c0*/  FMUL.FTZ R140, R140, R203.reuse ;  /* 0x000000cb8c8c7220 */ /* 0x080fe20000410000 */
[----:B------:R-:W-:Y:S01]  /*b3d0*/  FMUL.FTZ R141, R141, R203 ;  /* 0x000000cb8d8d7220 */ /* 0x000fe20000410000 */
[-C--:B------:R-:W-:Y:S01]  /*b3e0*/  FMUL.FTZ R142, R142, R3.reuse ;  /* 0x000000038e8e7220 */ /* 0x080fe20000410000 */
[----:B------:R-:W-:Y:S01]  /*b3f0*/  MUFU.EX2 R211, R211 ;  /* 0x000000d300d37308 */ /* 0x000fe20000000800 */
[----:B------:R-:W-:Y:S01]  /*b400*/  FMUL.FTZ R143, R143, R3 ;  /* 0x000000038f8f7220 */ /* 0x000fe20000410000 */
[-C--:B------:R-:W-:Y:S01]  /*b410*/  FMUL.FTZ R148, R148, R203.reuse ;  /* 0x000000cb94947220 */ /* 0x080fe20000410000 */
[----:B------:R-:W-:Y:S01]  /*b420*/  FMUL.FTZ R149, R149, R203 ;  /* 0x000000cb95957220 */ /* 0x000fe20000410000 */
[----:B------:R-:W-:Y:S01]  /*b430*/  MUFU.EX2 R207, R207 ;  /* 0x000000cf00cf7308 */ /* 0x000fe20000000800 */
[-C--:B------:R-:W-:Y:S01]  /*b440*/  FMUL.FTZ R150, R150, R3.reuse ;  /* 0x0000000396967220 */ /* 0x080fe20000410000 */
[----:B------:R-:W-:Y:S01]  /*b450*/  FMUL.FTZ R151, R151, R3 ;  /* 0x0000000397977220 */ /* 0x000fe20000410000 */
[-C--:B------:R-:W-:Y:S01]  /*b460*/  FMUL.FTZ R128, R156, R203.reuse ;  /* 0x000000cb9c807220 */ /* 0x080fe20000410000 */
[C---:B--2---:R-:W-:Y:S01]  /*b470*/  HMMA.16816.F32.BF16 R64, R4.reuse, R68, R64 ;  /* 0x000000440440723c */ /* 0x044fe20000041840 */
[----:B------:R-:W-:Y:S01]  /*b480*/  MUFU.EX2 R212, R212 ;  /* 0x000000d400d47308 */ /* 0x000fe20000000800 */
[----:B------:R-:W-:Y:S01]  /*b490*/  FMUL.FTZ R129, R157, R203 ;  /* 0x000000cb9d817220 */ /* 0x000fe20000410000 */
[-C--:B------:R-:W-:Y:S01]  /*b4a0*/  FMUL.FTZ R130, R158, R3.reuse ;  /* 0x000000039e827220 */ /* 0x080fe20000410000 */
[----:B------:R-:W-:Y:S01]  /*b4b0*/  FMUL.FTZ R131, R159, R3 ;  /* 0x000000039f837220 */ /* 0x000fe20000410000 */
[-C--:B------:R-:W-:Y:S01]  /*b4c0*/  FMUL.FTZ R152, R152, R203.reuse ;  /* 0x000000cb98987220 */ /* 0x080fe20000410000 */
[----:B------:R-:W-:Y:S01]  /*b4d0*/  FMUL.FTZ R153, R153, R203 ;  /* 0x000000cb99997220 */ /* 0x000fe20000410000 */
[-C--:B------:R-:W-:Y:S01]  /*b4e0*/  FMUL.FTZ R154, R154, R3.reuse ;  /* 0x000000039a9a7220 */ /* 0x080fe20000410000 */
[----:B---3--:R-:W-:Y:S01]  /*b4f0*/  HMMA.16816.F32.BF16 R72, R4, R76, R72 ;  /* 0x0000004c0448723c */ /* 0x008fe20000041848 */
[----:B------:R-:W-:Y:S01]  /*b500*/  FMUL.FTZ R155, R155, R3 ;  /* 0x000000039b9b7220 */ /* 0x000fe20000410000 */
[----:B------:R-:W-:Y:S01]  /*b510*/  LDSM.16.MT88.4 R144, [R220+0x10800] ;  /* 0x01080000dc90783b */ /* 0x000fe20000004200 */
[----:B------:R-:W-:Y:S01]  /*b520*/  MUFU.EX2 R229, R229 ;  /* 0x000000e500e57308 */ /* 0x000fe20000000800 */
[----:B------:R-:W-:-:S02]  /*b530*/  FFMA.FTZ R203, R237, R203, R198 ;  /* 0x000000cbedcb7223 */ /* 0x000fc400000100c6 */
[----:B------:R-:W-:Y:S01]  /*b540*/  LDSM.16.MT88.4 R156, [R215+0x14800] ;  /* 0x01480000d79c783b */ /* 0x000fe20000004200 */
[----:B------:R-:W2:Y:S01]  /*b550*/  MUFU.EX2 R236, R236 ;  /* 0x000000ec00ec7308 */ /* 0x000ea20000000800 */
[C---:B------:R-:W-:Y:S01]  /*b560*/  HMMA.16816.F32.BF16 R68, R4.reuse, R70, R92 ;  /* 0x000000460444723c */ /* 0x040fe2000004185c */
[----:B------:R-:W-:Y:S01]  /*b570*/  FADD.FTZ R203, R196, R203 ;  /* 0x000000cbc4cb7221 */ /* 0x000fe20000010000 */
[----:B------:R-:W3:Y:S01]  /*b580*/  LDSM.16.MT88.4 R92, [R214+0x4000] ;  /* 0x00400000d65c783b */ /* 0x000ee20000004200 */
[----:B------:R-:W-:Y:S02]  /*b590*/  MUFU.EX2 R239, R239 ;  /* 0x000000ef00ef7308 */ /* 0x000fe40000000800 */
[----:B------:R-:W-:Y:S02]  /*b5a0*/  FADD.FTZ R202, R202, R203 ;  /* 0x000000cbcaca7221 */ /* 0x000fe40000010000 */
[----:B------:R-:W4:Y:S01]  /*b5b0*/  MUFU.EX2 R234, R234 ;  /* 0x000000ea00ea7308 */ /* 0x000f220000000800 */
[----:B------:R-:W-:Y:S01]  /*b5c0*/  HMMA.16816.F32.BF16 R76, R4, R78, R100 ;  /* 0x0000004e044c723c */ /* 0x000fe20000041864 */
[----:B------:R-:W5:Y:S01]  /*b5d0*/  LDSM.16.MT88.4 R100, [R205+0x4000] ;  /* 0x00400000cd64783b */ /* 0x000f620000004200 */
[----:B------:R-:W-:Y:S01]  /*b5e0*/  FADD.FTZ R202, R199, R202 ;  /* 0x000000cac7ca7221 */ /* 0x000fe20000010000 */
[----:B------:R-:W-:Y:S01]  /*b5f0*/  MUFU.EX2 R240, R240 ;  /* 0x000000f000f07308 */ /* 0x000fe20000000800 */
[----:B--2---:R-:W-:-:S03]  /*b600*/  F2FP.BF16.F32.PACK_AB R188, R236, R229 ;  /* 0x000000e5ecbc723e */ /* 0x004fc600000010ff */
[----:B------:R-:W2:Y:S01]  /*b610*/  MUFU.EX2 R241, R241 ;  /* 0x000000f100f17308 */ /* 0x000ea20000000800 */
[----:B-1----:R-:W-:Y:S03]  /*b620*/  HMMA.16816.F32.BF16 R80, R4, R84, R80 ;  /* 0x000000540450723c */ /* 0x002fe60000041850 */
[----:B------:R-:W-:Y:S01]  /*b630*/  MUFU.EX2 R238, R238 ;  /* 0x000000ee00ee7308 */ /* 0x000fe20000000800 */
[----:B----4-:R-:W-:-:S03]  /*b640*/  F2FP.BF16.F32.PACK_AB R190, R234, R239 ;  /* 0x000000efeabe723e */ /* 0x010fc600000010ff */
[----:B------:R-:W1:Y:S01]  /*b650*/  MUFU.EX2 R243, R243 ;  /* 0x000000f300f37308 */ /* 0x000e620000000800 */
[----:B------:R-:W-:Y:S01]  /*b660*/  HMMA.16816.F32.BF16 R84, R4, R86, R108 ;  /* 0x000000560454723c */ /* 0x000fe2000004186c */
[----:B------:R-:W4:Y:S02]  /*b670*/  LDSM.16.MT88.4 R108, [R220+0x16000] ;  /* 0x01600000dc6c783b */ /* 0x000f240000004200 */
[----:B------:R-:W-:Y:S01]  /*b680*/  MUFU.EX2 R224, R224 ;  /* 0x000000e000e07308 */ /* 0x000fe20000000800 */
[----:B--2---:R-:W-:-:S03]  /*b690*/  F2FP.BF16.F32.PACK_AB R189, R241, R240 ;  /* 0x000000f0f1bd723e */ /* 0x004fc600000010ff */
[----:B------:R-:W2:Y:S04]  /*b6a0*/  MUFU.EX2 R245, R245 ;  /* 0x000000f500f57308 */ /* 0x000ea80000000800 */
[----:B------:R-:W-:Y:S01]  /*b6b0*/  MUFU.EX2 R222, R222 ;  /* 0x000000de00de7308 */ /* 0x000fe20000000800 */
[----:B-1----:R-:W-:-:S03]  /*b6c0*/  F2FP.BF16.F32.PACK_AB R191, R243, R238 ;  /* 0x000000eef3bf723e */ /* 0x002fc600000010ff */
[----:B------:R-:W-:Y:S01]  /*b6d0*/  MUFU.EX2 R226, R226 ;  /* 0x000000e200e27308 */ /* 0x000fe20000000800 */
[C---:B---3--:R-:W-:Y:S03]  /*b6e0*/  HMMA.16816.F32.BF16 R88, R4.reuse, R92, R88 ;  /* 0x0000005c0458723c */ /* 0x048fe60000041858 */
[----:B------:R-:W-:Y:S05]  /*b6f0*/  MUFU.EX2 R242, R242 ;  /* 0x000000f200f27308 */ /* 0x000fea0000000800 */
[C---:B-----5:R-:W-:Y:S08]  /*b700*/  HMMA.16816.F32.BF16 R96, R4.reuse, R100, R96 ;  /* 0x000000640460723c */ /* 0x060ff00000041860 */
[C---:B------:R-:W-:Y:S01]  /*b710*/  HMMA.16816.F32.BF16 R92, R4.reuse, R94, R116 ;  /* 0x0000005e045c723c */ /* 0x040fe20000041874 */
[----:B------:R-:W1:Y:S07]  /*b720*/  LDSM.16.MT88.4 R116, [R215+0x16000] ;  /* 0x01600000d774783b */ /* 0x000e6e0000004200 */
[C---:B------:R-:W-:Y:S01]  /*b730*/  HMMA.16816.F32.BF16 R100, R4.reuse, R102, R124 ;  /* 0x000000660464723c */ /* 0x040fe2000004187c */
[----:B------:R-:W3:Y:S07]  /*b740*/  LDSM.16.MT88.4 R124, [R214+0x6000] ;  /* 0x00600000d67c783b */ /* 0x000eee0000004200 */
[C---:B----4-:R-:W-:Y:S08]  /*b750*/  HMMA.16816.F32.BF16 R104, R4.reuse, R108, R104 ;  /* 0x0000006c0468723c */ /* 0x050ff00000041868 */
[C---:B------:R-:W-:Y:S01]  /*b760*/  HMMA.16816.F32.BF16 R108, R4.reuse, R110, R132 ;  /* 0x0000006e046c723c */ /* 0x040fe20000041884 */
[----:B------:R-:W4:Y:S07]  /*b770*/  LDSM.16.MT88.4 R132, [R205+0x6000] ;  /* 0x00600000cd84783b */ /* 0x000f2e0000004200 */
[C---:B-1----:R-:W-:Y:S08]  /*b780*/  HMMA.16816.F32.BF16 R112, R4.reuse, R116, R112 ;  /* 0x000000740470723c */ /* 0x042ff00000041870 */
[C---:B---3--:R-:W-:Y:S08]  /*b790*/  HMMA.16816.F32.BF16 R120, R4.reuse, R124, R120 ;  /* 0x0000007c0478723c */ /* 0x048ff00000041878 */
[C---:B------:R-:W-:Y:S01]  /*b7a0*/  HMMA.16816.F32.BF16 R116, R4.reuse, R118, R140 ;  /* 0x000000760474723c */ /* 0x040fe2000004188c */
[----:B------:R-:W1:Y:S07]  /*b7b0*/  LDSM.16.MT88.4 R140, [R215+0x10800] ;  /* 0x01080000d78c783b */ /* 0x000e6e0000004200 */
[C---:B------:R-:W-:Y:S01]  /*b7c0*/  HMMA.16816.F32.BF16 R124, R4.reuse, R126, R148 ;  /* 0x0000007e047c723c */ /* 0x040fe20000041894 */
[----:B------:R-:W-:Y:S07]  /*b7d0*/  LDSM.16.MT88.4 R148, [R205+0x2800] ;  /* 0x00280000cd94783b */ /* 0x000fee0000004200 */
[----:B----4-:R-:W-:Y:S01]  /*b7e0*/  HMMA.16816.F32.BF16 R128, R4, R132, R128 ;  /* 0x000000840480723c */ /* 0x010fe20000041880 */
[----:B------:R-:W-:Y:S01]  /*b7f0*/  F2FP.BF16.F32.PACK_AB R132, R210, R213 ;  /* 0x000000d5d284723e */ /* 0x000fe200000010ff */
[----:B------:R-:W-:Y:S01]  /*b800*/  FADD.FTZ R213, R213, R202 ;  /* 0x000000cad5d57221 */ /* 0x000fe20000010000 */
[----:B------:R-:W-:-:S03]  /*b810*/  F2FP.BF16.F32.PACK_AB R133, R211, R208 ;  /* 0x000000d0d385723e */ /* 0x000fc600000010ff */
[----:B------:R-:W-:Y:S02]  /*b820*/  FADD.FTZ R210, R210, R213 ;  /* 0x000000d5d2d27221 */ /* 0x000fe40000010000 */
[----:B------:R-:W-:Y:S01]  /*b830*/  HMMA.16816.F32.BF16 R4, R4, R134, R152 ;  /* 0x000000860404723c */ /* 0x000fe20000041898 */
[----:B------:R-:W-:Y:S01]  /*b840*/  F2FP.BF16.F32.PACK_AB R134, R206, R209 ;  /* 0x000000d1ce86723e */ /* 0x000fe200000010ff */
[----:B------:R-:W3:Y:S01]  /*b850*/  LDSM.16.MT88.4 R152, [R220+0x12800] ;  /* 0x01280000dc98783b */ /* 0x000ee20000004200 */
[----:B------:R-:W-:Y:S01]  /*b860*/  F2FP.BF16.F32.PACK_AB R135, R212, R207 ;  /* 0x000000cfd487723e */ /* 0x000fe200000010ff */
[----:B------:R-:W-:-:S04]  /*b870*/  FADD.FTZ R209, R209, R210 ;  /* 0x000000d2d1d17221 */ /* 0x000fc80000010000 */
[----:B------:R-:W-:Y:S02]  /*b880*/  FADD.FTZ R206, R206, R209 ;  /* 0x000000d1cece7221 */ /* 0x000fe40000010000 */
[----:B------:R-:W-:Y:S02]  /*b890*/  HMMA.16816.F32.BF16 R24, R132, R136, R24 ;  /* 0x000000888418723c */ /* 0x000fe40000041818 */
[----:B------:R-:W-:-:S04]  /*b8a0*/  FADD.FTZ R229, R229, R206 ;  /* 0x000000cee5e57221 */ /* 0x000fc80000010000 */
[----:B------:R-:W-:Y:S02]  /*b8b0*/  FADD.FTZ R236, R236, R229 ;  /* 0x000000e5ecec7221 */ /* 0x000fe40000010000 */
[----:B------:R-:W-:Y:S02]  /*b8c0*/  HMMA.16816.F32.BF16 R28, R132, R138, R28 ;  /* 0x0000008a841c723c */ /* 0x000fe4000004181c */
[----:B------:R-:W-:-:S04]  /*b8d0*/  FADD.FTZ R239, R239, R236 ;  /* 0x000000ecefef7221 */ /* 0x000fc80000010000 */
[----:B------:R-:W-:Y:S02]  /*b8e0*/  FADD.FTZ R239, R234, R239 ;  /* 0x000000efeaef7221 */ /* 0x000fe40000010000 */
[C---:B------:R-:W-:Y:S08]  /*b8f0*/  HMMA.16816.F32.BF16 R136, R132.reuse, R160, R32 ;  /* 0x000000a08488723c */ /* 0x040ff00000041820 */
[C---:B------:R-:W-:Y:S01]  /*b900*/  HMMA.16816.F32.BF16 R32, R132.reuse, R162, R36 ;  /* 0x000000a28420723c */ /* 0x040fe20000041824 */
[----:B------:R-:W4:Y:S04]  /*b910*/  LDSM.16.MT88.4 R36, [R215+0x16800] ;  /* 0x01680000d724783b */ /* 0x000f280000004200 */
[----:B------:R-:W-:Y:S03]  /*b920*/  LDSM.16.MT88.4 R160, [R220+0x16800] ;  /* 0x01680000dca0783b */ /* 0x000fe60000004200 */
[C---:B-1----:R-:W-:Y:S08]  /*b930*/  HMMA.16816.F32.BF16 R16, R132.reuse, R140, R16 ;  /* 0x0000008c8410723c */ /* 0x042ff00000041810 */
[C---:B------:R-:W-:Y:S01]  /*b940*/  HMMA.16816.F32.BF16 R20, R132.reuse, R142, R20 ;  /* 0x0000008e8414723c */ /* 0x040fe20000041814 */
[----:B------:R-:W1:Y:S07]  /*b950*/  LDSM.16.MT88.4 R140, [R215+0x12800] ;  /* 0x01280000d78c783b */ /* 0x000e6e0000004200 */
[C---:B------:R-:W-:Y:S08]  /*b960*/  HMMA.16816.F32.BF16 R8, R132.reuse, R144, R8 ;  /* 0x000000908408723c */ /* 0x040ff00000041808 */
[C---:B------:R-:W-:Y:S01]  /*b970*/  HMMA.16816.F32.BF16 R12, R132.reuse, R146, R12 ;  /* 0x00000092840c723c */ /* 0x040fe2000004180c */
[----:B------:R-:W5:Y:S07]  /*b980*/  LDSM.16.MT88.4 R144, [R214+0x2800] ;  /* 0x00280000d690783b */ /* 0x000f6e0000004200 */
[C---:B---3--:R-:W-:Y:S08]  /*b990*/  HMMA.16816.F32.BF16 R40, R132.reuse, R152, R40 ;  /* 0x000000988428723c */ /* 0x048ff00000041828 */
[C---:B----4-:R-:W-:Y:S08]  /*b9a0*/  HMMA.16816.F32.BF16 R112, R132.reuse, R36, R112 ;  /* 0x000000248470723c */ /* 0x050ff00000041870 */
[C---:B------:R-:W-:Y:S01]  /*b9b0*/  HMMA.16816.F32.BF16 R116, R132.reuse, R38, R116 ;  /* 0x000000268474723c */ /* 0x040fe20000041874 */
[----:B------:R-:W3:Y:S07]  /*b9c0*/  LDSM.16.MT88.4 R36, [R220+0x11000] ;  /* 0x01100000dc24783b */ /* 0x000eee0000004200 */
[C---:B------:R-:W-:Y:S08]  /*b9d0*/  HMMA.16816.F32.BF16 R44, R132.reuse, R154, R44 ;  /* 0x0000009a842c723c */ /* 0x040ff0000004182c */
[C---:B------:R-:W-:Y:S01]  /*b9e0*/  HMMA.16816.F32.BF16 R152, R132.reuse, R148, R64 ;  /* 0x000000948498723c */ /* 0x040fe20000041840 */
[----:B------:R-:W-:Y:S07]  /*b9f0*/  LDSM.16.MT88.4 R64, [R215+0x11000] ;  /* 0x01100000d740783b */ /* 0x000fee0000004200 */
[C---:B------:R-:W-:Y:S01]  /*ba00*/  HMMA.16816.F32.BF16 R148, R132.reuse, R150, R68 ;  /* 0x000000968494723c */ /* 0x040fe20000041844 */
[----:B------:R-:W4:Y:S07]  /*ba10*/  LDSM.16.MT88.4 R68, [R205+0x6800] ;  /* 0x00680000cd44783b */ /* 0x000f2e0000004200 */
[C---:B-1----:R-:W-:Y:S08]  /*ba20*/  HMMA.16816.F32.BF16 R48, R132.reuse, R140, R48 ;  /* 0x0000008c8430723c */ /* 0x042ff00000041830 */
[C---:B------:R-:W-:Y:S08]  /*ba30*/  HMMA.16816.F32.BF16 R52, R132.reuse, R142, R52 ;  /* 0x0000008e8434723c */ /* 0x040ff00000041834 */
[C---:B-----5:R-:W-:Y:S01]  /*ba40*/  HMMA.16816.F32.BF16 R140, R132.reuse, R144, R56 ;  /* 0x00000090848c723c */ /* 0x060fe20000041838 */
[----:B------:R-:W1:Y:S07]  /*ba50*/  LDSM.16.MT88.4 R56, [R214+0x1000] ;  /* 0x00100000d638783b */ /* 0x000e6e0000004200 */
[C---:B------:R-:W-:Y:S01]  /*ba60*/  HMMA.16816.F32.BF16 R144, R132.reuse, R146, R60 ;  /* 0x000000928490723c */ /* 0x040fe2000004183c */
[----:B------:R-:W5:Y:S07]  /*ba70*/  LDSM.16.MT88.4 R60, [R205+0x1000] ;  /* 0x00100000cd3c783b */ /* 0x000f6e0000004200 */
[C---:B------:R-:W-:Y:S08]  /*ba80*/  HMMA.16816.F32.BF16 R104, R132.reuse, R160, R104 ;  /* 0x000000a08468723c */ /* 0x040ff00000041868 */
[C---:B------:R-:W-:Y:S08]  /*ba90*/  HMMA.16816.F32.BF16 R108, R132.reuse, R162, R108 ;  /* 0x000000a2846c723c */ /* 0x040ff0000004186c */
[C---:B------:R-:W-:Y:S08]  /*baa0*/  HMMA.16816.F32.BF16 R80, R132.reuse, R156, R80 ;  /* 0x0000009c8450723c */ /* 0x040ff00000041850 */
[----:B------:R-:W-:Y:S08]  /*bab0*/  HMMA.16816.F32.BF16 R84, R132, R158, R84 ;  /* 0x0000009e8454723c */ /* 0x000ff00000041854 */
[----:B---3--:R-:W-:Y:S01]  /*bac0*/  HMMA.16816.F32.BF16 R160, R188, R36, R8 ;  /* 0x00000024bca0723c */ /* 0x008fe20000041808 */
[----:B------:R-:W3:Y:S07]  /*bad0*/  LDSM.16.MT88.4 R8, [R215+0x13000] ;  /* 0x01300000d708783b */ /* 0x000eee0000004200 */
[C---:B------:R-:W-:Y:S01]  /*bae0*/  HMMA.16816.F32.BF16 R156, R132.reuse, R164, R88 ;  /* 0x000000a4849c723c */ /* 0x040fe20000041858 */
[----:B------:R-:W2:Y:S07]  /*baf0*/  LDSM.16.MT88.4 R88, [R214+0x3000] ;  /* 0x00300000d658783b */ /* 0x000eae0000004200 */
[C---:B------:R-:W-:Y:S01]  /*bb00*/  HMMA.16816.F32.BF16 R164, R132.reuse, R166, R92 ;  /* 0x000000a684a4723c */ /* 0x040fe2000004185c */
[----:B------:R-:W2:Y:S07]  /*bb10*/  LDSM.16.MT88.4 R92, [R205+0x3000] ;  /* 0x00300000cd5c783b */ /* 0x000eae0000004200 */
[C---:B----4-:R-:W-:Y:S08]  /*bb20*/  HMMA.16816.F32.BF16 R184, R132.reuse, R68, R128 ;  /* 0x0000004484b8723c */ /* 0x050ff00000041880 */
[----:B------:R-:W-:Y:S01]  /*bb30*/  HMMA.16816.F32.BF16 R4, R132, R70, R4 ;  /* 0x000000468404723c */ /* 0x000fe20000041804 */
[----:B------:R-:W4:Y:S07]  /*bb40*/  LDSM.16.MT88.4 R68, [R220+0x13000] ;  /* 0x01300000dc44783b */ /* 0x000f2e0000004200 */
[C---:B-1----:R-:W-:Y:S08]  /*bb50*/  HMMA.16816.F32.BF16 R24, R188.reuse, R56, R24 ;  /* 0x00000038bc18723c */ /* 0x042ff00000041818 */
[C---:B------:R-:W-:Y:S08]  /*bb60*/  HMMA.16816.F32.BF16 R28, R188.reuse, R58, R28 ;  /* 0x0000003abc1c723c */ /* 0x040ff0000004181c */
[C---:B-----5:R-:W-:Y:S08]  /*bb70*/  HMMA.16816.F32.BF16 R56, R188.reuse, R60, R136 ;  /* 0x0000003cbc38723c */ /* 0x060ff00000041888 */
[----:B------:R-:W-:Y:S01]  /*bb80*/  HMMA.16816.F32.BF16 R60, R188, R62, R32 ;  /* 0x0000003ebc3c723c */ /* 0x000fe20000041820 */
[----:B------:R-:W1:Y:S07]  /*bb90*/  LDSM.16.MT88.4 R32, [R215+0x17000] ;  /* 0x01700000d720783b */ /* 0x000e6e0000004200 */
[C---:B------:R-:W-:Y:S08]  /*bba0*/  HMMA.16816.F32.BF16 R72, R132.reuse, R172, R72 ;  /* 0x000000ac8448723c */ /* 0x040ff00000041848 */
[C---:B------:R-:W-:Y:S08]  /*bbb0*/  HMMA.16816.F32.BF16 R76, R132.reuse, R174, R76 ;  /* 0x000000ae844c723c */ /* 0x040ff0000004184c */
[C---:B------:R-:W-:Y:S08]  /*bbc0*/  HMMA.16816.F32.BF16 R172, R132.reuse, R168, R96 ;  /* 0x000000a884ac723c */ /* 0x040ff00000041860 */
[----:B------:R-:W-:Y:S01]  /*bbd0*/  HMMA.16816.F32.BF16 R176, R132, R180, R120 ;  /* 0x000000b484b0723c */ /* 0x000fe20000041878 */
[----:B------:R-:W-:Y:S07]  /*bbe0*/  LDSM.16.MT88.4 R120, [R214+0x5000] ;  /* 0x00500000d678783b */ /* 0x000fee0000004200 */
[C---:B------:R-:W-:Y:S01]  /*bbf0*/  HMMA.16816.F32.BF16 R36, R188.reuse, R38, R12 ;  /* 0x00000026bc24723c */ /* 0x040fe2000004180c */
[----:B------:R-:W5:Y:S07]  /*bc00*/  LDSM.16.MT88.4 R12, [R215+0x15000] ;  /* 0x01500000d70c783b */ /* 0x000f6e0000004200 */
[C---:B---3--:R-:W-:Y:S08]  /*bc10*/  HMMA.16816.F32.BF16 R48, R188.reuse, R8, R48 ;  /* 0x00000008bc30723c */ /* 0x048ff00000041830 */
[----:B------:R-:W-:Y:S08]  /*bc20*/  HMMA.16816.F32.BF16 R52, R188, R10, R52 ;  /* 0x0000000abc34723c */ /* 0x000ff00000041834 */
[C---:B------:R-:W-:Y:S01]  /*bc30*/  HMMA.16816.F32.BF16 R168, R132.reuse, R170, R100 ;  /* 0x000000aa84a8723c */ /* 0x040fe20000041864 */
[----:B------:R-:W-:Y:S07]  /*bc40*/  LDSM.16.MT88.4 R100, [R220+0x15000] ;  /* 0x01500000dc64783b */ /* 0x000fee0000004200 */
[----:B------:R-:W-:Y:S01]  /*bc50*/  HMMA.16816.F32.BF16 R180, R132, R182, R124 ;  /* 0x000000b684b4723c */ /* 0x000fe2000004187c */
[----:B------:R-:W3:Y:S04]  /*bc60*/  LDSM.16.MT88.4 R132, [R220+0x17000] ;  /* 0x01700000dc84783b */ /* 0x000ee80000004200 */
[----:B------:R-:W3:Y:S03]  /*bc70*/  LDSM.16.MT88.4 R124, [R205+0x5000] ;  /* 0x00500000cd7c783b */ /* 0x000ee60000004200 */
[C---:B--2---:R-:W-:Y:S01]  /*bc80*/  HMMA.16816.F32.BF16 R8, R188.reuse, R88, R140 ;  /* 0x00000058bc08723c */ /* 0x044fe2000004188c */
[----:B------:R-:W-:Y:S07]  /*bc90*/  LDSM.16.MT88.4 R140, [R215+0x17800] ;  /* 0x01780000d78c783b */ /* 0x000fee0000004200 */
[C---:B------:R-:W-:Y:S08]  /*bca0*/  HMMA.16816.F32.BF16 R144, R188.reuse, R90, R144 ;  /* 0x0000005abc90723c */ /* 0x040ff00000041890 */
[C---:B------:R-:W-:Y:S08]  /*bcb0*/  HMMA.16816.F32.BF16 R16, R188.reuse, R64, R16 ;  /* 0x00000040bc10723c */ /* 0x040ff00000041810 */
[C---:B------:R-:W-:Y:S08]  /*bcc0*/  HMMA.16816.F32.BF16 R20, R188.reuse, R66, R20 ;  /* 0x00000042bc14723c */ /* 0x040ff00000041814 */
[C---:B------:R-:W-:Y:S01]  /*bcd0*/  HMMA.16816.F32.BF16 R88, R188.reuse, R92, R152 ;  /* 0x0000005cbc58723c */ /* 0x040fe20000041898 */
[----:B------:R-:W2:Y:S07]  /*bce0*/  LDSM.16.MT88.4 R152, [R205+0x7000] ;  /* 0x00700000cd98783b */ /* 0x000eae0000004200 */
[C---:B----4-:R-:W-:Y:S01]  /*bcf0*/  HMMA.16816.F32.BF16 R64, R188.reuse, R68, R40 ;  /* 0x00000044bc40723c */ /* 0x050fe20000041828 */
[----:B------:R-:W4:Y:S07]  /*bd00*/  LDSM.16.MT88.4 R40, [R214+0x7000] ;  /* 0x00700000d628783b */ /* 0x000f2e0000004200 */
[C---:B------:R-:W-:Y:S01]  /*bd10*/  HMMA.16816.F32.BF16 R68, R188.reuse, R70, R44 ;  /* 0x00000046bc44723c */ /* 0x040fe2000004182c */
[----:B------:R-:W4:Y:S07]  /*bd20*/  LDSM.16.MT88.4 R44, [R215+0x11800] ;  /* 0x01180000d72c783b */ /* 0x000f2e0000004200 */
[C---:B-1----:R-:W-:Y:S01]  /*bd30*/  HMMA.16816.F32.BF16 R112, R188.reuse, R32, R112 ;  /* 0x00000020bc70723c */ /* 0x042fe20000041870 */
[----:B------:R-:W-:Y:S01]  /*bd40*/  FFMA.FTZ R32, R223, UR4, -R225 ;  /* 0x00000004df207c23 */ /* 0x000fe200080108e1 */
[--C-:B------:R-:W-:Y:S01]  /*bd50*/  FFMA.FTZ R223, R217, UR4, -R194.reuse ;  /* 0x00000004d9df7c23 */ /* 0x100fe200080108c2 */
[----:B------:R-:W-:Y:S01]  /*bd60*/  FFMA.FTZ R225, R192, UR4, -R194 ;  /* 0x00000004c0e17c23 */ /* 0x000fe200080108c2 */
[----:B------:R-:W-:Y:S01]  /*bd70*/  UMOV UR4, UR8 ;  /* 0x0000000800047c82 */ /* 0x000fe20008000000 */
[----:B------:R1:W-:Y:S01]  /*bd80*/  MUFU.EX2 R217, R32 ;  /* 0x0000002000d97308 */ /* 0x0003e20000000800 */
[----:B------:R-:W-:Y:S02]  /*bd90*/  LDSM.16.MT88.4 R192, [R214+0x1800] ;  /* 0x00180000d6c0783b */ /* 0x000fe40000004200 */
[C---:B-----5:R-:W-:Y:S01]  /*bda0*/  HMMA.16816.F32.BF16 R80, R188.reuse, R12, R80 ;  /* 0x0000000cbc50723c */ /* 0x060fe20000041850 */
[----:B------:R-:W5:Y:S04]  /*bdb0*/  MUFU.EX2 R223, R223 ;  /* 0x000000df00df7308 */ /* 0x000f680000000800 */
[----:B------:R-:W5:Y:S03]  /*bdc0*/  MUFU.EX2 R225, R225 ;  /* 0x000000e100e17308 */ /* 0x000f660000000800 */
[C---:B------:R-:W-:Y:S08]  /*bdd0*/  HMMA.16816.F32.BF16 R84, R188.reuse, R14, R84 ;  /* 0x0000000ebc54723c */ /* 0x040ff00000041854 */
[C---:B------:R-:W-:Y:S08]  /*bde0*/  HMMA.16816.F32.BF16 R12, R188.reuse, R120, R156 ;  /* 0x00000078bc0c723c */ /* 0x040ff0000004189c */
[C---:B------:R-:W-:Y:S08]  /*bdf0*/  HMMA.16816.F32.BF16 R164, R188.reuse, R122, R164 ;  /* 0x0000007abca4723c */ /* 0x040ff000000418a4 */
[C---:B---3--:R-:W-:Y:S08]  /*be00*/  HMMA.16816.F32.BF16 R128, R188.reuse, R132, R104 ;  /* 0x00000084bc80723c */ /* 0x048ff00000041868 */
[C---:B------:R-:W-:Y:S08]  /*be10*/  HMMA.16816.F32.BF16 R96, R188.reuse, R100, R72 ;  /* 0x00000064bc60723c */ /* 0x040ff00000041848 */
[C---:B------:R-:W-:Y:S01]  /*be20*/  HMMA.16816.F32.BF16 R120, R188.reuse, R124, R172 ;  /* 0x0000007cbc78723c */ /* 0x040fe200000418ac */
[----:B------:R-:W-:Y:S07]  /*be30*/  LDSM.16.MT88.4 R172, [R220+0x11800] ;  /* 0x01180000dcac783b */ /* 0x000fee0000004200 */
[C---:B------:R-:W-:Y:S01]  /*be40*/  HMMA.16816.F32.BF16 R132, R188.reuse, R134, R108 ;  /* 0x00000086bc84723c */ /* 0x040fe2000004186c */
[----:B------:R-:W3:Y:S07]  /*be50*/  LDSM.16.MT88.4 R108, [R215+0x15800] ;  /* 0x01580000d76c783b */ /* 0x000eee0000004200 */
[C---:B--2---:R-:W-:Y:S01]  /*be60*/  HMMA.16816.F32.BF16 R156, R188.reuse, R152, R184 ;  /* 0x00000098bc9c723c */ /* 0x044fe200000418b8 */
[----:B------:R-:W-:Y:S07]  /*be70*/  LDSM.16.MT88.4 R184, [R214+0x5800] ;  /* 0x00580000d6b8783b */ /* 0x000fee0000004200 */
[C---:B------:R-:W-:Y:S01]  /*be80*/  HMMA.16816.F32.BF16 R92, R188.reuse, R94, R148 ;  /* 0x0000005ebc5c723c */ /* 0x040fe20000041894 */
[----:B------:R-:W-:Y:S07]  /*be90*/  LDSM.16.MT88.4 R148, [R214+0x7800] ;  /* 0x00780000d694783b */ /* 0x000fee0000004200 */
[C---:B------:R-:W-:Y:S01]  /*bea0*/  HMMA.16816.F32.BF16 R100, R188.reuse, R102, R76 ;  /* 0x00000066bc64723c */ /* 0x040fe2000004184c */
[----:B------:R-:W-:Y:S07]  /*beb0*/  LDSM.16.MT88.4 R76, [R215+0x13800] ;  /* 0x01380000d74c783b */ /* 0x000fee0000004200 */
[C---:B------:R-:W-:Y:S01]  /*bec0*/  HMMA.16816.F32.BF16 R124, R188.reuse, R126, R168 ;  /* 0x0000007ebc7c723c */ /* 0x040fe200000418a8 */
[----:B------:R-:W-:Y:S07]  /*bed0*/  LDSM.16.MT88.4 R168, [R205+0x1800] ;  /* 0x00180000cda8783b */ /* 0x000fee0000004200 */
[C---:B------:R-:W-:Y:S01]  /*bee0*/  HMMA.16816.F32.BF16 R116, R188.reuse, R34, R116 ;  /* 0x00000022bc74723c */ /* 0x040fe20000041874 */
[----:B-1----:R-:W-:Y:S07]  /*bef0*/  LDSM.16.MT88.4 R32, [R220+0x13800] ;  /* 0x01380000dc20783b */ /* 0x002fee0000004200 */
[C---:B----4-:R-:W-:Y:S08]  /*bf00*/  HMMA.16816.F32.BF16 R176, R188.reuse, R40, R176 ;  /* 0x00000028bcb0723c */ /* 0x050ff000000418b0 */
[C---:B------:R-:W-:Y:S08]  /*bf10*/  HMMA.16816.F32.BF16 R180, R188.reuse, R42, R180 ;  /* 0x0000002abcb4723c */ /* 0x040ff000000418b4 */
[----:B------:R-:W-:Y:S01]  /*bf20*/  HMMA.16816.F32.BF16 R152, R188, R154, R4 ;  /* 0x0000009abc98723c */ /* 0x000fe20000041804 */
[----:B------:R-:W1:Y:S01]  /*bf30*/  LDSM.16.MT88.4 R188, [R214+0x3800] ;  /* 0x00380000d6bc783b */ /* 0x000e620000004200 */
[----:B------:R-:W-:Y:S01]  /*bf40*/  F2FP.BF16.F32.PACK_AB R4, R245, R224 ;  /* 0x000000e0f504723e */ /* 0x000fe200000010ff */
[----:B------:R-:W-:Y:S01]  /*bf50*/  FADD.FTZ R224, R224, R239 ;  /* 0x000000efe0e07221 */ /* 0x000fe20000010000 */
[----:B-----5:R-:W-:-:S02]  /*bf60*/  F2FP.BF16.F32.PACK_AB R5, R226, R223 ;  /* 0x000000dfe205723e */ /* 0x020fc400000010ff */
[----:B------:R-:W-:Y:S01]  /*bf70*/  F2FP.BF16.F32.PACK_AB R6, R217, R222 ;  /* 0x000000ded906723e */ /* 0x000fe200000010ff */
[----:B------:R-:W-:Y:S01]  /*bf80*/  FADD.FTZ R245, R245, R224 ;  /* 0x000000e0f5f57221 */ /* 0x000fe20000010000 */
[----:B------:R-:W-:-:S03]  /*bf90*/  F2FP.BF16.F32.PACK_AB R7, R242, R225 ;  /* 0x000000e1f207723e */ /* 0x000fc600000010ff */
[----:B------:R-:W-:-:S04]  /*bfa0*/  FADD.FTZ R222, R222, R245 ;  /* 0x000000f5dede7221 */ /* 0x000fc80000010000 */
[----:B------:R-:W-:Y:S01]  /*bfb0*/  HMMA.16816.F32.BF16 R40, R4, R44, R16 ;  /* 0x0000002c0428723c */ /* 0x000fe20000041810 */
[----:B------:R-:W2:Y:S01]  /*bfc0*/  LDSM.16.MT88.4 R16, [R220+0x15800] ;  /* 0x01580000dc10783b */ /* 0x000ea20000004200 */
[----:B------:R-:W-:-:S06]  /*bfd0*/  FADD.FTZ R237, R217, R222 ;  /* 0x000000ded9ed7221 */ /* 0x000fcc0000010000 */
[C---:B------:R-:W-:Y:S01]  /*bfe0*/  HMMA.16816.F32.BF16 R44, R4.reuse, R46, R20 ;  /* 0x0000002e042c723c */ /* 0x040fe20000041814 */
[----:B------:R-:W4:Y:S07]  /*bff0*/  LDSM.16.MT88.4 R20, [R205+0x3800] ;  /* 0x00380000cd14783b */ /* 0x000f2e0000004200 */
[C---:B---3--:R-:W-:Y:S08]  /*c000*/  HMMA.16816.F32.BF16 R104, R4.reuse, R108, R80 ;  /* 0x0000006c0468723c */ /* 0x048ff00000041850 */
[C---:B------:R-:W-:Y:S08]  /*c010*/  HMMA.16816.F32.BF16 R136, R4.reuse, R140, R112 ;  /* 0x0000008c0488723c */ /* 0x040ff00000041870 */
[C---:B-1----:R-:W-:Y:S01]  /*c020*/  HMMA.16816.F32.BF16 R80, R4.reuse, R188, R8 ;  /* 0x000000bc0450723c */ /* 0x042fe20000041808 */
[----:B------:R-:W1:Y:S07]  /*c030*/  LDSM.16.MT88.4 R8, [R205+0x5800] ;  /* 0x00580000cd08783b */ /* 0x000e6e0000004200 */
[C---:B------:R-:W-:Y:S01]  /*c040*/  HMMA.16816.F32.BF16 R112, R4.reuse, R184, R12 ;  /* 0x000000b80470723c */ /* 0x040fe2000004180c */
[----:B------:R-:W3:Y:S07]  /*c050*/  LDSM.16.MT88.4 R12, [R220+0x17800] ;  /* 0x01780000dc0c783b */ /* 0x000eee0000004200 */
[C---:B--2---:R-:W-:Y:S08]  /*c060*/  HMMA.16816.F32.BF16 R96, R4.reuse, R16, R96 ;  /* 0x000000100460723c */ /* 0x044ff00000041860 */
[----:B----4-:R-:W-:Y:S01]  /*c070*/  HMMA.16816.F32.BF16 R88, R4, R20, R88 ;  /* 0x000000140458723c */ /* 0x010fe20000041858 */
[----:B------:R-:W-:-:S04]  /*c080*/  FFMA.FTZ R20, R235, R3, R200 ;  /* 0x00000003eb147223 */ /* 0x000fc800000100c8 */
[----:B------:R-:W-:-:S03]  /*c090*/  FADD.FTZ R20, R197, R20 ;  /* 0x00000014c5147221 */ /* 0x000fc60000010000 */
[----:B------:R-:W-:Y:S01]  /*c0a0*/  HMMA.16816.F32.BF16 R100, R4, R18, R100 ;  /* 0x000000120464723c */ /* 0x000fe20000041864 */
[----:B------:R-:W2:Y:S01]  /*c0b0*/  LDSM.16.MT88.4 R16, [R205+0x7800] ;  /* 0x00780000cd10783b */ /* 0x000ea20000004200 */
[----:B------:R-:W-:-:S04]  /*c0c0*/  FADD.FTZ R3, R201, R20 ;  /* 0x00000014c9037221 */ /* 0x000fc80000010000 */
[----:B------:R-:W-:Y:S02]  /*c0d0*/  FADD.FTZ R3, R204, R3 ;  /* 0x00000003cc037221 */ /* 0x000fe40000010000 */
[C---:B------:R-:W-:Y:S08]  /*c0e0*/  HMMA.16816.F32.BF16 R108, R4.reuse, R110, R84 ;  /* 0x0000006e046c723c */ /* 0x040ff00000041854 */
[----:B-1----:R-:W-:Y:S01]  /*c0f0*/  HMMA.16816.F32.BF16 R120, R4, R8, R120 ;  /* 0x000000080478723c */ /* 0x002fe20000041878 */
[----:B------:R-:W-:-:S04]  /*c100*/  FADD.FTZ R8, R208, R3 ;  /* 0x00000003d0087221 */ /* 0x000fc80000010000 */
[----:B------:R-:W-:-:S03]  /*c110*/  FADD.FTZ R8, R211, R8 ;  /* 0x00000008d3087221 */ /* 0x000fc60000010000 */
[----:B------:R-:W-:Y:S01]  /*c120*/  HMMA.16816.F32.BF16 R72, R4, R76, R48 ;  /* 0x0000004c0448723c */ /* 0x000fe20000041830 */
[----:B------:R-:W-:-:S04]  /*c130*/  FADD.FTZ R3, R207, R8 ;  /* 0x00000008cf037221 */ /* 0x000fc80000010000 */
[----:B------:R-:W-:-:S03]  /*c140*/  FADD.FTZ R3, R212, R3 ;  /* 0x00000003d4037221 */ /* 0x000fc60000010000 */
[----:B------:R-:W-:Y:S01]  /*c150*/  HMMA.16816.F32.BF16 R84, R4, R190, R144 ;  /* 0x000000be0454723c */ /* 0x000fe20000041890 */
[----:B------:R-:W-:Y:S01]  /*c160*/  FADD.FTZ R240, R240, R3 ;  /* 0x00000003f0f07221 */ /* 0x000fe20000010000 */
[-C--:B------:R-:W-:Y:S02]  /*c170*/  MOV R3, R0.reuse ;  /* 0x0000000000037202 */ /* 0x080fe40000000f00 */
[----:B------:R-:W-:Y:S01]  /*c180*/  @P1 MOV R3, R0 ;  /* 0x0000000000031202 */ /* 0x000fe20000000f00 */
        /* <DEDUP_REMOVED lines=20> */
[C---:B---3--:R-:W-:Y:S08]  /*c2d0*/  HMMA.16816.F32.BF16 R128, R4.reuse, R12, R128 ;  /* 0x0000000c0480723c */ /* 0x048ff00000041880 */
[C---:B------:R-:W-:Y:S08]  /*c2e0*/  HMMA.16816.F32.BF16 R132, R4.reuse, R14, R132 ;  /* 0x0000000e0484723c */ /* 0x040ff00000041884 */
[C---:B--2---:R-:W-:Y:S08]  /*c2f0*/  HMMA.16816.F32.BF16 R156, R4.reuse, R16, R156 ;  /* 0x00000010049c723c */ /* 0x044ff0000004189c */
[C---:B------:R-:W-:Y:S08]  /*c300*/  HMMA.16816.F32.BF16 R152, R4.reuse, R18, R152 ;  /* 0x000000120498723c */ /* 0x040ff00000041898 */
[C---:B------:R-:W-:Y:S08]  /*c310*/  HMMA.16816.F32.BF16 R140, R4.reuse, R142, R116 ;  /* 0x0000008e048c723c */ /* 0x040ff00000041874 */
[----:B------:R-:W-:Y:S01]  /*c320*/  HMMA.16816.F32.BF16 R116, R4, R186, R164 ;  /* 0x000000ba0474723c */ /* 0x000fe200000418a4 */
[----:B------:R-:W-:-:S02]  /*c330*/  MOV R164, R2 ;  /* 0x0000000200a47202 */ /* 0x000fc40000000f00 */
[----:B------:R-:W-:Y:S01]  /*c340*/  @P1 MOV R164, R2 ;  /* 0x0000000200a41202 */ /* 0x000fe20000000f00 */
[----:B------:R-:W-:-:S01]  /*c350*/  NOP ;  /* 0x0000000000007918 */ /* 0x000fc20000000000 */
[----:B------:R-:W-:-:S15]  /*c360*/  BRA.U UP0, `(.L_x_1227) ;  /* 0x0000000100047547 */ /* 0x000fde000b800000 */
.L_x_1221:
[----:B------:R-:W-:-:S12]  /*c370*/  UIADD3 UR20, UPT, UPT, UR4, -0x1, URZ ;  /* 0xffffffff04147890 */ /* 0x000fd8000fffe0ff */
.L_x_1227:
[----:B------:R-:W-:-:S09]  /*c380*/  UISETP.GE.AND UP0, UPT, UR20, UR18, UPT ;  /* 0x000000121400728c */ /* 0x000fd2000bf06270 */
[----:B------:R-:W-:Y:S05]  /*c390*/  BRA.U !UP0, `(.L_x_1228) ;  /* 0x0000004508247547 */ /* 0x000fea000b800000 */
[----:B------:R-:W1:Y:S01]  /*c3a0*/  S2UR UR5, SR_CgaCtaId ;  /* 0x00000000000579c3 */ /* 0x000e620000008800 */
[----:B------:R-:W2:Y:S01]  /*c3b0*/  LDCU.64 UR6, c[0x0][0x4e0] ;  /* 0x00009c00ff0677ac */ /* 0x000ea20008000a00 */
[----:B------:R-:W-:Y:S01]  /*c3c0*/  IMAD.MOV.U32 R217, RZ, RZ, 0x20 ;  /* 0x00000020ffd97424 */ /* 0x000fe200078e00ff */
[----:B------:R-:W-:Y:S01]  /*c3d0*/  MOV R0, R3 ;  /* 0x0000000300007202 */ /* 0x000fe20000000f00 */
[----:B------:R-:W-:Y:S01]  /*c3e0*/  IMAD.MOV.U32 R165, RZ, RZ, R164 ;  /* 0x000000ffffa57224 */ /* 0x000fe200078e00a4 */
[----:B------:R-:W3:Y:S01]  /*c3f0*/  LDCU.64 UR8, c[0x0][0x4e0] ;  /* 0x00009c00ff0877ac */ /* 0x000ee20008000a00 */
[----:B------:R-:W-:Y:S02]  /*c400*/  IADD3 R226, PT, PT, R220, 0x10000, RZ ;  /* 0x00010000dce27810 */ /* 0x000fe40007ffe0ff */
[----:B------:R-:W-:Y:S01]  /*c410*/  SEL R217, R217, 0xffffffe0, !P6 ;  /* 0xffffffe0d9d97807 */ /* 0x000fe20007000000 */
[----:B------:R-:W-:Y:S01]  /*c420*/  UMOV UR14, 0x400 ;  /* 0x00000400000e7882 */ /* 0x000fe20000000000 */
[----:B------:R-:W-:Y:S01]  /*c430*/  ULEA UR24, UR20, 0x40, 0x6 ;  /* 0x0000004014187891 */ /* 0x000fe2000f8e30ff */
[----:B------:R-:W4:Y:S02]  /*c440*/  LDCU UR17, c[0x0][0x440] ;  /* 0x00008800ff1177ac */ /* 0x000f240008000800 */
[----:B------:R-:W-:Y:S01]  /*c450*/  IMAD.IADD R217, R217, 0x1, R220 ;  /* 0x00000001d9d97824 */ /* 0x000fe200078e02dc */
[----:B------:R-:W1:Y:S01]  /*c460*/  LDCU UR4, c[0x0][0x45c] ;  /* 0x00008b80ff0477ac */ /* 0x000e620008000800 */
[----:B--2---:R-:W-:Y:S01]  /*c470*/  UISETP.NE.U32.AND UP1, UPT, UR6, URZ, UPT ;  /* 0x000000ff0600728c */ /* 0x004fe2000bf25070 */
[----:B------:R-:W2:Y:S01]  /*c480*/  LDCU.64 UR10, c[0x0][0x3a0] ;  /* 0x00007400ff0a77ac */ /* 0x000ea20008000a00 */
[----:B---3--:R-:W-:-:S02]  /*c490*/  UISETP.NE.U32.AND UP0, UPT, UR8, URZ, UPT ;  /* 0x000000ff0800728c */ /* 0x008fc4000bf05070 */
[----:B------:R-:W-:Y:S02]  /*c4a0*/  UISETP.NE.AND.EX UP1, UPT, UR7, URZ, UPT, UP1 ;  /* 0x000000ff0700728c */ /* 0x000fe4000bf25310 */
[----:B------:R-:W-:Y:S01]  /*c4b0*/  UISETP.NE.AND.EX UP0, UPT, UR9, URZ, UPT, UP0 ;  /* 0x000000ff0900728c */ /* 0x000fe2000bf05300 */
[----:B------:R-:W3:Y:S01]  /*c4c0*/  LDCU.64 UR8, c[0x0][0x3c0] ;  /* 0x00007800ff0877ac */ /* 0x000ee20008000a00 */
[----:B------:R-:W2:Y:S01]  /*c4d0*/  LDCU.64 UR12, c[0x0][0x3a8] ;  /* 0x00007500ff0c77ac */ /* 0x000ea20008000a00 */
[----:B------:R-:W2:Y:S01]  /*c4e0*/  LDCU.64 UR6, c[0x0][0x3b8] ;  /* 0x00007700ff0677ac */ /* 0x000ea20008000a00 */
[----:B------:R-:W-:Y:S02]  /*c4f0*/  UIADD3 UR21, UPT, UPT, UR20, 0x1, URZ ;  /* 0x0000000114157890 */ /* 0x000fe4000fffe0ff */
[----:B-1--4-:R-:W-:-:S12]  /*c500*/  ULEA UR5, UR5, UR14, 0x18 ;  /* 0x0000000e05057291 */ /* 0x012fd8000f8ec0ff */
.L_x_1232:
[----:B------:R-:W-:Y:S01]  /*c510*/  PLOP3.LUT P5, PT, PT, PT, UP1, 0x80, 0x8 ;  /* 0x000000000008781c */ /* 0x000fe20003faf018 */
[----:B------:R-:W1:Y:S01]  /*c520*/  S2R R219, SR_TID.X ;  /* 0x0000000000db7919 */ /* 0x000e620000002100 */
[----:B------:R-:W-:Y:S01]  /*c530*/  PLOP3.LUT P0, PT, PT, PT, UP1, 0x80, 0x8 ;  /* 0x000000000008781c */ /* 0x000fe20003f0f018 */
[----:B------:R-:W4:Y:S01]  /*c540*/  @!UP1 LDCU UR15, c[0x0][0x3c0] ;  /* 0x00007800ff0f97ac */ /* 0x000f220008000800 */
[----:B------:R-:W2:Y:S01]  /*c550*/  LDC R164, c[0x0][0x3c4] ;  /* 0x0000f100ffa47b82 */ /* 0x000ea20000000800 */
[----:B------:R-:W-:Y:S07]  /*c560*/  DEPBAR.LE SB0, 0x0 ;  /* 0x000080000000791a */ /* 0x000fee0000000000 */
[----:B------:R-:W-:Y:S01]  /*c570*/  BAR.SYNC.DEFER_BLOCKING 0x0 ;  /* 0x0000000000007b1d */ /* 0x000fe20000010000 */
[C---:B-1----:R-:W-:Y:S01]  /*c580*/  LOP3.LUT R239, R219.reuse, 0x38, RZ, 0xc0, !PT ;  /* 0x00000038dbef7812 */ /* 0x042fe200078ec0ff */
[C---:B------:R-:W-:Y:S01]  /*c590*/  IMAD.SHL.U32 R4, R219.reuse, 0x8, RZ ;  /* 0x00000008db047824 */ /* 0x040fe200078e00ff */
[----:B------:R-:W-:Y:S01]  /*c5a0*/  SHF.R.U32.HI R221, RZ, 0x1, R219 ;  /* 0x00000001ffdd7819 */ /* 0x000fe200000116db */
[C---:B------:R-:W-:Y:S01]  /*c5b0*/  IMAD.SHL.U32 R3, R219.reuse, 0x40, RZ ;  /* 0x00000040db037824 */ /* 0x040fe200078e00ff */
[----:B----4-:R-:W-:Y:S01]  /*c5c0*/  @!UP1 USHF.L.U32 UR14, UR15, 0x6, URZ ;  /* 0x000000060f0e9899 */ /* 0x010fe200080006ff */
[----:B------:R-:W-:Y:S01]  /*c5d0*/  IMAD.SHL.U32 R8, R219, 0x20, RZ ;  /* 0x00000020db087824 */ /* 0x000fe200078e00ff */
[----:B------:R-:W-:Y:S02]  /*c5e0*/  LOP3.LUT R6, R4, 0x38, RZ, 0xc0, !PT ;  /* 0x0000003804067812 */ /* 0x000fe400078ec0ff */
[----:B------:R-:W-:Y:S02]  /*c5f0*/  LOP3.LUT R5, R3, 0x1c0, RZ, 0xc0, !PT ;  /* 0x000001c003057812 */ /* 0x000fe400078ec0ff */
[----:B------:R-:W-:Y:S01]  /*c600*/  LOP3.LUT R7, R6, 0x40, RZ, 0xfc, !PT ;  /* 0x0000004006077812 */ /* 0x000fe200078efcff */
[----:B------:R-:W-:Y:S01]  /*c610*/  @!UP1 UMOV UR20, URZ ;  /* 0x000000ff00149c82 */ /* 0x000fe20008000000 */
[--C-:B------:R-:W-:Y:S01]  /*c620*/  LOP3.LUT R239, R239, 0x1f8, R4.reuse, 0x78, !PT ;  /* 0x000001f8efef7812 */ /* 0x100fe200078e7804 */
[----:B------:R-:W-:Y:S01]  /*c630*/  @!UP1 UIADD3 UR20, UP2, UPT, URZ, -UR20, URZ ;  /* 0x80000014ff149290 */ /* 0x000fe2000ff5e0ff */
[----:B------:R-:W-:Y:S02]  /*c640*/  ISETP.GE.AND P3, PT, R7, UR17, PT ;  /* 0x0000001107007c0c */ /* 0x000fe4000bf66270 */
[----:B------:R-:W-:Y:S01]  /*c650*/  LOP3.LUT R218, R8, 0x7c00, RZ, 0xc0, !PT ;  /* 0x00007c0008da7812 */ /* 0x000fe200078ec0ff */
[----:B------:R-:W-:Y:S01]  /*c660*/  @!UP1 UIADD3.X UR14, UPT, UPT, URZ, ~UR14, URZ, UP2, !UPT ;  /* 0x8000000eff0e9290 */ /* 0x000fe200097fe4ff */
[C---:B------:R-:W-:Y:S02]  /*c670*/  LOP3.LUT R7, R6.reuse, 0x80, RZ, 0xfc, !PT ;  /* 0x0000008006077812 */ /* 0x040fe400078efcff */
[--C-:B------:R-:W-:Y:S01]  /*c680*/  LOP3.LUT R2, R5, 0x38, R4.reuse, 0xf8, !PT ;  /* 0x0000003805027812 */ /* 0x100fe200078ef804 */
[----:B------:R-:W-:Y:S01]  /*c690*/  @!UP1 USHF.R.S64 UR20, UR20, 0x1f, UR14 ;  /* 0x0000001f14149899 */ /* 0x000fe2000800100e */
[----:B------:R-:W-:Y:S01]  /*c6a0*/  LOP3.LUT R239, R239, 0x1e00, R4, 0xf8, !PT ;  /* 0x00001e00efef7812 */ /* 0x000fe200078ef804 */
[----:B------:R-:W-:Y:S01]  /*c6b0*/  IMAD.U32 R8, RZ, RZ, UR14 ;  /* 0x0000000eff087e24 */ /* 0x000fe2000f8e00ff */
[----:B------:R-:W-:Y:S02]  /*c6c0*/  ISETP.GE.AND P4, PT, R6, UR17, PT ;  /* 0x0000001106007c0c */ /* 0x000fe4000bf86270 */
[----:B------:R-:W-:Y:S02]  /*c6d0*/  LOP3.LUT R4, R218, 0x200, R3, 0xf8, !PT ;  /* 0x00000200da047812 */ /* 0x000fe400078ef803 */
[----:B------:R-:W-:Y:S01]  /*c6e0*/  ISETP.GE.AND P2, PT, R7, UR17, PT ;  /* 0x0000001107007c0c */ /* 0x000fe2000bf46270 */
[----:B------:R-:W-:Y:S01]  /*c6f0*/  IMAD.MOV.U32 R7, RZ, RZ, R230 ;  /* 0x000000ffff077224 */ /* 0x000fe200078e00e6 */
[----:B------:R-:W-:Y:S02]  /*c700*/  LOP3.LUT R224, R3, 0x400, RZ, 0xc0, !PT ;  /* 0x0000040003e07812 */ /* 0x000fe400078ec0ff */
[----:B------:R-:W-:Y:S02]  /*c710*/  LOP3.LUT R6, R6, 0xc0, RZ, 0xfc, !PT ;  /* 0x000000c006067812 */ /* 0x000fe400078efcff */
[----:B------:R-:W-:Y:S02]  /*c720*/  LOP3.LUT R3, R2, 0x8, R219, 0x78, !PT ;  /* 0x0000000802037812 */ /* 0x000fe400078e78db */
[----:B------:R-:W-:Y:S02]  /*c730*/  LOP3.LUT R225, R221, 0x8, RZ, 0xc0, !PT ;  /* 0x00000008dde17812 */ /* 0x000fe400078ec0ff */
[----:B------:R-:W-:Y:S01]  /*c740*/  @!P5 IADD3 R230, P5, PT, R230, UR20, RZ ;  /* 0x00000014e6e6dc10 */ /* 0x000fe2000ffbe0ff */
[----:B------:R-:W-:Y:S01]  /*c750*/  IMAD R224, R3, 0x2, R224 ;  /* 0x0000000203e07824 */ /* 0x000fe200078e02e0 */
[----:B------:R-:W-:Y:S01]  /*c760*/  ISETP.GE.AND P1, PT, R6, UR17, PT ;  /* 0x0000001106007c0c */ /* 0x000fe2000bf26270 */
[----:B------:R-:W-:Y:S01]  /*c770*/  IMAD.MOV.U32 R6, RZ, RZ, R231 ;  /* 0x000000ffff067224 */ /* 0x000fe200078e00e7 */
[----:B------:R-:W-:Y:S02]  /*c780*/  LOP3.LUT R225, R4, R2, R225, 0xf6, !PT ;  /* 0x0000000204e17212 */ /* 0x000fe400078ef6e1 */
[----:B------:R-:W-:Y:S02]  /*c790*/  @!P0 LEA.HI.X.SX32 R231, R8, R231, 0x1, P5 ;  /* 0x000000e708e78211 */ /* 0x000fe400028f0eff */
[----:B------:R-:W-:Y:S01]  /*c7a0*/  LEA R239, R239, UR5, 0x1 ;  /* 0x00000005efef7c11 */ /* 0x000fe2000f8e08ff */
[----:B--2---:R-:W-:Y:S06]  /*c7b0*/  BRA.U !UP1, `(.L_x_1229) ;  /* 0x0000000109f87547 */ /* 0x004fec000b800000 */
[----:B------:R-:W1:Y:S01]  /*c7c0*/  LDC R4, c[0x0][0x4f0] ;  /* 0x00013c00ff047b82 */ /* 0x000e620000000800 */
[----:B------:R-:W-:Y:S01]  /*c7d0*/  UIADD3 UR14, UPT, UPT, UR24, -0x40, URZ ;  /* 0xffffffc0180e7890 */ /* 0x000fe2000fffe0ff */
[----:B---3--:R-:W-:Y:S05]  /*c7e0*/  UMOV UR15, UR8 ;  /* 0x00000008000f7c82 */ /* 0x008fea0008000000 */
[----:B------:R-:W-:Y:S05]  /*c7f0*/  IMAD.U32 R5, RZ, RZ, UR14 ;  /* 0x0000000eff057e24 */ /* 0x000fea000f8e00ff */
[----:B------:R-:W-:Y:S02]  /*c800*/  IABS R5, R5 ;  /* 0x0000000500057213 */ /* 0x000fe40000000000 */
[----:B-1----:R-:W-:Y:S04]  /*c810*/  IABS R3, R4 ;  /* 0x0000000400037213 */ /* 0x002fe80000000000 */
[----:B------:R-:W1:Y:S10]  /*c820*/  I2F.RP R10, R3 ;  /* 0x00000003000a7306 */ /* 0x000e740000209400 */
[----:B-1----:R-:W1:Y:S02]  /*c830*/  MUFU.RCP R2, R10 ;  /* 0x0000000a00027308 */ /* 0x002e640000001000 */
[----:B-1----:R-:W-:Y:S08]  /*c840*/  VIADD R8, R2, 0xffffffe ;  /* 0x0ffffffe02087836 */ /* 0x002ff00000000000 */
[----:B------:R-:W1:Y:S02]  /*c850*/  F2I.FTZ.U32.TRUNC.NTZ R9, R8 ;  /* 0x0000000800097305 */ /* 0x000e64000021f000 */
[--C-:B-1----:R-:W-:Y:S01]  /*c860*/  IMAD.MOV R2, RZ, RZ, -R9.reuse ;  /* 0x000000ffff027224 */ /* 0x102fe200078e0a09 */
[----:B------:R-:W-:Y:S03]  /*c870*/  MOV R8, RZ ;  /* 0x000000ff00087202 */ /* 0x000fe60000000f00 */
[----:B------:R-:W-:Y:S04]  /*c880*/  IMAD R2, R2, R3, RZ ;  /* 0x0000000302027224 */ /* 0x000fe800078e02ff */
[----:B------:R-:W-:Y:S01]  /*c890*/  IMAD.HI.U32 R2, R9, R2, R8 ;  /* 0x0000000209027227 */ /* 0x000fe200078e0008 */
[----:B------:R-:W-:Y:S05]  /*c8a0*/  IABS R9, UR24 ;  /* 0x0000001800097c13 */ /* 0x000fea0008000000 */
[C---:B------:R-:W-:Y:S04]  /*c8b0*/  IMAD.HI.U32 R10, R2.reuse, R5, RZ ;  /* 0x00000005020a7227 */ /* 0x040fe800078e00ff */
[----:B------:R-:W-:Y:S02]  /*c8c0*/  IMAD.MOV R8, RZ, RZ, -R10 ;  /* 0x000000ffff087224 */ /* 0x000fe400078e0a0a */
[----:B------:R-:W-:Y:S04]  /*c8d0*/  IMAD.HI.U32 R2, R2, R9, RZ ;  /* 0x0000000902027227 */ /* 0x000fe800078e00ff */
[C---:B------:R-:W-:Y:S02]  /*c8e0*/  IMAD R5, R3.reuse, R8, R5 ;  /* 0x0000000803057224 */ /* 0x040fe400078e0205 */
[----:B------:R-:W-:Y:S03]  /*c8f0*/  IMAD.MOV R8, RZ, RZ, -R2 ;  /* 0x000000ffff087224 */ /* 0x000fe600078e0a02 */
[C---:B------:R-:W-:Y:S01]  /*c900*/  ISETP.GT.U32.AND P0, PT, R3.reuse, R5, PT ;  /* 0x000000050300720c */ /* 0x040fe20003f04070 */
[C---:B------:R-:W-:Y:S05]  /*c910*/  IMAD R9, R3.reuse, R8, R9 ;  /* 0x0000000803097224 */ /* 0x040fea00078e0209 */
[----:B------:R-:W-:Y:S07]  /*c920*/  ISETP.GT.U32.AND P5, PT, R3, R9, PT ;  /* 0x000000090300720c */ /* 0x000fee0003fa4070 */
[----:B------:R-:W-:Y:S02]  /*c930*/  @!P0 IMAD.IADD R5, R5, 0x1, -R3 ;  /* 0x0000000105058824 */ /* 0x000fe400078e0a03 */
[----:B------:R-:W-:Y:S03]  /*c940*/  @!P0 VIADD R10, R10, 0x1 ;  /* 0x000000010a0a8836 */ /* 0x000fe60000000000 */
[-C--:B------:R-:W-:Y:S01]  /*c950*/  ISETP.GE.U32.AND P6, PT, R5, R3.reuse, PT ;  /* 0x000000030500720c */ /* 0x080fe20003fc6070 */
[----:B------:R-:W-:Y:S01]  /*c960*/  @!P5 VIADD R2, R2, 0x1 ;  /* 0x000000010202d836 */ /* 0x000fe20000000000 */
[-C--:B------:R-:W-:Y:S02]  /*c970*/  @!P5 IADD3 R9, PT, PT, R9, -R3.reuse, RZ ;  /* 0x800000030909d210 */ /* 0x080fe40007ffe0ff */
[C---:B------:R-:W-:Y:S02]  /*c980*/  LOP3.LUT R5, R4.reuse, UR24, RZ, 0x3c, !PT ;  /* 0x0000001804057c12 */ /* 0x040fe4000f8e3cff */
[----:B------:R-:W-:Y:S02]  /*c990*/  ISETP.GE.U32.AND P0, PT, R9, R3, PT ;  /* 0x000000030900720c */ /* 0x000fe40003f06070 */
[----:B------:R-:W-:Y:S04]  /*c9a0*/  LOP3.LUT R3, R4, UR14, RZ, 0x3c, !PT ;  /* 0x0000000e04037c12 */ /* 0x000fe8000f8e3cff */
[----:B------:R-:W-:Y:S02]  /*c9b0*/  ISETP.GE.AND P5, PT, R3, RZ, PT ;  /* 0x000000ff0300720c */ /* 0x000fe40003fa6270 */
[----:B------:R-:W-:Y:S02]  /*c9c0*/  @P6 IADD3 R10, PT, PT, R10, 0x1, RZ ;  /* 0x000000010a0a6810 */ /* 0x000fe40007ffe0ff */
[----:B------:R-:W-:Y:S02]  /*c9d0*/  ISETP.GE.AND P6, PT, R5, RZ, PT ;  /* 0x000000ff0500720c */ /* 0x000fe40003fc6270 */
[----:B------:R-:W-:Y:S01]  /*c9e0*/  LOP3.LUT R5, RZ, R4, RZ, 0x33, !PT ;  /* 0x00000004ff057212 */ /* 0x000fe200078e33ff */
[----:B------:R-:W-:Y:S01]  /*c9f0*/  @P0 VIADD R2, R2, 0x1 ;  /* 0x0000000102020836 */ /* 0x000fe20000000000 */
[----:B------:R-:W-:Y:S05]  /*ca00*/  ISETP.NE.AND P0, PT, R4, RZ, PT ;  /* 0x000000ff0400720c */ /* 0x000fea0003f05270 */
[----:B------:R-:W-:Y:S04]  /*ca10*/  @!P5 IMAD.MOV R10, RZ, RZ, -R10 ;  /* 0x000000ffff0ad224 */ /* 0x000fe800078e0a0a */
[----:B------:R-:W-:Y:S02]  /*ca20*/  @!P6 IADD3 R2, PT, PT, -R2, RZ, RZ ;  /* 0x000000ff0202e210 */ /* 0x000fe40007ffe1ff */
[C---:B------:R-:W-:Y:S02]  /*ca30*/  SEL R9, R5.reuse, R10, !P0 ;  /* 0x0000000a05097207 */ /* 0x040fe40004000000 */
[----:B------:R-:W-:Y:S02]  /*ca40*/  SEL R5, R5, R2, !P0 ;  /* 0x0000000205057207 */ /* 0x000fe40004000000 */
[-C--:B------:R-:W-:Y:S02]  /*ca50*/  LEA R14, P5, R9, R232.reuse, 0x2 ;  /* 0x000000e8090e7211 */ /* 0x080fe400078a10ff */
[----:B------:R-:W-:Y:S02]  /*ca60*/  LEA R12, P0, R5, R232, 0x2 ;  /* 0x000000e8050c7211 */ /* 0x000fe400078010ff */
[-C--:B------:R-:W-:Y:S01]  /*ca70*/  LEA.HI.X.SX32 R15, R9, R233.reuse, 0x2, P5 ;  /* 0x000000e9090f7211 */ /* 0x080fe200028f16ff */
[C---:B------:R-:W-:Y:S01]  /*ca80*/  IMAD.IADD R9, R5.reuse, 0x1, -R9 ;  /* 0x0000000105097824 */ /* 0x040fe200078e0a09 */
[----:B------:R-:W-:Y:S03]  /*ca90*/  LEA.HI.X.SX32 R13, R5, R233, 0x2, P0 ;  /* 0x000000e9050d7211 */ /* 0x000fe600000f16ff */
[----:B------:R-:W-:Y:S01]  /*caa0*/  IMAD R9, R9, R4, -0x40 ;  /* 0xffffffc009097424 */ /* 0x000fe200078e0204 */
[----:B------:R-:W2:Y:S04]  /*cab0*/  LDG.E R3, desc[UR22][R14.64] ;  /* 0x000000160e037981 */ /* 0x000ea8000c1e1900 */
[----:B------:R-:W2:Y:S01]  /*cac0*/  LDG.E R2, desc[UR22][R12.64] ;  /* 0x000000160c027981 */ /* 0x000ea2000c1e1900 */
[----:B------:R-:W-:Y:S05]  /*cad0*/  SHF.R.S32.HI R4, RZ, 0x1f, R9 ;  /* 0x0000001fff047819 */ /* 0x000fea0000011409 */
[----:B------:R-:W-:Y:S04]  /*cae0*/  IMAD R4, R4, UR15, RZ ;  /* 0x0000000f04047c24 */ /* 0x000fe8000f8e02ff */
[C---:B------:R-:W-:Y:S02]  /*caf0*/  IMAD R4, R9.reuse, UR9, R4 ;  /* 0x0000000909047c24 */ /* 0x040fe4000f8e0204 */
[----:B------:R-:W-:Y:S05]  /*cb00*/  IMAD.WIDE.U32 R8, R9, UR15, RZ ;  /* 0x0000000f09087c25 */ /* 0x000fea000f8e00ff */
[----:B------:R-:W-:Y:S01]  /*cb10*/  IADD3 R9, PT, PT, R9, R4, RZ ;  /* 0x0000000409097210 */ /* 0x000fe20007ffe0ff */
[----:B--2---:R-:W-:Y:S04]  /*cb20*/  IMAD.IADD R3, R3, 0x1, -R2 ;  /* 0x0000000103037824 */ /* 0x004fe800078e0a02 */
[C---:B------:R-:W-:Y:S01]  /*cb30*/  IMAD.WIDE.U32 R8, R3.reuse, UR12, R8 ;  /* 0x0000000c03087c25 */ /* 0x040fe2000f8e0008 */
[----:B------:R-:W-:Y:S02]  /*cb40*/  SHF.R.S32.HI R2, RZ, 0x1f, R3 ;  /* 0x0000001fff027819 */ /* 0x000fe40000011403 */
[----:B------:R-:W-:Y:S03]  /*cb50*/  LEA R230, P0, R8, R7, 0x1 ;  /* 0x0000000708e67211 */ /* 0x000fe600078008ff */
[----:B------:R-:W-:Y:S04]  /*cb60*/  IMAD R2, R2, UR12, RZ ;  /* 0x0000000c02027c24 */ /* 0x000fe8000f8e02ff */
[----:B------:R-:W-:Y:S04]  /*cb70*/  IMAD R2, R3, UR13, R2 ;  /* 0x0000000d03027c24 */ /* 0x000fe8000f8e0202 */
[----:B------:R-:W-:Y:S05]  /*cb80*/  IMAD.IADD R231, R9, 0x1, R2 ;  /* 0x0000000109e77824 */ /* 0x000fea00078e0202 */
[----:B------:R-:W-:Y:S07]  /*cb90*/  LEA.HI.X R231, R8, R6, R231, 0x1, P0 ;  /* 0x0000000608e77211 */ /* 0x000fee00000f0ce7 */
.L_x_1229:
[----:B------:R-:W-:Y:S01]  /*cba0*/  @!PT LDS RZ, [RZ] ;  /* 0x00000000fffff984 */ /* 0x000fe20000000800 */
[----:B------:R-:W-:Y:S01]  /*cbb0*/  @!PT LDS RZ, [RZ] ;  /* 0x00000000fffff984 */ /* 0x000fe20000000800 */
[----:B------:R-:W-:Y:S01]  /*cbc0*/  @!PT LDS RZ, [RZ] ;  /* 0x00000000fffff984 */ /* 0x000fe20000000800 */
[----:B------:R-:W-:Y:S01]  /*cbd0*/  @!P4 LDGSTS.E.BYPASS.LTC128B.128 [R239+0x10000], desc[UR22][R230.64] ;  /* 0x10000000e6efcfae */ /* 0x000fe2000b981a16 */
[----:B------:R-:W-:Y:S01]  /*cbe0*/  IMAD.U32 R215, RZ, RZ, UR15 ;  /* 0x0000000fffd77e24 */ /* 0x000fe2000f8e00ff */
[----:B------:R-:W-:Y:S01]  /*cbf0*/  USHF.L.U32 UR14, UR15, 0x5, URZ ;  /* 0x000000050f0e7899 */ /* 0x000fe200080006ff */
[----:B------:R-:W-:Y:S01]  /*cc00*/  IMAD.U32 R213, RZ, RZ, UR15 ;  /* 0x0000000fffd57e24 */ /* 0x000fe2000f8e00ff */
[----:B------:R-:W-:Y:S01]  /*cc10*/  @P4 STS.128 [R239+0x10000], RZ ;  /* 0x010000ffef004388 */ /* 0x000fe20000000c00 */
[----:B------:R-:W-:Y:S01]  /*cc20*/  LEA R225, R225, UR5, 0x1 ;  /* 0x00000005e1e17c11 */ /* 0x000fe2000f8e08ff */
[----:B------:R-:W-:Y:S01]  /*cc30*/  VIADD R3, R224, UR5 ;  /* 0x00000005e0037c36 */ /* 0x000fe20008000000 */
[----:B------:R-:W-:Y:S01]  /*cc40*/  LEA R214, P0, R215, R230, 0x5 ;  /* 0x000000e6d7d67211 */ /* 0x000fe200078028ff */
[----:B------:R-:W-:Y:S01]  /*cc50*/  @!PT LDS RZ, [RZ] ;  /* 0x00000000fffff984 */ /* 0x000fe20000000800 */
[----:B------:R-:W-:Y:S01]  /*cc60*/  @!PT LDS RZ, [RZ] ;  /* 0x00000000fffff984 */ /* 0x000fe20000000800 */
[----:B------:R-:W-:Y:S01]  /*cc70*/  @!PT LDS RZ, [RZ] ;  /* 0x00000000fffff984 */ /* 0x000fe20000000800 */
[----:B------:R-:W-:Y:S01]  /*cc80*/  @!P3 LDGSTS.E.BYPASS.LTC128B.128 [R239+0x12000], desc[UR22][R230.64+0x80] ;  /* 0x12000080e6efbfae */ /* 0x000fe2000b981a16 */
[--C-:B------:R-:W-:Y:S01]  /*cc90*/  SHF.L.U64.HI R213, R213, 0x5, R164.reuse ;  /* 0x00000005d5d57819 */ /* 0x100fe200000102a4 */
[----:B------:R-:W-:Y:S01]  /*cca0*/  IMAD.MOV.U32 R2, RZ, RZ, 0x40 ;  /* 0x00000040ff027424 */ /* 0x000fe200078e00ff */
[----:B------:R-:W-:Y:S01]  /*ccb0*/  LEA.HI.X R215, R215, R231, R164, 0x5, P0 ;  /* 0x000000e7d7d77211 */ /* 0x000fe200000f2ca4 */
[----:B------:R-:W-:Y:S01]  /*ccc0*/  @P3 STS.128 [R239+0x12000], RZ ;  /* 0x012000ffef003388 */ /* 0x000fe20000000c00 */
[----:B------:R-:W-:Y:S01]  /*ccd0*/  IADD3 R240, P5, PT, R214, UR14, RZ ;  /* 0x0000000ed6f07c10 */ /* 0x000fe2000ffbe0ff */
[----:B------:R-:W-:Y:S02]  /*cce0*/  UIADD3 UR21, UPT, UPT, UR21, -0x1, URZ ;  /* 0xffffffff15157890 */ /* 0x000fe4000fffe0ff */
[----:B------:R-:W-:Y:S01]  /*ccf0*/  @!PT LDS RZ, [RZ] ;  /* 0x00000000fffff984 */ /* 0x000fe20000000800 */
[----:B------:R-:W-:Y:S01]  /*cd00*/  @!PT LDS RZ, [RZ] ;  /* 0x00000000fffff984 */ /* 0x000fe20000000800 */
[----:B------:R-:W-:Y:S01]  /*cd10*/  @!PT LDS RZ, [RZ] ;  /* 0x00000000fffff984 */ /* 0x000fe20000000800 */
[----:B------:R-:W-:Y:S01]  /*cd20*/  @!P2 LDGSTS.E.BYPASS.LTC128B.128 [R239+0x14000], desc[UR22][R230.64+0x100] ;  /* 0x14000100e6efafae */ /* 0x000fe2000b981a16 */
[----:B------:R-:W-:Y:S01]  /*cd30*/  IADD3 R212, P0, PT, R240, UR14, RZ ;  /* 0x0000000ef0d47c10 */ /* 0x000fe2000ff1e0ff */
[C---:B------:R-:W-:Y:S01]  /*cd40*/  IMAD.X R241, R213.reuse, 0x1, R215, P5 ;  /* 0x00000001d5f17824 */ /* 0x040fe200028e06d7 */
[----:B------:R-:W-:Y:S01]  /*cd50*/  UISETP.GT.AND UP2, UPT, UR21, UR18, UPT ;  /* 0x000000121500728c */ /* 0x000fe2000bf44270 */
[----:B------:R-:W-:Y:S02]  /*cd60*/  @P2 STS.128 [R239+0x14000], RZ ;  /* 0x014000ffef002388 */ /* 0x000fe40000000c00 */
[----:B------:R-:W-:Y:S01]  /*cd70*/  IMAD.X R213, R213, 0x1, R241, P0 ;  /* 0x00000001d5d57824 */ /* 0x000fe200000e06f1 */
[C---:B------:R-:W-:Y:S01]  /*cd80*/  LOP3.LUT P0, RZ, R219.reuse, 0x2, RZ, 0xc0, !PT ;  /* 0x00000002dbff7812 */ /* 0x040fe2000780c0ff */
[----:B------:R-:W-:Y:S01]  /*cd90*/  @!PT LDS RZ, [RZ] ;  /* 0x00000000fffff984 */ /* 0x000fe20000000800 */
[----:B------:R-:W-:Y:S01]  /*cda0*/  @!PT LDS RZ, [RZ] ;  /* 0x00000000fffff984 */ /* 0x000fe20000000800 */
[----:B------:R-:W-:Y:S01]  /*cdb0*/  @!PT LDS RZ, [RZ] ;  /* 0x00000000fffff984 */ /* 0x000fe20000000800 */
[----:B------:R-:W-:Y:S03]  /*cdc0*/  @!P1 LDGSTS.E.BYPASS.LTC128B.128 [R239+0x16000], desc[UR22][R230.64+0x180] ;  /* 0x16000180e6ef9fae */ /* 0x000fe6000b981a16 */
[----:B------:R-:W-:Y:S01]  /*cdd0*/  SEL R222, R216, 0xffffffe0, !P0 ;  /* 0xffffffe0d8de7807 */ /* 0x000fe20004000000 */
[----:B------:R-:W-:Y:S01]  /*cde0*/  @P1 STS.128 [R239+0x16000], RZ ;  /* 0x016000ffef001388 */ /* 0x000fe20000000c00 */
[----:B------:R-:W-:Y:S02]  /*cdf0*/  LOP3.LUT P0, RZ, R219, 0x4, RZ, 0xc0, !PT ;  /* 0x00000004dbff7812 */ /* 0x000fe4000780c0ff */
[C---:B------:R-:W-:Y:S01]  /*ce00*/  IADD3 R166, PT, PT, R222.reuse, R3, RZ ;  /* 0x00000003dea67210 */ /* 0x040fe20007ffe0ff */
[----:B------:R-:W-:Y:S01]  /*ce10*/  @!PT LDS RZ, [RZ] ;  /* 0x00000000fffff984 */ /* 0x000fe20000000800 */
[----:B------:R-:W-:Y:S01]  /*ce20*/  @!PT LDS RZ, [RZ] ;  /* 0x00000000fffff984 */ /* 0x000fe20000000800 */
[----:B------:R-:W-:Y:S01]  /*ce30*/  @!PT LDS RZ, [RZ] ;  /* 0x00000000fffff984 */ /* 0x000fe20000000800 */
[----:B------:R-:W-:Y:S01]  /*ce40*/  @!P4 LDGSTS.E.BYPASS.LTC128B.128 [R239+0x10800], desc[UR22][R214.64] ;  /* 0x10800000d6efcfae */ /* 0x000fe2000b981a16 */
[--C-:B------:R-:W-:Y:S01]  /*ce50*/  IMAD.IADD R223, R222, 0x1, R225.reuse ;  /* 0x00000001dedf7824 */ /* 0x100fe200078e02e1 */
[----:B------:R-:W-:Y:S02]  /*ce60*/  SEL R2, R2, 0xffffffc0, !P0 ;  /* 0xffffffc002027807 */ /* 0x000fe40004000000 */
[----:B------:R-:W-:Y:S03]  /*ce70*/  @P4 STS.128 [R239+0x10800], RZ ;  /* 0x010800ffef004388 */ /* 0x000fe60000000c00 */
[C---:B------:R-:W-:Y:S01]  /*ce80*/  IMAD.IADD R167, R2.reuse, 0x1, R225 ;  /* 0x0000000102a77824 */ /* 0x040fe200078e02e1 */
[----:B------:R-:W-:Y:S01]  /*ce90*/  @!PT LDS RZ, [RZ] ;  /* 0x00000000fffff984 */ /* 0x000fe20000000800 */
[----:B------:R-:W-:Y:S01]  /*cea0*/  @!PT LDS RZ, [RZ] ;  /* 0x00000000fffff984 */ /* 0x000fe20000000800 */
[----:B------:R-:W-:Y:S01]  /*ceb0*/  @!PT LDS RZ, [RZ] ;  /* 0x00000000fffff984 */ /* 0x000fe20000000800 */
[----:B------:R-:W-:Y:S01]  /*cec0*/  @!P3 LDGSTS.E.BYPASS.LTC128B.128 [R239+0x12800], desc[UR22][R214.64+0x80] ;  /* 0x12800080d6efbfae */ /* 0x000fe2000b981a16 */
[----:B------:R-:W-:Y:S03]  /*ced0*/  IMAD.IADD R3, R2, 0x1, R3 ;  /* 0x0000000102037824 */ /* 0x000fe600078e0203 */
[----:B------:R-:W-:Y:S01]  /*cee0*/  @P3 STS.128 [R239+0x12800], RZ ;  /* 0x012800ffef003388 */ /* 0x000fe20000000c00 */
[C---:B------:R-:W-:Y:S01]  /*cef0*/  IADD3 R164, PT, PT, R222.reuse, R167, RZ ;  /* 0x000000a7dea47210 */ /* 0x040fe20007ffe0ff */
[----:B------:R-:W-:Y:S02]  /*cf00*/  IMAD.IADD R2, R222, 0x1, R3 ;  /* 0x00000001de027824 */ /* 0x000fe400078e0203 */
        /* <DEDUP_REMOVED lines=52> */
[----:B------:R-:W4:Y:S04]  /*d250*/  LDSM.16.M88.4 R176, [R224+UR5+0x8800] ;  /* 0x00880005e0b0783b */ /* 0x000f280008000200 */
[----:B------:R-:W5:Y:S04]  /*d260*/  LDSM.16.M88.4 R180, [R224+UR5+0x9000] ;  /* 0x00900005e0b4783b */ /* 0x000f680008000200 */
[----:B------:R-:W0:Y:S04]  /*d270*/  LDGDEPBAR ;  /* 0x00000000000079af */ /* 0x000e280000000000 */
[----:B------:R-:W3:Y:S04]  /*d280*/  LDSM.16.M88.4 R184, [R224+UR5+0x9800] ;  /* 0x00980005e0b8783b */ /* 0x000ee80008000200 */
[----:B------:R-:W-:Y:S04]  /*d290*/  LDSM.16.M88.4 R188, [R223] ;  /* 0x00000000dfbc783b */ /* 0x000fe80000000200 */
[----:B------:R-:W3:Y:S04]  /*d2a0*/  LDSM.16.M88.4 R192, [R166+0x8000] ;  /* 0x00800000a6c0783b */ /* 0x000ee80000000200 */
[----:B------:R-:W3:Y:S04]  /*d2b0*/  LDSM.16.M88.4 R196, [R166+0x8800] ;  /* 0x00880000a6c4783b */ /* 0x000ee80000000200 */
[----:B------:R-:W-:Y:S04]  /*d2c0*/  LDSM.16.M88.4 R200, [R167] ;  /* 0x00000000a7c8783b */ /* 0x000fe80000000200 */
[----:B------:R-:W-:Y:S01]  /*d2d0*/  LDSM.16.M88.4 R204, [R3+0x8000] ;  /* 0x0080000003cc783b */ /* 0x000fe20000000200 */
[C---:B--2---:R-:W-:Y:S03]  /*d2e0*/  HMMA.16816.F32.BF16 R4, R168.reuse, R172, RZ ;  /* 0x000000aca804723c */ /* 0x044fe600000418ff */
[----:B------:R-:W-:Y:S04]  /*d2f0*/  LDSM.16.M88.4 R208, [R3+0x8800] ;  /* 0x0088000003d0783b */ /* 0x000fe80000000200 */
[----:B-1----:R-:W-:Y:S01]  /*d300*/  LDSM.16.M88.4 R212, [R224+UR5+0xe000] ;  /* 0x00e00005e0d4783b */ /* 0x002fe20008000200 */
[C---:B------:R-:W-:Y:S03]  /*d310*/  HMMA.16816.F32.BF16 R8, R168.reuse, R174, RZ ;  /* 0x000000aea808723c */ /* 0x040fe600000418ff */
[----:B------:R-:W1:Y:S05]  /*d320*/  LDSM.16.M88.4 R172, [R166+0x9000] ;  /* 0x00900000a6ac783b */ /* 0x000e6a0000000200 */
[C---:B----4-:R-:W-:Y:S08]  /*d330*/  HMMA.16816.F32.BF16 R12, R168.reuse, R176, RZ ;  /* 0x000000b0a80c723c */ /* 0x050ff000000418ff */
[C---:B------:R-:W-:Y:S01]  /*d340*/  HMMA.16816.F32.BF16 R16, R168.reuse, R178, RZ ;  /* 0x000000b2a810723c */ /* 0x040fe200000418ff */
[----:B------:R-:W2:Y:S07]  /*d350*/  LDSM.16.M88.4 R176, [R166+0x9800] ;  /* 0x00980000a6b0783b */ /* 0x000eae0000000200 */
[C---:B-----5:R-:W-:Y:S08]  /*d360*/  HMMA.16816.F32.BF16 R20, R168.reuse, R180, RZ ;  /* 0x000000b4a814723c */ /* 0x060ff000000418ff */
[C---:B------:R-:W-:Y:S01]  /*d370*/  HMMA.16816.F32.BF16 R24, R168.reuse, R182, RZ ;  /* 0x000000b6a818723c */ /* 0x040fe200000418ff */
[----:B------:R-:W-:Y:S07]  /*d380*/  LDSM.16.M88.4 R180, [R3+0x9800] ;  /* 0x0098000003b4783b */ /* 0x000fee0000000200 */
[C---:B---3--:R-:W-:Y:S08]  /*d390*/  HMMA.16816.F32.BF16 R28, R168.reuse, R184, RZ ;  /* 0x000000b8a81c723c */ /* 0x048ff000000418ff */
        /* <DEDUP_REMOVED lines=189> */
[----:B------:R-:W-:Y:S11]  /*df70*/  BRA.U !UP2, `(.L_x_1230) ;  /* 0x000000090ab87547 */ /* 0x000ff6000b800000 */
[----:B------:R-:W-:Y:S01]  /*df80*/  UPLOP3.LUT UP1, UPT, UPT, UPT, UP0, 0x80, 0x8 ;  /* 0x000000000008789c */ /* 0x000fe20003f2f000 */
[----:B------:R-:W1:Y:S05]  /*df90*/  LDC R2, c[0x0][0x3bc] ;  /* 0x0000ef00ff027b82 */ /* 0x000e6a0000000800 */
[----:B------:R-:W-:Y:S02]  /*dfa0*/  PLOP3.LUT P6, PT, PT, PT, UP1, 0x80, 0x8 ;  /* 0x000000000008781c */ /* 0x000fe40003fcf018 */
[----:B------:R-:W-:Y:S03]  /*dfb0*/  PLOP3.LUT P5, PT, PT, PT, UP1, 0x80, 0x8 ;  /* 0x000000000008781c */ /* 0x000fe60003faf018 */
[----:B------:R-:W2:Y:S01]  /*dfc0*/  @!UP1 LDCU UR15, c[0x0][0x3b8] ;  /* 0x00007700ff0f97ac */ /* 0x000ea20008000800 */
[----:B------:R-:W-:Y:S02]  /*dfd0*/  @!UP1 UMOV UR20, URZ ;  /* 0x000000ff00149c82 */ /* 0x000fe40008000000 */
[----:B------:R-:W-:Y:S02]  /*dfe0*/  @!UP1 UIADD3 UR20, UP2, UPT, URZ, -UR20, URZ ;  /* 0x80000014ff149290 */ /* 0x000fe4000ff5e0ff */
[----:B--2---:R-:W-:Y:S04]  /*dff0*/  @!UP1 USHF.L.U32 UR14, UR15, 0x6, URZ ;  /* 0x000000060f0e9899 */ /* 0x004fe800080006ff */
[----:B------:R-:W-:Y:S04]  /*e000*/  @!UP1 UIADD3.X UR14, UPT, UPT, URZ, ~UR14, URZ, UP2, !UPT ;  /* 0x8000000eff0e9290 */ /* 0x000fe800097fe4ff */
[----:B------:R-:W-:Y:S02]  /*e010*/  @!UP1 USHF.R.S64 UR20, UR20, 0x1f, UR14 ;  /* 0x0000001f14149899 */ /* 0x000fe4000800100e */
[----:B------:R-:W-:Y:S04]  /*e020*/  IMAD.U32 R164, RZ, RZ, UR14 ;  /* 0x0000000effa47e24 */ /* 0x000fe8000f8e00ff */
[----:B------:R-:W-:Y:S04]  /*e030*/  @!P6 IADD3 R228, P6, PT, R228, UR20, RZ ;  /* 0x00000014e4e4ec10 */ /* 0x000fe8000ffde0ff */
[----:B------:R-:W-:Y:S01]  /*e040*/  @!P5 LEA.HI.X.SX32 R227, R164, R227, 0x1, P6 ;  /* 0x000000e3a4e3d211 */ /* 0x000fe200030f0eff */
[----:B------:R-:W-:Y:S08]  /*e050*/  BRA.U !UP1, `(.L_x_1231) ;  /* 0x0000000509007547 */ /* 0x000ff0000b800000 */
[----:B------:R-:W2:Y:S01]  /*e060*/  LDC R164, c[0x0][0x4f0] ;  /* 0x00013c00ffa47b82 */ /* 0x000ea20000000800 */
[----:B------:R-:W-:Y:S02]  /*e070*/  UIADD3 UR14, UPT, UPT, UR24, -0x40, URZ ;  /* 0xffffffc0180e7890 */ /* 0x000fe4000fffe0ff */
[----:B------:R-:W-:Y:S04]  /*e080*/  UIADD3 UR15, UPT, UPT, UR24, -0x80, URZ ;  /* 0xffffff80180f7890 */ /* 0x000fe8000fffe0ff */
[----:B------:R-:W-:Y:S02]  /*e090*/  MOV R169, UR14 ;  /* 0x0000000e00a97c02 */ /* 0x000fe40008000f00 */
[----:B------:R-:W-:Y:S02]  /*e0a0*/  IMAD.U32 R167, RZ, RZ, UR15 ;  /* 0x0000000fffa77e24 */ /* 0x000fe4000f8e00ff */
[----:B------:R-:W-:Y:S03]  /*e0b0*/  IABS R169, R169 ;  /* 0x000000a900a97213 */ /* 0x000fe60000000000 */
[----:B------:R-:W-:Y:S02]  /*e0c0*/  IABS R167, R167 ;  /* 0x000000a700a77213 */ /* 0x000fe40000000000 */
[----:B--2---:R-:W-:Y:S04]  /*e0d0*/  IABS R3, R164 ;  /* 0x000000a400037213 */ /* 0x004fe80000000000 */
[----:B------:R-:W2:Y:S10]  /*e0e0*/  I2F.RP R168, R3 ;  /* 0x0000000300a87306 */ /* 0x000eb40000209400 */
[----:B--2---:R-:W2:Y:S02]  /*e0f0*/  MUFU.RCP R166, R168 ;  /* 0x000000a800a67308 */ /* 0x004ea40000001000 */
[----:B--2---:R-:W-:Y:S08]  /*e100*/  VIADD R170, R166, 0xffffffe ;  /* 0x0ffffffea6aa7836 */ /* 0x004ff00000000000 */
[----:B------:R-:W2:Y:S02]  /*e110*/  F2I.FTZ.U32.TRUNC.NTZ R171, R170 ;  /* 0x000000aa00ab7305 */ /* 0x000ea4000021f000 */
[--C-:B--2---:R-:W-:Y:S02]  /*e120*/  IMAD.MOV R166, RZ, RZ, -R171.reuse ;  /* 0x000000ffffa67224 */ /* 0x104fe400078e0aab */
[----:B------:R-:W-:Y:S02]  /*e130*/  IMAD.MOV.U32 R170, RZ, RZ, RZ ;  /* 0x000000ffffaa7224 */ /* 0x000fe400078e00ff */
[----:B------:R-:W-:Y:S04]  /*e140*/  IMAD R166, R166, R3, RZ ;  /* 0x00000003a6a67224 */ /* 0x000fe800078e02ff */
[----:B------:R-:W-:Y:S06]  /*e150*/  IMAD.HI.U32 R166, R171, R166, R170 ;  /* 0x000000a6aba67227 */ /* 0x000fec00078e00aa */
[C---:B------:R-:W-:Y:S04]  /*e160*/  IMAD.HI.U32 R171, R166.reuse, R169, RZ ;  /* 0x000000a9a6ab7227 */ /* 0x040fe800078e00ff */
[----:B------:R-:W-:Y:S01]  /*e170*/  IMAD.HI.U32 R170, R166, R167, RZ ;  /* 0x000000a7a6aa7227 */ /* 0x000fe200078e00ff */
[----:B------:R-:W-:Y:S03]  /*e180*/  IADD3 R168, PT, PT, -R171, RZ, RZ ;  /* 0x000000ffaba87210 */ /* 0x000fe60007ffe1ff */
[----:B------:R-:W-:Y:S02]  /*e190*/  IMAD.MOV R166, RZ, RZ, -R170 ;  /* 0x000000ffffa67224 */ /* 0x000fe400078e0aaa */
[C---:B------:R-:W-:Y:S02]  /*e1a0*/  IMAD R169, R3.reuse, R168, R169 ;  /* 0x000000a803a97224 */ /* 0x040fe400078e02a9 */
[C---:B------:R-:W-:Y:S01]  /*e1b0*/  IMAD R167, R3.reuse, R166, R167 ;  /* 0x000000a603a77224 */ /* 0x040fe200078e02a7 */
[----:B------:R-:W-:Y:S02]  /*e1c0*/  LOP3.LUT R166, R164, UR14, RZ, 0x3c, !PT ;  /* 0x0000000ea4a67c12 */ /* 0x000fe4000f8e3cff */
[C---:B------:R-:W-:Y:S02]  /*e1d0*/  ISETP.GT.U32.AND P6, PT, R3.reuse, R169, PT ;  /* 0x000000a90300720c */ /* 0x040fe40003fc4070 */
[----:B------:R-:W-:Y:S11]  /*e1e0*/  ISETP.GT.U32.AND P5, PT, R3, R167, PT ;  /* 0x000000a70300720c */ /* 0x000ff60003fa4070 */
[--C-:B------:R-:W-:Y:S02]  /*e1f0*/  @!P6 IMAD.IADD R169, R169, 0x1, -R3.reuse ;  /* 0x00000001a9a9e824 */ /* 0x100fe400078e0a03 */
[----:B------:R-:W-:Y:S01]  /*e200*/  @!P5 IADD3 R170, PT, PT, R170, 0x1, RZ ;  /* 0x00000001aaaad810 */ /* 0x000fe20007ffe0ff */
[----:B------:R-:W-:Y:S02]  /*e210*/  @!P5 IMAD.IADD R167, R167, 0x1, -R3 ;  /* 0x00000001a7a7d824 */ /* 0x000fe400078e0a03 */
[----:B------:R-:W-:Y:S01]  /*e220*/  @!P6 VIADD R171, R171, 0x1 ;  /* 0x00000001ababe836 */ /* 0x000fe20000000000 */
[-C--:B------:R-:W-:Y:S02]  /*e230*/  ISETP.GE.U32.AND P6, PT, R169, R3.reuse, PT ;  /* 0x00000003a900720c */ /* 0x080fe40003fc6070 */
[----:B------:R-:W-:Y:S02]  /*e240*/  ISETP.GE.U32.AND P5, PT, R167, R3, PT ;  /* 0x00000003a700720c */ /* 0x000fe40003fa6070 */
[----:B------:R-:W-:Y:S01]  /*e250*/  LOP3.LUT R3, R164, UR15, RZ, 0x3c, !PT ;  /* 0x0000000fa4037c12 */ /* 0x000fe2000f8e3cff */
[----:B------:R-:W-:Y:S08]  /*e260*/  UMOV UR15, UR6 ;  /* 0x00000006000f7c82 */ /* 0x000ff00008000000 */
[----:B------:R-:W-:Y:S02]  /*e270*/  @P6 IADD3 R171, PT, PT, R171, 0x1, RZ ;  /* 0x00000001abab6810 */ /* 0x000fe40007ffe0ff */
[----:B------:R-:W-:Y:S01]  /*e280*/  ISETP.GE.AND P6, PT, R166, RZ, PT ;  /* 0x000000ffa600720c */ /* 0x000fe20003fc6270 */
[----:B------:R-:W-:Y:S01]  /*e290*/  @P5 VIADD R170, R170, 0x1 ;  /* 0x00000001aaaa5836 */ /* 0x000fe20000000000 */
[----:B------:R-:W-:Y:S02]  /*e2a0*/  ISETP.GE.AND P5, PT, R3, RZ, PT ;  /* 0x000000ff0300720c */ /* 0x000fe40003fa6270 */
[----:B------:R-:W-:Y:S09]  /*e2b0*/  LOP3.LUT R3, RZ, R164, RZ, 0x33, !PT ;  /* 0x000000a4ff037212 */ /* 0x000ff200078e33ff */
[----:B------:R-:W-:Y:S02]  /*e2c0*/  @!P6 IMAD.MOV R171, RZ, RZ, -R171 ;  /* 0x000000ffffabe224 */ /* 0x000fe400078e0aab */
[----:B------:R-:W-:Y:S01]  /*e2d0*/  @!P5 IMAD.MOV R170, RZ, RZ, -R170 ;  /* 0x000000ffffaad224 */ /* 0x000fe200078e0aaa */
[----:B------:R-:W-:Y:S04]  /*e2e0*/  ISETP.NE.AND P5, PT, R164, RZ, PT ;  /* 0x000000ffa400720c */ /* 0x000fe80003fa5270 */
[C---:B------:R-:W-:Y:S02]  /*e2f0*/  SEL R167, R3.reuse, R170, !P5 ;  /* 0x000000aa03a77207 */ /* 0x040fe40006800000 */
[----:B------:R-:W-:Y:S02]  /*e300*/  SEL R171, R3, R171, !P5 ;  /* 0x000000ab03ab7207 */ /* 0x000fe40006800000 */
[-C--:B------:R-:W-:Y:S02]  /*e310*/  LEA R174, P6, R167, R232.reuse, 0x2 ;  /* 0x000000e8a7ae7211 */ /* 0x080fe400078c10ff */
[----:B------:R-:W-:Y:S02]  /*e320*/  LEA R172, P5, R171, R232, 0x2 ;  /* 0x000000e8abac7211 */ /* 0x000fe400078a10ff */
[-C--:B------:R-:W-:Y:S02]  /*e330*/  LEA.HI.X.SX32 R175, R167, R233.reuse, 0x2, P6 ;  /* 0x000000e9a7af7211 */ /* 0x080fe400030f16ff */
[C---:B------:R-:W-:Y:S02]  /*e340*/  LEA.HI.X.SX32 R173, R171.reuse, R233, 0x2, P5 ;  /* 0x000000e9abad7211 */ /* 0x040fe400028f16ff */
[----:B------:R-:W-:Y:S01]  /*e350*/  IADD3 R169, PT, PT, R171, -R167, RZ ;  /* 0x800000a7aba97210 */ /* 0x000fe20007ffe0ff */
[----:B------:R-:W2:Y:S04]  /*e360*/  LDG.E R166, desc[UR22][R174.64] ;  /* 0x00000016aea67981 */ /* 0x000ea8000c1e1900 */
[----:B------:R-:W-:Y:S01]  /*e370*/  IMAD R169, R169, R164, -0x40 ;  /* 0xffffffc0a9a97424 */ /* 0x000fe200078e02a4 */
[----:B------:R-:W2:Y:S04]  /*e380*/  LDG.E R3, desc[UR22][R172.64] ;  /* 0x00000016ac037981 */ /* 0x000ea8000c1e1900 */
[----:B------:R-:W-:Y:S05]  /*e390*/  SHF.R.S32.HI R164, RZ, 0x1f, R169 ;  /* 0x0000001fffa47819 */ /* 0x000fea00000114a9 */
[----:B------:R-:W-:Y:S04]  /*e3a0*/  IMAD R164, R164, UR15, RZ ;  /* 0x0000000fa4a47c24 */ /* 0x000fe8000f8e02ff */
[C---:B------:R-:W-:Y:S02]  /*e3b0*/  IMAD R164, R169.reuse, UR7, R164 ;  /* 0x00000007a9a47c24 */ /* 0x040fe4000f8e02a4 */
[----:B------:R-:W-:Y:S04]  /*e3c0*/  IMAD.WIDE.U32 R168, R169, UR15, RZ ;  /* 0x0000000fa9a87c25 */ /* 0x000fe8000f8e00ff */
        /* <DEDUP_REMOVED lines=9> */
.L_x_1231:
[--C-:B------:R-:W-:Y:S01]  /*e460*/  @!P4 IMAD.MOV.U32 R229, RZ, RZ, R227.reuse ;  /* 0x000000ffffe5c224 */ /* 0x100fe200078e00e3 */
[-C--:B------:R-:W-:Y:S01]  /*e470*/  @!P1 MOV R168, R228.reuse ;  /* 0x000000e400a89202 */ /* 0x080fe20000000f00 */
[----:B------:R-:W-:Y:S01]  /*e480*/  @!P1 IMAD.MOV.U32 R169, RZ, RZ, R227 ;  /* 0x000000ffffa99224 */ /* 0x000fe200078e00e3 */
[----:B------:R-:W-:Y:S01]  /*e490*/  USHF.L.U32 UR14, UR15, 0x5, URZ ;  /* 0x000000050f0e7899 */ /* 0x000fe200080006ff */
[----:B------:R-:W-:Y:S01]  /*e4a0*/  IMAD.U32 R167, RZ, RZ, UR15 ;  /* 0x0000000fffa77e24 */ /* 0x000fe2000f8e00ff */
[----:B------:R-:W-:Y:S01]  /*e4b0*/  @!PT LDS RZ, [RZ] ;  /* 0x00000000fffff984 */ /* 0x000fe20000000800 */
[----:B------:R-:W-:Y:S01]  /*e4c0*/  @!PT LDS RZ, [RZ] ;  /* 0x00000000fffff984 */ /* 0x000fe20000000800 */
[----:B------:R-:W-:Y:S01]  /*e4d0*/  @!PT LDS RZ, [RZ] ;  /* 0x00000000fffff984 */ /* 0x000fe20000000800 */
[----:B------:R2:W-:Y:S01]  /*e4e0*/  @!P4 LDGSTS.E.BYPASS.LTC128B.128 [R239+0x8000], desc[UR22][R228.64] ;  /* 0x08000000e4efcfae */ /* 0x0005e2000b981a16 */
[----:B------:R-:W-:Y:S03]  /*e4f0*/  IMAD.U32 R3, RZ, RZ, UR15 ;  /* 0x0000000fff037e24 */ /* 0x000fe6000f8e00ff */
[----:B------:R3:W-:Y:S01]  /*e500*/  @P4 STS.128 [R239+0x8000], RZ ;  /* 0x008000ffef004388 */ /* 0x0007e20000000c00 */
[----:B------:R-:W-:Y:S02]  /*e510*/  LEA R166, P5, R167, R228, 0x5 ;  /* 0x000000e4a7a67211 */ /* 0x000fe400078a28ff */
[--C-:B-1----:R-:W-:Y:S02]  /*e520*/  SHF.L.U64.HI R3, R3, 0x5, R2.reuse ;  /* 0x0000000503037819 */ /* 0x102fe40000010202 */
[----:B------:R-:W-:Y:S02]  /*e530*/  LEA.HI.X R167, R167, R227, R2, 0x5, P5 ;  /* 0x000000e3a7a77211 */ /* 0x000fe400028f2c02 */
[----:B------:R-:W-:Y:S04]  /*e540*/  IADD3 R170, P6, PT, R166, UR14, RZ ;  /* 0x0000000ea6aa7c10 */ /* 0x000fe8000ffde0ff */
[----:B------:R-:W-:Y:S01]  /*e550*/  IADD3 R2, P5, PT, R170, UR14, RZ ;  /* 0x0000000eaa027c10 */ /* 0x000fe2000ffbe0ff */
[C---:B------:R-:W-:Y:S05]  /*e560*/  IMAD.X R171, R3.reuse, 0x1, R167, P6 ;  /* 0x0000000103ab7824 */ /* 0x040fea00030e06a7 */
[----:B------:R-:W-:Y:S02]  /*e570*/  IADD3.X R3, PT, PT, R3, R171, RZ, P5, !PT ;  /* 0x000000ab03037210 */ /* 0x000fe40002ffe4ff */
[----:B--2---:R-:W-:Y:S05]  /*e580*/  @!P3 MOV R229, R227 ;  /* 0x000000e300e5b202 */ /* 0x004fea0000000f00 */
        /* <DEDUP_REMOVED lines=77> */
.L_x_1230:
[----:B---3--:R-:W-:Y:S01]  /*ea60*/  FMNMX3.FTZ R2, R0, R6, R7, !PT ;  /* 0x0000000600027276 */ /* 0x008fe20007810007 */
[----:B------:R-:W-:Y:S01]  /*ea70*/  LDSM.16.MT88.4 R172, [R217+0x10000] ;  /* 0x01000000d9ac783b */ /* 0x000fe20000004200 */
[----:B------:R-:W-:Y:S01]  /*ea80*/  FMNMX3.FTZ R3, R165, R4, R5, !PT ;  /* 0x00000004a5037276 */ /* 0x000fe20007810005 */
[----:B------:R-:W-:Y:S01]  /*ea90*/  UISETP.GT.AND UP2, UPT, UR21, UR18, UPT ;  /* 0x000000121500728c */ /* 0x000fe2000bf44270 */
[----:B------:R-:W-:Y:S01]  /*eaa0*/  FMNMX3.FTZ R2, R2, R10, R11, !PT ;  /* 0x0000000a02027276 */ /* 0x000fe2000781000b */
[----:B------:R-:W-:Y:S01]  /*eab0*/  UIADD3 UR24, UPT, UPT, UR24, -0x40, URZ ;  /* 0xffffffc018187890 */ /* 0x000fe2000fffe0ff */
        /* <DEDUP_REMOVED lines=14> */
[----:B------:R-:W-:Y:S03]  /*eba0*/  FMNMX3.FTZ R170, R3, R32, R33, !PT ;  /* 0x0000002003aa7276 */ /* 0x000fe60007810021 */
[----:B------:R-:W-:Y:S08]  /*ebb0*/  SHFL.BFLY PT, R2, R167, 0x2, 0x1f ;  /* 0x0c401f00a7027f89 */ /* 0x000ff000000e0000 */
        /* <DEDUP_REMOVED lines=18> */
[----:B------:R-:W-:Y:S01]  /*ece0*/  MOV R165, R164 ;  /* 0x000000a400a57202 */ /* 0x000fe20000000f00 */
        /* <DEDUP_REMOVED lines=209> */
[----:B------:R-:W-:Y:S03]  /*fa00*/  FFMA.FTZ R205, R0, R235, R205 ;  /* 0x000000eb00cd7223 */ /* 0x000fe600000100cd */
        /* <DEDUP_REMOVED lines=225> */
[----:B------:R-:W-:Y:S11]  /*10820*/  BRA.U UP2, `(.L_x_1232) ;  /* 0xffffffbd02387547 */ /* 0x000ff6000b83ffff */
.L_x_1228:
[----:B------:R-:W1:Y:S01]  /*10830*/  SHFL.BFLY PT, R2, R237, 0x2, 0x1f ;  /* 0x0c401f00ed027f89 */ /* 0x000e6200000e0000 */
[----:B------:R-:W-:Y:S01]  /*10840*/  LOP3.LUT R9, R221, 0x30, RZ, 0xc0, !PT ;  /* 0x00000030dd097812 */ /* 0x000fe200078ec0ff */
[----:B------:R-:W2:Y:S01]  /*10850*/  S2UR UR12, SR_CTAID.Y ;  /* 0x00000000000c79c3 */ /* 0x000ea20000002600 */
[C---:B------:R-:W-:Y:S01]  /*10860*/  SHF.L.U32 R4, R219.reuse, 0x4, RZ ;  /* 0x00000004db047819 */ /* 0x040fe200000006ff */
[----:B------:R-:W3:Y:S01]  /*10870*/  SHFL.BFLY PT, R0, R235, 0x2, 0x1f ;  /* 0x0c401f00eb007f89 */ /* 0x000ee200000e0000 */
[C---:B------:R-:W-:Y:S01]  /*10880*/  R2P PR, R219.reuse, 0x18 ;  /* 0x00000018db007804 */ /* 0x040fe20000000000 */
[----:B------:R-:W2:Y:S01]  /*10890*/  LDCU.64 UR6, c[0x0][0x430] ;  /* 0x00008600ff0677ac */ /* 0x000ea20008000a00 */
[----:B------:R-:W-:Y:S01]  /*108a0*/  LOP3.LUT R12, R4, 0x1c0, RZ, 0xc0, !PT ;  /* 0x000001c0040c7812 */ /* 0x000fe200078ec0ff */
[----:B------:R-:W-:Y:S01]  /*108b0*/  BSSY.RECONVERGENT B0, `(.L_x_1233) ;  /* 0x0000135000007945 */ /* 0x000fe20003800200 */
[----:B------:R-:W-:Y:S01]  /*108c0*/  LOP3.LUT P5, RZ, R219, 0x3, RZ, 0xc0, !PT ;  /* 0x00000003dbff7812 */ /* 0x000fe200078ac0ff */
[----:B------:R-:W4:Y:S01]  /*108d0*/  S2UR UR11, SR_CTAID.Z ;  /* 0x00000000000b79c3 */ /* 0x000f220000002700 */
[----:B------:R-:W-:Y:S01]  /*108e0*/  SEL R216, R216, 0xffffffe0, !P0 ;  /* 0xffffffe0d8d87807 */ /* 0x000fe20004000000 */
[----:B------:R-:W4:Y:S01]  /*108f0*/  LDCU UR9, c[0x0][0x3e0] ;  /* 0x00007c00ff0977ac */ /* 0x000f220008000800 */
[----:B------:R-:W5:Y:S05]  /*10900*/  LDCU UR4, c[0x0][0x44c] ;  /* 0x00008980ff0477ac */ /* 0x000f6a0008000800 */
[----:B------:R-:W5:Y:S01]  /*10910*/  S2UR UR8, SR_CTAID.X ;  /* 0x00000000000879c3 */ /* 0x000f620000002500 */
[----:B------:R-:W-:Y:S01]  /*10920*/  UIADD3 UR10, UPT, UPT, -UR19, URZ, URZ ;  /* 0x000000ff130a7290 */ /* 0x000fe2000fffe1ff */
[----:B-1----:R-:W-:Y:S01]  /*10930*/  FADD.FTZ R7, R2, R237 ;  /* 0x000000ed02077221 */ /* 0x002fe20000010000 */
[----:B------:R-:W-:Y:S01]  /*10940*/  SHF.R.U32.HI R2, RZ, 0x2, R219 ;  /* 0x00000002ff027819 */ /* 0x000fe200000116db */
[----:B--2---:R-:W-:Y:S01]  /*10950*/  UIMAD UR6, UR12, UR6, UR19 ;  /* 0x000000060c0672a4 */ /* 0x004fe2000f8e0213 */
[----:B---3--:R-:W-:-:S02]  /*10960*/  FADD.FTZ R0, R0, R235 ;  /* 0x000000eb00007221 */ /* 0x008fc40000010000 */
[----:B------:R-:W1:Y:S01]  /*10970*/  SHFL.BFLY PT, R6, R7, 0x1, 0x1f ;  /* 0x0c201f0007067f89 */ /* 0x000e6200000e0000 */
[----:B------:R-:W-:Y:S02]  /*10980*/  LOP3.LUT R2, R9, 0x7, R2, 0xf8, !PT ;  /* 0x0000000709027812 */ /* 0x000fe400078ef802 */
[----:B------:R-:W-:Y:S01]  /*10990*/  SHF.L.U32 R9, R219, 0x1, RZ ;  /* 0x00000001db097819 */ /* 0x000fe200000006ff */
[----:B------:R-:W2:Y:S01]  /*109a0*/  SHFL.BFLY PT, R5, R0, 0x1, 0x1f ;  /* 0x0c201f0000057f89 */ /* 0x000ea200000e0000 */
[----:B----4-:R-:W-:Y:S02]  /*109b0*/  UIMAD UR10, UR9, UR10, UR11 ;  /* 0x0000000a090a72a4 */ /* 0x010fe4000f8e020b */
[--C-:B------:R-:W-:Y:S02]  /*109c0*/  LOP3.LUT R218, R218, 0x6, R9.reuse, 0xf8, !PT ;  /* 0x00000006dada7812 */ /* 0x100fe400078ef809 */
[----:B------:R-:W-:Y:S01]  /*109d0*/  LOP3.LUT R9, R12, 0x38, R9, 0xf8, !PT ;  /* 0x000000380c097812 */ /* 0x000fe200078ef809 */
[----:B------:R-:W-:-:S03]  /*109e0*/  UIMAD UR6, UR6, UR9, UR10 ;  /* 0x00000009060672a4 */ /* 0x000fc6000f8e020a */
[----:B------:R-:W-:Y:S01]  /*109f0*/  LOP3.LUT R9, R218, R9, RZ, 0xfc, !PT ;  /* 0x00000009da097212 */ /* 0x000fe200078efcff */
[----:B-----5:R-:W-:-:S03]  /*10a00*/  USHF.L.U32 UR8, UR8, 0x6, URZ ;  /* 0x0000000608087899 */ /* 0x020fc600080006ff */
[----:B------:R-:W-:Y:S01]  /*10a10*/  LEA R9, R9, UR5, 0x2 ;  /* 0x0000000509097c11 */ /* 0x000fe2000f8e10ff */
[----:B------:R-:W-:-:S04]  /*10a20*/  UIMAD UR7, UR6, UR7, UR8 ;  /* 0x00000007060772a4 */ /* 0x000fc8000f8e0208 */
[----:B------:R-:W-:Y:S01]  /*10a30*/  UIMAD UR4, UR7, UR4, URZ ;  /* 0x00000004070472a4 */ /* 0x000fe2000f8e02ff */
[----:B-1----:R-:W-:Y:S01]  /*10a40*/  FADD.FTZ R6, R7, R6 ;  /* 0x0000000607067221 */ /* 0x002fe20000010000 */
[----:B------:R-:W-:Y:S01]  /*10a50*/  MOV R7, 0x40 ;  /* 0x0000004000077802 */ /* 0x000fe20000000f00 */
[----:B--2---:R-:W-:Y:S02]  /*10a60*/  FADD.FTZ R5, R0, R5 ;  /* 0x0000000500057221 */ /* 0x004fe40000010000 */
[----:B------:R-:W1:Y:S01]  /*10a70*/  MUFU.RCP R10, R6 ;  /* 0x00000006000a7308 */ /* 0x000e620000001000 */
[----:B------:R-:W-:Y:S02]  /*10a80*/  SHF.L.U32 R0, R219, 0x2, RZ ;  /* 0x00000002db007819 */ /* 0x000fe400000006ff */
[----:B------:R-:W-:Y:S01]  /*10a90*/  SHF.R.U32.HI R219, RZ, 0x4, R219 ;  /* 0x00000004ffdb7819 */ /* 0x000fe200000116db */
[----:B------:R-:W-:Y:S01]  /*10aa0*/  BAR.SYNC.DEFER_BLOCKING 0x0 ;  /* 0x0000000000007b1d */ /* 0x000fe20000010000 */
[----:B------:R-:W-:-:S02]  /*10ab0*/  FSETP.NE.FTZ.AND P6, PT, R6, RZ, PT ;  /* 0x000000ff0600720b */ /* 0x000fc40003fd5000 */
[----:B------:R-:W-:Y:S02]  /*10ac0*/  IADD3 R11, PT, PT, R219, 0x10, RZ ;  /* 0x00000010db0b7810 */ /* 0x000fe40007ffe0ff */
[----:B------:R-:W-:Y:S01]  /*10ad0*/  SEL R7, R7, 0xffffffc0, !P3 ;  /* 0xffffffc007077807 */ /* 0x000fe20005800000 */
[----:B------:R-:W2:Y:S01]  /*10ae0*/  MUFU.RCP R8, R5 ;  /* 0x0000000500087308 */ /* 0x000ea20000001000 */
[----:B------:R-:W-:Y:S02]  /*10af0*/  FSETP.NE.FTZ.AND P3, PT, R5, RZ, PT ;  /* 0x000000ff0500720b */ /* 0x000fe40003f75000 */
[----:B------:R-:W-:Y:S02]  /*10b00*/  IADD3 R12, PT, PT, R219, 0x8, RZ ;  /* 0x00000008db0c7810 */ /* 0x000fe40007ffe0ff */
[----:B------:R-:W-:Y:S02]  /*10b10*/  ISETP.GE.AND P1, PT, R11, UR16, PT ;  /* 0x000000100b007c0c */ /* 0x000fe4000bf26270 */
[----:B------:R-:W-:Y:S01]  /*10b20*/  LOP3.LUT R14, R0, 0x1f8, RZ, 0xc0, !PT ;  /* 0x000001f8000e7812 */ /* 0x000fe200078ec0ff */
[----:B------:R-:W3:Y:S01]  /*10b30*/  @P6 LDC R15, c[0x0][0x458] ;  /* 0x00011600ff0f6b82 */ /* 0x000ee20000000800 */
[----:B-1----:R-:W-:Y:S01]  /*10b40*/  FSEL R10, R10, 1, P6 ;  /* 0x3f8000000a0a7808 */ /* 0x002fe20003000000 */
[----:B------:R-:W1:Y:S01]  /*10b50*/  @P6 MUFU.LG2 R6, R6 ;  /* 0x0000000600066308 */ /* 0x000e620000000c00 */
[----:B------:R-:W-:-:S02]  /*10b60*/  IADD3 R11, PT, PT, R219, 0x18, RZ ;  /* 0x00000018db0b7810 */ /* 0x000fc40007ffe0ff */
[----:B------:R-:W-:Y:S01]  /*10b70*/  ISETP.GE.AND P2, PT, R12, UR16, PT ;  /* 0x000000100c007c0c */ /* 0x000fe2000bf46270 */
[C---:B------:R-:W-:Y:S01]  /*10b80*/  FMUL.FTZ R160, R10.reuse, R160 ;  /* 0x000000a00aa07220 */ /* 0x040fe20000410000 */
[C---:B------:R-:W-:Y:S01]  /*10b90*/  FMUL.FTZ R161, R10.reuse, R161 ;  /* 0x000000a10aa17220 */ /* 0x040fe20000410000 */
[C---:B------:R-:W-:Y:S01]  /*10ba0*/  FMUL.FTZ R36, R10.reuse, R36 ;  /* 0x000000240a247220 */ /* 0x040fe20000410000 */
[----:B------:R-:W-:Y:S01]  /*10bb0*/  FMUL.FTZ R37, R10, R37 ;  /* 0x000000250a257220 */ /* 0x000fe20000410000 */
        /* <DEDUP_REMOVED lines=61> */
[----:B------:R-:W-:Y:S01]  /*10f90*/  LOP3.LUT R165, R14, 0x38, R221, 0x78, !PT ;  /* 0x000000380ea57812 */ /* 0x000fe200078e78dd */
[----:B------:R-:W-:Y:S01]  /*10fa0*/  FMUL.FTZ R162, R8, R162 ;  /* 0x000000a208a27220 */ /* 0x000fe20000410000 */
[----:B------:R-:W-:Y:S01]  /*10fb0*/  LOP3.LUT R12, R4, 0x10, RZ, 0xc0, !PT ;  /* 0x00000010040c7812 */ /* 0x000fe200078ec0ff */
[C---:B------:R-:W-:Y:S01]  /*10fc0*/  FMUL.FTZ R163, R8.reuse, R163 ;  /* 0x000000a308a37220 */ /* 0x040fe20000410000 */
[----:B------:R-:W-:Y:S01]  /*10fd0*/  ISETP.GE.AND P0, PT, R11, UR16, PT ;  /* 0x000000100b007c0c */ /* 0x000fe2000bf06270 */
[C---:B------:R-:W-:Y:S01]  /*10fe0*/  FMUL.FTZ R38, R8.reuse, R38 ;  /* 0x0000002608267220 */ /* 0x040fe20000410000 */
[C---:B------:R-:W-:Y:S01]  /*10ff0*/  IADD3 R10, PT, PT, R9.reuse, 0x80, RZ ;  /* 0x00000080090a7810 */ /* 0x040fe20007ffe0ff */
[C---:B------:R-:W-:Y:S01]  /*11000*/  FMUL.FTZ R39, R8.reuse, R39 ;  /* 0x0000002708277220 */ /* 0x040fe20000410000 */
[C---:B------:R-:W-:Y:S01]  /*11010*/  IADD3 R11, PT, PT, R9.reuse, R7, RZ ;  /* 0x00000007090b7210 */ /* 0x040fe20007ffe0ff */
[C---:B------:R-:W-:Y:S01]  /*11020*/  FMUL.FTZ R42, R8.reuse, R42 ;  /* 0x0000002a082a7220 */ /* 0x040fe20000410000 */
[C---:B------:R-:W-:Y:S01]  /*11030*/  @P4 IADD3 R10, PT, PT, R9.reuse, -0x80, RZ ;  /* 0xffffff80090a4810 */ /* 0x040fe20007ffe0ff */
        /* <DEDUP_REMOVED lines=59> */
[----:B------:R-:W-:Y:S01]  /*113f0*/  IADD3 R8, PT, PT, R9, R216, RZ ;  /* 0x000000d809087210 */ /* 0x000fe20007ffe0ff */
[----:B------:R-:W-:Y:S01]  /*11400*/  STS.64 [R9], R160 ;  /* 0x000000a009007388 */ /* 0x000fe20000000a00 */
[----:B------:R-:W-:Y:S01]  /*11410*/  LEA R165, R165, R12, 0x2 ;  /* 0x0000000ca5a57211 */ /* 0x000fe200078e10ff */
[----:B------:R-:W2:Y:S01]  /*11420*/  @P3 LDC R14, c[0x0][0x458] ;  /* 0x00011600ff0e3b82 */ /* 0x000ea20000000800 */
[C---:B------:R-:W-:Y:S01]  /*11430*/  IADD3 R12, PT, PT, R216.reuse, R11, RZ ;  /* 0x0000000bd80c7210 */ /* 0x040fe20007ffe0ff */
[----:B------:R-:W-:Y:S01]  /*11440*/  STS.64 [R9+0x800], R162 ;  /* 0x000800a209007388 */ /* 0x000fe20000000a00 */
[-C--:B------:R-:W-:Y:S01]  /*11450*/  IADD3 R7, PT, PT, R7, R10.reuse, RZ ;  /* 0x0000000a07077210 */ /* 0x080fe20007ffe0ff */
[----:B------:R-:W4:Y:S01]  /*11460*/  @P3 MUFU.LG2 R5, R5 ;  /* 0x0000000500053308 */ /* 0x000f220000000c00 */
[C---:B------:R-:W-:Y:S01]  /*11470*/  IADD3 R13, PT, PT, R216.reuse, R10, RZ ;  /* 0x0000000ad80d7210 */ /* 0x040fe20007ffe0ff */
[----:B------:R-:W-:Y:S01]  /*11480*/  STS.64 [R8], R36 ;  /* 0x0000002408007388 */ /* 0x000fe20000000a00 */
[----:B------:R-:W-:-:S03]  /*11490*/  IADD3 R216, PT, PT, R216, R7, RZ ;  /* 0x00000007d8d87210 */ /* 0x000fc60007ffe0ff */
[----:B------:R-:W-:Y:S04]  /*114a0*/  STS.64 [R8+0x800], R38 ;  /* 0x0008002608007388 */ /* 0x000fe80000000a00 */
[----:B------:R-:W-:Y:S04]  /*114b0*/  STS.64 [R11], R40 ;  /* 0x000000280b007388 */ /* 0x000fe80000000a00 */
        /* <DEDUP_REMOVED lines=44> */
[----:B------:R1:W-:Y:S04]  /*11780*/  STS.64 [R9+0xc800], R130 ;  /* 0x00c8008209007388 */ /* 0x0003e80000000a00 */
[----:B------:R5:W-:Y:S04]  /*11790*/  STS.64 [R8+0xc000], R132 ;  /* 0x00c0008408007388 */ /* 0x000be80000000a00 */
[----:B------:R3:W-:Y:S04]  /*117a0*/  STS.64 [R8+0xc800], R134 ;  /* 0x00c8008608007388 */ /* 0x0007e80000000a00 */
[----:B------:R4:W-:Y:S04]  /*117b0*/  STS.64 [R11+0xc000], R136 ;  /* 0x00c000880b007388 */ /* 0x0009e80000000a00 */
[----:B------:R2:W-:Y:S04]  /*117c0*/  STS.64 [R11+0xc800], R138 ;  /* 0x00c8008a0b007388 */ /* 0x0005e80000000a00 */
[----:B------:R2:W-:Y:S04]  /*117d0*/  STS.64 [R12+0xc000], R140 ;  /* 0x00c0008c0c007388 */ /* 0x0005e80000000a00 */
[----:B------:R2:W-:Y:S01]  /*117e0*/  STS.64 [R12+0xc800], R142 ;  /* 0x00c8008e0c007388 */ /* 0x0005e20000000a00 */
[----:B-1----:R-:W-:-:S03]  /*117f0*/  @P6 FMUL.FTZ R9, R6, 0.69314718246459960938 ;  /* 0x3f31721806096820 */ /* 0x002fc60000410000 */
[----:B------:R1:W-:Y:S01]  /*11800*/  STS.64 [R10+0xc000], R144 ;  /* 0x00c000900a007388 */ /* 0x0003e20000000a00 */
[----:B-----5:R-:W-:-:S03]  /*11810*/  MOV R133, 0xff800000 ;  /* 0xff80000000857802 */ /* 0x020fc60000000f00 */
[----:B------:R1:W-:Y:S01]  /*11820*/  STS.64 [R10+0xc800], R146 ;  /* 0x00c800920a007388 */ /* 0x0003e20000000a00 */
[----:B---3--:R-:W-:-:S03]  /*11830*/  MOV R134, 0xff800000 ;  /* 0xff80000000867802 */ /* 0x008fc60000000f00 */
[----:B------:R1:W-:Y:S01]  /*11840*/  STS.64 [R13+0xc000], R148 ;  /* 0x00c000940d007388 */ /* 0x0003e20000000a00 */
[----:B------:R-:W-:Y:S01]  /*11850*/  @P6 FFMA.FTZ R134, R164, R15, R9 ;  /* 0x0000000fa4866223 */ /* 0x000fe20000010009 */
[----:B------:R-:W-:Y:S02]  /*11860*/  IADD3 R135, PT, PT, R219, 0x20, RZ ;  /* 0x00000020db877810 */ /* 0x000fe40007ffe0ff */
[----:B------:R1:W-:Y:S01]  /*11870*/  STS.64 [R13+0xc800], R150 ;  /* 0x00c800960d007388 */ /* 0x0003e20000000a00 */
[----:B----4-:R-:W-:Y:S02]  /*11880*/  MOV R137, UR4 ;  /* 0x0000000400897c02 */ /* 0x010fe40008000f00 */
[----:B--2---:R-:W-:Y:S01]  /*11890*/  LOP3.LUT R11, R4, 0x3f00, RZ, 0xc0, !PT ;  /* 0x00003f00040b7812 */ /* 0x004fe200078ec0ff */
[----:B------:R1:W-:Y:S01]  /*118a0*/  STS.64 [R7+0xc000], R156 ;  /* 0x00c0009c07007388 */ /* 0x0003e20000000a00 */
[----:B------:R-:W-:Y:S02]  /*118b0*/  @P3 FMUL.FTZ R4, R5, 0.69314718246459960938 ;  /* 0x3f31721805043820 */ /* 0x000fe40000410000 */
[----:B------:R-:W-:Y:S01]  /*118c0*/  LOP3.LUT R11, R11, 0x3c, R0, 0xf8, !PT ;  /* 0x0000003c0b0b7812 */ /* 0x000fe200078ef800 */
[----:B------:R1:W-:Y:S01]  /*118d0*/  STS.64 [R7+0xc800], R158 ;  /* 0x00c8009e07007388 */ /* 0x0003e20000000a00 */
[----:B------:R-:W-:Y:S01]  /*118e0*/  @P3 FFMA.FTZ R133, R3, R14, R4 ;  /* 0x0000000e03853223 */ /* 0x000fe20000010004 */
[----:B------:R-:W-:-:S02]  /*118f0*/  IADD3 R3, PT, PT, R219, 0x28, RZ ;  /* 0x00000028db037810 */ /* 0x000fc40007ffe0ff */
[----:B------:R1:W-:Y:S01]  /*11900*/  STS.64 [R216+0xc000], R152 ;  /* 0x00c00098d8007388 */ /* 0x0003e20000000a00 */
[----:B------:R-:W-:-:S03]  /*11910*/  IADD3 R132, P3, PT, R11, UR4, RZ ;  /* 0x000000040b847c10 */ /* 0x000fc6000ff7e0ff */
[----:B------:R1:W-:Y:S01]  /*11920*/  STS.64 [R216+0xc800], R154 ;  /* 0x00c8009ad8007388 */ /* 0x0003e20000000a00 */
[----:B------:R-:W-:Y:S06]  /*11930*/  BAR.SYNC.DEFER_BLOCKING 0x0 ;  /* 0x0000000000007b1d */ /* 0x000fec0000010000 */
[----:B------:R1:W2:Y:S04]  /*11940*/  LDS.128 R128, [R165+UR5] ;  /* 0x00000005a5807984 */ /* 0x0002a80008000c00 */
[----:B------:R1:W3:Y:S04]  /*11950*/  LDS.128 R124, [R165+UR5+0x800] ;  /* 0x00080005a57c7984 */ /* 0x0002e80008000c00 */
[----:B------:R1:W4:Y:S04]  /*11960*/  LDS.128 R120, [R165+UR5+0x1000] ;  /* 0x00100005a5787984 */ /* 0x0003280008000c00 */
[----:B------:R1:W1:Y:S04]  /*11970*/  LDS.128 R116, [R165+UR5+0x1800] ;  /* 0x00180005a5747984 */ /* 0x0002680008000c00 */
        /* <DEDUP_REMOVED lines=27> */
[----:B------:R1:W1:Y:S01]  /*11b30*/  LDS.128 R4, [R165+UR5+0xf800] ;  /* 0x00f80005a5047984 */ /* 0x0002620008000c00 */
[----:B--234-:R-:W-:Y:S05]  /*11b40*/  @P5 BRA `(.L_x_1234) ;  /* 0x00000000002c5947 */ /* 0x01cfea0003800000 */
[----:B------:R-:W2:Y:S01]  /*11b50*/  LDCU.64 UR4, c[0x0][0x428] ;  /* 0x00008500ff0477ac */ /* 0x000ea20008000a00 */
[C---:B------:R-:W-:Y:S01]  /*11b60*/  VIADD R139, R2.reuse, 0x8 ;  /* 0x00000008028b7836 */ /* 0x040fe20000000000 */
[C---:B------:R-:W-:Y:S01]  /*11b70*/  IADD3 R138, P4, PT, R2.reuse, UR7, RZ ;  /* 0x00000007028a7c10 */ /* 0x040fe2000ff9e0ff */
[----:B------:R-:W-:Y:S01]  /*11b80*/  IMAD.U32 R136, RZ, RZ, UR7 ;  /* 0x00000007ff887e24 */ /* 0x000fe2000f8e00ff */
[----:B------:R-:W-:Y:S02]  /*11b90*/  ISETP.GE.AND P6, PT, R2, UR16, PT ;  /* 0x0000001002007c0c */ /* 0x000fe4000bfc6270 */
[----:B------:R-:W-:Y:S02]  /*11ba0*/  ISETP.GE.AND P5, PT, R139, UR16, PT ;  /* 0x000000108b007c0c */ /* 0x000fe4000bfa6270 */
[----:B------:R-:W-:Y:S02]  /*11bb0*/  LEA.HI.X.SX32 R139, R136, RZ, 0x1, P4 ;  /* 0x000000ff888b7211 */ /* 0x000fe400020f0eff */
[----:B--2---:R-:W-:-:S04]  /*11bc0*/  LEA R140, P4, R138, UR4, 0x2 ;  /* 0x000000048a8c7c11 */ /* 0x004fc8000f8810ff */
[----:B------:R-:W-:-:S05]  /*11bd0*/  LEA.HI.X R141, R138, UR5, R139, 0x2, P4 ;  /* 0x000000058a8d7c11 */ /* 0x000fca000a0f148b */
[----:B------:R2:W-:Y:S04]  /*11be0*/  @!P6 STG.E desc[UR22][R140.64], R134 ;  /* 0x000000868c00e986 */ /* 0x0005e8000c101916 */
[----:B------:R2:W-:Y:S02]  /*11bf0*/  @!P5 STG.E desc[UR22][R140.64+0x20], R133 ;  /* 0x000020858c00d986 */ /* 0x0005e4000c101916 */
.L_x_1234:
[----:B------:R-:W-:Y:S05]  /*11c00*/  BSYNC.RECONVERGENT B0 ;  /* 0x0000000000007941 */ /* 0x000fea0003800200 */
.L_x_1233:
[----:B------:R-:W-:Y:S01]  /*11c10*/  ISETP.GE.AND P4, PT, R219, UR16, PT ;  /* 0x00000010db007c0c */ /* 0x000fe2000bf86270 */
[----:B------:R-:W-:Y:S01]  /*11c20*/  BSSY.RECONVERGENT B0, `(.L_x_1235) ;  /* 0x0000018000007945 */ /* 0x000fe20003800200 */
[----:B------:R-:W-:Y:S01]  /*11c30*/  ISETP.GE.AND P6, PT, R135, UR16, PT ;  /* 0x0000001087007c0c */ /* 0x000fe2000bfc6270 */
[----:B------:R-:W-:Y:S01]  /*11c40*/  VIADD R2, R219, 0x30 ;  /* 0x00000030db027836 */ /* 0x000fe20000000000 */
[----:B------:R-:W-:Y:S02]  /*11c50*/  ISETP.GE.AND P5, PT, R3, UR16, PT ;  /* 0x0000001003007c0c */ /* 0x000fe4000bfa6270 */
[----:B------:R-:W-:Y:S02]  /*11c60*/  LOP3.LUT R136, R0, 0x3c, RZ, 0xc0, !PT ;  /* 0x0000003c00887812 */ /* 0x000fe400078ec0ff */
[----:B--2---:R-:W-:Y:S02]  /*11c70*/  P2R R133, PR, RZ, 0x40 ;  /* 0x00000040ff857803 */ /* 0x004fe40000000000 */
[----:B------:R-:W-:-:S02]  /*11c80*/  P2R R138, PR, RZ, 0x20 ;  /* 0x00000020ff8a7803 */ /* 0x000fc40000000000 */
[C---:B------:R-:W-:Y:S02]  /*11c90*/  LOP3.LUT R135, R136.reuse, 0x40, RZ, 0xfc, !PT ;  /* 0x0000004088877812 */ /* 0x040fe400078efcff */
[C---:B------:R-:W-:Y:S02]  /*11ca0*/  LOP3.LUT R134, R136.reuse, 0x80, RZ, 0xfc, !PT ;  /* 0x0000008088867812 */ /* 0x040fe400078efcff */
[----:B------:R-:W-:Y:S02]  /*11cb0*/  LOP3.LUT R0, R136, 0xc0, RZ, 0xfc, !PT ;  /* 0x000000c088007812 */ /* 0x000fe400078efcff */
[----:B------:R-:W-:Y:S01]  /*11cc0*/  LEA.HI.X.SX32 R137, R137, RZ, 0x1, P3 ;  /* 0x000000ff89897211 */ /* 0x000fe200018f0eff */
[----:B------:R-:W-:Y:S06]  /*11cd0*/  @P4 BRA `(.L_x_1236) ;  /* 0x0000000000304947 */ /* 0x000fec0003800000 */
[----:B------:R-:W2:Y:S01]  /*11ce0*/  LDCU.64 UR4, c[0x0][0x3f8] ;  /* 0x00007f00ff0477ac */ /* 0x000ea20008000a00 */
[----:B------:R-:W3:Y:S01]  /*11cf0*/  LDCU UR6, c[0x0][0x440] ;  /* 0x00008800ff0677ac */ /* 0x000ee20008000800 */
[----:B--2---:R-:W-:-:S04]  /*11d00*/  LEA R140, P3, R132, UR4, 0x2 ;  /* 0x00000004848c7c11 */ /* 0x004fc8000f8610ff */
[----:B------:R-:W-:Y:S02]  /*11d10*/  LEA.HI.X R141, R132, UR5, R137, 0x2, P3 ;  /* 0x00000005848d7c11 */ /* 0x000fe400098f1489 */
[----:B---3--:R-:W-:Y:S02]  /*11d20*/  ISETP.GE.AND P4, PT, R136, UR6, PT ;  /* 0x0000000688007c0c */ /* 0x008fe4000bf86270 */
[----:B------:R-:W-:-:S11]  /*11d30*/  ISETP.GE.AND P3, PT, R135, UR6, PT ;  /* 0x0000000687007c0c */ /* 0x000fd6000bf66270 */
[----:B------:R2:W-:Y:S01]  /*11d40*/  @!P4 STG.E.128 desc[UR22][R140.64], R128 ;  /* 0x000000808c00c986 */ /* 0x0005e2000c101d16 */
[----:B------:R-:W-:-:S03]  /*11d50*/  ISETP.GE.AND P4, PT, R134, UR6, PT ;  /* 0x0000000686007c0c */ /* 0x000fc6000bf86270 */
[----:B-1----:R2:W-:Y:S01]  /*11d60*/  @!P3 STG.E.128 desc[UR22][R140.64+0x100], R96 ;  /* 0x000100608c00b986 */ /* 0x0025e2000c101d16 */
[----:B------:R-:W-:-:S09]  /*11d70*/  ISETP.GE.AND P3, PT, R0, UR6, PT ;  /* 0x0000000600007c0c */ /* 0x000fd2000bf66270 */
[----:B------:R2:W-:Y:S04]  /*11d80*/  @!P4 STG.E.128 desc[UR22][R140.64+0x200], R64 ;  /* 0x000200408c00c986 */ /* 0x0005e8000c101d16 */
[----:B------:R2:W-:Y:S02]  /*11d90*/  @!P3 STG.E.128 desc[UR22][R140.64+0x300], R32 ;  /* 0x000300208c00b986 */ /* 0x0005e4000c101d16 */
.L_x_1236:
[----:B------:R-:W-:Y:S05]  /*11da0*/  BSYNC.RECONVERGENT B0 ;  /* 0x0000000000007941 */ /* 0x000fea0003800200 */
.L_x_1235:
[----:B------:R-:W-:Y:S01]  /*11db0*/  ISETP.GE.AND P3, PT, R2, UR16, PT ;  /* 0x0000001002007c0c */ /* 0x000fe2000bf66270 */
[----:B------:R-:W-:Y:S01]  /*11dc0*/  BSSY.RECONVERGENT B0, `(.L_x_1237) ;  /* 0x0000019000007945 */ /* 0x000fe20003800200 */
[----:B------:R-:W-:Y:S02]  /*11dd0*/  VIADD R219, R219, 0x38 ;  /* 0x00000038dbdb7836 */ /* 0x000fe40000000000 */
[----:B-12---:R-:W-:Y:S01]  /*11de0*/  P2R R32, PR, RZ, 0x8 ;  /* 0x00000008ff207803 */ /* 0x006fe20000000000 */
[----:B------:R-:W-:Y:S08]  /*11df0*/  @P2 BRA `(.L_x_1238) ;  /* 0x0000000000542947 */ /* 0x000ff00003800000 */
[----:B------:R-:W1:Y:S02]  /*11e00*/  LDCU UR4, c[0x0][0x440] ;  /* 0x00008800ff0477ac */ /* 0x000e640008000800 */
[----:B-1----:R-:W-:Y:S02]  /*11e10*/  ISETP.GE.AND P6, PT, R136, UR4, PT ;  /* 0x0000000488007c0c */ /* 0x002fe4000bfc6270 */
[----:B------:R-:W-:Y:S02]  /*11e20*/  ISETP.GE.AND P5, PT, R135, UR4, PT ;  /* 0x0000000487007c0c */ /* 0x000fe4000bfa6270 */
[----:B------:R-:W-:Y:S02]  /*11e30*/  ISETP.GE.AND P4, PT, R134, UR4, PT ;  /* 0x0000000486007c0c */ /* 0x000fe4000bf86270 */
[----:B------:R-:W-:-:S07]  /*11e40*/  ISETP.GE.AND P3, PT, R0, UR4, PT ;  /* 0x0000000400007c0c */ /* 0x000fce000bf66270 */
[----:B------:R-:W1:Y:S02]  /*11e50*/  @!P6 LDC.64 R2, c[0x0][0x3f8] ;  /* 0x0000fe00ff02eb82 */ /* 0x000e640000000a00 */
[----:B-1----:R-:W-:-:S04]  /*11e60*/  @!P6 LEA R34, P2, R132, R2, 0x2 ;  /* 0x000000028422e211 */ /* 0x002fc800078410ff */
[C---:B------:R-:W-:Y:S02]  /*11e70*/  @!P6 LEA.HI.X R35, R132.reuse, R3, R137, 0x2, P2 ;  /* 0x000000038423e211 */ /* 0x040fe400010f1489 */
[----:B------:R-:W1:Y:S03]  /*11e80*/  @!P5 LDC.64 R2, c[0x0][0x3f8] ;  /* 0x0000fe00ff02db82 */ /* 0x000e660000000a00 */
[----:B------:R2:W-:Y:S01]  /*11e90*/  @!P6 STG.E.128 desc[UR22][R34.64+0x2000], R124 ;  /* 0x0020007c2200e986 */ /* 0x0005e2000c101d16 */
        /* <DEDUP_REMOVED lines=9> */
[----:B------:R-:W-:-:S05]  /*11f30*/  @!P3 LEA.HI.X R3, R132, R3, R137, 0x2, P2 ;  /* 0x000000038403b211 */ /* 0x000fca00010f1489 */
[----:B------:R2:W-:Y:S04]  /*11f40*/  @!P3 STG.E.128 desc[UR22][R2.64+0x2300], R28 ;  /* 0x0023001c0200b986 */ /* 0x0005e8000c101d16 */
.L_x_1238:
[----:B------:R-:W-:Y:S05]  /*11f50*/  BSYNC.RECONVERGENT B0 ;  /* 0x0000000000007941 */ /* 0x000fea0003800200 */
.L_x_1237:
[----:B------:R-:W-:Y:S01]  /*11f60*/  BSSY.RECONVERGENT B0, `(.L_x_1239) ;  /* 0x0000018000007945 */ /* 0x000fe20003800200 */
[----:B------:R-:W-:-:S03]  /*11f70*/  ISETP.GE.AND P6, PT, R219, UR16, PT ;  /* 0x00000010db007c0c */ /* 0x000fc6000bfc6270 */
[----:B------:R-:W-:Y:S10]  /*11f80*/  @P1 BRA `(.L_x_1240) ;  /* 0x0000000000541947 */ /* 0x000ff40003800000 */
[----:B------:R-:W1:Y:S02]  /*11f90*/  LDCU UR4, c[0x0][0x440] ;  /* 0x00008800ff0477ac */ /* 0x000e640008000800 */
[----:B-1----:R-:W-:Y:S02]  /*11fa0*/  ISETP.GE.AND P5, PT, R136, UR4, PT ;  /* 0x0000000488007c0c */ /* 0x002fe4000bfa6270 */
[----:B------:R-:W-:Y:S02]  /*11fb0*/  ISETP.GE.AND P4, PT, R135, UR4, PT ;  /* 0x0000000487007c0c */ /* 0x000fe4000bf86270 */
[----:B------:R-:W-:Y:S02]  /*11fc0*/  ISETP.GE.AND P3, PT, R134, UR4, PT ;  /* 0x0000000486007c0c */ /* 0x000fe4000bf66270 */
[----:B------:R-:W-:-:S07]  /*11fd0*/  ISETP.GE.AND P2, PT, R0, UR4, PT ;  /* 0x0000000400007c0c */ /* 0x000fce000bf46270 */
[----:B--2---:R-:W1:Y:S02]  /*11fe0*/  @!P5 LDC.64 R2, c[0x0][0x3f8] ;  /* 0x0000fe00ff02db82 */ /* 0x004e640000000a00 */
        /* <DEDUP_REMOVED lines=15> */
.L_x_1240:
[----:B------:R-:W-:Y:S05]  /*120e0*/  BSYNC.RECONVERGENT B0 ;  /* 0x0000000000007941 */ /* 0x000fea0003800200 */
.L_x_1239:
[----:B------:R-:W-:Y:S04]  /*120f0*/  BSSY.RECONVERGENT B0, `(.L_x_1241) ;  /* 0x0000017000007945 */ /* 0x000fe80003800200 */
[----:B------:R-:W-:Y:S05]  /*12100*/  @P0 BRA `(.L_x_1242) ;  /* 0x0000000000540947 */ /* 0x000fea0003800000 */
[----:B------:R-:W1:Y:S02]  /*12110*/  LDCU UR4, c[0x0][0x440] ;  /* 0x00008800ff0477ac */ /* 0x000e640008000800 */
[----:B-1----:R-:W-:Y:S02]  /*12120*/  ISETP.GE.AND P4, PT, R136, UR4, PT ;  /* 0x0000000488007c0c */ /* 0x002fe4000bf86270 */
[----:B------:R-:W-:Y:S02]  /*12130*/  ISETP.GE.AND P3, PT, R135, UR4, PT ;  /* 0x0000000487007c0c */ /* 0x000fe4000bf66270 */
[----:B------:R-:W-:Y:S02]  /*12140*/  ISETP.GE.AND P2, PT, R134, UR4, PT ;  /* 0x0000000486007c0c */ /* 0x000fe4000bf46270 */
[----:B------:R-:W-:-:S07]  /*12150*/  ISETP.GE.AND P1, PT, R0, UR4, PT ;  /* 0x0000000400007c0c */ /* 0x000fce000bf26270 */
[----:B---3--:R-:W1:Y:S08]  /*12160*/  @!P4 LDC.64 R24, c[0x0][0x3f8] ;  /* 0x0000fe00ff18cb82 */ /* 0x008e700000000a00 */
[----:B--2---:R-:W2:Y:S01]  /*12170*/  @!P3 LDC.64 R2, c[0x0][0x3f8] ;  /* 0x0000fe00ff02bb82 */ /* 0x004ea20000000a00 */
[----:B-1----:R-:W-:-:S04]  /*12180*/  @!P4 LEA R24, P0, R132, R24, 0x2 ;  /* 0x000000188418c211 */ /* 0x002fc800078010ff */
[C---:B------:R-:W-:Y:S02]  /*12190*/  @!P4 LEA.HI.X R25, R132.reuse, R25, R137, 0x2, P0 ;  /* 0x000000198419c211 */ /* 0x040fe400000f1489 */
[----:B--2---:R-:W-:-:S03]  /*121a0*/  @!P3 LEA R26, P0, R132, R2, 0x2 ;  /* 0x00000002841ab211 */ /* 0x004fc600078010ff */
[----:B------:R1:W-:Y:S01]  /*121b0*/  @!P4 STG.E.128 desc[UR22][R24.64+0x6000], R116 ;  /* 0x006000741800c986 */ /* 0x0003e2000c101d16 */
[C---:B------:R-:W-:Y:S02]  /*121c0*/  @!P3 LEA.HI.X R27, R132.reuse, R3, R137, 0x2, P0 ;  /* 0x00000003841bb211 */ /* 0x040fe400000f1489 */
[----:B------:R-:W2:Y:S03]  /*121d0*/  @!P2 LDC.64 R2, c[0x0][0x3f8] ;  /* 0x0000fe00ff02ab82 */ /* 0x000ea60000000a00 */
[----:B------:R1:W-:Y:S01]  /*121e0*/  @!P3 STG.E.128 desc[UR22][R26.64+0x6100], R84 ;  /* 0x006100541a00b986 */ /* 0x0003e2000c101d16 */
[----:B--2---:R-:W-:-:S04]  /*121f0*/  @!P2 LEA R28, P0, R132, R2, 0x2 ;  /* 0x00000002841ca211 */ /* 0x004fc800078010ff */
[C---:B------:R-:W-:Y:S02]  /*12200*/  @!P2 LEA.HI.X R29, R132.reuse, R3, R137, 0x2, P0 ;  /* 0x00000003841da211 */ /* 0x040fe400000f1489 */
[----:B------:R-:W2:Y:S03]  /*12210*/  @!P1 LDC.64 R2, c[0x0][0x3f8] ;  /* 0x0000fe00ff029b82 */ /* 0x000ea60000000a00 */
[----:B------:R1:W-:Y:S01]  /*12220*/  @!P2 STG.E.128 desc[UR22][R28.64+0x6200], R52 ;  /* 0x006200341c00a986 */ /* 0x0003e2000c101d16 */
[----:B--2---:R-:W-:-:S04]  /*12230*/  @!P1 LEA R2, P0, R132, R2, 0x2 ;  /* 0x0000000284029211 */ /* 0x004fc800078010ff */
[----:B------:R-:W-:-:S05]  /*12240*/  @!P1 LEA.HI.X R3, R132, R3, R137, 0x2, P0 ;  /* 0x0000000384039211 */ /* 0x000fca00000f1489 */
[----:B------:R1:W-:Y:S04]  /*12250*/  @!P1 STG.E.128 desc[UR22][R2.64+0x6300], R20 ;  /* 0x0063001402009986 */ /* 0x0003e8000c101d16 */
.L_x_1242:
[----:B------:R-:W-:Y:S05]  /*12260*/  BSYNC.RECONVERGENT B0 ;  /* 0x0000000000007941 */ /* 0x000fea0003800200 */
.L_x_1241:
[----:B------:R-:W-:Y:S01]  /*12270*/  ISETP.NE.AND P0, PT, R133, RZ, PT ;  /* 0x000000ff8500720c */ /* 0x000fe20003f05270 */
[----:B------:R-:W-:-:S12]  /*12280*/  BSSY.RECONVERGENT B0, `(.L_x_1243) ;  /* 0x0000017000007945 */ /* 0x000fd80003800200 */
[----:B------:R-:W-:Y:S05]  /*12290*/  @P0 BRA `(.L_x_1244) ;  /* 0x0000000000540947 */ /* 0x000fea0003800000 */
[----:B------:R-:W4:Y:S02]  /*122a0*/  LDCU UR4, c[0x0][0x440] ;  /* 0x00008800ff0477ac */ /* 0x000f240008000800 */
[----:B----4-:R-:W-:Y:S02]  /*122b0*/  ISETP.GE.AND P0, PT, R136, UR4, PT ;  /* 0x0000000488007c0c */ /* 0x010fe4000bf06270 */
[----:B------:R-:W-:Y:S02]  /*122c0*/  ISETP.GE.AND P3, PT, R135, UR4, PT ;  /* 0x0000000487007c0c */ /* 0x000fe4000bf66270 */
[----:B------:R-:W-:-:S09]  /*122d0*/  ISETP.GE.AND P2, PT, R134, UR4, PT ;  /* 0x0000000486007c0c */ /* 0x000fd2000bf46270 */
[----:B-123--:R-:W1:Y:S08]  /*122e0*/  @!P0 LDC.64 R2, c[0x0][0x3f8] ;  /* 0x0000fe00ff028b82 */ /* 0x00ee700000000a00 */
[----:B------:R-:W2:Y:S08]  /*122f0*/  @!P3 LDC.64 R22, c[0x0][0x3f8] ;  /* 0x0000fe00ff16bb82 */ /* 0x000eb00000000a00 */
[----:B------:R-:W3:Y:S01]  /*12300*/  @!P2 LDC.64 R20, c[0x0][0x3f8] ;  /* 0x0000fe00ff14ab82 */ /* 0x000ee20000000a00 */
[----:B-1----:R-:W-:-:S04]  /*12310*/  @!P0 LEA R24, P1, R132, R2, 0x2 ;  /* 0x0000000284188211 */ /* 0x002fc800078210ff */
[----:B------:R-:W-:Y:S02]  /*12320*/  @!P0 LEA.HI.X R25, R132, R3, R137, 0x2, P1 ;  /* 0x0000000384198211 */ /* 0x000fe400008f1489 */
[----:B------:R-:W-:-:S03]  /*12330*/  ISETP.GE.AND P1, PT, R0, UR4, PT ;  /* 0x0000000400007c0c */ /* 0x000fc6000bf26270 */
[----:B------:R4:W-:Y:S01]  /*12340*/  @!P0 STG.E.128 desc[UR22][R24.64+0x8000], R112 ;  /* 0x0080007018008986 */ /* 0x0009e2000c101d16 */
[----:B--2---:R-:W-:-:S04]  /*12350*/  @!P3 LEA R22, P0, R132, R22, 0x2 ;  /* 0x000000168416b211 */ /* 0x004fc800078010ff */
[C---:B------:R-:W-:Y:S02]  /*12360*/  @!P3 LEA.HI.X R23, R132.reuse, R23, R137, 0x2, P0 ;  /* 0x000000178417b211 */ /* 0x040fe400000f1489 */
[----:B---3--:R-:W-:-:S03]  /*12370*/  @!P2 LEA R20, P0, R132, R20, 0x2 ;  /* 0x000000148414a211 */ /* 0x008fc600078010ff */
[----:B------:R-:W1:Y:S01]  /*12380*/  @!P1 LDC.64 R2, c[0x0][0x3f8] ;  /* 0x0000fe00ff029b82 */ /* 0x000e620000000a00 */
[C---:B------:R-:W-:Y:S01]  /*12390*/  @!P2 LEA.HI.X R21, R132.reuse, R21, R137, 0x2, P0 ;  /* 0x000000158415a211 */ /* 0x040fe200000f1489 */
[----:B------:R4:W-:Y:S04]  /*123a0*/  @!P3 STG.E.128 desc[UR22][R22.64+0x8100], R80 ;  /* 0x008100501600b986 */ /* 0x0009e8000c101d16 */
[----:B------:R4:W-:Y:S01]  /*123b0*/  @!P2 STG.E.128 desc[UR22][R20.64+0x8200], R48 ;  /* 0x008200301400a986 */ /* 0x0009e2000c101d16 */
[----:B-1----:R-:W-:-:S04]  /*123c0*/  @!P1 LEA R2, P0, R132, R2, 0x2 ;  /* 0x0000000284029211 */ /* 0x002fc800078010ff */
[----:B------:R-:W-:-:S05]  /*123d0*/  @!P1 LEA.HI.X R3, R132, R3, R137, 0x2, P0 ;  /* 0x0000000384039211 */ /* 0x000fca00000f1489 */
[----:B------:R4:W-:Y:S04]  /*123e0*/  @!P1 STG.E.128 desc[UR22][R2.64+0x8300], R16 ;  /* 0x0083001002009986 */ /* 0x0009e8000c101d16 */
.L_x_1244:
[----:B------:R-:W-:Y:S05]  /*123f0*/  BSYNC.RECONVERGENT B0 ;  /* 0x0000000000007941 */ /* 0x000fea0003800200 */
.L_x_1243:
        /* <DEDUP_REMOVED lines=8> */
[----:B-1--4-:R-:W1:Y:S08]  /*12480*/  @!P4 LDC.64 R20, c[0x0][0x3f8] ;  /* 0x0000fe00ff14cb82 */ /* 0x012e700000000a00 */
[----:B------:R-:W4:Y:S08]  /*12490*/  @!P3 LDC.64 R18, c[0x0][0x3f8] ;  /* 0x0000fe00ff12bb82 */ /* 0x000f300000000a00 */
[----:B------:R-:W5:Y:S08]  /*124a0*/  @!P2 LDC.64 R16, c[0x0][0x3f8] ;  /* 0x0000fe00ff10ab82 */ /* 0x000f700000000a00 */
[----:B--23--:R-:W2:Y:S01]  /*124b0*/  @!P1 LDC.64 R2, c[0x0][0x3f8] ;  /* 0x0000fe00ff029b82 */ /* 0x00cea20000000a00 */
[----:B-1----:R-:W-:-:S04]  /*124c0*/  @!P4 LEA R20, P0, R132, R20, 0x2 ;  /* 0x000000148414c211 */ /* 0x002fc800078010ff */
[C---:B------:R-:W-:Y:S02]  /*124d0*/  @!P4 LEA.HI.X R21, R132.reuse, R21, R137, 0x2, P0 ;  /* 0x000000158415c211 */ /* 0x040fe400000f1489 */
[----:B----4-:R-:W-:-:S03]  /*124e0*/  @!P3 LEA R18, P0, R132, R18, 0x2 ;  /* 0x000000128412b211 */ /* 0x010fc600078010ff */
[----:B------:R1:W-:Y:S01]  /*124f0*/  @!P4 STG.E.128 desc[UR22][R20.64+0xa000], R108 ;  /* 0x00a0006c1400c986 */ /* 0x0003e2000c101d16 */
[C---:B------:R-:W-:Y:S02]  /*12500*/  @!P3 LEA.HI.X R19, R132.reuse, R19, R137, 0x2, P0 ;  /* 0x000000138413b211 */ /* 0x040fe400000f1489 */
[----:B-----5:R-:W-:-:S03]  /*12510*/  @!P2 LEA R16, P0, R132, R16, 0x2 ;  /* 0x000000108410a211 */ /* 0x020fc600078010ff */
[----:B------:R1:W-:Y:S01]  /*12520*/  @!P3 STG.E.128 desc[UR22][R18.64+0xa100], R76 ;  /* 0x00a1004c1200b986 */ /* 0x0003e2000c101d16 */
[C---:B------:R-:W-:Y:S02]  /*12530*/  @!P2 LEA.HI.X R17, R132.reuse, R17, R137, 0x2, P0 ;  /* 0x000000118411a211 */ /* 0x040fe400000f1489 */
[----:B--2---:R-:W-:-:S03]  /*12540*/  @!P1 LEA R2, P0, R132, R2, 0x2 ;  /* 0x0000000284029211 */ /* 0x004fc600078010ff */
[----:B------:R1:W-:Y:S01]  /*12550*/  @!P2 STG.E.128 desc[UR22][R16.64+0xa200], R44 ;  /* 0x00a2002c1000a986 */ /* 0x0003e2000c101d16 */
[----:B------:R-:W-:-:S05]  /*12560*/  @!P1 LEA.HI.X R3, R132, R3, R137, 0x2, P0 ;  /* 0x0000000384039211 */ /* 0x000fca00000f1489 */
[----:B------:R1:W-:Y:S04]  /*12570*/  @!P1 STG.E.128 desc[UR22][R2.64+0xa300], R12 ;  /* 0x00a3000c02009986 */ /* 0x0003e8000c101d16 */
.L_x_1246:
[----:B------:R-:W-:Y:S05]  /*12580*/  BSYNC.RECONVERGENT B0 ;  /* 0x0000000000007941 */ /* 0x000fea0003800200 */
.L_x_1245:
        /* <DEDUP_REMOVED lines=24> */
.L_x_1248:
[----:B------:R-:W-:Y:S05]  /*12710*/  BSYNC.RECONVERGENT B0 ;  /* 0x0000000000007941 */ /* 0x000fea0003800200 */
.L_x_1247:
[----:B------:R-:W-:Y:S05]  /*12720*/  @P6 EXIT ;  /* 0x000000000000694d */ /* 0x000fea0003800000 */
[----:B------:R-:W5:Y:S02]  /*12730*/  LDCU UR4, c[0x0][0x440] ;  /* 0x00008800ff0477ac */ /* 0x000f640008000800 */
[----:B-----5:R-:W-:Y:S02]  /*12740*/  ISETP.GE.AND P5, PT, R136, UR4, PT ;  /* 0x0000000488007c0c */ /* 0x020fe4000bfa6270 */
[----:B------:R-:W-:Y:S02]  /*12750*/  ISETP.GE.AND P4, PT, R135, UR4, PT ;  /* 0x0000000487007c0c */ /* 0x000fe4000bf86270 */
[----:B------:R-:W-:-:S09]  /*12760*/  ISETP.GE.AND P2, PT, R134, UR4, PT ;  /* 0x0000000486007c0c */ /* 0x000fd2000bf46270 */
[----:B-1----:R-:W1:Y:S08]  /*12770*/  @!P5 LDC.64 R10, c[0x0][0x3f8] ;  /* 0x0000fe00ff0adb82 */ /* 0x002e700000000a00 */
[----:B------:R-:W5:Y:S08]  /*12780*/  @!P4 LDC.64 R8, c[0x0][0x3f8] ;  /* 0x0000fe00ff08cb82 */ /* 0x000f700000000a00 */
[----:B--234-:R-:W2:Y:S01]  /*12790*/  @!P2 LDC.64 R2, c[0x0][0x3f8] ;  /* 0x0000fe00ff02ab82 */ /* 0x01cea20000000a00 */
[----:B-1----:R-:W-:-:S04]  /*127a0*/  @!P5 LEA R10, P0, R132, R10, 0x2 ;  /* 0x0000000a840ad211 */ /* 0x002fc800078010ff */
[--C-:B------:R-:W-:Y:S02]  /*127b0*/  @!P5 LEA.HI.X R11, R132, R11, R137.reuse, 0x2, P0 ;  /* 0x0000000b840bd211 */ /* 0x100fe400000f1489 */
[----:B------:R-:W-:Y:S02]  /*127c0*/  ISETP.GE.AND P0, PT, R0, UR4, PT ;  /* 0x0000000400007c0c */ /* 0x000fe4000bf06270 */
[C---:B-----5:R-:W-:Y:S01]  /*127d0*/  @!P4 LEA R8, P3, R132.reuse, R8, 0x2 ;  /* 0x000000088408c211 */ /* 0x060fe200078610ff */
[----:B------:R1:W-:Y:S03]  /*127e0*/  @!P5 STG.E.128 desc[UR22][R10.64+0xe000], R100 ;  /* 0x00e000640a00d986 */ /* 0x0003e6000c101d16 */
[C---:B------:R-:W-:Y:S02]  /*127f0*/  @!P4 LEA.HI.X R9, R132.reuse, R9, R137, 0x2, P3 ;  /* 0x000000098409c211 */ /* 0x040fe400018f1489 */
[----:B--2---:R-:W-:-:S03]  /*12800*/  @!P2 LEA R2, P1, R132, R2, 0x2 ;  /* 0x000000028402a211 */ /* 0x004fc600078210ff */
[----:B------:R1:W-:Y:S01]  /*12810*/  @!P4 STG.E.128 desc[UR22][R8.64+0xe100], R68 ;  /* 0x00e100440800c986 */ /* 0x0003e2000c101d16 */
[----:B------:R-:W-:-:S05]  /*12820*/  @!P2 LEA.HI.X R3, R132, R3, R137, 0x2, P1 ;  /* 0x000000038403a211 */ /* 0x000fca00008f1489 */
[----:B------:R1:W-:Y:S01]  /*12830*/  @!P2 STG.E.128 desc[UR22][R2.64+0xe200], R36 ;  /* 0x00e200240200a986 */ /* 0x0003e2000c101d16 */
[----:B------:R-:W-:Y:S05]  /*12840*/  @P0 EXIT ;  /* 0x000000000000094d */ /* 0x000fea0003800000 */
[----:B------:R-:W1:Y:S02]  /*12850*/  LDCU.64 UR4, c[0x0][0x3f8] ;  /* 0x00007f00ff0477ac */ /* 0x000e640008000a00 */
[----:B-1----:R-:W-:-:S04]  /*12860*/  LEA R2, P0, R132, UR4, 0x2 ;  /* 0x0000000484027c11 */ /* 0x002fc8000f8010ff */
[----:B------:R-:W-:-:S05]  /*12870*/  LEA.HI.X R3, R132, UR5, R137, 0x2, P0 ;  /* 0x0000000584037c11 */ /* 0x000fca00080f1489 */
[----:B------:R-:W-:Y:S01]  /*12880*/  STG.E.128 desc[UR22][R2.64+0xe300], R4 ;  /* 0x00e3000402007986 */ /* 0x000fe2000c101d16 */
[----:B------:R-:W-:Y:S05]  /*12890*/  EXIT ;  /* 0x000000000000794d */ /* 0x000fea0003800000 */
.L_x_1249:
        /* <DEDUP_REMOVED lines=14> */
.L_x_4064:


//--------------------- .text._ZN5flash24flash_fwd_splitkv_kernelI23Flash_fwd_kernel_traitsILi256ELi64ELi64ELi4ELb0ELb0EN7cutlass10bfloat16_tE19Flash_kernel_traitsILi256ELi64ELi64ELi4ES3_EELb1ELb0ELb0ELb0ELb0ELb1ELb1ELb0EEEvNS_16Flash_fwd_paramsE --------------------------
	.section	.text._ZN5flash24flash_fwd_splitkv_kernelI23Flash_fwd_kernel_traitsILi256ELi64ELi64ELi4ELb0ELb0EN7cutlass10bfloat16_tE19Flash_kernel_traitsILi256ELi64ELi64ELi4ES3_EELb1ELb0ELb0ELb0ELb0ELb1ELb1ELb0EEEvNS_16Flash_fwd_paramsE,"ax",@progbits
	.align	128
        .global         _ZN5flash24flash_fwd_splitkv_kernelI23Flash_fwd_kernel_traitsILi256ELi64ELi64ELi4ELb0ELb0EN7cutlass10bfloat16_tE19Flash_kernel_traitsILi256ELi64ELi64ELi4ES3_EELb1ELb0ELb0ELb0ELb0ELb1ELb1ELb0EEEvNS_16Flash_fwd_paramsE
        .type           _ZN5flash24flash_fwd_splitkv_kernelI23Flash_fwd_kernel_traitsILi256ELi64ELi64ELi4ELb0ELb0EN7cutlass10bfloat16_tE19Flash_kernel_traitsILi256ELi64ELi64ELi4ES3_EELb1ELb0ELb0ELb0ELb0ELb1ELb1ELb0EEEvNS_16Flash_fwd_paramsE,@function
        .size           _ZN5flash24flash_fwd_splitkv_kernelI23Flash_fwd_kernel_traitsILi256ELi64ELi64ELi4ELb0ELb0EN7cutlass10bfloat16_tE19Flash_kernel_traitsILi256ELi64ELi64ELi4ES3_EELb1ELb0ELb0ELb0ELb0ELb1ELb1ELb0EEEvNS_16Flash_fwd_paramsE,(.L_x_4065 - _ZN5flash24flash_fwd_splitkv_kernelI23Flash_fwd_kernel_traitsILi256ELi64ELi64ELi4ELb0ELb0EN7cutlass10bfloat16_tE19Flash_kernel_traitsILi256ELi64ELi64ELi4ES3_EELb1ELb0ELb0ELb0ELb0ELb1ELb1ELb0EEEvNS_16Flash_fwd_paramsE)
        .other          _ZN5flash24flash_fwd_splitkv_kernelI23Flash_fwd_kernel_traitsILi256ELi64ELi64ELi4ELb0ELb0EN7cutlass10bfloat16_tE19Flash_kernel_traitsILi256ELi64ELi64ELi4ES3_EELb1ELb0ELb0ELb0ELb0ELb1ELb1ELb0EEEvNS_16Flash_fwd_paramsE,@"STO_CUDA_ENTRY STV_DEFAULT"
_ZN5flash24flash_fwd_splitkv_kernelI23Flash_fwd_kernel_traitsILi256ELi64ELi64ELi4ELb0ELb0EN7cutlass10bfloat16_tE19Flash_kernel_traitsILi256ELi64ELi64ELi4ES3_EELb1ELb0ELb0ELb0ELb0ELb1ELb1ELb0EEEvNS_16Flash_fwd_paramsE:
.text._ZN5flash24flash_fwd_splitkv_kernelI23Flash_fwd_kernel_traitsILi256ELi64ELi64ELi4ELb0ELb0EN7cutlass10bfloat16_tE19Flash_kernel_traitsILi256ELi64ELi64ELi4ES3_EELb1ELb0ELb0ELb0ELb0ELb1ELb1ELb0EEEvNS_16Flash_fwd_paramsE:
        /* <DEDUP_REMOVED lines=87> */
.L_x_1250:
        /* <DEDUP_REMOVED lines=114> */
.L_x_1253:
[----:B------:R-:W-:Y:S05]  /*0c90*/  BSYNC.RECONVERGENT B0 ;  /* 0x0000000000007941 */ /* 0x000fea0003800200 */
.L_x_1252:
        /* <DEDUP_REMOVED lines=31> */
.L_x_1255:
[----:B------:R-:W-:Y:S05]  /*0e90*/  BSYNC.RECONVERGENT B0 ;  /* 0x0000000000007941 */ /* 0x000fea0003800200 */
.L_x_1254:
        /* <DEDUP_REMOVED lines=24> */
.L_x_1257:
[----:B------:R-:W-:Y:S05]  /*1020*/  BSYNC.RECONVERGENT B0 ;  /* 0x0000000000007941 */ /* 0x000fea0003800200 */
.L_x_1256:
        /* <DEDUP_REMOVED lines=24> */
.L_x_1259:
[----:B------:R-:W-:Y:S05]  /*11b0*/  BSYNC.RECONVERGENT B0 ;  /* 0x0000000000007941 */ /* 0x000fea0003800200 */
.L_x_1258:
        /* <DEDUP_REMOVED lines=24> */
.L_x_1261:
[----:B------:R-:W-:Y:S05]  /*1340*/  BSYNC.RECONVERGENT B0 ;  /* 0x0000000000007941 */ /* 0x000fea0003800200 */
.L_x_1260:
        /* <DEDUP_REMOVED lines=24> */
.L_x_1263:
[----:B------:R-:W-:Y:S05]  /*14d0*/  BSYNC.RECONVERGENT B0 ;  /* 0x0000000000007941 */ /* 0x000fea0003800200 */
.L_x_1262:
        /* <DEDUP_REMOVED lines=23> */
.L_x_1265:
[----:B------:R-:W-:Y:S05]  /*1650*/  BSYNC.RECONVERGENT B0 ;  /* 0x0000000000007941 */ /* 0x000fea0003800200 */
.L_x_1264:
        /* <DEDUP_REMOVED lines=23> */
.L_x_1267:
[----:B------:R-:W-:Y:S05]  /*17d0*/  BSYNC.RECONVERGENT B0 ;  /* 0x0000000000007941 */ /* 0x000fea0003800200 */
.L_x_1266:
        /* <DEDUP_REMOVED lines=33> */
.L_x_1251:
        /* <DEDUP_REMOVED lines=14> */
.L_x_1268:
        /* <DEDUP_REMOVED lines=100> */
.L_x_1269:
        /* <DEDUP_REMOVED lines=15> */
.L_x_1271:
[----:B------:R-:W1:Y:S01]  /*2200*/  LDCU.64 UR10, c[0x0][0x3b8] ;  /* 0x00007700ff0a77ac */ /* 0x000e620008000a00 */
[----:B------:R-:W-:-:S04]  /*2210*/  UIADD3 UR15, UPT, UPT, UR7, UR16, URZ ;  /* 0x00000010070f7290 */ /* 0x000fc8000fffe0ff */
[----:B-1----:R-:W-:Y:S02]  /*2220*/  UIMAD.WIDE.U32 UR4, UR15, UR10, URZ ;  /* 0x0000000a0f0472a5 */ /* 0x002fe4000f8e00ff */
[----:B------:R-:W-:-:S04]  /*2230*/  UIMAD UR15, UR15, UR11, URZ ;  /* 0x0000000b0f0f72a4 */ /* 0x000fc8000f8e02ff */
[----:B------:R-:W-:Y:S01]  /*2240*/  UIADD3 UR15, UPT, UPT, UR5, UR15, URZ ;  /* 0x0000000f050f7290 */ /* 0x000fe2000fffe0ff */
[----:B------:R-:W-:-:S11]  /*2250*/  UMOV UR14, UR4 ;  /* 0x00000004000e7c82 */ /* 0x000fd60008000000 */
.L_x_1272:
        /* <DEDUP_REMOVED lines=15> */
.L_x_1273:
[----:B------:R-:W1:Y:S01]  /*2350*/  LDCU.64 UR8, c[0x0][0x3c0] ;  /* 0x00007800ff0877ac */ /* 0x000e620008000a00 */
[----:B------:R-:W-:-:S04]  /*2360*/  UIADD3 UR7, UPT, UPT, UR7, UR16, URZ ;  /* 0x0000001007077290 */ /* 0x000fc8000fffe0ff */
[----:B-1----:R-:W-:Y:S02]  /*2370*/  UIMAD.WIDE.U32 UR16, UR7, UR8, URZ ;  /* 0x00000008071072a5 */ /* 0x002fe4000f8e00ff */
[----:B------:R-:W-:-:S04]  /*2380*/  UIMAD UR5, UR7, UR9, URZ ;  /* 0x00000009070572a4 */ /* 0x000fc8000f8e02ff */
[----:B------:R-:W-:-:S12]  /*2390*/  UIADD3 UR5, UPT, UPT, UR17, UR5, URZ ;  /* 0x0000000511057290 */ /* 0x000fd8000fffe0ff */
.L_x_1274:
        /* <DEDUP_REMOVED lines=56> */
.L_x_1270:
        /* <DEDUP_REMOVED lines=92> */
.L_x_1276:
[----:B------:R-:W-:Y:S05]  /*2ce0*/  BSYNC.RECONVERGENT B0 ;  /* 0x0000000000007941 */ /* 0x000fea0003800200 */
.L_x_1275:
        /* <DEDUP_REMOVED lines=41> */
.L_x_1278:
[----:B------:R-:W-:Y:S05]  /*2f80*/  BSYNC.RECONVERGENT B0 ;  /* 0x0000000000007941 */ /* 0x000fea0003800200 */
.L_x_1277:
        /* <DEDUP_REMOVED lines=41> */
.L_x_1280:
[----:B------:R-:W-:Y:S05]  /*3220*/  BSYNC.RECONVERGENT B0 ;  /* 0x0000000000007941 */ /* 0x000fea0003800200 */
.L_x_1279:
        /* <DEDUP_REMOVED lines=41> */
.L_x_1282:
[----:B------:R-:W-:Y:S05]  /*34c0*/  BSYNC.RECONVERGENT B0 ;  /* 0x0000000000007941 */ /* 0x000fea0003800200 */
.L_x_1281:
        /* <DEDUP_REMOVED lines=32> */
.L_x_1284:
[----:B------:R-:W-:Y:S05]  /*36d0*/  BSYNC.RECONVERGENT B0 ;  /* 0x0000000000007941 */ /* 0x000fea0003800200 */
.L_x_1283:
        /* <DEDUP_REMOVED lines=31> */
.L_x_1286:
[----:B------:R-:W-:Y:S05]  /*38d0*/  BSYNC.RECONVERGENT B0 ;  /* 0x0000000000007941 */ /* 0x000fea0003800200 */
.L_x_1285:
        /* <DEDUP_REMOVED lines=33> */
.L_x_1288:
[----:B------:R-:W-:Y:S05]  /*3af0*/  BSYNC.RECONVERGENT B0 ;  /* 0x0000000000007941 */ /* 0x000fea0003800200 */
.L_x_1287:
        /* <DEDUP_REMOVED lines=32> */
.L_x_1290:
[----:B------:R-:W-:Y:S05]  /*3d00*/  BSYNC.RECONVERGENT B0 ;  /* 0x0000000000007941 */ /* 0x000fea0003800200 */
.L_x_1289:
        /* <DEDUP_REMOVED lines=52> */
.L_x_1292:
[----:B------:R4:W-:Y:S04]  /*4050*/  STS.128 [R166+0x10000], RZ ;  /* 0x010000ffa6007388 */ /* 0x0009e80000000c00 */
[----:B------:R4:W-:Y:S04]  /*4060*/  STS.128 [R166+0x12000], RZ ;  /* 0x012000ffa6007388 */ /* 0x0009e80000000c00 */
[----:B------:R4:W-:Y:S04]  /*4070*/  STS.128 [R166+0x14000], RZ ;  /* 0x014000ffa6007388 */ /* 0x0009e80000000c00 */
[----:B------:R4:W-:Y:S02]  /*4080*/  STS.128 [R166+0x16000], RZ ;  /* 0x016000ffa6007388 */ /* 0x0009e40000000c00 */
.L_x_1293:
[----:B------:R-:W-:Y:S05]  /*4090*/  BSYNC.RECONVERGENT B0 ;  /* 0x0000000000007941 */ /* 0x000fea0003800200 */
.L_x_1291:
        /* <DEDUP_REMOVED lines=47> */
.L_x_1295:
[----:B------:R-:W-:Y:S05]  /*4390*/  BSYNC.RECONVERGENT B0 ;  /* 0x0000000000007941 */ /* 0x000fea0003800200 */
.L_x_1294:
        /* <DEDUP_REMOVED lines=37> */
.L_x_1297:
[----:B------:R-:W-:Y:S05]  /*45f0*/  BSYNC.RECONVERGENT B0 ;  /* 0x0000000000007941 */ /* 0x000fea0003800200 */
.L_x_1296:
        /* <DEDUP_REMOVED lines=35> */
.L_x_1299:
[----:B------:R-:W-:Y:S05]  /*4830*/  BSYNC.RECONVERGENT B0 ;  /* 0x0000000000007941 */ /* 0x000fea0003800200 */
.L_x_1298:
[----:B------:R-:W-:Y:S01]  /*4840*/  LDSM.16.M88.4 R48, [R83] ;  /* 0x000000005330783b */ /* 0x000fe20000000200 */
[C---:B------:R-:W-:Y:S01]  /*4850*/  LOP3.LUT P6, RZ, R217.reuse, 0x2, RZ, 0xc0, !PT ;  /* 0x00000002d9ff7812 */ /* 0x040fe200078cc0ff */
[----:B------:R-:W5:Y:S01]  /*4860*/  LDCU UR6, c[0x0][0x50c] ;  /* 0x0000a180ff0677ac */ /* 0x000f620008000800 */
[----:B------:R-:W-:Y:S01]  /*4870*/  MOV R76, 0x20 ;  /* 0x00000020004c7802 */ /* 0x000fe20000000f00 */
[----:B------:R-:W4:Y:S01]  /*4880*/  LDSM.16.M88.4 R20, [R82+UR5+0x8000] ;  /* 0x008000055214783b */ /* 0x000f220008000200 */
[----:B------:R-:W-:Y:S01]  /*4890*/  IADD3 R3, PT, PT, R82, UR5, RZ ;  /* 0x0000000552037c10 */ /* 0x000fe2000fffe0ff */
[----:B------:R-:W-:Y:S01]  /*48a0*/  UISETP.GT.AND UP0, UPT, UR4, UR18, UPT ;  /* 0x000000120400728c */ /* 0x000fe2000bf04270 */
[----:B------:R-:W-:Y:S01]  /*48b0*/  SEL R76, R76, 0xffffffe0, !P6 ;  /* 0xffffffe04c4c7807 */ /* 0x000fe20007000000 */
[----:B--23--:R-:W2:Y:S01]  /*48c0*/  LDSM.16.M88.4 R12, [R82+UR5+0x8800] ;  /* 0x00880005520c783b */ /* 0x00cea20008000200 */
[----:B------:R-:W-:Y:S02]  /*48d0*/  LOP3.LUT P0, RZ, R217, 0x4, RZ, 0xc0, !PT ;  /* 0x00000004d9ff7812 */ /* 0x000fe4000780c0ff */
[-C--:B------:R-:W-:Y:S01]  /*48e0*/  IADD3 R80, PT, PT, R83, R76.reuse, RZ ;  /* 0x0000004c53507210 */ /* 0x080fe20007ffe0ff */
[----:B------:R-:W3:Y:S01]  /*48f0*/  LDSM.16.M88.4 R56, [R82+UR5+0x9000] ;  /* 0x009000055238783b */ /* 0x000ee20008000200 */
[----:B------:R-:W-:-:S02]  /*4900*/  IADD3 R77, PT, PT, R3, R76, RZ ;  /* 0x0000004c034d7210 */ /* 0x000fc40007ffe0ff */
[----:B------:R-:W-:Y:S01]  /*4910*/  MOV R167, 0x40 ;  /* 0x0000004000a77802 */ /* 0x000fe20000000f00 */
[----:B------:R-:W5:Y:S03]  /*4920*/  LDSM.16.M88.4 R28, [R82+UR5+0x9800] ;  /* 0x00980005521c783b */ /* 0x000f660008000200 */
[----:B------:R-:W-:Y:S01]  /*4930*/  SEL R167, R167, 0xffffffc0, !P0 ;  /* 0xffffffc0a7a77807 */ /* 0x000fe20004000000 */
[----:B-1----:R-:W-:Y:S03]  /*4940*/  LDSM.16.M88.4 R4, [R80] ;  /* 0x000000005004783b */ /* 0x002fe60000000200 */
        /* <DEDUP_REMOVED lines=9> */
[C---:B----4-:R-:W-:Y:S03]  /*49e0*/  HMMA.16816.F32.BF16 R24, R48.reuse, R20, RZ ;  /* 0x000000143018723c */ /* 0x050fe600000418ff */
        /* <DEDUP_REMOVED lines=63> */
[----:B------:R-:W5:Y:S03]  /*4de0*/  LDSM.16.M88.4 R36, [R3+0xb000] ;  /* 0x00b000000324783b */ /* 0x000f660000000200 */
        /* <DEDUP_REMOVED lines=11> */
[----:B------:R-:W3:Y:S04]  /*4ea0*/  LDSM.16.M88.4 R64, [R0+0xb800] ;  /* 0x00b800000040783b */ /* 0x000ee80000000200 */
[----:B------:R-:W3:Y:S03]  /*4eb0*/  LDSM.16.M88.4 R68, [R0+0xb000] ;  /* 0x00b000000044783b */ /* 0x000ee60000000200 */
[C---:B--2---:R-:W-:Y:S08]  /*4ec0*/  HMMA.16816.F32.BF16 R24, R28.reuse, R44, R24 ;  /* 0x0000002c1c18723c */ /* 0x044ff00000041818 */
[C---:B------:R-:W-:Y:S01]  /*4ed0*/  HMMA.16816.F32.BF16 R20, R28.reuse, R46, R20 ;  /* 0x0000002e1c14723c */ /* 0x040fe20000041814 */
[----:B------:R-:W-:Y:S07]  /*4ee0*/  LDSM.16.M88.4 R44, [R83+0x4000] ;  /* 0x00400000532c783b */ /* 0x000fee0000000200 */
[C---:B------:R-:W-:Y:S08]  /*4ef0*/  HMMA.16816.F32.BF16 R16, R28.reuse, R40, R16 ;  /* 0x000000281c10723c */ /* 0x040ff00000041810 */
[C---:B------:R-:W-:Y:S01]  /*4f00*/  HMMA.16816.F32.BF16 R12, R28.reuse, R42, R12 ;  /* 0x0000002a1c0c723c */ /* 0x040fe2000004180c */
[----:B------:R-:W2:Y:S07]  /*4f10*/  LDSM.16.M88.4 R40, [R82+UR5+0xc000] ;  /* 0x00c000055228783b */ /* 0x000eae0008000200 */
[C---:B-----5:R-:W-:Y:S08]  /*4f20*/  HMMA.16816.F32.BF16 R60, R28.reuse, R36, R60 ;  /* 0x000000241c3c723c */ /* 0x060ff0000004183c */
[C---:B------:R-:W-:Y:S01]  /*4f30*/  HMMA.16816.F32.BF16 R56, R28.reuse, R38, R56 ;  /* 0x000000261c38723c */ /* 0x040fe20000041838 */
[----:B------:R-:W-:Y:S07]  /*4f40*/  LDSM.16.M88.4 R36, [R82+UR5+0xc800] ;  /* 0x00c800055224783b */ /* 0x000fee0008000200 */
[C---:B----4-:R-:W-:Y:S08]  /*4f50*/  HMMA.16816.F32.BF16 R52, R28.reuse, R32, R52 ;  /* 0x000000201c34723c */ /* 0x050ff00000041834 */
[----:B------:R-:W-:Y:S01]  /*4f60*/  HMMA.16816.F32.BF16 R48, R28, R34, R48 ;  /* 0x000000221c30723c */ /* 0x000fe20000041830 */
[----:B------:R-:W4:Y:S04]  /*4f70*/  LDSM.16.M88.4 R32, [R82+UR5+0xd000] ;  /* 0x00d000055220783b */ /* 0x000f280008000200 */
[----:B------:R-:W5:Y:S03]  /*4f80*/  LDSM.16.M88.4 R28, [R82+UR5+0xd800] ;  /* 0x00d80005521c783b */ /* 0x000f660008000200 */
[C---:B-1----:R-:W-:Y:S08]  /*4f90*/  HMMA.16816.F32.BF16 R24, R72.reuse, R8, R24 ;  /* 0x000000084818723c */ /* 0x042ff00000041818 */
[C---:B------:R-:W-:Y:S01]  /*4fa0*/  HMMA.16816.F32.BF16 R20, R72.reuse, R10, R20 ;  /* 0x0000000a4814723c */ /* 0x040fe20000041814 */
[----:B------:R-:W-:Y:S07]  /*4fb0*/  LDSM.16.M88.4 R8, [R80+0x4000] ;  /* 0x004000005008783b */ /* 0x000fee0000000200 */
[C---:B---3--:R-:W-:Y:S08]  /*4fc0*/  HMMA.16816.F32.BF16 R16, R72.reuse, R4, R16 ;  /* 0x000000044810723c */ /* 0x048ff00000041810 */
[C---:B------:R-:W-:Y:S01]  /*4fd0*/  HMMA.16816.F32.BF16 R12, R72.reuse, R6, R12 ;  /* 0x00000006480c723c */ /* 0x040fe2000004180c */
[----:B------:R-:W1:Y:S07]  /*4fe0*/  LDSM.16.M88.4 R4, [R77+0xc000] ;  /* 0x00c000004d04783b */ /* 0x000e6e0000000200 */
[C---:B------:R-:W-:Y:S08]  /*4ff0*/  HMMA.16816.F32.BF16 R52, R72.reuse, R64, R52 ;  /* 0x000000404834723c */ /* 0x040ff00000041834 */
[C---:B------:R-:W-:Y:S08]  /*5000*/  HMMA.16816.F32.BF16 R60, R72.reuse, R68, R60 ;  /* 0x00000044483c723c */ /* 0x040ff0000004183c */
[C---:B------:R-:W-:Y:S01]  /*5010*/  HMMA.16816.F32.BF16 R56, R72.reuse, R70, R56 ;  /* 0x000000464838723c */ /* 0x040fe20000041838 */
[----:B------:R-:W-:Y:S07]  /*5020*/  LDSM.16.M88.4 R68, [R77+0xd000] ;  /* 0x00d000004d44783b */ /* 0x000fee0000000200 */
[----:B------:R-:W-:Y:S01]  /*5030*/  HMMA.16816.F32.BF16 R64, R72, R66, R48 ;  /* 0x000000424840723c */ /* 0x000fe20000041830 */
[----:B------:R-:W3:Y:S04]  /*5040*/  LDSM.16.M88.4 R48, [R77+0xc800] ;  /* 0x00c800004d30783b */ /* 0x000ee80000000200 */
[----:B------:R-:W-:Y:S03]  /*5050*/  LDSM.16.M88.4 R72, [R81+0x6000] ;  /* 0x006000005148783b */ /* 0x000fe60000000200 */
[C---:B--2---:R-:W-:Y:S08]  /*5060*/  HMMA.16816.F32.BF16 R24, R44.reuse, R40, R24 ;  /* 0x000000282c18723c */ /* 0x044ff00000041818 */
[C---:B------:R-:W-:Y:S01]  /*5070*/  HMMA.16816.F32.BF16 R20, R44.reuse, R42, R20 ;  /* 0x0000002a2c14723c */ /* 0x040fe20000041814 */
[----:B------:R-:W2:Y:S07]  /*5080*/  LDSM.16.M88.4 R40, [R77+0xd800] ;  /* 0x00d800004d28783b */ /* 0x000eae0000000200 */
        /* <DEDUP_REMOVED lines=10> */
[C---:B-1----:R-:W-:Y:S08]  /*5130*/  HMMA.16816.F32.BF16 R24, R8.reuse, R4, R24 ;  /* 0x000000040818723c */ /* 0x042ff00000041818 */
[C---:B------:R-:W-:Y:S01]  /*5140*/  HMMA.16816.F32.BF16 R20, R8.reuse, R6, R20 ;  /* 0x000000060814723c */ /* 0x040fe20000041814 */
[----:B------:R-:W1:Y:S07]  /*5150*/  LDSM.16.M88.4 R4, [R3+0xc800] ;  /* 0x00c800000304783b */ /* 0x000e6e0000000200 */
[C---:B---3--:R-:W-:Y:S08]  /*5160*/  HMMA.16816.F32.BF16 R16, R8.reuse, R48, R16 ;  /* 0x000000300810723c */ /* 0x048ff00000041810 */
        /* <DEDUP_REMOVED lines=9> */
[C---:B----4-:R-:W-:Y:S08]  /*5200*/  HMMA.16816.F32.BF16 R24, R32.reuse, R28, R24 ;  /* 0x0000001c2018723c */ /* 0x050ff00000041818 */
[C---:B------:R-:W-:Y:S01]  /*5210*/  HMMA.16816.F32.BF16 R20, R32.reuse, R30, R20 ;  /* 0x0000001e2014723c */ /* 0x040fe20000041814 */
[----:B------:R-:W3:Y:S07]  /*5220*/  LDSM.16.M88.4 R28, [R0+0xc800] ;  /* 0x00c80000001c783b */ /* 0x000eee0000000200 */
[C---:B-1----:R-:W-:Y:S08]  /*5230*/  HMMA.16816.F32.BF16 R16, R32.reuse, R4, R16 ;  /* 0x000000042010723c */ /* 0x042ff00000041810 */
[C---:B------:R-:W-:Y:S01]  /*5240*/  HMMA.16816.F32.BF16 R12, R32.reuse, R6, R12 ;  /* 0x00000006200c723c */ /* 0x040fe2000004180c */
[----:B------:R-:W1:Y:S07]  /*5250*/  LDSM.16.M88.4 R4, [R0+0xd000] ;  /* 0x00d000000004783b */ /* 0x000e6e0000000200 */
[C---:B------:R-:W-:Y:S08]  /*5260*/  HMMA.16816.F32.BF16 R60, R32.reuse, R36, R60 ;  /* 0x00000024203c723c */ /* 0x040ff0000004183c */
[C---:B------:R-:W-:Y:S01]  /*5270*/  HMMA.16816.F32.BF16 R56, R32.reuse, R38, R56 ;  /* 0x000000262038723c */ /* 0x040fe20000041838 */
[----:B------:R-:W-:Y:S07]  /*5280*/  LDSM.16.M88.4 R36, [R77+0xe000] ;  /* 0x00e000004d24783b */ /* 0x000fee0000000200 */
[C---:B------:R-:W-:Y:S08]  /*5290*/  HMMA.16816.F32.BF16 R52, R32.reuse, R44, R52 ;  /* 0x0000002c2034723c */ /* 0x040ff00000041834 */
[----:B------:R-:W-:Y:S01]  /*52a0*/  HMMA.16816.F32.BF16 R64, R32, R46, R64 ;  /* 0x0000002e2040723c */ /* 0x000fe20000041840 */
[----:B------:R-:W4:Y:S04]  /*52b0*/  LDSM.16.M88.4 R32, [R0+0xd800] ;  /* 0x00d800000020783b */ /* 0x000f280000000200 */
[----:B------:R-:W5:Y:S03]  /*52c0*/  LDSM.16.M88.4 R44, [R80+0x6000] ;  /* 0x00600000502c783b */ /* 0x000f660000000200 */
[C---:B--2---:R-:W-:Y:S08]  /*52d0*/  HMMA.16816.F32.BF16 R24, R40.reuse, R8, R24 ;  /* 0x000000082818723c */ /* 0x044ff00000041818 */
[C---:B------:R-:W-:Y:S01]  /*52e0*/  HMMA.16816.F32.BF16 R20, R40.reuse, R10, R20 ;  /* 0x0000000a2814723c */ /* 0x040fe20000041814 */
[----:B------:R-:W2:Y:S07]  /*52f0*/  LDSM.16.M88.4 R8, [R82+UR5+0xe800] ;  /* 0x00e800055208783b */ /* 0x000eae0008000200 */
[C---:B---3--:R-:W-:Y:S08]  /*5300*/  HMMA.16816.F32.BF16 R16, R40.reuse, R28, R16 ;  /* 0x0000001c2810723c */ /* 0x048ff00000041810 */
[----:B------:R-:W-:Y:S01]  /*5310*/  HMMA.16816.F32.BF16 R12, R40, R30, R12 ;  /* 0x0000001e280c723c */ /* 0x000fe2000004180c */
[----:B------:R-:W3:Y:S07]  /*5320*/  LDSM.16.M88.4 R28, [R3+0xe000] ;  /* 0x00e00000031c783b */ /* 0x000eee0000000200 */
[----:B------:R-:W-:Y:S08]  /*5330*/  HMMA.16816.F32.BF16 R24, R68, R48, R24 ;  /* 0x000000304418723c */ /* 0x000ff00000041818 */
[C---:B-1----:R-:W-:Y:S08]  /*5340*/  HMMA.16816.F32.BF16 R60, R40.reuse, R4, R60 ;  /* 0x00000004283c723c */ /* 0x042ff0000004183c */
[----:B------:R-:W-:Y:S01]  /*5350*/  HMMA.16816.F32.BF16 R56, R40, R6, R56 ;  /* 0x000000062838723c */ /* 0x000fe20000041838 */
[----:B------:R-:W1:Y:S04]  /*5360*/  LDSM.16.M88.4 R4, [R82+UR5+0xf000] ;  /* 0x00f000055204783b */ /* 0x000e680008000200 */
[----:B------:R-:W-:Y:S03]  /*5370*/  LDSM.16.M88.4 R80, [R82+UR5+0xf800] ;  /* 0x00f800055250783b */ /* 0x000fe60008000200 */
[----:B------:R-:W-:Y:S01]  /*5380*/  HMMA.16816.F32.BF16 R20, R68, R50, R20 ;  /* 0x000000324414723c */ /* 0x000fe20000041814 */
[----:B------:R-:W-:Y:S07]  /*5390*/  LDSM.16.M88.4 R48, [R77+0xe800] ;  /* 0x00e800004d30783b */ /* 0x000fee0000000200 */
[C---:B----4-:R-:W-:Y:S08]  /*53a0*/  HMMA.16816.F32.BF16 R52, R40.reuse, R32, R52 ;  /* 0x000000202834723c */ /* 0x050ff00000041834 */
[----:B------:R-:W-:Y:S01]  /*53b0*/  HMMA.16816.F32.BF16 R64, R40, R34, R64 ;  /* 0x000000222840723c */ /* 0x000fe20000041840 */
[----:B------:R-:W-:Y:S04]  /*53c0*/  LDSM.16.M88.4 R40, [R79+0x6000] ;  /* 0x006000004f28783b */ /* 0x000fe80000000200 */
[----:B------:R-:W4:Y:S03]  /*53d0*/  LDSM.16.M88.4 R32, [R0+0xe000] ;  /* 0x00e000000020783b */ /* 0x000f260000000200 */
[C---:B-----5:R-:W-:Y:S08]  /*53e0*/  HMMA.16816.F32.BF16 R24, R44.reuse, R36, R24 ;  /* 0x000000242c18723c */ /* 0x060ff00000041818 */
[----:B------:R-:W-:Y:S08]  /*53f0*/  HMMA.16816.F32.BF16 R20, R44, R38, R20 ;  /* 0x000000262c14723c */ /* 0x000ff00000041814 */
[----:B--2---:R-:W-:Y:S08]  /*5400*/  HMMA.16816.F32.BF16 R16, R68, R8, R16 ;  /* 0x000000084410723c */ /* 0x004ff00000041810 */
[----:B---3--:R-:W-:Y:S08]  /*5410*/  HMMA.16816.F32.BF16 R24, R72, R28, R24 ;  /* 0x0000001c4818723c */ /* 0x008ff00000041818 */
[C---:B------:R-:W-:Y:S01]  /*5420*/  HMMA.16816.F32.BF16 R12, R68.reuse, R10, R12 ;  /* 0x0000000a440c723c */ /* 0x040fe2000004180c */
[----:B------:R-:W2:Y:S07]  /*5430*/  LDSM.16.M88.4 R8, [R3+0xe800] ;  /* 0x00e800000308783b */ /* 0x000eae0000000200 */
[C---:B-1----:R-:W-:Y:S08]  /*5440*/  HMMA.16816.F32.BF16 R60, R68.reuse, R4, R60 ;  /* 0x00000004443c723c */ /* 0x042ff0000004183c */
[----:B------:R-:W-:Y:S01]  /*5450*/  HMMA.16816.F32.BF16 R56, R68, R6, R56 ;  /* 0x000000064438723c */ /* 0x000fe20000041838 */
[----:B------:R-:W1:Y:S07]  /*5460*/  LDSM.16.M88.4 R4, [R77+0xf000] ;  /* 0x00f000004d04783b */ /* 0x000e6e0000000200 */
[----:B------:R-:W-:Y:S08]  /*5470*/  HMMA.16816.F32.BF16 R20, R72, R30, R20 ;  /* 0x0000001e4814723c */ /* 0x000ff00000041814 */
[----:B----4-:R-:W-:Y:S08]  /*5480*/  HMMA.16816.F32.BF16 R24, R40, R32, R24 ;  /* 0x000000202818723c */ /* 0x010ff00000041818 */
[----:B------:R-:W-:Y:S01]  /*5490*/  HMMA.16816.F32.BF16 R28, R44, R48, R16 ;  /* 0x000000302c1c723c */ /* 0x000fe20000041810 */
[----:B------:R-:W3:Y:S07]  /*54a0*/  LDSM.16.M88.4 R16, [R0+0xe800] ;  /* 0x00e800000010783b */ /* 0x000eee0000000200 */
[----:B------:R-:W-:Y:S01]  /*54b0*/  HMMA.16816.F32.BF16 R20, R40, R34, R20 ;  /* 0x000000222814723c */ /* 0x000fe20000041814 */
[----:B------:R-:W4:Y:S02]  /*54c0*/  LDSM.16.M88.4 R32, [R77+0xf800] ;  /* 0x00f800004d20783b */ /* 0x000f240000000200 */
[----:B------:R-:W-:Y:S01]  /*54d0*/  FMUL.FTZ R24, R24, UR6 ;  /* 0x0000000618187c20 */ /* 0x000fe20008410000 */
[----:B------:R-:W-:Y:S01]  /*54e0*/  FMUL.FTZ R38, R25, UR6 ;  /* 0x0000000619267c20 */ /* 0x000fe20008410000 */
[----:B------:R-:W-:Y:S01]  /*54f0*/  FMUL.FTZ R37, R26, UR6 ;  /* 0x000000061a257c20 */ /* 0x000fe20008410000 */
[----:B------:R-:W-:Y:S01]  /*5500*/  FMUL.FTZ R39, R27, UR6 ;  /* 0x000000061b277c20 */ /* 0x000fe20008410000 */
[----:B------:R5:W3:Y:S01]  /*5510*/  MUFU.TANH R36, R24 ;  /* 0x0000001800247308 */ /* 0x000ae20000002400 */
[----:B------:R-:W-:Y:S07]  /*5520*/  HMMA.16816.F32.BF16 R12, R44, R50, R12 ;  /* 0x000000322c0c723c */ /* 0x000fee000004180c */
[----:B------:R-:W3:Y:S01]  /*5530*/  MUFU.TANH R38, R38 ;  /* 0x0000002600267308 */ /* 0x000ee20000002400 */
[----:B--2---:R-:W-:Y:S03]  /*5540*/  HMMA.16816.F32.BF16 R28, R72, R8, R28 ;  /* 0x00000008481c723c */ /* 0x004fe6000004181c */
[----:B------:R-:W-:Y:S01]  /*5550*/  FMUL.FTZ R20, R20, UR6 ;  /* 0x0000000614147c20 */ /* 0x000fe20008410000 */
[----:B------:R-:W-:Y:S01]  /*5560*/  FMUL.FTZ R21, R21, UR6 ;  /* 0x0000000615157c20 */ /* 0x000fe20008410000 */
[----:B------:R-:W-:Y:S01]  /*5570*/  FMUL.FTZ R22, R22, UR6 ;  /* 0x0000000616167c20 */ /* 0x000fe20008410000 */
[----:B------:R-:W-:Y:S01]  /*5580*/  FMUL.FTZ R23, R23, UR6 ;  /* 0x0000000617177c20 */ /* 0x000fe20008410000 */
[----:B------:R-:W2:Y:S01]  /*5590*/  MUFU.TANH R37, R37 ;  /* 0x0000002500257308 */ /* 0x000ea20000002400 */
[----:B-1----:R-:W-:Y:S01]  /*55a0*/  HMMA.16816.F32.BF16 R60, R44, R4, R60 ;  /* 0x000000042c3c723c */ /* 0x002fe2000004183c */
[----:B-----5:R-:W1:Y:S06]  /*55b0*/  LDSM.16.M88.4 R24, [R3+0xf000] ;  /* 0x00f000000318783b */ /* 0x020e6c0000000200 */
[----:B------:R-:W1:Y:S01]  /*55c0*/  MUFU.TANH R39, R39 ;  /* 0x0000002700277308 */ /* 0x000e620000002400 */
[----:B------:R-:W-:Y:S01]  /*55d0*/  HMMA.16816.F32.BF16 R12, R72, R10, R12 ;  /* 0x0000000a480c723c */ /* 0x000fe2000004180c */
[----:B------:R-:W-:Y:S06]  /*55e0*/  LDSM.16.M88.4 R8, [R0+0xf000] ;  /* 0x00f000000008783b */ /* 0x000fec0000000200 */
[----:B------:R-:W1:Y:S01]  /*55f0*/  MUFU.TANH R20, R20 ;  /* 0x0000001400147308 */ /* 0x000e620000002400 */
[----:B------:R-:W-:Y:S01]  /*5600*/  HMMA.16816.F32.BF16 R56, R44, R6, R56 ;  /* 0x000000062c38723c */ /* 0x000fe20000041838 */
[----:B------:R-:W5:Y:S06]  /*5610*/  LDSM.16.M88.4 R4, [R3+0xf800] ;  /* 0x00f800000304783b */ /* 0x000f6c0000000200 */
[----:B------:R-:W1:Y:S01]  /*5620*/  MUFU.TANH R21, R21 ;  /* 0x0000001500157308 */ /* 0x000e620000002400 */
[C---:B------:R-:W-:Y:S07]  /*5630*/  HMMA.16816.F32.BF16 R52, R68.reuse, R80, R52 ;  /* 0x000000504434723c */ /* 0x040fee0000041834 */
[----:B------:R-:W1:Y:S01]  /*5640*/  MUFU.TANH R22, R22 ;  /* 0x0000001600167308 */ /* 0x000e620000002400 */
[----:B------:R-:W-:Y:S07]  /*5650*/  HMMA.16816.F32.BF16 R64, R68, R82, R64 ;  /* 0x000000524440723c */ /* 0x000fee0000041840 */
[----:B------:R-:W1:Y:S01]  /*5660*/  MUFU.TANH R23, R23 ;  /* 0x0000001700177308 */ /* 0x000e620000002400 */
[C---:B---3--:R-:W-:Y:S08]  /*5670*/  HMMA.16816.F32.BF16 R28, R40.reuse, R16, R28 ;  /* 0x00000010281c723c */ /* 0x048ff0000004181c */
[----:B------:R-:W-:Y:S01]  /*5680*/  HMMA.16816.F32.BF16 R12, R40, R18, R12 ;  /* 0x00000012280c723c */ /* 0x000fe2000004180c */
[----:B------:R3:W2:Y:S01]  /*5690*/  LDSM.16.M88.4 R16, [R0+0xf800] ;  /* 0x00f800000010783b */ /* 0x0006a20000000200 */
[----:B------:R-:W-:-:S06]  /*56a0*/  DEPBAR.LE SB0, 0x0 ;  /* 0x000080000000791a */ /* 0x000fcc0000000000 */
[----:B----4-:R-:W-:Y:S03]  /*56b0*/  HMMA.16816.F32.BF16 R52, R44, R32, R52 ;  /* 0x000000202c34723c */ /* 0x010fe60000041834 */
[----:B------:R-:W-:Y:S01]  /*56c0*/  FMUL.FTZ R28, R28, UR6 ;  /* 0x000000061c1c7c20 */ /* 0x000fe20008410000 */
[----:B------:R-:W-:-:S04]  /*56d0*/  FMUL.FTZ R29, R29, UR6 ;  /* 0x000000061d1d7c20 */ /* 0x000fc80008410000 */
[----:B------:R-:W-:Y:S01]  /*56e0*/  HMMA.16816.F32.BF16 R64, R44, R34, R64 ;  /* 0x000000222c40723c */ /* 0x000fe20000041840 */
[----:B------:R-:W4:Y:S02]  /*56f0*/  MUFU.TANH R28, R28 ;  /* 0x0000001c001c7308 */ /* 0x000f240000002400 */
[----:B------:R-:W-:-:S05]  /*5700*/  FMUL.FTZ R12, R12, UR6 ;  /* 0x000000060c0c7c20 */ /* 0x000fca0008410000 */
[C---:B-1----:R-:W-:Y:S01]  /*5710*/  HMMA.16816.F32.BF16 R60, R72.reuse, R24, R60 ;  /* 0x00000018483c723c */ /* 0x042fe2000004183c */
[----:B------:R-:W-:Y:S01]  /*5720*/  FMUL.FTZ R24, R30, UR6 ;  /* 0x000000061e187c20 */ /* 0x000fe20008410000 */
[----:B------:R-:W-:Y:S01]  /*5730*/  FMUL.FTZ R25, R31, UR6 ;  /* 0x000000061f197c20 */ /* 0x000fe20008410000 */
[----:B------:R-:W1:Y:S05]  /*5740*/  MUFU.TANH R29, R29 ;  /* 0x0000001d001d7308 */ /* 0x000e6a0000002400 */
[C---:B------:R-:W-:Y:S03]  /*5750*/  HMMA.16816.F32.BF16 R56, R72.reuse, R26, R56 ;  /* 0x0000001a4838723c */ /* 0x040fe60000041838 */
[----:B------:R-:W1:Y:S05]  /*5760*/  MUFU.TANH R24, R24 ;  /* 0x0000001800187308 */ /* 0x000e6a0000002400 */
[----:B-----5:R-:W-:Y:S01]  /*5770*/  HMMA.16816.F32.BF16 R52, R72, R4, R52 ;  /* 0x000000044834723c */ /* 0x020fe20000041834 */
[----:B------:R-:W-:Y:S01]  /*5780*/  FMUL.FTZ R4, R15, UR6 ;  /* 0x000000060f047c20 */ /* 0x000fe20008410000 */
[----:B------:R-:W-:Y:S01]  /*5790*/  MOV R5, UR25 ;  /* 0x0000001900057c02 */ /* 0x000fe20008000f00 */
[----:B------:R-:W1:Y:S03]  /*57a0*/  MUFU.TANH R25, R25 ;  /* 0x0000001900197308 */ /* 0x000e660000002400 */
[----:B---3--:R-:W-:-:S02]  /*57b0*/  VIADDMNMX R0, R2, 0x8, R5, PT ;  /* 0x0000000802007846 */ /* 0x008fc40003800105 */
[----:B------:R-:W-:Y:S01]  /*57c0*/  HMMA.16816.F32.BF16 R64, R72, R6, R64 ;  /* 0x000000064840723c */ /* 0x000fe20000041840 */
[----:B------:R-:W-:Y:S02]  /*57d0*/  VIMNMX R2, PT, PT, R2, UR25, PT ;  /* 0x0000001902027c48 */ /* 0x000fe4000bfe0100 */
[----:B------:R3:W1:Y:S05]  /*57e0*/  MUFU.TANH R3, R12 ;  /* 0x0000000c00037308 */ /* 0x00066a0000002400 */
[C---:B------:R-:W-:Y:S01]  /*57f0*/  HMMA.16816.F32.BF16 R60, R40.reuse, R8, R60 ;  /* 0x00000008283c723c */ /* 0x040fe2000004183c */
[----:B------:R-:W-:Y:S01]  /*5800*/  FMUL.FTZ R9, R13, UR6 ;  /* 0x000000060d097c20 */ /* 0x000fe20008410000 */
[----:B------:R-:W-:Y:S01]  /*5810*/  FMUL.FTZ R13, R14, UR6 ;  /* 0x000000060e0d7c20 */ /* 0x000fe20008410000 */
[----:B------:R-:W1:Y:S05]  /*5820*/  MUFU.TANH R4, R4 ;  /* 0x0000000400047308 */ /* 0x000e6a0000002400 */
[C---:B------:R-:W-:Y:S03]  /*5830*/  HMMA.16816.F32.BF16 R56, R40.reuse, R10, R56 ;  /* 0x0000000a2838723c */ /* 0x040fe60000041838 */
[----:B------:R-:W1:Y:S05]  /*5840*/  MUFU.TANH R9, R9 ;  /* 0x0000000900097308 */ /* 0x000e6a0000002400 */
        /* <DEDUP_REMOVED lines=36> */
[----:B--2-4-:R-:W-:Y:S05]  /*5a90*/  BRA.U !UP0, `(.L_x_1300) ;  /* 0x0000000908b47547 */ /* 0x014fea000b800000 */
        /* <DEDUP_REMOVED lines=11> */
.L_x_1301:
[----:B------:R-:W2:Y:S01]  /*5b50*/  LDC R6, c[0x0][0x4f0] ;  /* 0x00013c00ff067b82 */ /* 0x000ea20000000800 */
[----:B------:R-:W-:Y:S01]  /*5b60*/  UIADD3 UR6, UPT, UPT, UR27, -0x40, URZ ;  /* 0xffffffc01b067890 */ /* 0x000fe2000fffe0ff */
[----:B------:R-:W-:-:S05]  /*5b70*/  IMAD.U32 R11, RZ, RZ, UR27 ;  /* 0x0000001bff0b7e24 */ /* 0x000fca000f8e00ff */
[----:B------:R-:W-:Y:S02]  /*5b80*/  MOV R7, UR6 ;  /* 0x0000000600077c02 */ /* 0x000fe40008000f00 */
[----:B------:R-:W-:Y:S02]  /*5b90*/  IABS R11, R11 ;  /* 0x0000000b000b7213 */ /* 0x000fe40000000000 */
[----:B------:R-:W-:Y:S02]  /*5ba0*/  IABS R7, R7 ;  /* 0x0000000700077213 */ /* 0x000fe40000000000 */
[----:B--2---:R-:W-:-:S04]  /*5bb0*/  IABS R5, R6 ;  /* 0x0000000600057213 */ /* 0x004fc80000000000 */
[----:B------:R-:W2:Y:S08]  /*5bc0*/  I2F.RP R8, R5 ;  /* 0x0000000500087306 */ /* 0x000eb00000209400 */
[----:B--2---:R-:W2:Y:S02]  /*5bd0*/  MUFU.RCP R16, R8 ;  /* 0x0000000800107308 */ /* 0x004ea40000001000 */
[----:B--2---:R-:W-:-:S06]  /*5be0*/  VIADD R16, R16, 0xffffffe ;  /* 0x0ffffffe10107836 */ /* 0x004fcc0000000000 */
[----:B------:R-:W2:Y:S02]  /*5bf0*/  F2I.FTZ.U32.TRUNC.NTZ R17, R16 ;  /* 0x0000001000117305 */ /* 0x000ea4000021f000 */
[----:B--2---:R-:W-:Y:S01]  /*5c00*/  IMAD.MOV R14, RZ, RZ, -R17 ;  /* 0x000000ffff0e7224 */ /* 0x004fe200078e0a11 */
[----:B------:R-:W-:-:S03]  /*5c10*/  MOV R16, RZ ;  /* 0x000000ff00107202 */ /* 0x000fc60000000f00 */
[----:B------:R-:W-:-:S04]  /*5c20*/  IMAD R14, R14, R5, RZ ;  /* 0x000000050e0e7224 */ /* 0x000fc800078e02ff */
[----:B------:R-:W-:-:S06]  /*5c30*/  IMAD.HI.U32 R14, R17, R14, R16 ;  /* 0x0000000e110e7227 */ /* 0x000fcc00078e0010 */
[----:B---3--:R-:W-:-:S04]  /*5c40*/  IMAD.HI.U32 R12, R14, R7, RZ ;  /* 0x000000070e0c7227 */ /* 0x008fc800078e00ff */
        /* <DEDUP_REMOVED lines=16> */
[----:B------:R-:W2:Y:S01]  /*5d50*/  LDCU.64 UR6, c[0x0][0x3a0] ;  /* 0x00007400ff0677ac */ /* 0x000ea20008000a00 */
        /* <DEDUP_REMOVED lines=11> */
[----:B------:R-:W3:Y:S04]  /*5e10*/  LDG.E R8, desc[UR22][R16.64] ;  /* 0x0000001610087981 */ /* 0x000ee8000c1e1900 */
[----:B------:R-:W3:Y:S01]  /*5e20*/  LDG.E R7, desc[UR22][R14.64] ;  /* 0x000000160e077981 */ /* 0x000ee2000c1e1900 */
[----:B------:R-:W-:-:S04]  /*5e30*/  IMAD.IADD R5, R5, 0x1, -R10 ;  /* 0x0000000105057824 */ /* 0x000fc800078e0a0a */
[----:B------:R-:W-:-:S04]  /*5e40*/  IMAD R6, R5, R6, -0x40 ;  /* 0xffffffc005067424 */ /* 0x000fc800078e0206 */
[----:B------:R-:W-:Y:S01]  /*5e50*/  IMAD.WIDE.U32 R10, R6, UR10, RZ ;  /* 0x0000000a060a7c25 */ /* 0x000fe2000f8e00ff */
[----:B------:R-:W-:-:S05]  /*5e60*/  SHF.R.S32.HI R5, RZ, 0x1f, R6 ;  /* 0x0000001fff057819 */ /* 0x000fca0000011406 */
[----:B------:R-:W-:-:S04]  /*5e70*/  IMAD R5, R5, UR10, RZ ;  /* 0x0000000a05057c24 */ /* 0x000fc8000f8e02ff */
[----:B------:R-:W-:-:S04]  /*5e80*/  IMAD R5, R6, UR11, R5 ;  /* 0x0000000b06057c24 */ /* 0x000fc8000f8e0205 */
        /* <DEDUP_REMOVED lines=8> */
[----:B------:R-:W-:-:S07]  /*5f10*/  LEA.HI.X R227, R10, R227, R6, 0x1, P1 ;  /* 0x000000e30ae37211 */ /* 0x000fce00008f0c06 */
.L_x_1302:
[----:B------:R-:W2:Y:S01]  /*5f20*/  LDCU UR6, c[0x0][0x440] ;  /* 0x00008800ff0677ac */ /* 0x000ea20008000800 */
[----:B------:R-:W-:Y:S02]  /*5f30*/  IMAD.U32 R5, RZ, RZ, UR29 ;  /* 0x0000001dff057e24 */ /* 0x000fe4000f8e00ff */
[----:B------:R-:W-:Y:S01]  /*5f40*/  IMAD.U32 R6, RZ, RZ, UR28 ;  /* 0x0000001cff067e24 */ /* 0x000fe2000f8e00ff */
[----:B------:R-:W-:Y:S02]  /*5f50*/  USHF.L.U32 UR7, UR10, 0x5, URZ ;  /* 0x000000050a077899 */ /* 0x000fe400080006ff */
[----:B------:R-:W-:-:S04]  /*5f60*/  LEA R10, P1, R5, R228, 0x1 ;  /* 0x000000e4050a7211 */ /* 0x000fc800078208ff */
[----:B------:R-:W-:Y:S02]  /*5f70*/  LEA.HI.X R11, R5, R227, R6, 0x1, P1 ;  /* 0x000000e3050b7211 */ /* 0x000fe400008f0c06 */
[----:B------:R-:W-:Y:S02]  /*5f80*/  IADD3 R16, P1, PT, R10, UR7, RZ ;  /* 0x000000070a107c10 */ /* 0x000fe4000ff3e0ff */
[----:B--2---:R-:W-:Y:S02]  /*5f90*/  ISETP.GE.AND P5, PT, R186, UR6, PT ;  /* 0x00000006ba007c0c */ /* 0x004fe4000bfa6270 */
        /* <DEDUP_REMOVED lines=11> */
[----:B------:R2:W-:Y:S01]  /*6050*/  @!P5 LDGSTS.E.BYPASS.LTC128B.128 [R166+0x8000], desc[UR22][R228.64] ;  /* 0x08000000e4a6dfae */ /* 0x0005e2000b981a16 */
[--C-:B------:R-:W-:Y:S01]  /*6060*/  @!P3 IMAD.MOV.U32 R7, RZ, RZ, R227.reuse ;  /* 0x000000ffff07b224 */ /* 0x100fe200078e00e3 */
[----:B------:R-:W-:Y:S02]  /*6070*/  IADD3.X R15, PT, PT, R17, UR6, RZ, P1, !PT ;  /* 0x00000006110f7c10 */ /* 0x000fe40008ffe4ff */
        /* <DEDUP_REMOVED lines=79> */
.L_x_1300:
[----:B----4-:R-:W-:Y:S01]  /*6570*/  IMAD.SHL.U32 R6, R217, 0x2, RZ ;  /* 0x00000002d9067824 */ /* 0x010fe200078e00ff */
[----:B------:R-:W2:Y:S01]  /*6580*/  LDCU UR6, c[0x0][0x45c] ;  /* 0x00008b80ff0677ac */ /* 0x000ea20008000800 */
        /* <DEDUP_REMOVED lines=12> */
[----:B------:R-:W-:Y:S01]  /*6650*/  LOP3.LUT R11, R5, 0x9, RZ, 0xfc, !PT ;  /* 0x00000009050b7812 */ /* 0x000fe200078efcff */
[----:B------:R-:W-:Y:S01]  /*6660*/  IMAD.IADD R177, R76, 0x1, R203 ;  /* 0x000000014cb17824 */ /* 0x000fe200078e02cb */
[----:B------:R-:W-:Y:S01]  /*6670*/  FSEL R38, R38, -INF , !P4 ;  /* 0xff80000026267808 */ /* 0x000fe20006000000 */
[----:B------:R-:W-:Y:S01]  /*6680*/  LDSM.16.MT88.4 R148, [R204+0x10000] ;  /* 0x01000000cc94783b */ /* 0x000fe20000004200 */
[----:B------:R-:W-:-:S02]  /*6690*/  ISETP.GE.AND P5, PT, R7, R2, PT ;  /* 0x000000020700720c */ /* 0x000fc40003fa6270 */
        /* <DEDUP_REMOVED lines=12> */
[----:B------:R-:W-:Y:S01]  /*6760*/  FSEL R34, R21, -INF , !P1 ;  /* 0xff80000015227808 */ /* 0x000fe20004800000 */
[----:B------:R-:W-:Y:S01]  /*6770*/  LDSM.16.MT88.4 R132, [R177+0x10000] ;  /* 0x01000000b184783b */ /* 0x000fe20000004200 */
[C---:B------:R-:W-:Y:S02]  /*6780*/  ISETP.GE.AND P2, PT, R7.reuse, R2, PT ;  /* 0x000000020700720c */ /* 0x040fe40003f46270 */
[----:B------:R-:W-:Y:S01]  /*6790*/  ISETP.GE.AND P5, PT, R7, R0, PT ;  /* 0x000000000700720c */ /* 0x000fe20003fa6270 */
[----:B------:R-:W-:Y:S01]  /*67a0*/  LDSM.16.MT88.4 R40, [R218+0x12000] ;  /* 0x01200000da28783b */ /* 0x000fe20000004200 */
[----:B------:R-:W-:-:S02]  /*67b0*/  ISETP.GE.AND P3, PT, R11, R2, PT ;  /* 0x000000020b00720c */ /* 0x000fc40003f66270 */
[----:B------:R-:W-:Y:S01]  /*67c0*/  ISETP.GE.AND P1, PT, R11, R0, PT ;  /* 0x000000000b00720c */ /* 0x000fe20003f26270 */
[----:B---3--:R-:W-:Y:S01]  /*67d0*/  LDSM.16.MT88.4 R56, [R203+0x12000] ;  /* 0x01200000cb38783b */ /* 0x008fe20000004200 */
[C---:B------:R-:W-:Y:S02]  /*67e0*/  LOP3.LUT R7, R5.reuse, 0x18, RZ, 0xfc, !PT ;  /* 0x0000001805077812 */ /* 0x040fe400078efcff */
[----:B------:R-:W-:Y:S01]  /*67f0*/  LOP3.LUT R11, R5, 0x19, RZ, 0xfc, !PT ;  /* 0x00000019050b7812 */ /* 0x000fe200078efcff */
[----:B------:R-:W-:Y:S01]  /*6800*/  LDSM.16.MT88.4 R64, [R177+0x12000] ;  /* 0x01200000b140783b */ /* 0x000fe20000004200 */
[----:B------:R-:W-:Y:S02]  /*6810*/  FSEL R26, R23, -INF , !P4 ;  /* 0xff800000171a7808 */ /* 0x000fe40006000000 */
[----:B------:R-:W-:Y:S01]  /*6820*/  FSEL R14, R28, -INF , !P2 ;  /* 0xff8000001c0e7808 */ /* 0x000fe20005000000 */
[----:B------:R-:W-:Y:S01]  /*6830*/  LDSM.16.MT88.4 R72, [R218+0x14000] ;  /* 0x01400000da48783b */ /* 0x000fe20000004200 */
[----:B-1----:R-:W-:-:S02]  /*6840*/  FSEL R8, R24, -INF , !P5 ;  /* 0xff80000018087808 */ /* 0x002fc40006800000 */
[----:B------:R-:W-:Y:S01]  /*6850*/  FSEL R12, R29, -INF , !P3 ;  /* 0xff8000001d0c7808 */ /* 0x000fe20005800000 */
[----:B------:R-:W-:Y:S01]  /*6860*/  LDSM.16.MT88.4 R88, [R203+0x14000] ;  /* 0x01400000cb58783b */ /* 0x000fe20000004200 */
[C---:B------:R-:W-:Y:S02]  /*6870*/  ISETP.GE.AND P4, PT, R7.reuse, R2, PT ;  /* 0x000000020700720c */ /* 0x040fe40003f86270 */
[----:B------:R-:W-:Y:S01]  /*6880*/  ISETP.GE.AND P2, PT, R7, R0, PT ;  /* 0x000000000700720c */ /* 0x000fe20003f46270 */
[----:B------:R-:W-:Y:S01]  /*6890*/  LDSM.16.MT88.4 R96, [R177+0x14000] ;  /* 0x01400000b160783b */ /* 0x000fe20000004200 */
[C---:B------:R-:W-:Y:S02]  /*68a0*/  ISETP.GE.AND P5, PT, R11.reuse, R2, PT ;  /* 0x000000020b00720c */ /* 0x040fe40003fa6270 */
[----:B------:R-:W-:Y:S01]  /*68b0*/  ISETP.GE.AND P3, PT, R11, R0, PT ;  /* 0x000000000b00720c */ /* 0x000fe20003f66270 */
[----:B------:R-:W-:Y:S01]  /*68c0*/  LDSM.16.MT88.4 R104, [R218+0x16000] ;  /* 0x01600000da68783b */ /* 0x000fe20000004200 */
[----:B------:R-:W-:-:S02]  /*68d0*/  LOP3.LUT R7, R5, 0x20, RZ, 0xfc, !PT ;  /* 0x0000002005077812 */ /* 0x000fc400078efcff */
[----:B------:R-:W-:Y:S01]  /*68e0*/  LOP3.LUT R11, R5, 0x21, RZ, 0xfc, !PT ;  /* 0x00000021050b7812 */ /* 0x000fe200078efcff */
[----:B------:R-:W-:Y:S01]  /*68f0*/  LDSM.16.MT88.4 R120, [R203+0x16000] ;  /* 0x01600000cb78783b */ /* 0x000fe20000004200 */
[----:B------:R-:W-:Y:S02]  /*6900*/  FSEL R22, R3, -INF , !P4 ;  /* 0xff80000003167808 */ /* 0x000fe40006000000 */
[----:B------:R-:W-:Y:S01]  /*6910*/  FSEL R10, R9, -INF , !P5 ;  /* 0xff800000090a7808 */ /* 0x000fe20006800000 */
[----:B------:R-:W-:Y:S01]  /*6920*/  LDSM.16.MT88.4 R172, [R203+0x10800] ;  /* 0x01080000cbac783b */ /* 0x000fe20000004200 */
[----:B------:R-:W-:Y:S02]  /*6930*/  FSEL R20, R25, -INF , !P1 ;  /* 0xff80000019147808 */ /* 0x000fe40004800000 */
[----:B------:R-:W-:Y:S01]  /*6940*/  ISETP.GE.AND P4, PT, R7, R0, PT ;  /* 0x000000000700720c */ /* 0x000fe20003f86270 */
[----:B------:R-:W-:Y:S01]  /*6950*/  LDSM.16.MT88.4 R168, [R177+0x10800] ;  /* 0x01080000b1a8783b */ /* 0x000fe20000004200 */
[----:B------:R-:W-:-:S02]  /*6960*/  FSEL R18, R13, -INF , !P2 ;  /* 0xff8000000d127808 */ /* 0x000fc40005000000 */
[----:B------:R-:W-:Y:S02]  /*6970*/  ISETP.GE.AND P5, PT, R11, R0, PT ;  /* 0x000000000b00720c */ /* 0x000fe40003fa6270 */
[-C--:B------:R-:W-:Y:S02]  /*6980*/  ISETP.GE.AND P1, PT, R7, R2.reuse, PT ;  /* 0x000000020700720c */ /* 0x080fe40003f26270 */
[----:B------:R-:W-:Y:S02]  /*6990*/  ISETP.GE.AND P2, PT, R11, R2, PT ;  /* 0x000000020b00720c */ /* 0x000fe40003f46270 */
[C---:B------:R-:W-:Y:S02]  /*69a0*/  LOP3.LUT R3, R5.reuse, 0x29, RZ, 0xfc, !PT ;  /* 0x0000002905037812 */ /* 0x040fe400078efcff */
[----:B------:R-:W-:Y:S02]  /*69b0*/  LOP3.LUT R7, R5, 0x28, RZ, 0xfc, !PT ;  /* 0x0000002805077812 */ /* 0x000fe400078efcff */
[----:B------:R-:W-:-:S02]  /*69c0*/  FSEL R234, R234, -INF , !P4 ;  /* 0xff800000eaea7808 */ /* 0x000fc40006000000 */
[----:B------:R-:W-:Y:S02]  /*69d0*/  FSEL R226, R226, -INF , !P5 ;  /* 0xff800000e2e27808 */ /* 0x000fe40006800000 */
[----:B------:R-:W-:Y:S02]  /*69e0*/  FSEL R16, R4, -INF , !P3 ;  /* 0xff80000004107808 */ /* 0x000fe40005800000 */
[----:B------:R-:W-:Y:S02]  /*69f0*/  FSEL R242, R242, -INF , !P1 ;  /* 0xff800000f2f27808 */ /* 0x000fe40004800000 */
[-C--:B------:R-:W-:Y:S02]  /*6a00*/  ISETP.GE.AND P4, PT, R3, R2.reuse, PT ;  /* 0x000000020300720c */ /* 0x080fe40003f86270 */
[----:B------:R-:W-:Y:S02]  /*6a10*/  FSEL R208, R208, -INF , !P2 ;  /* 0xff800000d0d07808 */ /* 0x000fe40005000000 */
[----:B------:R-:W-:-:S02]  /*6a20*/  ISETP.GE.AND P5, PT, R5, R2, PT ;  /* 0x000000020500720c */ /* 0x000fc40003fa6270 */
[C---:B------:R-:W-:Y:S02]  /*6a30*/  ISETP.GE.AND P3, PT, R7.reuse, R2, PT ;  /* 0x000000020700720c */ /* 0x040fe40003f66270 */
[-C--:B------:R-:W-:Y:S02]  /*6a40*/  ISETP.GE.AND P1, PT, R7, R0.reuse, PT ;  /* 0x000000000700720c */ /* 0x080fe40003f26270 */
[----:B------:R-:W-:Y:S02]  /*6a50*/  ISETP.GE.AND P2, PT, R3, R0, PT ;  /* 0x000000000300720c */ /* 0x000fe40003f46270 */
[----:B------:R-:W-:Y:S02]  /*6a60*/  LOP3.LUT R3, R5, 0x30, RZ, 0xfc, !PT ;  /* 0x0000003005037812 */ /* 0x000fe400078efcff */
[----:B------:R-:W-:Y:S02]  /*6a70*/  FSEL R36, R36, -INF , !P5 ;  /* 0xff80000024247808 */ /* 0x000fe40006800000 */
[----:B------:R-:W-:-:S02]  /*6a80*/  FSEL R206, R206, -INF , !P4 ;  /* 0xff800000cece7808 */ /* 0x000fc40006000000 */
[----:B------:R-:W-:Y:S02]  /*6a90*/  FSEL R240, R240, -INF , !P3 ;  /* 0xff800000f0f07808 */ /* 0x000fe40005800000 */
[----:B------:R-:W-:Y:S02]  /*6aa0*/  FSEL R178, R178, -INF , !P1 ;  /* 0xff800000b2b27808 */ /* 0x000fe40004800000 */
[----:B------:R-:W-:Y:S02]  /*6ab0*/  ISETP.GE.AND P4, PT, R5, R0, PT ;  /* 0x000000000500720c */ /* 0x000fe40003f86270 */
        /* <DEDUP_REMOVED lines=60> */
[--C-:B------:R-:W-:Y:S01]  /*6e80*/  FFMA.FTZ R199, R30, UR6, -R209.reuse ;  /* 0x000000061ec77c23 */ /* 0x100fe200080108d1 */
[----:B------:R-:W1:Y:S01]  /*6e90*/  LDSM.16.MT88.4 R4, [R177+0x16000] ;  /* 0x01600000b104783b */ /* 0x000e620000004200 */
[----:B------:R-:W-:Y:S01]  /*6ea0*/  FFMA.FTZ R195, R26, UR6, -R209 ;  /* 0x000000061ac37c23 */ /* 0x000fe200080108d1 */
[----:B------:R-:W2:Y:S01]  /*6eb0*/  MUFU.EX2 R201, R201 ;  /* 0x000000c900c97308 */ /* 0x000ea20000000800 */
[----:B------:R-:W-:Y:S01]  /*6ec0*/  FFMA.FTZ R189, R10, UR6, -R213 ;  /* 0x000000060abd7c23 */ /* 0x000fe200080108d5 */
[--C-:B------:R-:W-:Y:S01]  /*6ed0*/  FFMA.FTZ R192, R8, UR6, -R209.reuse ;  /* 0x0000000608c07c23 */ /* 0x100fe200080108d1 */
[----:B------:R-:W3:Y:S01]  /*6ee0*/  LDSM.16.MT88.4 R12, [R204+0x10800] ;  /* 0x01080000cc0c783b */ /* 0x000ee20000004200 */
[----:B------:R-:W-:Y:S01]  /*6ef0*/  MUFU.EX2 R198, R198 ;  /* 0x000000c600c67308 */ /* 0x000fe20000000800 */
[--C-:B------:R-:W-:Y:S01]  /*6f00*/  FFMA.FTZ R188, R18, UR6, -R209.reuse ;  /* 0x0000000612bc7c23 */ /* 0x100fe200080108d1 */
[----:B------:R-:W-:Y:S01]  /*6f10*/  FFMA.FTZ R187, R16, UR6, -R209 ;  /* 0x0000000610bb7c23 */ /* 0x000fe200080108d1 */
[----:B------:R-:W4:Y:S01]  /*6f20*/  LDSM.16.MT88.4 R8, [R204+0x12800] ;  /* 0x01280000cc08783b */ /* 0x000f220000004200 */
[----:B------:R-:W5:Y:S01]  /*6f30*/  MUFU.EX2 R197, R197 ;  /* 0x000000c500c57308 */ /* 0x000f620000000800 */
[----:B------:R-:W-:Y:S01]  /*6f40*/  FFMA.FTZ R190, R22, UR6, -R213 ;  /* 0x0000000616be7c23 */ /* 0x000fe200080108d5 */
[----:B------:R-:W-:Y:S01]  /*6f50*/  FFMA.FTZ R191, R20, UR6, -R209 ;  /* 0x0000000614bf7c23 */ /* 0x000fe200080108d1 */
[----:B------:R-:W4:Y:S01]  /*6f60*/  LDSM.16.MT88.4 R16, [R204+0x16800] ;  /* 0x01680000cc10783b */ /* 0x000f220000004200 */
[----:B------:R-:W-:Y:S01]  /*6f70*/  MUFU.EX2 R200, R200 ;  /* 0x000000c800c87308 */ /* 0x000fe20000000800 */
[--C-:B------:R-:W-:Y:S01]  /*6f80*/  FFMA.FTZ R207, R208, UR6, -R213.reuse ;  /* 0x00000006d0cf7c23 */ /* 0x100fe200080108d5 */
[----:B--2---:R-:W-:Y:S01]  /*6f90*/  F2FP.BF16.F32.PACK_AB R128, R201, R202 ;  /* 0x000000cac980723e */ /* 0x004fe200000010ff */
[----:B------:R-:W2:Y:S01]  /*6fa0*/  LDSM.16.MT88.4 R20, [R204+0x14800] ;  /* 0x01480000cc14783b */ /* 0x000ea20000004200 */
[----:B------:R-:W1:Y:S01]  /*6fb0*/  MUFU.EX2 R199, R199 ;  /* 0x000000c700c77308 */ /* 0x000e620000000800 */
[----:B------:R-:W-:Y:S01]  /*6fc0*/  FFMA.FTZ R205, R206, UR6, -R213 ;  /* 0x00000006cecd7c23 */ /* 0x000fe200080108d5 */
[--C-:B------:R-:W-:Y:S01]  /*6fd0*/  FFMA.FTZ R215, R226, UR6, -R209.reuse ;  /* 0x00000006e2d77c23 */ /* 0x100fe200080108d1 */
[----:B------:R-:W-:Y:S01]  /*6fe0*/  LDSM.16.MT88.4 R24, [R218+0x14800] ;  /* 0x01480000da18783b */ /* 0x000fe20000004200 */
[----:B------:R-:W-:Y:S01]  /*6ff0*/  MUFU.EX2 R196, R196 ;  /* 0x000000c400c47308 */ /* 0x000fe20000000800 */
[----:B------:R-:W-:Y:S01]  /*7000*/  FFMA.FTZ R211, R178, UR6, -R209 ;  /* 0x00000006b2d37c23 */ /* 0x000fe200080108d1 */
[----:B-----5:R-:W-:Y:S01]  /*7010*/  F2FP.BF16.F32.PACK_AB R130, R197, R198 ;  /* 0x000000c6c582723e */ /* 0x020fe200000010ff */
[----:B------:R-:W-:Y:S01]  /*7020*/  LDSM.16.MT88.4 R28, [R177+0x12800] ;  /* 0x01280000b11c783b */ /* 0x000fe20000004200 */
[----:B------:R-:W5:Y:S01]  /*7030*/  MUFU.EX2 R195, R195 ;  /* 0x000000c300c37308 */ /* 0x000f620000000800 */
[--C-:B------:R-:W-:Y:S01]  /*7040*/  FFMA.FTZ R242, R242, UR6, -R213.reuse ;  /* 0x00000006f2f27c23 */ /* 0x100fe200080108d5 */
[----:B------:R-:W-:Y:S01]  /*7050*/  FFMA.FTZ R240, R240, UR6, -R213 ;  /* 0x00000006f0f07c23 */ /* 0x000fe200080108d5 */
[----:B------:R-:W-:Y:S01]  /*7060*/  LDSM.16.MT88.4 R32, [R203+0x12800] ;  /* 0x01280000cb20783b */ /* 0x000fe20000004200 */
[----:B------:R-:W-:Y:S01]  /*7070*/  MUFU.EX2 R194, R194 ;  /* 0x000000c200c27308 */ /* 0x000fe20000000800 */
[----:B------:R-:W-:Y:S01]  /*7080*/  FFMA.FTZ R210, R210, UR6, -R209 ;  /* 0x00000006d2d27c23 */ /* 0x000fe200080108d1 */
[----:B-1----:R-:W-:Y:S01]  /*7090*/  F2FP.BF16.F32.PACK_AB R129, R199, R200 ;  /* 0x000000c8c781723e */ /* 0x002fe200000010ff */
[--C-:B------:R-:W-:Y:S01]  /*70a0*/  FFMA.FTZ R224, R224, UR6, -R213.reuse ;  /* 0x00000006e0e07c23 */ /* 0x100fe200080108d5 */
[----:B------:R-:W1:Y:S01]  /*70b0*/  MUFU.EX2 R193, R193 ;  /* 0x000000c100c17308 */ /* 0x000e620000000800 */
[----:B------:R-:W-:Y:S01]  /*70c0*/  FFMA.FTZ R222, R222, UR6, -R213 ;  /* 0x00000006dede7c23 */ /* 0x000fe200080108d5 */
[----:B------:R-:W-:Y:S01]  /*70d0*/  FFMA.FTZ R212, R212, UR6, -R209 ;  /* 0x00000006d4d47c23 */ /* 0x000fe200080108d1 */
[----:B------:R-:W-:Y:S01]  /*70e0*/  FADD.FTZ R201, R202, R201 ;  /* 0x000000c9cac97221 */ /* 0x000fe20000010000 */
[----:B------:R-:W-:Y:S01]  /*70f0*/  MUFU.EX2 R190, R190 ;  /* 0x000000be00be7308 */ /* 0x000fe20000000800 */
[----:B------:R-:W-:Y:S01]  /*7100*/  FADD.FTZ R199, R200, R199 ;  /* 0x000000c7c8c77221 */ /* 0x000fe20000010000 */
[----:B-----5:R-:W-:Y:S01]  /*7110*/  F2FP.BF16.F32.PACK_AB R131, R195, R196 ;  /* 0x000000c4c383723e */ /* 0x020fe200000010ff */
[----:B------:R-:W-:Y:S01]  /*7120*/  FADD.FTZ R198, R198, R201 ;  /* 0x000000c9c6c67221 */ /* 0x000fe20000010000 */
[----:B------:R-:W-:Y:S01]  /*7130*/  MUFU.EX2 R189, R189 ;  /* 0x000000bd00bd7308 */ /* 0x000fe20000000800 */
[----:B------:R-:W-:-:S02]  /*7140*/  FADD.FTZ R196, R196, R199 ;  /* 0x000000c7c4c47221 */ /* 0x000fc40000010000 */
[----:B------:R-:W-:Y:S01]  /*7150*/  FADD.FTZ R197, R197, R198 ;  /* 0x000000c6c5c57221 */ /* 0x000fe20000010000 */
[----:B------:R-:W-:Y:S01]  /*7160*/  MUFU.EX2 R192, R192 ;  /* 0x000000c000c07308 */ /* 0x000fe20000000800 */
[C---:B------:R-:W-:Y:S01]  /*7170*/  HMMA.16816.F32.BF16 R152, R128.reuse, R148, RZ ;  /* 0x000000948098723c */ /* 0x040fe200000418ff */
[----:B------:R-:W-:Y:S02]  /*7180*/  FADD.FTZ R195, R195, R196 ;  /* 0x000000c4c3c37221 */ /* 0x000fe40000010000 */
[----:B------:R-:W5:Y:S04]  /*7190*/  MUFU.EX2 R191, R191 ;  /* 0x000000bf00bf7308 */ /* 0x000f680000000800 */
[----:B------:R-:W-:Y:S01]  /*71a0*/  MUFU.EX2 R188, R188 ;  /* 0x000000bc00bc7308 */ /* 0x000fe20000000800 */
[C---:B------:R-:W-:Y:S03]  /*71b0*/  HMMA.16816.F32.BF16 R44, R128.reuse, R48, RZ ;  /* 0x00000030802c723c */ /* 0x040fe600000418ff */
[----:B------:R-:W3:Y:S04]  /*71c0*/  MUFU.EX2 R187, R187 ;  /* 0x000000bb00bb7308 */ /* 0x000ee80000000800 */
[----:B------:R-:W-:Y:S01]  /*71d0*/  MUFU.EX2 R208, R242 ;  /* 0x000000f200d07308 */ /* 0x000fe20000000800 */
[C---:B------:R-:W-:Y:S03]  /*71e0*/  HMMA.16816.F32.BF16 R148, R128.reuse, R150, RZ ;  /* 0x000000968094723c */ /* 0x040fe600000418ff */
[----:B------:R-:W2:Y:S04]  /*71f0*/  MUFU.EX2 R207, R207 ;  /* 0x000000cf00cf7308 */ /* 0x000ea80000000800 */
[----:B------:R-:W-:Y:S01]  /*7200*/  MUFU.EX2 R206, R240 ;  /* 0x000000f000ce7308 */ /* 0x000fe20000000800 */
[C---:B------:R-:W-:Y:S03]  /*7210*/  HMMA.16816.F32.BF16 R48, R128.reuse, R50, RZ ;  /* 0x000000328030723c */ /* 0x040fe600000418ff */
[----:B------:R-:W-:Y:S04]  /*7220*/  MUFU.EX2 R205, R205 ;  /* 0x000000cd00cd7308 */ /* 0x000fe80000000800 */
        /* <DEDUP_REMOVED lines=32> */
[----:B-----5:R-:W-:Y:S01]  /*7430*/  F2FP.BF16.F32.PACK_AB R5, R191, R192 ;  /* 0x000000c0bf05723e */ /* 0x020fe200000010ff */
[----:B------:R-:W-:-:S02]  /*7440*/  FADD.FTZ R192, R192, R195 ;  /* 0x000000c3c0c07221 */ /* 0x000fc40000010000 */
[----:B------:R-:W-:Y:S02]  /*7450*/  FADD.FTZ R193, R193, R194 ;  /* 0x000000c2c1c17221 */ /* 0x000fe40000010000 */
[----:B------:R-:W-:Y:S01]  /*7460*/  HMMA.16816.F32.BF16 R128, R128, R6, RZ ;  /* 0x000000068080723c */ /* 0x000fe200000418ff */
[----:B------:R-:W-:Y:S01]  /*7470*/  F2FP.BF16.F32.PACK_AB R6, R189, R190 ;  /* 0x000000bebd06723e */ /* 0x000fe200000010ff */
[----:B------:R-:W-:Y:S01]  /*7480*/  FADD.FTZ R191, R191, R192 ;  /* 0x000000c0bfbf7221 */ /* 0x000fe20000010000 */
[----:B---3--:R-:W-:Y:S01]  /*7490*/  F2FP.BF16.F32.PACK_AB R7, R187, R188 ;  /* 0x000000bcbb07723e */ /* 0x008fe200000010ff */
[----:B------:R-:W-:Y:S02]  /*74a0*/  FADD.FTZ R190, R190, R193 ;  /* 0x000000c1bebe7221 */ /* 0x000fe40000010000 */
[----:B------:R-:W-:Y:S02]  /*74b0*/  FADD.FTZ R188, R188, R191 ;  /* 0x000000bfbcbc7221 */ /* 0x000fe40000010000 */
[----:B------:R-:W-:-:S02]  /*74c0*/  FADD.FTZ R189, R189, R190 ;  /* 0x000000bebdbd7221 */ /* 0x000fc40000010000 */
[----:B------:R-:W-:Y:S01]  /*74d0*/  HMMA.16816.F32.BF16 R152, R4, R12, R152 ;  /* 0x0000000c0498723c */ /* 0x000fe20000041898 */
[----:B------:R-:W-:-:S07]  /*74e0*/  FADD.FTZ R187, R187, R188 ;  /* 0x000000bcbbbb7221 */ /* 0x000fce0000010000 */
[C---:B------:R-:W-:Y:S01]  /*74f0*/  HMMA.16816.F32.BF16 R148, R4.reuse, R14, R148 ;  /* 0x0000000e0494723c */ /* 0x040fe20000041894 */
[----:B------:R-:W1:Y:S07]  /*7500*/  LDSM.16.MT88.4 R12, [R218+0x10800] ;  /* 0x01080000da0c783b */ /* 0x000e6e0000004200 */
[C---:B----4-:R-:W-:Y:S08]  /*7510*/  HMMA.16816.F32.BF16 R44, R4.reuse, R8, R44 ;  /* 0x00000008042c723c */ /* 0x050ff0000004182c */
[C---:B------:R-:W-:Y:S01]  /*7520*/  HMMA.16816.F32.BF16 R48, R4.reuse, R10, R48 ;  /* 0x0000000a0430723c */ /* 0x040fe20000041830 */
[----:B------:R-:W3:Y:S07]  /*7530*/  LDSM.16.MT88.4 R8, [R218+0x12800] ;  /* 0x01280000da08783b */ /* 0x000eee0000004200 */
[C---:B------:R-:W-:Y:S08]  /*7540*/  HMMA.16816.F32.BF16 R108, R4.reuse, R16, R108 ;  /* 0x00000010046c723c */ /* 0x040ff0000004186c */
[C---:B------:R-:W-:Y:S01]  /*7550*/  HMMA.16816.F32.BF16 R112, R4.reuse, R18, R112 ;  /* 0x000000120470723c */ /* 0x040fe20000041870 */
[----:B------:R-:W4:Y:S07]  /*7560*/  LDSM.16.MT88.4 R16, [R177+0x14800] ;  /* 0x01480000b110783b */ /* 0x000f2e0000004200 */
[C---:B--2---:R-:W-:Y:S08]  /*7570*/  HMMA.16816.F32.BF16 R76, R4.reuse, R20, R76 ;  /* 0x00000014044c723c */ /* 0x044ff0000004184c */
[C---:B------:R-:W-:Y:S01]  /*7580*/  HMMA.16816.F32.BF16 R80, R4.reuse, R22, R80 ;  /* 0x000000160450723c */ /* 0x040fe20000041850 */
[----:B------:R-:W2:Y:S07]  /*7590*/  LDSM.16.MT88.4 R20, [R203+0x14800] ;  /* 0x01480000cb14783b */ /* 0x000eae0000004200 */
[C---:B-1----:R-:W-:Y:S08]  /*75a0*/  HMMA.16816.F32.BF16 R160, R4.reuse, R12, R160 ;  /* 0x0000000c04a0723c */ /* 0x042ff000000418a0 */
[C---:B------:R-:W-:Y:S01]  /*75b0*/  HMMA.16816.F32.BF16 R156, R4.reuse, R14, R156 ;  /* 0x0000000e049c723c */ /* 0x040fe2000004189c */
[----:B------:R-:W1:Y:S07]  /*75c0*/  LDSM.16.MT88.4 R12, [R218+0x16800] ;  /* 0x01680000da0c783b */ /* 0x000e6e0000004200 */
[C---:B---3--:R-:W-:Y:S08]  /*75d0*/  HMMA.16816.F32.BF16 R36, R4.reuse, R8, R36 ;  /* 0x000000080424723c */ /* 0x048ff00000041824 */
[C---:B------:R-:W-:Y:S01]  /*75e0*/  HMMA.16816.F32.BF16 R40, R4.reuse, R10, R40 ;  /* 0x0000000a0428723c */ /* 0x040fe20000041828 */
[----:B------:R-:W3:Y:S07]  /*75f0*/  LDSM.16.MT88.4 R8, [R203+0x16800] ;  /* 0x01680000cb08783b */ /* 0x000eee0000004200 */
[C---:B------:R-:W-:Y:S08]  /*7600*/  HMMA.16816.F32.BF16 R68, R4.reuse, R24, R68 ;  /* 0x000000180444723c */ /* 0x040ff00000041844 */
[C---:B------:R-:W-:Y:S01]  /*7610*/  HMMA.16816.F32.BF16 R72, R4.reuse, R26, R72 ;  /* 0x0000001a0448723c */ /* 0x040fe20000041848 */
[----:B------:R-:W5:Y:S07]  /*7620*/  LDSM.16.MT88.4 R24, [R177+0x16800] ;  /* 0x01680000b118783b */ /* 0x000f6e0000004200 */
[C---:B----4-:R-:W-:Y:S08]  /*7630*/  HMMA.16816.F32.BF16 R92, R4.reuse, R16, R92 ;  /* 0x00000010045c723c */ /* 0x050ff0000004185c */
[C---:B------:R-:W-:Y:S01]  /*7640*/  HMMA.16816.F32.BF16 R96, R4.reuse, R18, R96 ;  /* 0x000000120460723c */ /* 0x040fe20000041860 */
[----:B------:R-:W4:Y:S07]  /*7650*/  LDSM.16.MT88.4 R16, [R204+0x13000] ;  /* 0x01300000cc10783b */ /* 0x000f2e0000004200 */
[----:B------:R-:W-:Y:S01]  /*7660*/  HMMA.16816.F32.BF16 R60, R4, R28, R60 ;  /* 0x0000001c043c723c */ /* 0x000fe2000004183c */
[--C-:B------:R-:W-:Y:S01]  /*7670*/  FFMA.FTZ R28, R234, UR6, -R209.reuse ;  /* 0x00000006ea1c7c23 */ /* 0x100fe200080108d1 */
[----:B------:R-:W-:-:S02]  /*7680*/  FFMA.FTZ R234, R176, UR6, -R209 ;  /* 0x00000006b0ea7c23 */ /* 0x000fc400080108d1 */
[----:B------:R-:W-:Y:S01]  /*7690*/  LDSM.16.MT88.4 R176, [R218+0x11000] ;  /* 0x01100000dab0783b */ /* 0x000fe20000004200 */
[----:B------:R-:W5:Y:S03]  /*76a0*/  MUFU.EX2 R226, R28 ;  /* 0x0000001c00e27308 */ /* 0x000f660000000800 */
[C---:B------:R-:W-:Y:S01]  /*76b0*/  HMMA.16816.F32.BF16 R144, R4.reuse, R172, R144 ;  /* 0x000000ac0490723c */ /* 0x040fe20000041890 */
[----:B------:R-:W4:Y:S07]  /*76c0*/  MUFU.EX2 R234, R234 ;  /* 0x000000ea00ea7308 */ /* 0x000f2e0000000800 */
        /* <DEDUP_REMOVED lines=8> */
[C---:B--2---:R-:W-:Y:S08]  /*7750*/  HMMA.16816.F32.BF16 R84, R4.reuse, R20, R84 ;  /* 0x000000140454723c */ /* 0x044ff00000041854 */
[C---:B------:R-:W-:Y:S01]  /*7760*/  HMMA.16816.F32.BF16 R88, R4.reuse, R22, R88 ;  /* 0x000000160458723c */ /* 0x040fe20000041858 */
[----:B------:R-:W-:Y:S07]  /*7770*/  LDSM.16.MT88.4 R20, [R204+0x11000] ;  /* 0x01100000cc14783b */ /* 0x000fee0000004200 */
[C---:B-1----:R-:W-:Y:S08]  /*7780*/  HMMA.16816.F32.BF16 R100, R4.reuse, R12, R100 ;  /* 0x0000000c0464723c */ /* 0x042ff00000041864 */
[C---:B------:R-:W-:Y:S01]  /*7790*/  HMMA.16816.F32.BF16 R104, R4.reuse, R14, R104 ;  /* 0x0000000e0468723c */ /* 0x040fe20000041868 */
[----:B------:R-:W-:Y:S07]  /*77a0*/  LDSM.16.MT88.4 R12, [R204+0x15000] ;  /* 0x01500000cc0c783b */ /* 0x000fee0000004200 */
[C---:B---3--:R-:W-:Y:S08]  /*77b0*/  HMMA.16816.F32.BF16 R116, R4.reuse, R8, R116 ;  /* 0x000000080474723c */ /* 0x048ff00000041874 */
        /* <DEDUP_REMOVED lines=9> */
[----:B----4-:R-:W-:Y:S01]  /*7850*/  F2FP.BF16.F32.PACK_AB R7, R234, R211 ;  /* 0x000000d3ea07723e */ /* 0x010fe200000010ff */
        /* <DEDUP_REMOVED lines=25> */
[----:B------:R5:W4:Y:S07]  /*79f0*/  LDSM.16.MT88.4 R24, [R221+0x17000] ;  /* 0x01700000dd18783b */ /* 0x000b2e0000004200 */
[C---:B-1----:R-:W-:Y:S08]  /*7a00*/  HMMA.16816.F32.BF16 R100, R4.reuse, R8, R100 ;  /* 0x000000080464723c */ /* 0x042ff00000041864 */
[C---:B------:R-:W-:Y:S01]  /*7a10*/  HMMA.16816.F32.BF16 R104, R4.reuse, R10, R104 ;  /* 0x0000000a0468723c */ /* 0x040fe20000041868 */
[----:B------:R-:W1:Y:S07]  /*7a20*/  LDSM.16.MT88.4 R8, [R204+0x15800] ;  /* 0x01580000cc08783b */ /* 0x000e6e0000004200 */
[----:B---3--:R-:W-:Y:S01]  /*7a30*/  HMMA.16816.F32.BF16 R92, R4, R12, R92 ;  /* 0x0000000c045c723c */ /* 0x008fe2000004185c */
[----:B-----5:R-:W-:-:S06]  /*7a40*/  FFMA.FTZ R221, R214, UR6, -R209 ;  /* 0x00000006d6dd7c23 */ /* 0x020fcc00080108d1 */
[----:B------:R-:W-:Y:S01]  /*7a50*/  MUFU.EX2 R221, R221 ;  /* 0x000000dd00dd7308 */ /* 0x000fe20000000800 */
[C---:B------:R-:W-:Y:S01]  /*7a60*/  HMMA.16816.F32.BF16 R96, R4.reuse, R14, R96 ;  /* 0x0000000e0460723c */ /* 0x040fe20000041860 */
[----:B------:R-:W3:Y:S07]  /*7a70*/  LDSM.16.MT88.4 R12, [R204+0x11800] ;  /* 0x01180000cc0c783b */ /* 0x000eee0000004200 */
[C---:B--2---:R-:W-:Y:S08]  /*7a80*/  HMMA.16816.F32.BF16 R116, R4.reuse, R16, R116 ;  /* 0x000000100474723c */ /* 0x044ff00000041874 */
[C---:B------:R-:W-:Y:S01]  /*7a90*/  HMMA.16816.F32.BF16 R120, R4.reuse, R18, R120 ;  /* 0x000000120478723c */ /* 0x040fe20000041878 */
[----:B------:R-:W2:Y:S07]  /*7aa0*/  LDSM.16.MT88.4 R16, [R204+0x17800] ;  /* 0x01780000cc10783b */ /* 0x000eae0000004200 */
[----:B------:R-:W-:Y:S01]  /*7ab0*/  HMMA.16816.F32.BF16 R136, R4, R168, R136 ;  /* 0x000000a80488723c */ /* 0x000fe20000041888 */
[--C-:B------:R-:W-:Y:S01]  /*7ac0*/  FFMA.FTZ R168, R238, UR6, -R213.reuse ;  /* 0x00000006eea87c23 */ /* 0x100fe200080108d5 */
[----:B------:R-:W-:-:S02]  /*7ad0*/  FFMA.FTZ R169, R236, UR6, -R213 ;  /* 0x00000006eca97c23 */ /* 0x000fc400080108d5 */
[----:B------:R-:W-:Y:S04]  /*7ae0*/  MUFU.EX2 R213, R224 ;  /* 0x000000e000d57308 */ /* 0x000fe80000000800 */
[C---:B------:R-:W-:Y:S01]  /*7af0*/  HMMA.16816.F32.BF16 R60, R4.reuse, R28, R60 ;  /* 0x0000001c043c723c */ /* 0x040fe2000004183c */
[----:B------:R-:W-:Y:S01]  /*7b00*/  FFMA.FTZ R28, R220, UR6, -R209 ;  /* 0x00000006dc1c7c23 */ /* 0x000fe200080108d1 */
[----:B------:R-:W-:Y:S04]  /*7b10*/  MUFU.EX2 R168, R168 ;  /* 0x000000a800a87308 */ /* 0x000fe80000000800 */
[----:B------:R-:W5:Y:S02]  /*7b20*/  MUFU.EX2 R169, R169 ;  /* 0x000000a900a97308 */ /* 0x000f640000000800 */
[C---:B------:R-:W-:Y:S02]  /*7b30*/  HMMA.16816.F32.BF16 R160, R4.reuse, R176, R160 ;  /* 0x000000b004a0723c */ /* 0x040fe400000418a0 */
[----:B------:R-:W-:Y:S04]  /*7b40*/  MUFU.EX2 R220, R222 ;  /* 0x000000de00dc7308 */ /* 0x000fe80000000800 */
[----:B------:R-:W1:Y:S02]  /*7b50*/  MUFU.EX2 R214, R28 ;  /* 0x0000001c00d67308 */ /* 0x000e640000000800 */
[C---:B------:R-:W-:Y:S01]  /*7b60*/  HMMA.16816.F32.BF16 R156, R4.reuse, R178, R156 ;  /* 0x000000b2049c723c */ /* 0x040fe2000004189c */
[----:B------:R-:W-:Y:S01]  /*7b70*/  LDSM.16.MT88.4 R176, [R203+0x13800] ;  /* 0x01380000cbb0783b */ /* 0x000fe20000004200 */
[----:B------:R-:W3:Y:S06]  /*7b80*/  MUFU.EX2 R209, R212 ;  /* 0x000000d400d17308 */ /* 0x000eec0000000800 */
[C---:B------:R-:W-:Y:S08]  /*7b90*/  HMMA.16816.F32.BF16 R144, R4.reuse, R172, R144 ;  /* 0x000000ac0490723c */ /* 0x040ff00000041890 */
[C---:B------:R-:W-:Y:S01]  /*7ba0*/  HMMA.16816.F32.BF16 R140, R4.reuse, R174, R140 ;  /* 0x000000ae048c723c */ /* 0x040fe2000004188c */
[----:B------:R-:W-:Y:S07]  /*7bb0*/  LDSM.16.MT88.4 R172, [R203+0x15800] ;  /* 0x01580000cbac783b */ /* 0x000fee0000004200 */
[----:B------:R-:W-:Y:S01]  /*7bc0*/  HMMA.16816.F32.BF16 R132, R4, R170, R132 ;  /* 0x000000aa0484723c */ /* 0x000fe20000041884 */
[----:B------:R-:W-:-:S05]  /*7bd0*/  IMAD.MOV.U32 R170, RZ, RZ, 0x20 ;  /* 0x00000020ffaa7424 */ /* 0x000fca00078e00ff */
[----:B------:R-:W-:Y:S02]  /*7be0*/  SEL R171, R170, 0xffffffe0, !P6 ;  /* 0xffffffe0aaab7807 */ /* 0x000fe40007000000 */
[C---:B------:R-:W-:Y:S08]  /*7bf0*/  HMMA.16816.F32.BF16 R52, R4.reuse, R32, R52 ;  /* 0x000000200434723c */ /* 0x040ff00000041834 */
[C---:B------:R-:W-:Y:S01]  /*7c00*/  HMMA.16816.F32.BF16 R56, R4.reuse, R34, R56 ;  /* 0x000000220438723c */ /* 0x040fe20000041838 */
[----:B------:R-:W-:Y:S07]  /*7c10*/  LDSM.16.MT88.4 R32, [R203+0x17800] ;  /* 0x01780000cb20783b */ /* 0x000fee0000004200 */
[C---:B------:R-:W-:Y:S08]  /*7c20*/  HMMA.16816.F32.BF16 R64, R4.reuse, R30, R64 ;  /* 0x0000001e0440723c */ /* 0x040ff00000041840 */
[C---:B----4-:R-:W-:Y:S08]  /*7c30*/  HMMA.16816.F32.BF16 R84, R4.reuse, R20, R84 ;  /* 0x000000140454723c */ /* 0x050ff00000041854 */
[C---:B------:R-:W-:Y:S01]  /*7c40*/  HMMA.16816.F32.BF16 R88, R4.reuse, R22, R88 ;  /* 0x000000160458723c */ /* 0x040fe20000041858 */
[----:B------:R4:W2:Y:S07]  /*7c50*/  LDSM.16.MT88.4 R20, [R204+0x13800] ;  /* 0x01380000cc14783b */ /* 0x0008ae0000004200 */
[C---:B------:R-:W-:Y:S08]  /*7c60*/  HMMA.16816.F32.BF16 R124, R4.reuse, R24, R124 ;  /* 0x00000018047c723c */ /* 0x040ff0000004187c */
[----:B------:R-:W-:Y:S01]  /*7c70*/  HMMA.16816.F32.BF16 R128, R4, R26, R128 ;  /* 0x0000001a0480723c */ /* 0x000fe20000041880 */
[----:B-----5:R-:W-:Y:S01]  /*7c80*/  F2FP.BF16.F32.PACK_AB R4, R169, R168 ;  /* 0x000000a8a904723e */ /* 0x020fe200000010ff */
[----:B------:R-:W-:Y:S01]  /*7c90*/  LDSM.16.MT88.4 R24, [R218+0x13800] ;  /* 0x01380000da18783b */ /* 0x000fe20000004200 */
[----:B-1----:R-:W-:Y:S01]  /*7ca0*/  F2FP.BF16.F32.PACK_AB R5, R221, R214 ;  /* 0x000000d6dd05723e */ /* 0x002fe200000010ff */
[----:B------:R-:W-:Y:S01]  /*7cb0*/  FADD.FTZ R168, R168, R205 ;  /* 0x000000cda8a87221 */ /* 0x000fe20000010000 */
[----:B------:R-:W-:-:S02]  /*7cc0*/  F2FP.BF16.F32.PACK_AB R6, R220, R213 ;  /* 0x000000d5dc06723e */ /* 0x000fc400000010ff */
[----:B---3--:R-:W-:Y:S01]  /*7cd0*/  F2FP.BF16.F32.PACK_AB R7, R210, R209 ;  /* 0x000000d1d207723e */ /* 0x008fe200000010ff */
        /* <DEDUP_REMOVED lines=20> */
[C---:B---3--:R-:W-:Y:S08]  /*7e20*/  HMMA.16816.F32.BF16 R144, R4.reuse, R12, R144 ;  /* 0x0000000c0490723c */ /* 0x048ff00000041890 */
[C---:B------:R-:W-:Y:S01]  /*7e30*/  HMMA.16816.F32.BF16 R140, R4.reuse, R14, R140 ;  /* 0x0000000e048c723c */ /* 0x040fe2000004188c */
[----:B------:R-:W3:Y:S07]  /*7e40*/  LDSM.16.MT88.4 R12, [R204+0x15800] ;  /* 0x01580000cc0c783b */ /* 0x000eee0000004200 */
[C---:B--2---:R-:W-:Y:S08]  /*7e50*/  HMMA.16816.F32.BF16 R68, R4.reuse, R16, R68 ;  /* 0x000000100444723c */ /* 0x044ff00000041844 */
[C---:B------:R-:W-:Y:S01]  /*7e60*/  HMMA.16816.F32.BF16 R72, R4.reuse, R18, R72 ;  /* 0x000000120448723c */ /* 0x040fe20000041848 */
[----:B------:R-:W2:Y:S07]  /*7e70*/  LDSM.16.MT88.4 R16, [R204+0x17800] ;  /* 0x01780000cc10783b */ /* 0x000eae0000004200 */
        /* <DEDUP_REMOVED lines=24> */
[C---:B--2---:R-:W-:Y:S08]  /*8000*/  HMMA.16816.F32.BF16 R124, R4.reuse, R16, R124 ;  /* 0x00000010047c723c */ /* 0x044ff0000004187c */
        /* <DEDUP_REMOVED lines=70> */
.L_x_1304:
[----:B------:R-:W-:Y:S01]  /*8470*/  UMOV UR7, URZ ;  /* 0x000000ff00077c82 */ /* 0x000fe20008000000 */
[----:B------:R-:W-:Y:S01]  /*8480*/  USHF.L.U32 UR6, UR8, 0x6, URZ ;  /* 0x0000000608067899 */ /* 0x000fe200080006ff */
[----:B------:R-:W-:-:S05]  /*8490*/  IADD3 R5, P1, PT, RZ, -UR7, RZ ;  /* 0x80000007ff057c10 */ /* 0x000fca000ff3e0ff */
[----:B------:R-:W-:-:S05]  /*84a0*/  IMAD.X R4, RZ, RZ, ~UR6, P1 ;  /* 0x80000006ff047e24 */ /* 0x000fca00088e06ff */
[----:B------:R-:W-:-:S04]  /*84b0*/  SHF.R.S64 R5, R5, 0x1f, R4 ;  /* 0x0000001f05057819 */ /* 0x000fc80000001004 */
[----:B------:R-:W-:-:S04]  /*84c0*/  IADD3 R230, P1, PT, R5, R230, RZ ;  /* 0x000000e605e67210 */ /* 0x000fc80007f3e0ff */
[----:B------:R-:W-:-:S09]  /*84d0*/  LEA.HI.X.SX32 R231, R4, R231, 0x1, P1 ;  /* 0x000000e704e77211 */ /* 0x000fd200008f0eff */
.L_x_1305:
[----:B------:R-:W1:Y:S01]  /*84e0*/  LDCU UR6, c[0x0][0x440] ;  /* 0x00008800ff0677ac */ /* 0x000e620008000800 */
[----:B------:R-:W-:Y:S01]  /*84f0*/  IMAD.U32 R9, RZ, RZ, UR8 ;  /* 0x00000008ff097e24 */ /* 0x000fe2000f8e00ff */
[----:B------:R-:W-:Y:S01]  /*8500*/  SHF.R.U32.HI R219, RZ, 0x1, R217 ;  /* 0x00000001ffdb7819 */ /* 0x000fe200000116d9 */
[----:B------:R-:W-:Y:S01]  /*8510*/  IMAD.U32 R5, RZ, RZ, UR8 ;  /* 0x00000008ff057e24 */ /* 0x000fe2000f8e00ff */
[----:B------:R-:W-:Y:S01]  /*8520*/  LOP3.LUT R169, R181, 0x400, RZ, 0xc0, !PT ;  /* 0x00000400b5a97812 */ /* 0x000fe200078ec0ff */
[----:B------:R-:W-:Y:S01]  /*8530*/  IMAD.U32 R4, RZ, RZ, UR9 ;  /* 0x00000009ff047e24 */ /* 0x000fe2000f8e00ff */
[----:B------:R-:W-:Y:S01]  /*8540*/  LEA R8, P1, R9, R230, 0x5 ;  /* 0x000000e609087211 */ /* 0x000fe200078228ff */
[----:B------:R-:W-:Y:S01]  /*8550*/  IMAD.SHL.U32 R216, R217, 0x20, RZ ;  /* 0x00000020d9d87824 */ /* 0x000fe200078e00ff */
[----:B------:R-:W-:Y:S01]  /*8560*/  LOP3.LUT R7, R219, 0x8, RZ, 0xc0, !PT ;  /* 0x00000008db077812 */ /* 0x000fe200078ec0ff */
[----:B------:R-:W-:Y:S01]  /*8570*/  IMAD R169, R182, 0x2, R169 ;  /* 0x00000002b6a97824 */ /* 0x000fe200078e02a9 */
[----:B------:R-:W-:-:S02]  /*8580*/  LEA.HI.X R9, R5, R231, R4, 0x5, P1 ;  /* 0x000000e705097211 */ /* 0x000fc400008f2c04 */
[----:B------:R-:W-:Y:S01]  /*8590*/  LOP3.LUT R216, R216, 0x7c00, RZ, 0xc0, !PT ;  /* 0x00007c00d8d87812 */ /* 0x000fe200078ec0ff */
[----:B------:R-:W-:-:S03]  /*85a0*/  VIADD R28, R169, UR5 ;  /* 0x00000005a91c7c36 */ /* 0x000fc60008000000 */
[----:B------:R-:W-:Y:S01]  /*85b0*/  LOP3.LUT R181, R216, 0x200, R181, 0xf8, !PT ;  /* 0x00000200d8b57812 */ /* 0x000fe200078ef8b5 */
[----:B------:R-:W-:Y:S01]  /*85c0*/  IMAD.IADD R168, R171, 0x1, R28 ;  /* 0x00000001aba87824 */ /* 0x000fe200078e021c */
[----:B-1----:R-:W-:Y:S02]  /*85d0*/  ISETP.GE.AND P5, PT, R186, UR6, PT ;  /* 0x00000006ba007c0c */ /* 0x002fe4000bfa6270 */
[----:B------:R-:W-:Y:S02]  /*85e0*/  ISETP.GE.AND P4, PT, R185, UR6, PT ;  /* 0x00000006b9007c0c */ /* 0x000fe4000bf86270 */
[----:B------:R-:W-:Y:S02]  /*85f0*/  ISETP.GE.AND P3, PT, R184, UR6, PT ;  /* 0x00000006b8007c0c */ /* 0x000fe4000bf66270 */
        /* <DEDUP_REMOVED lines=18> */
[----:B------:R-:W-:Y:S01]  /*8720*/  IMAD.IADD R224, R167, 0x1, R226 ;  /* 0x00000001a7e07824 */ /* 0x000fe200078e02e2 */
[----:B------:R-:W1:Y:S01]  /*8730*/  LDCU UR6, c[0x0][0x50c] ;  /* 0x0000a180ff0677ac */ /* 0x000e620008000800 */
[----:B------:R-:W-:Y:S01]  /*8740*/  IADD3.X R5, PT, PT, R11, UR8, RZ, P1, !PT ;  /* 0x000000080b057c10 */ /* 0x000fe20008ffe4ff */
[----:B------:R-:W-:Y:S01]  /*8750*/  @P4 STS.128 [R166+0x12000], RZ ;  /* 0x012000ffa6004388 */ /* 0x000fe20000000c00 */
[----:B------:R-:W-:Y:S01]  /*8760*/  IMAD.IADD R167, R167, 0x1, R28 ;  /* 0x00000001a7a77824 */ /* 0x000fe200078e021c */
[----:B------:R-:W-:Y:S01]  /*8770*/  UIADD3 UR8, UPT, UPT, UR20, -0x2, URZ ;  /* 0xfffffffe14087890 */ /* 0x000fe2000fffe0ff */
[C---:B------:R-:W-:Y:S01]  /*8780*/  IMAD.IADD R218, R171.reuse, 0x1, R224 ;  /* 0x00000001abda7824 */ /* 0x040fe200078e02e0 */
[----:B------:R-:W-:Y:S01]  /*8790*/  @!PT LDS RZ, [RZ] ;  /* 0x00000000fffff984 */ /* 0x000fe20000000800 */
[----:B------:R-:W-:Y:S01]  /*87a0*/  @!PT LDS RZ, [RZ] ;  /* 0x00000000fffff984 */ /* 0x000fe20000000800 */
[----:B------:R-:W-:Y:S01]  /*87b0*/  @!PT LDS RZ, [RZ] ;  /* 0x00000000fffff984 */ /* 0x000fe20000000800 */
[----:B------:R-:W-:Y:S01]  /*87c0*/  @!P3 LDGSTS.E.BYPASS.LTC128B.128 [R166+0x14000], desc[UR22][R230.64+0x100] ;  /* 0x14000100e6a6bfae */ /* 0x000fe2000b981a16 */
[----:B------:R-:W-:Y:S01]  /*87d0*/  IMAD.IADD R171, R171, 0x1, R167 ;  /* 0x00000001abab7824 */ /* 0x000fe200078e02a7 */
        /* <DEDUP_REMOVED lines=71> */
[----:B------:R-:W1:Y:S04]  /*8c50*/  LDSM.16.M88.4 R16, [R169+UR5+0x9800] ;  /* 0x00980005a910783b */ /* 0x000e680008000200 */
[----:B------:R-:W-:Y:S04]  /*8c60*/  LDSM.16.M88.4 R188, [R225] ;  /* 0x00000000e1bc783b */ /* 0x000fe80000000200 */
[----:B--2---:R-:W2:Y:S04]  /*8c70*/  LDSM.16.M88.4 R8, [R168+0x8000] ;  /* 0x00800000a808783b */ /* 0x004ea80000000200 */
[----:B---3--:R-:W3:Y:S04]  /*8c80*/  LDSM.16.M88.4 R4, [R168+0x8800] ;  /* 0x00880000a804783b */ /* 0x008ee80000000200 */
[----:B------:R-:W3:Y:S04]  /*8c90*/  LDSM.16.M88.4 R20, [R168+0x9000] ;  /* 0x00900000a814783b */ /* 0x000ee80000000200 */
[----:B------:R-:W3:Y:S04]  /*8ca0*/  LDSM.16.M88.4 R192, [R168+0x9800] ;  /* 0x00980000a8c0783b */ /* 0x000ee80000000200 */
[----:B------:R-:W-:Y:S01]  /*8cb0*/  LDSM.16.M88.4 R184, [R167+0x8000] ;  /* 0x00800000a7b8783b */ /* 0x000fe20000000200 */
[C---:B----4-:R-:W-:Y:S03]  /*8cc0*/  HMMA.16816.F32.BF16 R12, R196.reuse, R24, RZ ;  /* 0x00000018c40c723c */ /* 0x050fe600000418ff */
[----:B------:R-:W-:Y:S04]  /*8cd0*/  LDSM.16.M88.4 R32, [R167+0x8800] ;  /* 0x00880000a720783b */ /* 0x000fe80000000200 */
[----:B------:R-:W-:Y:S01]  /*8ce0*/  LDSM.16.M88.4 R180, [R167+0x9000] ;  /* 0x00900000a7b4783b */ /* 0x000fe20000000200 */
[C---:B-----5:R-:W-:Y:S03]  /*8cf0*/  HMMA.16816.F32.BF16 R176, R196.reuse, R172, RZ ;  /* 0x000000acc4b0723c */ /* 0x060fe600000418ff */
[----:B------:R-:W-:Y:S04]  /*8d00*/  LDSM.16.M88.4 R28, [R167+0x9800] ;  /* 0x00980000a71c783b */ /* 0x000fe80000000200 */
[----:B------:R-:W-:Y:S01]  /*8d10*/  LDSM.16.M88.4 R212, [R171+0xa800] ;  /* 0x00a80000abd4783b */ /* 0x000fe20000000200 */
[C---:B-1----:R-:W-:Y:S03]  /*8d20*/  HMMA.16816.F32.BF16 R208, R196.reuse, R204, RZ ;  /* 0x000000ccc4d0723c */ /* 0x042fe600000418ff */
[----:B------:R-:W-:Y:S04]  /*8d30*/  LDSM.16.M88.4 R240, [R224+0x4000] ;  /* 0x00400000e0f0783b */ /* 0x000fe80000000200 */
[----:B------:R-:W-:Y:S01]  /*8d40*/  LDSM.16.M88.4 R244, [R169+UR5+0xe000] ;  /* 0x00e00005a9f4783b */ /* 0x000fe20008000200 */
[C---:B------:R-:W-:Y:S03]  /*8d50*/  HMMA.16816.F32.BF16 R24, R196.reuse, R26, RZ ;  /* 0x0000001ac418723c */ /* 0x040fe600000418ff */
[----:B------:R-:W-:Y:S04]  /*8d60*/  LDSM.16.M88.4 R220, [R167+0xd000] ;  /* 0x00d00000a7dc783b */ /* 0x000fe80000000200 */
[----:B------:R-:W0:Y:S01]  /*8d70*/  LDGDEPBAR ;  /* 0x00000000000079af */ /* 0x000e220000000000 */
[C---:B------:R-:W-:Y:S08]  /*8d80*/  HMMA.16816.F32.BF16 R172, R196.reuse, R174, RZ ;  /* 0x000000aec4ac723c */ /* 0x040ff000000418ff */
[C---:B------:R-:W-:Y:S08]  /*8d90*/  HMMA.16816.F32.BF16 R204, R196.reuse, R206, RZ ;  /* 0x000000cec4cc723c */ /* 0x040ff000000418ff */
[C---:B------:R-:W-:Y:S08]  /*8da0*/  HMMA.16816.F32.BF16 R200, R196.reuse, R16, RZ ;  /* 0x00000010c4c8723c */ /* 0x040ff000000418ff */
[----:B------:R-:W-:Y:S01]  /*8db0*/  HMMA.16816.F32.BF16 R196, R196, R18, RZ ;  /* 0x00000012c4c4723c */ /* 0x000fe200000418ff */
[----:B------:R-:W1:Y:S07]  /*8dc0*/  LDSM.16.M88.4 R16, [R224] ;  /* 0x00000000e010783b */ /* 0x000e6e0000000200 */
[C---:B--2---:R-:W-:Y:S08]  /*8dd0*/  HMMA.16816.F32.BF16 R12, R188.reuse, R8, R12 ;  /* 0x00000008bc0c723c */ /* 0x044ff0000004180c */
[C---:B------:R-:W-:Y:S01]  /*8de0*/  HMMA.16816.F32.BF16 R24, R188.reuse, R10, R24 ;  /* 0x0000000abc18723c */ /* 0x040fe20000041818 */
[----:B------:R-:W-:Y:S07]  /*8df0*/  LDSM.16.M88.4 R8, [R218] ;  /* 0x00000000da08783b */ /* 0x000fee0000000200 */
[C---:B---3--:R-:W-:Y:S08]  /*8e00*/  HMMA.16816.F32.BF16 R176, R188.reuse, R4, R176 ;  /* 0x00000004bcb0723c */ /* 0x048ff000000418b0 */
[C---:B------:R-:W-:Y:S01]  /*8e10*/  HMMA.16816.F32.BF16 R172, R188.reuse, R6, R172 ;  /* 0x00000006bcac723c */ /* 0x040fe200000418ac */
[----:B------:R-:W2:Y:S07]  /*8e20*/  LDSM.16.M88.4 R4, [R171+0x8000] ;  /* 0x00800000ab04783b */ /* 0x000eae0000000200 */
[C---:B------:R-:W-:Y:S08]  /*8e30*/  HMMA.16816.F32.BF16 R208, R188.reuse, R20, R208 ;  /* 0x00000014bcd0723c */ /* 0x040ff000000418d0 */
[C---:B------:R-:W-:Y:S01]  /*8e40*/  HMMA.16816.F32.BF16 R204, R188.reuse, R22, R204 ;  /* 0x00000016bccc723c */ /* 0x040fe200000418cc */
[----:B------:R-:W3:Y:S07]  /*8e50*/  LDSM.16.M88.4 R20, [R171+0x8800] ;  /* 0x00880000ab14783b */ /* 0x000eee0000000200 */
[C---:B------:R-:W-:Y:S08]  /*8e60*/  HMMA.16816.F32.BF16 R200, R188.reuse, R192, R200 ;  /* 0x000000c0bcc8723c */ /* 0x040ff000000418c8 */
[----:B------:R-:W-:Y:S01]  /*8e70*/  HMMA.16816.F32.BF16 R196, R188, R194, R196 ;  /* 0x000000c2bcc4723c */ /* 0x000fe200000418c4 */
[----:B------:R-:W-:Y:S04]  /*8e80*/  LDSM.16.M88.4 R188, [R169+UR5+0xa000] ;  /* 0x00a00005a9bc783b */ /* 0x000fe80008000200 */
[----:B------:R-:W-:Y:S03]  /*8e90*/  LDSM.16.M88.4 R192, [R169+UR5+0xc000] ;  /* 0x00c00005a9c0783b */ /* 0x000fe60008000200 */
        /* <DEDUP_REMOVED lines=12> */
[----:B------:R-:W-:Y:S03]  /*8f60*/  LDSM.16.M88.4 R28, [R169+UR5+0xb000] ;  /* 0x00b00005a91c783b */ /* 0x000fe60008000200 */
[C---:B--2---:R-:W-:Y:S08]  /*8f70*/  HMMA.16816.F32.BF16 R12, R8.reuse, R4, R12 ;  /* 0x00000004080c723c */ /* 0x044ff0000004180c */
[C---:B------:R-:W-:Y:S01]  /*8f80*/  HMMA.16816.F32.BF16 R24, R8.reuse, R6, R24 ;  /* 0x000000060818723c */ /* 0x040fe20000041818 */
[----:B------:R-:W2:Y:S07]  /*8f90*/  LDSM.16.M88.4 R4, [R226+0x2000] ;  /* 0x00200000e204783b */ /* 0x000eae0000000200 */
[C---:B---3--:R-:W-:Y:S08]  /*8fa0*/  HMMA.16816.F32.BF16 R176, R8.reuse, R20, R176 ;  /* 0x0000001408b0723c */ /* 0x048ff000000418b0 */
[C---:B------:R-:W-:Y:S01]  /*8fb0*/  HMMA.16816.F32.BF16 R172, R8.reuse, R22, R172 ;  /* 0x0000001608ac723c */ /* 0x040fe200000418ac */
[----:B------:R-:W3:Y:S07]  /*8fc0*/  LDSM.16.M88.4 R20, [R169+UR5+0xb800] ;  /* 0x00b80005a914783b */ /* 0x000eee0008000200 */
[C---:B-1----:R-:W-:Y:S08]  /*8fd0*/  HMMA.16816.F32.BF16 R208, R8.reuse, R32, R208 ;  /* 0x0000002008d0723c */ /* 0x042ff000000418d0 */
[C---:B------:R-:W-:Y:S01]  /*8fe0*/  HMMA.16816.F32.BF16 R204, R8.reuse, R34, R204 ;  /* 0x0000002208cc723c */ /* 0x040fe200000418cc */
[----:B------:R-:W-:Y:S07]  /*8ff0*/  LDSM.16.M88.4 R32, [R168+0xa000] ;  /* 0x00a00000a820783b */ /* 0x000fee0000000200 */
[C---:B----4-:R-:W-:Y:S08]  /*9000*/  HMMA.16816.F32.BF16 R200, R8.reuse, R16, R200 ;  /* 0x0000001008c8723c */ /* 0x050ff000000418c8 */
[----:B------:R-:W-:Y:S01]  /*9010*/  HMMA.16816.F32.BF16 R196, R8, R18, R196 ;  /* 0x0000001208c4723c */ /* 0x000fe200000418c4 */
[----:B------:R-:W1:Y:S04]  /*9020*/  LDSM.16.M88.4 R8, [R168+0xa800] ;  /* 0x00a80000a808783b */ /* 0x000e680000000200 */
[----:B------:R-:W4:Y:S03]  /*9030*/  LDSM.16.M88.4 R16, [R168+0xb000] ;  /* 0x00b00000a810783b */ /* 0x000f260000000200 */
        /* <DEDUP_REMOVED lines=9> */
[C---:B---3--:R-:W-:Y:S08]  /*90d0*/  HMMA.16816.F32.BF16 R200, R4.reuse, R20, R200 ;  /* 0x0000001404c8723c */ /* 0x048ff000000418c8 */
[----:B------:R-:W-:Y:S01]  /*90e0*/  HMMA.16816.F32.BF16 R196, R4, R22, R196 ;  /* 0x0000001604c4723c */ /* 0x000fe200000418c4 */
[----:B------:R-:W3:Y:S04]  /*90f0*/  LDSM.16.M88.4 R4, [R224+0x2000] ;  /* 0x00200000e004783b */ /* 0x000ee80000000200 */
[----:B------:R-:W5:Y:S03]  /*9100*/  LDSM.16.M88.4 R20, [R167+0xa800] ;  /* 0x00a80000a714783b */ /* 0x000f660000000200 */
[C---:B-1----:R-:W-:Y:S08]  /*9110*/  HMMA.16816.F32.BF16 R176, R180.reuse, R8, R176 ;  /* 0x00000008b4b0723c */ /* 0x042ff000000418b0 */
[C---:B------:R-:W-:Y:S01]  /*9120*/  HMMA.16816.F32.BF16 R172, R180.reuse, R10, R172 ;  /* 0x0000000ab4ac723c */ /* 0x040fe200000418ac */
[----:B------:R-:W1:Y:S07]  /*9130*/  LDSM.16.M88.4 R8, [R167+0xb000] ;  /* 0x00b00000a708783b */ /* 0x000e6e0000000200 */
[C---:B------:R-:W-:Y:S08]  /*9140*/  HMMA.16816.F32.BF16 R12, R180.reuse, R32, R12 ;  /* 0x00000020b40c723c */ /* 0x040ff0000004180c */
[C---:B------:R-:W-:Y:S01]  /*9150*/  HMMA.16816.F32.BF16 R24, R180.reuse, R34, R24 ;  /* 0x00000022b418723c */ /* 0x040fe20000041818 */
[----:B------:R-:W-:Y:S07]  /*9160*/  LDSM.16.M88.4 R32, [R171+0xa000] ;  /* 0x00a00000ab20783b */ /* 0x000fee0000000200 */
[C---:B----4-:R-:W-:Y:S08]  /*9170*/  HMMA.16816.F32.BF16 R208, R180.reuse, R16, R208 ;  /* 0x00000010b4d0723c */ /* 0x050ff000000418d0 */
[C---:B------:R-:W-:Y:S01]  /*9180*/  HMMA.16816.F32.BF16 R204, R180.reuse, R18, R204 ;  /* 0x00000012b4cc723c */ /* 0x040fe200000418cc */
[----:B------:R-:W4:Y:S07]  /*9190*/  LDSM.16.M88.4 R16, [R218+0x2000] ;  /* 0x00200000da10783b */ /* 0x000f2e0000000200 */
[C---:B--2---:R-:W-:Y:S08]  /*91a0*/  HMMA.16816.F32.BF16 R200, R180.reuse, R188, R200 ;  /* 0x000000bcb4c8723c */ /* 0x044ff000000418c8 */
[----:B------:R-:W-:Y:S01]  /*91b0*/  HMMA.16816.F32.BF16 R196, R180, R190, R196 ;  /* 0x000000beb4c4723c */ /* 0x000fe200000418c4 */
[----:B------:R-:W2:Y:S04]  /*91c0*/  LDSM.16.M88.4 R188, [R226+0x4000] ;  /* 0x00400000e2bc783b */ /* 0x000ea80000000200 */
[----:B------:R-:W2:Y:S03]  /*91d0*/  LDSM.16.M88.4 R180, [R171+0xb000] ;  /* 0x00b00000abb4783b */ /* 0x000ea60000000200 */
[C---:B---3--:R-:W-:Y:S08]  /*91e0*/  HMMA.16816.F32.BF16 R12, R4.reuse, R28, R12 ;  /* 0x0000001c040c723c */ /* 0x048ff0000004180c */
[C---:B------:R-:W-:Y:S01]  /*91f0*/  HMMA.16816.F32.BF16 R24, R4.reuse, R30, R24 ;  /* 0x0000001e0418723c */ /* 0x040fe20000041818 */
[----:B------:R-:W-:Y:S07]  /*9200*/  LDSM.16.M88.4 R28, [R168+0xc000] ;  /* 0x00c00000a81c783b */ /* 0x000fee0000000200 */
[C---:B-----5:R-:W-:Y:S08]  /*9210*/  HMMA.16816.F32.BF16 R176, R4.reuse, R20, R176 ;  /* 0x0000001404b0723c */ /* 0x060ff000000418b0 */
[C---:B------:R-:W-:Y:S01]  /*9220*/  HMMA.16816.F32.BF16 R172, R4.reuse, R22, R172 ;  /* 0x0000001604ac723c */ /* 0x040fe200000418ac */
[----:B------:R-:W3:Y:S07]  /*9230*/  LDSM.16.M88.4 R20, [R171+0xb800] ;  /* 0x00b80000ab14783b */ /* 0x000eee0000000200 */
[C---:B-1----:R-:W-:Y:S08]  /*9240*/  HMMA.16816.F32.BF16 R208, R4.reuse, R8, R208 ;  /* 0x0000000804d0723c */ /* 0x042ff000000418d0 */
[----:B------:R-:W-:Y:S01]  /*9250*/  HMMA.16816.F32.BF16 R204, R4, R10, R204 ;  /* 0x0000000a04cc723c */ /* 0x000fe200000418cc */
[----:B------:R-:W1:Y:S07]  /*9260*/  LDSM.16.M88.4 R8, [R225+0x4000] ;  /* 0x00400000e108783b */ /* 0x000e6e0000000200 */
[C---:B----4-:R-:W-:Y:S08]  /*9270*/  HMMA.16816.F32.BF16 R12, R16.reuse, R32, R12 ;  /* 0x00000020100c723c */ /* 0x050ff0000004180c */
[----:B------:R-:W-:Y:S01]  /*9280*/  HMMA.16816.F32.BF16 R24, R16, R34, R24 ;  /* 0x000000221018723c */ /* 0x000fe20000041818 */
[----:B------:R-:W-:Y:S07]  /*9290*/  LDSM.16.M88.4 R32, [R169+UR5+0xc800] ;  /* 0x00c80005a920783b */ /* 0x000fee0008000200 */
[C---:B------:R-:W-:Y:S08]  /*92a0*/  HMMA.16816.F32.BF16 R200, R4.reuse, R184, R200 ;  /* 0x000000b804c8723c */ /* 0x040ff000000418c8 */
[----:B------:R-:W-:Y:S01]  /*92b0*/  HMMA.16816.F32.BF16 R196, R4, R186, R196 ;  /* 0x000000ba04c4723c */ /* 0x000fe200000418c4 */
[----:B------:R-:W4:Y:S04]  /*92c0*/  LDSM.16.M88.4 R4, [R169+UR5+0xd000] ;  /* 0x00d00005a904783b */ /* 0x000f280008000200 */
[----:B------:R-:W5:Y:S03]  /*92d0*/  LDSM.16.M88.4 R184, [R167+0xc000] ;  /* 0x00c00000a7b8783b */ /* 0x000f660000000200 */
[C---:B--2---:R-:W-:Y:S08]  /*92e0*/  HMMA.16816.F32.BF16 R12, R188.reuse, R192, R12 ;  /* 0x000000c0bc0c723c */ /* 0x044ff0000004180c */
[----:B------:R-:W-:Y:S01]  /*92f0*/  HMMA.16816.F32.BF16 R24, R188, R194, R24 ;  /* 0x000000c2bc18723c */ /* 0x000fe20000041818 */
[----:B------:R-:W-:Y:S07]  /*9300*/  LDSM.16.M88.4 R192, [R218+0x4000] ;  /* 0x00400000dac0783b */ /* 0x000fee0000000200 */
[C---:B------:R-:W-:Y:S08]  /*9310*/  HMMA.16816.F32.BF16 R176, R16.reuse, R212, R176 ;  /* 0x000000d410b0723c */ /* 0x040ff000000418b0 */
[C---:B------:R-:W-:Y:S01]  /*9320*/  HMMA.16816.F32.BF16 R172, R16.reuse, R214, R172 ;  /* 0x000000d610ac723c */ /* 0x040fe200000418ac */
[----:B------:R-:W2:Y:S07]  /*9330*/  LDSM.16.M88.4 R212, [R169+UR5+0xd800] ;  /* 0x00d80005a9d4783b */ /* 0x000eae0008000200 */
[C---:B------:R-:W-:Y:S08]  /*9340*/  HMMA.16816.F32.BF16 R208, R16.reuse, R180, R208 ;  /* 0x000000b410d0723c */ /* 0x040ff000000418d0 */
[C---:B------:R-:W-:Y:S01]  /*9350*/  HMMA.16816.F32.BF16 R204, R16.reuse, R182, R204 ;  /* 0x000000b610cc723c */ /* 0x040fe200000418cc */
[----:B------:R-:W-:Y:S07]  /*9360*/  LDSM.16.M88.4 R180, [R171+0xc000] ;  /* 0x00c00000abb4783b */ /* 0x000fee0000000200 */
[C---:B---3--:R-:W-:Y:S08]  /*9370*/  HMMA.16816.F32.BF16 R200, R16.reuse, R20, R200 ;  /* 0x0000001410c8723c */ /* 0x048ff000000418c8 */
[----:B------:R-:W-:Y:S01]  /*9380*/  HMMA.16816.F32.BF16 R196, R16, R22, R196 ;  /* 0x0000001610c4723c */ /* 0x000fe200000418c4 */
[----:B------:R-:W3:Y:S04]  /*9390*/  LDSM.16.M88.4 R20, [R168+0xc800] ;  /* 0x00c80000a814783b */ /* 0x000ee80000000200 */
[----:B------:R-:W3:Y:S03]  /*93a0*/  LDSM.16.M88.4 R16, [R168+0xd000] ;  /* 0x00d00000a810783b */ /* 0x000ee60000000200 */
[C---:B-1----:R-:W-:Y:S08]  /*93b0*/  HMMA.16816.F32.BF16 R12, R8.reuse, R28, R12 ;  /* 0x0000001c080c723c */ /* 0x042ff0000004180c */
[----:B------:R-:W-:Y:S01]  /*93c0*/  HMMA.16816.F32.BF16 R24, R8, R30, R24 ;  /* 0x0000001e0818723c */ /* 0x000fe20000041818 */
[----:B------:R-:W1:Y:S07]  /*93d0*/  LDSM.16.M88.4 R28, [R168+0xd800] ;  /* 0x00d80000a81c783b */ /* 0x000e6e0000000200 */
[C---:B----4-:R-:W-:Y:S08]  /*93e0*/  HMMA.16816.F32.BF16 R208, R188.reuse, R4, R208 ;  /* 0x00000004bcd0723c */ /* 0x050ff000000418d0 */
[C---:B------:R-:W-:Y:S01]  /*93f0*/  HMMA.16816.F32.BF16 R204, R188.reuse, R6, R204 ;  /* 0x00000006bccc723c */ /* 0x040fe200000418cc */
[----:B------:R-:W4:Y:S07]  /*9400*/  LDSM.16.M88.4 R4, [R167+0xc800] ;  /* 0x00c80000a704783b */ /* 0x000f2e0000000200 */
[C---:B------:R-:W-:Y:S08]  /*9410*/  HMMA.16816.F32.BF16 R176, R188.reuse, R32, R176 ;  /* 0x00000020bcb0723c */ /* 0x040ff000000418b0 */
[----:B------:R-:W-:Y:S01]  /*9420*/  HMMA.16816.F32.BF16 R172, R188, R34, R172 ;  /* 0x00000022bcac723c */ /* 0x000fe200000418ac */
[----:B------:R-:W4:Y:S07]  /*9430*/  LDSM.16.M88.4 R32, [R226+0x6000] ;  /* 0x00600000e220783b */ /* 0x000f2e0000000200 */
[C---:B-----5:R-:W-:Y:S08]  /*9440*/  HMMA.16816.F32.BF16 R12, R240.reuse, R184, R12 ;  /* 0x000000b8f00c723c */ /* 0x060ff0000004180c */
[----:B------:R-:W-:Y:S01]  /*9450*/  HMMA.16816.F32.BF16 R24, R240, R186, R24 ;  /* 0x000000baf018723c */ /* 0x000fe20000041818 */
[----:B------:R-:W-:Y:S07]  /*9460*/  LDSM.16.M88.4 R184, [R171+0xd000] ;  /* 0x00d00000abb8783b */ /* 0x000fee0000000200 */
[C---:B--2---:R-:W-:Y:S08]  /*9470*/  HMMA.16816.F32.BF16 R200, R188.reuse, R212, R200 ;  /* 0x000000d4bcc8723c */ /* 0x044ff000000418c8 */
[----:B------:R-:W-:Y:S01]  /*9480*/  HMMA.16816.F32.BF16 R196, R188, R214, R196 ;  /* 0x000000d6bcc4723c */ /* 0x000fe200000418c4 */
[----:B------:R-:W2:Y:S04]  /*9490*/  LDSM.16.M88.4 R212, [R167+0xd800] ;  /* 0x00d80000a7d4783b */ /* 0x000ea80000000200 */
[----:B------:R-:W5:Y:S03]  /*94a0*/  LDSM.16.M88.4 R188, [R171+0xc800] ;  /* 0x00c80000abbc783b */ /* 0x000f660000000200 */
[C---:B---3--:R-:W-:Y:S08]  /*94b0*/  HMMA.16816.F32.BF16 R176, R8.reuse, R20, R176 ;  /* 0x0000001408b0723c */ /* 0x048ff000000418b0 */
[C---:B------:R-:W-:Y:S01]  /*94c0*/  HMMA.16816.F32.BF16 R172, R8.reuse, R22, R172 ;  /* 0x0000001608ac723c */ /* 0x040fe200000418ac */
[----:B------:R-:W-:Y:S07]  /*94d0*/  LDSM.16.M88.4 R20, [R225+0x6000] ;  /* 0x00600000e114783b */ /* 0x000fee0000000200 */
[C---:B------:R-:W-:Y:S08]  /*94e0*/  HMMA.16816.F32.BF16 R208, R8.reuse, R16, R208 ;  /* 0x0000001008d0723c */ /* 0x040ff000000418d0 */
[----:B------:R-:W-:Y:S01]  /*94f0*/  HMMA.16816.F32.BF16 R204, R8, R18, R204 ;  /* 0x0000001208cc723c */ /* 0x000fe200000418cc */
[----:B------:R-:W3:Y:S07]  /*9500*/  LDSM.16.M88.4 R16, [R168+0xe000] ;  /* 0x00e00000a810783b */ /* 0x000eee0000000200 */
[C---:B------:R-:W-:Y:S08]  /*9510*/  HMMA.16816.F32.BF16 R12, R192.reuse, R180, R12 ;  /* 0x000000b4c00c723c */ /* 0x040ff0000004180c */
[----:B------:R-:W-:Y:S01]  /*9520*/  HMMA.16816.F32.BF16 R24, R192, R182, R24 ;  /* 0x000000b6c018723c */ /* 0x000fe20000041818 */
[----:B------:R-:W3:Y:S07]  /*9530*/  LDSM.16.M88.4 R180, [R171+0xd800] ;  /* 0x00d80000abb4783b */ /* 0x000eee0000000200 */
[C---:B-1----:R-:W-:Y:S08]  /*9540*/  HMMA.16816.F32.BF16 R200, R8.reuse, R28, R200 ;  /* 0x0000001c08c8723c */ /* 0x042ff000000418c8 */
[----:B------:R-:W-:Y:S01]  /*9550*/  HMMA.16816.F32.BF16 R196, R8, R30, R196 ;  /* 0x0000001e08c4723c */ /* 0x000fe200000418c4 */
[----:B------:R-:W1:Y:S04]  /*9560*/  LDSM.16.M88.4 R28, [R169+UR5+0xe800] ;  /* 0x00e80005a91c783b */ /* 0x000e680008000200 */
[----:B------:R-:W-:Y:S03]  /*9570*/  LDSM.16.M88.4 R8, [R224+0x6000] ;  /* 0x00600000e008783b */ /* 0x000fe60000000200 */
[C---:B----4-:R-:W-:Y:S08]  /*9580*/  HMMA.16816.F32.BF16 R176, R240.reuse, R4, R176 ;  /* 0x00000004f0b0723c */ /* 0x050ff000000418b0 */
[----:B------:R-:W-:Y:S01]  /*9590*/  HMMA.16816.F32.BF16 R172, R240, R6, R172 ;  /* 0x00000006f0ac723c */ /* 0x000fe200000418ac */
[----:B------:R-:W4:Y:S07]  /*95a0*/  LDSM.16.M88.4 R4, [R167+0xe000] ;  /* 0x00e00000a704783b */ /* 0x000f2e0000000200 */
[C---:B------:R-:W-:Y:S08]  /*95b0*/  HMMA.16816.F32.BF16 R12, R32.reuse, R244, R12 ;  /* 0x000000f4200c723c */ /* 0x040ff0000004180c */
[----:B------:R-:W-:Y:S08]  /*95c0*/  HMMA.16816.F32.BF16 R24, R32, R246, R24 ;  /* 0x000000f62018723c */ /* 0x000ff00000041818 */
[C---:B------:R-:W-:Y:S08]  /*95d0*/  HMMA.16816.F32.BF16 R208, R240.reuse, R220, R208 ;  /* 0x000000dcf0d0723c */ /* 0x040ff000000418d0 */
[C---:B------:R-:W-:Y:S08]  /*95e0*/  HMMA.16816.F32.BF16 R204, R240.reuse, R222, R204 ;  /* 0x000000def0cc723c */ /* 0x040ff000000418cc */
[C---:B--2---:R-:W-:Y:S08]  /*95f0*/  HMMA.16816.F32.BF16 R200, R240.reuse, R212, R200 ;  /* 0x000000d4f0c8723c */ /* 0x044ff000000418c8 */
[----:B------:R-:W-:Y:S01]  /*9600*/  HMMA.16816.F32.BF16 R196, R240, R214, R196 ;  /* 0x000000d6f0c4723c */ /* 0x000fe200000418c4 */
[----:B------:R-:W2:Y:S04]  /*9610*/  LDSM.16.M88.4 R240, [R168+0xe800] ;  /* 0x00e80000a8f0783b */ /* 0x000ea80000000200 */
[----:B------:R-:W-:Y:S03]  /*9620*/  LDSM.16.M88.4 R212, [R218+0x6000] ;  /* 0x00600000dad4783b */ /* 0x000fe60000000200 */
[----:B-----5:R-:W-:Y:S08]  /*9630*/  HMMA.16816.F32.BF16 R176, R192, R188, R176 ;  /* 0x000000bcc0b0723c */ /* 0x020ff000000418b0 */
[----:B---3--:R-:W-:Y:S01]  /*9640*/  HMMA.16816.F32.BF16 R220, R20, R16, R12 ;  /* 0x0000001014dc723c */ /* 0x008fe2000004180c */
[----:B------:R-:W3:Y:S07]  /*9650*/  LDSM.16.M88.4 R12, [R171+0xe000] ;  /* 0x00e00000ab0c783b */ /* 0x000eee0000000200 */
[----:B------:R-:W-:Y:S08]  /*9660*/  HMMA.16816.F32.BF16 R172, R192, R190, R172 ;  /* 0x000000bec0ac723c */ /* 0x000ff000000418ac */
[----:B------:R-:W-:Y:S01]  /*9670*/  HMMA.16816.F32.BF16 R24, R20, R18, R24 ;  /* 0x000000121418723c */ /* 0x000fe20000041818 */
[----:B------:R-:W5:Y:S07]  /*9680*/  LDSM.16.M88.4 R16, [R169+UR5+0xf000] ;  /* 0x00f00005a910783b */ /* 0x000f6e0008000200 */
[C---:B------:R-:W-:Y:S08]  /*9690*/  HMMA.16816.F32.BF16 R200, R192.reuse, R180, R200 ;  /* 0x000000b4c0c8723c */ /* 0x040ff000000418c8 */
[----:B------:R-:W-:Y:S01]  /*96a0*/  HMMA.16816.F32.BF16 R196, R192, R182, R196 ;  /* 0x000000b6c0c4723c */ /* 0x000fe200000418c4 */
[----:B------:R-:W5:Y:S07]  /*96b0*/  LDSM.16.M88.4 R180, [R167+0xe800] ;  /* 0x00e80000a7b4783b */ /* 0x000f6e0000000200 */
[----:B-1----:R-:W-:Y:S08]  /*96c0*/  HMMA.16816.F32.BF16 R176, R32, R28, R176 ;  /* 0x0000001c20b0723c */ /* 0x002ff000000418b0 */
[----:B----4-:R-:W-:Y:S08]  /*96d0*/  HMMA.16816.F32.BF16 R220, R8, R4, R220 ;  /* 0x0000000408dc723c */ /* 0x010ff000000418dc */
[----:B------:R-:W-:Y:S01]  /*96e0*/  HMMA.16816.F32.BF16 R172, R32, R30, R172 ;  /* 0x0000001e20ac723c */ /* 0x000fe200000418ac */
[----:B------:R-:W1:Y:S07]  /*96f0*/  LDSM.16.M88.4 R28, [R168+0xf000] ;  /* 0x00f00000a81c783b */ /* 0x000e6e0000000200 */
[----:B------:R-:W-:Y:S01]  /*9700*/  HMMA.16816.F32.BF16 R24, R8, R6, R24 ;  /* 0x000000060818723c */ /* 0x000fe20000041818 */
[----:B------:R-:W4:Y:S07]  /*9710*/  LDSM.16.M88.4 R4, [R171+0xe800] ;  /* 0x00e80000ab04783b */ /* 0x000f2e0000000200 */
[----:B------:R-:W-:Y:S08]  /*9720*/  HMMA.16816.F32.BF16 R208, R192, R184, R208 ;  /* 0x000000b8c0d0723c */ /* 0x000ff000000418d0 */
[----:B--2---:R-:W-:Y:S08]  /*9730*/  HMMA.16816.F32.BF16 R176, R20, R240, R176 ;  /* 0x000000f014b0723c */ /* 0x004ff000000418b0 */
[C---:B---3--:R-:W-:Y:S08]  /*9740*/  HMMA.16816.F32.BF16 R220, R212.reuse, R12, R220 ;  /* 0x0000000cd4dc723c */ /* 0x048ff000000418dc */
[----:B------:R-:W-:Y:S01]  /*9750*/  HMMA.16816.F32.BF16 R24, R212, R14, R24 ;  /* 0x0000000ed418723c */ /* 0x000fe20000041818 */
[----:B------:R-:W2:Y:S07]  /*9760*/  LDSM.16.M88.4 R12, [R167+0xf000] ;  /* 0x00f00000a70c783b */ /* 0x000eae0000000200 */
[----:B-----5:R-:W-:Y:S03]  /*9770*/  HMMA.16816.F32.BF16 R208, R32, R16, R208 ;  /* 0x0000001020d0723c */ /* 0x020fe600000418d0 */
[----:B------:R-:W-:Y:S01]  /*9780*/  FMUL.FTZ R184, R220, UR6 ;  /* 0x00000006dcb87c20 */ /* 0x000fe20008410000 */
[----:B------:R-:W-:-:S04]  /*9790*/  FMUL.FTZ R185, R221, UR6 ;  /* 0x00000006ddb97c20 */ /* 0x000fc80008410000 */
[----:B------:R-:W-:Y:S01]  /*97a0*/  HMMA.16816.F32.BF16 R172, R20, R242, R172 ;  /* 0x000000f214ac723c */ /* 0x000fe200000418ac */
[----:B------:R-:W3:Y:S02]  /*97b0*/  MUFU.TANH R184, R184 ;  /* 0x000000b800b87308 */ /* 0x000ee40000002400 */
[----:B------:R-:W-:Y:S01]  /*97c0*/  FMUL.FTZ R24, R24, UR6 ;  /* 0x0000000618187c20 */ /* 0x000fe20008410000 */
[----:B------:R-:W-:Y:S01]  /*97d0*/  FMUL.FTZ R26, R26, UR6 ;  /* 0x000000061a1a7c20 */ /* 0x000fe20008410000 */
[----:B------:R-:W-:Y:S01]  /*97e0*/  FMUL.FTZ R25, R25, UR6 ;  /* 0x0000000619197c20 */ /* 0x000fe20008410000 */
[----:B------:R-:W-:Y:S02]  /*97f0*/  FMUL.FTZ R27, R27, UR6 ;  /* 0x000000061b1b7c20 */ /* 0x000fe40008410000 */
[----:B------:R-:W-:Y:S01]  /*9800*/  HMMA.16816.F32.BF16 R204, R192, R186, R204 ;  /* 0x000000bac0cc723c */ /* 0x000fe200000418cc */
[----:B------:R-:W-:Y:S01]  /*9810*/  FMUL.FTZ R187, R222, UR6 ;  /* 0x00000006debb7c20 */ /* 0x000fe20008410000 */
[----:B------:R-:W-:Y:S01]  /*9820*/  MUFU.TANH R185, R185 ;  /* 0x000000b900b97308 */ /* 0x000fe20000002400 */
[----:B------:R-:W-:-:S05]  /*9830*/  FMUL.FTZ R186, R223, UR6 ;  /* 0x00000006dfba7c20 */ /* 0x000fca0008410000 */
[----:B------:R-:W-:Y:S02]  /*9840*/  HMMA.16816.F32.BF16 R176, R8, R180, R176 ;  /* 0x000000b408b0723c */ /* 0x000fe400000418b0 */
[----:B------:R-:W5:Y:S06]  /*9850*/  MUFU.TANH R187, R187 ;  /* 0x000000bb00bb7308 */ /* 0x000f6c0000002400 */
[----:B-1----:R-:W-:Y:S01]  /*9860*/  HMMA.16816.F32.BF16 R208, R20, R28, R208 ;  /* 0x0000001c14d0723c */ /* 0x002fe200000418d0 */
[----:B------:R-:W-:Y:S01]  /*9870*/  IMAD.U32 R28, RZ, RZ, UR20 ;  /* 0x00000014ff1c7e24 */ /* 0x000fe2000f8e00ff */
[----:B------:R-:W1:Y:S06]  /*9880*/  MUFU.TANH R186, R186 ;  /* 0x000000ba00ba7308 */ /* 0x000e6c0000002400 */
[----:B------:R-:W-:Y:S01]  /*9890*/  HMMA.16816.F32.BF16 R172, R8, R182, R172 ;  /* 0x000000b608ac723c */ /* 0x000fe200000418ac */
[----:B------:R3:W5:Y:S01]  /*98a0*/  LDSM.16.M88.4 R180, [R169+UR5+0xf800] ;  /* 0x00f80005a9b4783b */ /* 0x0007620008000200 */
[----:B------:R-:W1:Y:S06]  /*98b0*/  MUFU.TANH R190, R24 ;  /* 0x0000001800be7308 */ /* 0x000e6c0000002400 */
[----:B------:R-:W-:Y:S01]  /*98c0*/  HMMA.16816.F32.BF16 R204, R32, R18, R204 ;  /* 0x0000001220cc723c */ /* 0x000fe200000418cc */
[----:B------:R-:W1:Y:S01]  /*98d0*/  LDSM.16.M88.4 R16, [R171+0xf000] ;  /* 0x00f00000ab10783b */ /* 0x000e620000000200 */
[----:B------:R-:W1:Y:S06]  /*98e0*/  MUFU.TANH R191, R26 ;  /* 0x0000001a00bf7308 */ /* 0x000e6c0000002400 */
[----:B----4-:R-:W-:Y:S01]  /*98f0*/  HMMA.16816.F32.BF16 R176, R212, R4, R176 ;  /* 0x00000004d4b0723c */ /* 0x010fe200000418b0 */
[----:B------:R-:W-:Y:S01]  /*9900*/  IMAD.SHL.U32 R4, R217, 0x2, RZ ;  /* 0x00000002d9047824 */ /* 0x000fe200078e00ff */
[----:B------:R-:W4:Y:S06]  /*9910*/  MUFU.TANH R29, R25 ;  /* 0x00000019001d7308 */ /* 0x000f2c0000002400 */
[----:B--2---:R-:W-:Y:S01]  /*9920*/  HMMA.16816.F32.BF16 R208, R8, R12, R208 ;  /* 0x0000000c08d0723c */ /* 0x004fe200000418d0 */
[----:B------:R-:W-:Y:S01]  /*9930*/  LOP3.LUT R13, R4, 0x6, RZ, 0xc0, !PT ;  /* 0x00000006040d7812 */ /* 0x000fe200078ec0ff */
[----:B------:R2:W4:Y:S04]  /*9940*/  MUFU.TANH R189, R27 ;  /* 0x0000001b00bd7308 */ /* 0x0005280000002400 */
[----:B------:R-:W-:-:S02]  /*9950*/  IMAD R28, R28, 0x40, R13 ;  /* 0x000000401c1c7824 */ /* 0x000fc400078e020d */
[----:B------:R-:W-:Y:S01]  /*9960*/  HMMA.16816.F32.BF16 R172, R212, R6, R172 ;  /* 0x00000006d4ac723c */ /* 0x000fe200000418ac */
[----:B------:R4:W1:Y:S01]  /*9970*/  LDSM.16.M88.4 R4, [R168+0xf800] ;  /* 0x00f80000a804783b */ /* 0x0008620000000200 */
[----:B------:R-:W-:Y:S02]  /*9980*/  VIADD R13, R28, 0xffffff80 ;  /* 0xffffff801c0d7836 */ /* 0x000fe40000000000 */
[----:B------:R-:W-:Y:S01]  /*9990*/  FMUL.FTZ R176, R176, UR6 ;  /* 0x00000006b0b07c20 */ /* 0x000fe20008410000 */
[----:B---3--:R-:W-:Y:S01]  /*99a0*/  FMUL.FTZ R169, R178, UR6 ;  /* 0x00000006b2a97c20 */ /* 0x008fe20008410000 */
[----:B------:R-:W-:Y:S01]  /*99b0*/  FMUL.FTZ R177, R177, UR6 ;  /* 0x00000006b1b17c20 */ /* 0x000fe20008410000 */
[----:B------:R-:W-:Y:S01]  /*99c0*/  ISETP.GE.AND P1, PT, R13, R2, PT ;  /* 0x000000020d00720c */ /* 0x000fe20003f26270 */
[----:B------:R-:W-:Y:S01]  /*99d0*/  HMMA.16816.F32.BF16 R204, R20, R30, R204 ;  /* 0x0000001e14cc723c */ /* 0x000fe200000418cc */
[----:B------:R-:W3:Y:S01]  /*99e0*/  MUFU.TANH R236, R176 ;  /* 0x000000b000ec7308 */ /* 0x000ee20000002400 */
[----:B------:R-:W-:Y:S01]  /*99f0*/  FMUL.FTZ R31, R179, UR6 ;  /* 0x00000006b31f7c20 */ /* 0x000fe20008410000 */
[----:B--2---:R-:W2:Y:S05]  /*9a00*/  LDSM.16.M88.4 R24, [R167+0xf800] ;  /* 0x00f80000a718783b */ /* 0x004eaa0000000200 */
[----:B-----5:R-:W-:Y:S01]  /*9a10*/  HMMA.16816.F32.BF16 R200, R32, R180, R200 ;  /* 0x000000b420c8723c */ /* 0x020fe200000418c8 */
[----:B------:R-:W5:Y:S02]  /*9a20*/  MUFU.TANH R169, R169 ;  /* 0x000000a900a97308 */ /* 0x000f640000002400 */
[----:B------:R-:W-:Y:S01]  /*9a30*/  FMUL.FTZ R172, R172, UR6 ;  /* 0x00000006acac7c20 */ /* 0x000fe20008410000 */
[----:B------:R-:W-:Y:S01]  /*9a40*/  FMUL.FTZ R174, R174, UR6 ;  /* 0x00000006aeae7c20 */ /* 0x000fe20008410000 */
[----:B------:R-:W-:Y:S01]  /*9a50*/  FMUL.FTZ R173, R173, UR6 ;  /* 0x00000006adad7c20 */ /* 0x000fe20008410000 */
[----:B------:R-:W-:Y:S01]  /*9a60*/  FMUL.FTZ R175, R175, UR6 ;  /* 0x00000006afaf7c20 */ /* 0x000fe20008410000 */
[----:B----4-:R-:W-:Y:S01]  /*9a70*/  FSEL R168, R184, -INF , !P1 ;  /* 0xff800000b8a87808 */ /* 0x010fe20004800000 */
[----:B-1----:R-:W-:Y:S01]  /*9a80*/  HMMA.16816.F32.BF16 R208, R212, R16, R208 ;  /* 0x00000010d4d0723c */ /* 0x002fe200000418d0 */
[----:B------:R-:W-:Y:S01]  /*9a90*/  ISETP.GE.AND P1, PT, R13, R0, PT ;  /* 0x000000000d00720c */ /* 0x000fe20003f26270 */
[----:B------:R-:W-:Y:S01]  /*9aa0*/  VIADD R13, R28, 0xffffff81 ;  /* 0xffffff811c0d7836 */ /* 0x000fe20000000000 */
[----:B------:R-:W1:Y:S02]  /*9ab0*/  MUFU.TANH R238, R177 ;  /* 0x000000b100ee7308 */ /* 0x000e640000002400 */
[----:B------:R-:W-:-:S02]  /*9ac0*/  FSEL R30, R187, -INF , !P1 ;  /* 0xff800000bb1e7808 */ /* 0x000fc40004800000 */
[----:B------:R-:W-:Y:S01]  /*9ad0*/  ISETP.GE.AND P1, PT, R13, R2, PT ;  /* 0x000000020d00720c */ /* 0x000fe20003f26270 */
[----:B------:R-:W-:Y:S03]  /*9ae0*/  HMMA.16816.F32.BF16 R196, R32, R182, R196 ;  /* 0x000000b620c4723c */ /* 0x000fe600000418c4 */
[----:B------:R-:W-:Y:S01]  /*9af0*/  FSEL R188, R185, -INF , !P1 ;  /* 0xff800000b9bc7808 */ /* 0x000fe20004800000 */
[----:B------:R-:W4:Y:S01]  /*9b00*/  MUFU.TANH R31, R31 ;  /* 0x0000001f001f7308 */ /* 0x000f220000002400 */
[----:B------:R-:W-:Y:S01]  /*9b10*/  ISETP.GE.AND P1, PT, R13, R0, PT ;  /* 0x000000000d00720c */ /* 0x000fe20003f26270 */
[----:B------:R-:W-:Y:S02]  /*9b20*/  VIADD R13, R28, 0xffffff88 ;  /* 0xffffff881c0d7836 */ /* 0x000fe40000000000 */
[----:B------:R-:W-:Y:S01]  /*9b30*/  HMMA.16816.F32.BF16 R200, R20, R4, R200 ;  /* 0x0000000414c8723c */ /* 0x000fe200000418c8 */
[----:B------:R-:W-:Y:S01]  /*9b40*/  FSEL R16, R186, -INF , !P1 ;  /* 0xff800000ba107808 */ /* 0x000fe20004800000 */
[----:B------:R-:W-:Y:S01]  /*9b50*/  VIADD R5, R28, 0xffffff90 ;  /* 0xffffff901c057836 */ /* 0x000fe20000000000 */
[C---:B------:R-:W-:Y:S01]  /*9b60*/  ISETP.GE.AND P1, PT, R13.reuse, R2, PT ;  /* 0x000000020d00720c */ /* 0x040fe20003f26270 */
[----:B------:R5:W4:Y:S01]  /*9b70*/  MUFU.TANH R240, R172 ;  /* 0x000000ac00f07308 */ /* 0x000b220000002400 */
[----:B------:R-:W-:Y:S01]  /*9b80*/  FMUL.FTZ R208, R208, UR6 ;  /* 0x00000006d0d07c20 */ /* 0x000fe20008410000 */
[----:B------:R-:W-:Y:S01]  /*9b90*/  FMUL.FTZ R182, R210, UR6 ;  /* 0x00000006d2b67c20 */ /* 0x000fe20008410000 */
[----:B------:R-:W-:Y:S01]  /*9ba0*/  FSEL R190, R190, -INF , !P1 ;  /* 0xff800000bebe7808 */ /* 0x000fe20004800000 */
[----:B------:R-:W-:Y:S01]  /*9bb0*/  HMMA.16816.F32.BF16 R204, R8, R14, R204 ;  /* 0x0000000e08cc723c */ /* 0x000fe200000418cc */
[----:B------:R-:W-:Y:S01]  /*9bc0*/  ISETP.GE.AND P1, PT, R13, R0, PT ;  /* 0x000000000d00720c */ /* 0x000fe20003f26270 */
[----:B------:R-:W-:-:S02]  /*9bd0*/  VIADD R13, R28, 0xffffff89 ;  /* 0xffffff891c0d7836 */ /* 0x000fc40000000000 */
[----:B------:R-:W-:Y:S01]  /*9be0*/  FMUL.FTZ R209, R209, UR6 ;  /* 0x00000006d1d17c20 */ /* 0x000fe20008410000 */
[----:B------:R4:W4:Y:S01]  /*9bf0*/  MUFU.TANH R176, R174 ;  /* 0x000000ae00b07308 */ /* 0x0009220000002400 */
[----:B------:R-:W-:Y:S01]  /*9c00*/  FSEL R4, R191, -INF , !P1 ;  /* 0xff800000bf047808 */ /* 0x000fe20004800000 */
[----:B------:R-:W-:Y:S01]  /*9c10*/  FMUL.FTZ R180, R211, UR6 ;  /* 0x00000006d3b47c20 */ /* 0x000fe20008410000 */
[----:B------:R-:W-:Y:S01]  /*9c20*/  ISETP.GE.AND P1, PT, R13, R2, PT ;  /* 0x000000020d00720c */ /* 0x000fe20003f26270 */
[----:B------:R-:W-:Y:S01]  /*9c30*/  HMMA.16816.F32.BF16 R196, R20, R6, R196 ;  /* 0x0000000614c4723c */ /* 0x000fe200000418c4 */
[----:B------:R-:W-:Y:S02]  /*9c40*/  VIADD R7, R28, 0xffffffb8 ;  /* 0xffffffb81c077836 */ /* 0x000fe40000000000 */
[----:B------:R-:W-:Y:S01]  /*9c50*/  FSEL R192, R29, -INF , !P1 ;  /* 0xff8000001dc07808 */ /* 0x000fe20004800000 */
[----:B------:R-:W4:Y:S01]  /*9c60*/  MUFU.TANH R242, R173 ;  /* 0x000000ad00f27308 */ /* 0x000f220000002400 */
[----:B------:R-:W-:-:S02]  /*9c70*/  ISETP.GE.AND P1, PT, R13, R0, PT ;  /* 0x000000000d00720c */ /* 0x000fc40003f26270 */
[----:B------:R-:W4:Y:S01]  /*9c80*/  LDSM.16.M88.4 R12, [R171+0xf800] ;  /* 0x00f80000ab0c783b */ /* 0x000f220000000200 */
[----:B--2---:R-:W-:Y:S01]  /*9c90*/  HMMA.16816.F32.BF16 R200, R8, R24, R200 ;  /* 0x0000001808c8723c */ /* 0x004fe200000418c8 */
[----:B------:R-:W-:Y:S01]  /*9ca0*/  FSEL R32, R189, -INF , !P1 ;  /* 0xff800000bd207808 */ /* 0x000fe20004800000 */
[----:B------:R-:W-:-:S04]  /*9cb0*/  DEPBAR.LE SB0, 0x0 ;  /* 0x000080000000791a */ /* 0x000fc80000000000 */
[C---:B------:R-:W-:Y:S01]  /*9cc0*/  ISETP.GE.AND P1, PT, R5.reuse, R2, PT ;  /* 0x000000020500720c */ /* 0x040fe20003f26270 */
[----:B------:R-:W2:Y:S01]  /*9cd0*/  MUFU.TANH R178, R175 ;  /* 0x000000af00b27308 */ /* 0x000ea20000002400 */
[----:B------:R-:W-:Y:S02]  /*9ce0*/  HMMA.16816.F32.BF16 R204, R212, R18, R204 ;  /* 0x00000012d4cc723c */ /* 0x000fe400000418cc */
[----:B---3--:R-:W-:Y:S02]  /*9cf0*/  FSEL R236, R236, -INF , !P1 ;  /* 0xff800000ecec7808 */ /* 0x008fe40004800000 */
[----:B------:R-:W-:Y:S01]  /*9d00*/  ISETP.GE.AND P1, PT, R5, R0, PT ;  /* 0x000000000500720c */ /* 0x000fe20003f26270 */
[----:B------:R-:W-:Y:S02]  /*9d10*/  VIADD R5, R28, 0xffffff91 ;  /* 0xffffff911c057836 */ /* 0x000fe40000000000 */
[----:B------:R-:W3:Y:S01]  /*9d20*/  MUFU.TANH R234, R208 ;  /* 0x000000d000ea7308 */ /* 0x000ee20000002400 */
[----:B-----5:R-:W-:Y:S01]  /*9d30*/  FSEL R172, R169, -INF , !P1 ;  /* 0xff800000a9ac7808 */ /* 0x020fe20004800000 */
[----:B------:R-:W-:Y:S01]  /*9d40*/  HMMA.16816.F32.BF16 R196, R8, R26, R196 ;  /* 0x0000001a08c4723c */ /* 0x000fe200000418c4 */
[----:B------:R-:W-:-:S04]  /*9d50*/  ISETP.GE.AND P1, PT, R5, R2, PT ;  /* 0x000000020500720c */ /* 0x000fc80003f26270 */
[----:B-1----:R-:W-:Y:S01]  /*9d60*/  FSEL R238, R238, -INF , !P1 ;  /* 0xff800000eeee7808 */ /* 0x002fe20004800000 */
[----:B------:R-:W1:Y:S01]  /*9d70*/  MUFU.TANH R182, R182 ;  /* 0x000000b600b67308 */ /* 0x000e620000002400 */
[----:B------:R-:W-:Y:S01]  /*9d80*/  ISETP.GE.AND P1, PT, R5, R0, PT ;  /* 0x000000000500720c */ /* 0x000fe20003f26270 */
[----:B------:R-:W-:Y:S02]  /*9d90*/  VIADD R5, R28, 0xffffff98 ;  /* 0xffffff981c057836 */ /* 0x000fe40000000000 */
[----:B------:R-:W-:Y:S01]  /*9da0*/  FMUL.FTZ R204, R204, UR6 ;  /* 0x00000006cccc7c20 */ /* 0x000fe20008410000 */
[----:B----4-:R-:W-:Y:S01]  /*9db0*/  FSEL R174, R31, -INF , !P1 ;  /* 0xff8000001fae7808 */ /* 0x010fe20004800000 */
[----:B------:R-:W-:Y:S01]  /*9dc0*/  FMUL.FTZ R186, R206, UR6 ;  /* 0x00000006ceba7c20 */ /* 0x000fe20008410000 */
[----:B------:R-:W-:Y:S01]  /*9dd0*/  ISETP.GE.AND P1, PT, R5, R2, PT ;  /* 0x000000020500720c */ /* 0x000fe20003f26270 */
[----:B------:R-:W4:Y:S01]  /*9de0*/  MUFU.TANH R226, R209 ;  /* 0x000000d100e27308 */ /* 0x000f220000002400 */
[----:B------:R-:W-:Y:S01]  /*9df0*/  FMUL.FTZ R205, R205, UR6 ;  /* 0x00000006cdcd7c20 */ /* 0x000fe20008410000 */
[----:B------:R-:W-:Y:S01]  /*9e00*/  FMUL.FTZ R184, R207, UR6 ;  /* 0x00000006cfb87c20 */ /* 0x000fe20008410000 */
[----:B------:R-:W-:-:S02]  /*9e10*/  FSEL R240, R240, -INF , !P1 ;  /* 0xff800000f0f07808 */ /* 0x000fc40004800000 */
[----:B------:R-:W-:Y:S01]  /*9e20*/  ISETP.GE.AND P1, PT, R5, R0, PT ;  /* 0x000000000500720c */ /* 0x000fe20003f26270 */
[----:B------:R-:W-:Y:S02]  /*9e30*/  VIADD R5, R28, 0xffffff99 ;  /* 0xffffff991c057836 */ /* 0x000fe40000000000 */
[----:B------:R-:W5:Y:S01]  /*9e40*/  MUFU.TANH R180, R180 ;  /* 0x000000b400b47308 */ /* 0x000f620000002400 */
[----:B------:R-:W-:Y:S01]  /*9e50*/  FSEL R176, R176, -INF , !P1 ;  /* 0xff800000b0b07808 */ /* 0x000fe20004800000 */
[----:B------:R-:W-:Y:S01]  /*9e60*/  HMMA.16816.F32.BF16 R200, R212, R12, R200 ;  /* 0x0000000cd4c8723c */ /* 0x000fe200000418c8 */
[----:B------:R-:W-:-:S04]  /*9e70*/  ISETP.GE.AND P1, PT, R5, R2, PT ;  /* 0x000000020500720c */ /* 0x000fc80003f26270 */
[----:B------:R-:W-:Y:S01]  /*9e80*/  FSEL R242, R242, -INF , !P1 ;  /* 0xff800000f2f27808 */ /* 0x000fe20004800000 */
[----:B------:R-:W5:Y:S01]  /*9e90*/  MUFU.TANH R224, R204 ;  /* 0x000000cc00e07308 */ /* 0x000f620000002400 */
[----:B------:R-:W-:Y:S01]  /*9ea0*/  ISETP.GE.AND P1, PT, R5, R0, PT ;  /* 0x000000000500720c */ /* 0x000fe20003f26270 */
[----:B------:R-:W-:Y:S01]  /*9eb0*/  VIADD R5, R28, 0xffffffa0 ;  /* 0xffffffa01c057836 */ /* 0x000fe20000000000 */
[----:B------:R-:W-:Y:S02]  /*9ec0*/  HMMA.16816.F32.BF16 R196, R212, R14, R196 ;  /* 0x0000000ed4c4723c */ /* 0x000fe400000418c4 */
[----:B--2---:R-:W-:Y:S02]  /*9ed0*/  FSEL R178, R178, -INF , !P1 ;  /* 0xff800000b2b27808 */ /* 0x004fe40004800000 */
[----:B------:R-:W-:Y:S01]  /*9ee0*/  ISETP.GE.AND P1, PT, R5, R2, PT ;  /* 0x000000020500720c */ /* 0x000fe20003f26270 */
[----:B------:R-:W2:Y:S03]  /*9ef0*/  MUFU.TANH R186, R186 ;  /* 0x000000ba00ba7308 */ /* 0x000ea60000002400 */
[----:B---3--:R-:W-:-:S02]  /*9f00*/  FSEL R234, R234, -INF , !P1 ;  /* 0xff800000eaea7808 */ /* 0x008fc40004800000 */
[----:B------:R-:W-:Y:S01]  /*9f10*/  ISETP.GE.AND P1, PT, R5, R0, PT ;  /* 0x000000000500720c */ /* 0x000fe20003f26270 */
[----:B------:R-:W-:Y:S02]  /*9f20*/  VIADD R5, R28, 0xffffffa1 ;  /* 0xffffffa11c057836 */ /* 0x000fe40000000000 */
[----:B------:R-:W-:Y:S01]  /*9f30*/  FMUL.FTZ R200, R200, UR6 ;  /* 0x00000006c8c87c20 */ /* 0x000fe20008410000 */
[----:B------:R-:W3:Y:S01]  /*9f40*/  MUFU.TANH R222, R205 ;  /* 0x000000cd00de7308 */ /* 0x000ee20000002400 */
[----:B-1----:R-:W-:Y:S01]  /*9f50*/  FSEL R182, R182, -INF , !P1 ;  /* 0xff800000b6b67808 */ /* 0x002fe20004800000 */
[----:B------:R-:W-:Y:S01]  /*9f60*/  FMUL.FTZ R202, R202, UR6 ;  /* 0x00000006caca7c20 */ /* 0x000fe20008410000 */
[----:B------:R-:W-:Y:S01]  /*9f70*/  ISETP.GE.AND P1, PT, R5, R2, PT ;  /* 0x000000020500720c */ /* 0x000fe20003f26270 */
[----:B------:R-:W-:Y:S01]  /*9f80*/  FMUL.FTZ R201, R201, UR6 ;  /* 0x00000006c9c97c20 */ /* 0x000fe20008410000 */
[----:B------:R-:W-:Y:S01]  /*9f90*/  FMUL.FTZ R203, R203, UR6 ;  /* 0x00000006cbcb7c20 */ /* 0x000fe20008410000 */
[----:B------:R-:W-:Y:S01]  /*9fa0*/  FMUL.FTZ R196, R196, UR6 ;  /* 0x00000006c4c47c20 */ /* 0x000fe20008410000 */
[----:B----4-:R-:W-:Y:S01]  /*9fb0*/  FSEL R226, R226, -INF , !P1 ;  /* 0xff800000e2e27808 */ /* 0x010fe20004800000 */
[----:B------:R-:W1:Y:S01]  /*9fc0*/  MUFU.TANH R184, R184 ;  /* 0x000000b800b87308 */ /* 0x000e620000002400 */
[----:B------:R-:W-:Y:S01]  /*9fd0*/  ISETP.GE.AND P1, PT, R5, R0, PT ;  /* 0x000000000500720c */ /* 0x000fe20003f26270 */
[----:B------:R-:W-:-:S02]  /*9fe0*/  VIADD R5, R28, 0xffffffa8 ;  /* 0xffffffa81c057836 */ /* 0x000fc40000000000 */
[----:B------:R-:W-:Y:S01]  /*9ff0*/  FMUL.FTZ R197, R197, UR6 ;  /* 0x00000006c5c57c20 */ /* 0x000fe20008410000 */
[----:B------:R-:W-:Y:S01]  /*a000*/  FMUL.FTZ R198, R198, UR6 ;  /* 0x00000006c6c67c20 */ /* 0x000fe20008410000 */
[----:B-----5:R-:W-:Y:S01]  /*a010*/  FSEL R180, R180, -INF , !P1 ;  /* 0xff800000b4b47808 */ /* 0x020fe20004800000 */
[----:B------:R-:W-:Y:S01]  /*a020*/  FMUL.FTZ R199, R199, UR6 ;  /* 0x00000006c7c77c20 */ /* 0x000fe20008410000 */
[C---:B------:R-:W-:Y:S01]  /*a030*/  ISETP.GE.AND P1, PT, R5.reuse, R2, PT ;  /* 0x000000020500720c */ /* 0x040fe20003f26270 */
[----:B------:R-:W4:Y:S03]  /*a040*/  MUFU.TANH R220, R200 ;  /* 0x000000c800dc7308 */ /* 0x000f260000002400 */
[----:B------:R-:W-:Y:S02]  /*a050*/  FSEL R224, R224, -INF , !P1 ;  /* 0xff800000e0e07808 */ /* 0x000fe40004800000 */
[----:B------:R-:W-:Y:S01]  /*a060*/  ISETP.GE.AND P1, PT, R5, R0, PT ;  /* 0x000000000500720c */ /* 0x000fe20003f26270 */
[----:B------:R-:W-:-:S02]  /*a070*/  VIADD R5, R28, 0xffffffa9 ;  /* 0xffffffa91c057836 */ /* 0x000fc40000000000 */
[----:B------:R-:W5:Y:S01]  /*a080*/  MUFU.TANH R210, R202 ;  /* 0x000000ca00d27308 */ /* 0x000f620000002400 */
[----:B--2---:R-:W-:Y:S01]  /*a090*/  FSEL R186, R186, -INF , !P1 ;  /* 0xff800000baba7808 */ /* 0x004fe20004800000 */
[----:B------:R-:W-:Y:S01]  /*a0a0*/  BAR.SYNC.DEFER_BLOCKING 0x0 ;  /* 0x0000000000007b1d */ /* 0x000fe20000010000 */
[----:B------:R-:W-:-:S04]  /*a0b0*/  ISETP.GE.AND P1, PT, R5, R2, PT ;  /* 0x000000020500720c */ /* 0x000fc80003f26270 */
[----:B---3--:R-:W-:Y:S01]  /*a0c0*/  FSEL R222, R222, -INF , !P1 ;  /* 0xff800000dede7808 */ /* 0x008fe20004800000 */
[----:B------:R-:W2:Y:S01]  /*a0d0*/  MUFU.TANH R201, R201 ;  /* 0x000000c900c97308 */ /* 0x000ea20000002400 */
[----:B------:R-:W-:Y:S01]  /*a0e0*/  ISETP.GE.AND P1, PT, R5, R0, PT ;  /* 0x000000000500720c */ /* 0x000fe20003f26270 */
[----:B------:R-:W-:-:S03]  /*a0f0*/  VIADD R5, R28, 0xffffffb0 ;  /* 0xffffffb01c057836 */ /* 0x000fc60000000000 */
[----:B-1----:R-:W-:Y:S02]  /*a100*/  FSEL R184, R184, -INF , !P1 ;  /* 0xff800000b8b87808 */ /* 0x002fe40004800000 */
[C---:B------:R-:W-:Y:S01]  /*a110*/  ISETP.GE.AND P1, PT, R5.reuse, R2, PT ;  /* 0x000000020500720c */ /* 0x040fe20003f26270 */
[----:B------:R-:W1:Y:S03]  /*a120*/  MUFU.TANH R208, R203 ;  /* 0x000000cb00d07308 */ /* 0x000e660000002400 */
[----:B----4-:R-:W-:Y:S02]  /*a130*/  FSEL R220, R220, -INF , !P1 ;  /* 0xff800000dcdc7808 */ /* 0x010fe40004800000 */
[----:B------:R-:W-:Y:S01]  /*a140*/  ISETP.GE.AND P1, PT, R5, R0, PT ;  /* 0x000000000500720c */ /* 0x000fe20003f26270 */
[----:B------:R-:W-:Y:S02]  /*a150*/  VIADD R5, R28, 0xffffffb1 ;  /* 0xffffffb11c057836 */ /* 0x000fe40000000000 */
[----:B------:R-:W3:Y:S01]  /*a160*/  MUFU.TANH R209, R196 ;  /* 0x000000c400d17308 */ /* 0x000ee20000002400 */
[----:B-----5:R-:W-:-:S02]  /*a170*/  FSEL R210, R210, -INF , !P1 ;  /* 0xff800000d2d27808 */ /* 0x020fc40004800000 */
[----:B------:R-:W-:-:S04]  /*a180*/  ISETP.GE.AND P1, PT, R5, R2, PT ;  /* 0x000000020500720c */ /* 0x000fc80003f26270 */
[----:B--2---:R-:W-:Y:S01]  /*a190*/  FSEL R214, R201, -INF , !P1 ;  /* 0xff800000c9d67808 */ /* 0x004fe20004800000 */
[----:B------:R-:W2:Y:S01]  /*a1a0*/  MUFU.TANH R212, R197 ;  /* 0x000000c500d47308 */ /* 0x000ea20000002400 */
[----:B------:R-:W-:Y:S01]  /*a1b0*/  ISETP.GE.AND P1, PT, R5, R0, PT ;  /* 0x000000000500720c */ /* 0x000fe20003f26270 */
[----:B------:R-:W-:-:S03]  /*a1c0*/  VIADD R5, R28, 0xffffffb9 ;  /* 0xffffffb91c057836 */ /* 0x000fc60000000000 */
[----:B-1----:R-:W-:Y:S02]  /*a1d0*/  FSEL R208, R208, -INF , !P1 ;  /* 0xff800000d0d07808 */ /* 0x002fe40004800000 */
[-C--:B------:R-:W-:Y:S01]  /*a1e0*/  ISETP.GE.AND P1, PT, R7, R2.reuse, PT ;  /* 0x000000020700720c */ /* 0x080fe20003f26270 */
[----:B------:R-:W1:Y:S03]  /*a1f0*/  MUFU.TANH R205, R198 ;  /* 0x000000c600cd7308 */ /* 0x000e660000002400 */
[----:B---3--:R-:W-:Y:S02]  /*a200*/  FSEL R209, R209, -INF , !P1 ;  /* 0xff800000d1d17808 */ /* 0x008fe40004800000 */
[----:B------:R-:W-:-:S03]  /*a210*/  ISETP.GE.AND P1, PT, R5, R2, PT ;  /* 0x000000020500720c */ /* 0x000fc60003f26270 */
[----:B------:R-:W3:Y:S01]  /*a220*/  MUFU.TANH R206, R199 ;  /* 0x000000c700ce7308 */ /* 0x000ee20000002400 */
[----:B--2---:R-:W-:Y:S02]  /*a230*/  FSEL R212, R212, -INF , !P1 ;  /* 0xff800000d4d47808 */ /* 0x004fe40004800000 */
[----:B------:R-:W-:-:S04]  /*a240*/  ISETP.GE.AND P1, PT, R7, R0, PT ;  /* 0x000000000700720c */ /* 0x000fc80003f26270 */
[----:B-1----:R-:W-:Y:S02]  /*a250*/  FSEL R205, R205, -INF , !P1 ;  /* 0xff800000cdcd7808 */ /* 0x002fe40004800000 */
[----:B------:R-:W-:-:S04]  /*a260*/  ISETP.GE.AND P1, PT, R5, R0, PT ;  /* 0x000000000500720c */ /* 0x000fc80003f26270 */
[----:B---3--:R-:W-:Y:S01]  /*a270*/  FSEL R206, R206, -INF , !P1 ;  /* 0xff800000cece7808 */ /* 0x008fe20004800000 */
        /* <DEDUP_REMOVED lines=19> */
[----:B------:R-:W-:-:S03]  /*a3b0*/  IMAD.U32 R0, RZ, RZ, UR4 ;  /* 0x00000004ff007e24 */ /* 0x000fc6000f8e00ff */
[----:B------:R-:W-:Y:S02]  /*a3c0*/  ISETP.GT.U32.AND P1, PT, R5, R8, PT ;  /* 0x000000080500720c */ /* 0x000fe40003f24070 */
[----:B------:R-:W-:-:S05]  /*a3d0*/  IABS R0, R0 ;  /* 0x0000000000007213 */ /* 0x000fca0000000000 */
[----:B------:R-:W-:-:S06]  /*a3e0*/  IMAD.HI.U32 R2, R2, R0, RZ ;  /* 0x0000000002027227 */ /* 0x000fcc00078e00ff */
[----:B------:R-:W-:Y:S01]  /*a3f0*/  @!P1 IMAD.IADD R8, R8, 0x1, -R5 ;  /* 0x0000000108089824 */ /* 0x000fe200078e0a05 */
[----:B------:R-:W-:-:S04]  /*a400*/  @!P1 IADD3 R7, PT, PT, R7, 0x1, RZ ;  /* 0x0000000107079810 */ /* 0x000fc80007ffe0ff */
[----:B------:R-:W-:Y:S02]  /*a410*/  ISETP.GE.U32.AND P1, PT, R8, R5, PT ;  /* 0x000000050800720c */ /* 0x000fe40003f26070 */
[----:B------:R-:W-:-:S05]  /*a420*/  IADD3 R8, PT, PT, -R2, RZ, RZ ;  /* 0x000000ff02087210 */ /* 0x000fca0007ffe1ff */
[----:B------:R-:W-:-:S06]  /*a430*/  IMAD R0, R5, R8, R0 ;  /* 0x0000000805007224 */ /* 0x000fcc00078e0200 */
[----:B------:R-:W-:Y:S01]  /*a440*/  @P1 VIADD R7, R7, 0x1 ;  /* 0x0000000107071836 */ /* 0x000fe20000000000 */
[----:B------:R-:W-:-:S13]  /*a450*/  ISETP.GT.U32.AND P1, PT, R5, R0, PT ;  /* 0x000000000500720c */ /* 0x000fda0003f24070 */
[----:B------:R-:W-:Y:S01]  /*a460*/  @!P1 IMAD.IADD R0, R0, 0x1, -R5 ;  /* 0x0000000100009824 */ /* 0x000fe200078e0a05 */
[----:B------:R-:W-:-:S04]  /*a470*/  @!P1 IADD3 R2, PT, PT, R2, 0x1, RZ ;  /* 0x0000000102029810 */ /* 0x000fc80007ffe0ff */
[----:B------:R-:W-:Y:S01]  /*a480*/  ISETP.GE.U32.AND P1, PT, R0, R5, PT ;  /* 0x000000050000720c */ /* 0x000fe20003f26070 */
[----:B------:R-:W-:Y:S01]  /*a490*/  IMAD.MOV.U32 R5, RZ, RZ, R7 ;  /* 0x000000ffff057224 */ /* 0x000fe200078e0007 */
[----:B------:R-:W-:Y:S01]  /*a4a0*/  LOP3.LUT R0, R6, UR6, RZ, 0x3c, !PT ;  /* 0x0000000606007c12 */ /* 0x000fe2000f8e3cff */
[----:B------:R-:W1:Y:S10]  /*a4b0*/  LDCU.64 UR6, c[0x0][0x3a0] ;  /* 0x00007400ff0677ac */ /* 0x000e740008000a00 */
[----:B------:R-:W-:-:S02]  /*a4c0*/  @P1 IADD3 R2, PT, PT, R2, 0x1, RZ ;  /* 0x0000000102021810 */ /* 0x000fc40007ffe0ff */
        /* <DEDUP_REMOVED lines=30> */
.L_x_1307:
[----:B------:R-:W-:Y:S01]  /*a6b0*/  UMOV UR6, URZ ;  /* 0x000000ff00067c82 */ /* 0x000fe20008000000 */
[----:B------:R-:W-:Y:S01]  /*a6c0*/  USHF.L.U32 UR4, UR10, 0x6, URZ ;  /* 0x000000060a047899 */ /* 0x000fe200080006ff */
[----:B------:R-:W-:-:S05]  /*a6d0*/  IADD3 R5, P1, PT, RZ, -UR6, RZ ;  /* 0x80000006ff057c10 */ /* 0x000fca000ff3e0ff */
[----:B------:R-:W-:-:S05]  /*a6e0*/  IMAD.X R0, RZ, RZ, ~UR4, P1 ;  /* 0x80000004ff007e24 */ /* 0x000fca00088e06ff */
[----:B------:R-:W-:-:S04]  /*a6f0*/  SHF.R.S64 R5, R5, 0x1f, R0 ;  /* 0x0000001f05057819 */ /* 0x000fc80000001000 */
[----:B------:R-:W-:-:S04]  /*a700*/  IADD3 R228, P1, PT, R5, R228, RZ ;  /* 0x000000e405e47210 */ /* 0x000fc80007f3e0ff */
[----:B------:R-:W-:-:S09]  /*a710*/  LEA.HI.X.SX32 R227, R0, R227, 0x1, P1 ;  /* 0x000000e300e37211 */ /* 0x000fd200008f0eff */
.L_x_1308:
        /* <DEDUP_REMOVED lines=97> */
.L_x_1306:
        /* <DEDUP_REMOVED lines=38> */
[----:B------:R-:W-:Y:S01]  /*af90*/  FSETP.NEU.FTZ.AND P1, PT, R0, -INF , PT ;  /* 0xff8000000000780b */ /* 0x000fe20003f3d000 */
[----:B------:R-:W-:Y:S02]  /*afa0*/  FADD.FTZ R5, R164, -R5 ;  /* 0x80000005a4057221 */ /* 0x000fe40000010000 */
[--C-:B------:R-:W-:Y:S01]  /*afb0*/  FFMA.FTZ R6, R168, UR4, -R211.reuse ;  /* 0x00000004a8067c23 */ /* 0x100fe200080108d3 */
[--C-:B------:R-:W-:Y:S01]  /*afc0*/  FFMA.FTZ R168, R188, UR4, -R211.reuse ;  /* 0x00000004bca87c23 */ /* 0x100fe200080108d3 */
[----:B------:R-:W-:Y:S01]  /*afd0*/  FSEL R207, R207, RZ, P1 ;  /* 0x000000ffcfcf7208 */ /* 0x000fe20000800000 */
[----:B------:R-:W-:Y:S01]  /*afe0*/  FMUL.FTZ R191, R5, UR4 ;  /* 0x0000000405bf7c20 */ /* 0x000fe20008410000 */
[----:B------:R1:W-:Y:S01]  /*aff0*/  MUFU.EX2 R188, R6 ;  /* 0x0000000600bc7308 */ /* 0x0003e20000000800 */
[--C-:B------:R-:W-:Y:S01]  /*b000*/  FFMA.FTZ R7, R190, UR4, -R211.reuse ;  /* 0x00000004be077c23 */ /* 0x100fe200080108d3 */
[----:B------:R-:W-:Y:S01]  /*b010*/  FFMA.FTZ R171, R192, UR4, -R211 ;  /* 0x00000004c0ab7c23 */ /* 0x000fe200080108d3 */
[--C-:B------:R-:W-:Y:S01]  /*b020*/  FFMA.FTZ R169, R16, UR4, -R207.reuse ;  /* 0x0000000410a97c23 */ /* 0x100fe200080108cf */
[----:B------:R-:W-:Y:S01]  /*b030*/  IADD3 R16, PT, PT, R218, 0x10000, RZ ;  /* 0x00010000da107810 */ /* 0x000fe20007ffe0ff */
[----:B------:R-:W2:Y:S01]  /*b040*/  MUFU.EX2 R191, R191 ;  /* 0x000000bf00bf7308 */ /* 0x000ea20000000800 */
[--C-:B------:R-:W-:Y:S01]  /*b050*/  FFMA.FTZ R190, R30, UR4, -R207.reuse ;  /* 0x000000041ebe7c23 */ /* 0x100fe200080108cf */
[--C-:B------:R-:W-:Y:S01]  /*b060*/  FFMA.FTZ R194, R32, UR4, -R207.reuse ;  /* 0x0000000420c27c23 */ /* 0x100fe200080108cf */
[----:B------:R-:W-:Y:S01]  /*b070*/  @P0 IADD3 R203, PT, PT, R16, -0x40, RZ ;  /* 0xffffffc010cb0810 */ /* 0x000fe20007ffe0ff */
[----:B------:R-:W-:Y:S01]  /*b080*/  FFMA.FTZ R189, R4, UR4, -R207 ;  /* 0x0000000404bd7c23 */ /* 0x000fe200080108cf */
[----:B------:R-:W3:Y:S01]  /*b090*/  MUFU.EX2 R168, R168 ;  /* 0x000000a800a87308 */ /* 0x000ee20000000800 */
[--C-:B------:R-:W-:Y:S01]  /*b0a0*/  FFMA.FTZ R202, R236, UR4, -R211.reuse ;  /* 0x00000004ecca7c23 */ /* 0x100fe200080108d3 */
[----:B------:R-:W-:Y:S01]  /*b0b0*/  IADD3 R193, PT, PT, R193, R203, RZ ;  /* 0x000000cbc1c17210 */ /* 0x000fe20007ffe0ff */
[----:B------:R-:W4:Y:S01]  /*b0c0*/  LDSM.16.MT88.4 R28, [R203] ;  /* 0x00000000cb1c783b */ /* 0x000f220000004200 */
[----:B-1----:R-:W-:Y:S01]  /*b0d0*/  FSEL R6, R0, RZ, P1 ;  /* 0x000000ff00067208 */ /* 0x002fe20000800000 */
[----:B------:R-:W-:Y:S01]  /*b0e0*/  MUFU.EX2 R192, R7 ;  /* 0x0000000700c07308 */ /* 0x000fe20000000800 */
[--C-:B------:R-:W-:Y:S01]  /*b0f0*/  FFMA.FTZ R199, R238, UR4, -R211.reuse ;  /* 0x00000004eec77c23 */ /* 0x100fe200080108d3 */
[--C-:B------:R-:W-:Y:S01]  /*b100*/  FFMA.FTZ R198, R240, UR4, -R211.reuse ;  /* 0x00000004f0c67c23 */ /* 0x100fe200080108d3 */
[----:B------:R-:W-:Y:S01]  /*b110*/  FFMA.FTZ R195, R242, UR4, -R211 ;  /* 0x00000004f2c37c23 */ /* 0x000fe200080108d3 */
[----:B------:R-:W-:Y:S01]  /*b120*/  FADD.FTZ R3, R3, -R6 ;  /* 0x8000000603037221 */ /* 0x000fe20000010000 */
[-C--:B--2---:R-:W-:Y:S01]  /*b130*/  FMUL.FTZ R32, R136, R191.reuse ;  /* 0x000000bf88207220 */ /* 0x084fe20000410000 */
[-C--:B------:R-:W-:Y:S01]  /*b140*/  FMUL.FTZ R33, R137, R191.reuse ;  /* 0x000000bf89217220 */ /* 0x080fe20000410000 */
[----:B------:R-:W1:Y:S01]  /*b150*/  MUFU.EX2 R171, R171 ;  /* 0x000000ab00ab7308 */ /* 0x000e620000000800 */
[----:B------:R-:W-:Y:S01]  /*b160*/  FMUL.FTZ R3, R3, UR4 ;  /* 0x0000000403037c20 */ /* 0x000fe20008410000 */
[-C--:B------:R-:W-:Y:S01]  /*b170*/  FMUL.FTZ R24, R144, R191.reuse ;  /* 0x000000bf90187220 */ /* 0x080fe20000410000 */
[-C--:B------:R-:W-:Y:S01]  /*b180*/  FMUL.FTZ R25, R145, R191.reuse ;  /* 0x000000bf91197220 */ /* 0x080fe20000410000 */
[----:B------:R-:W-:Y:S01]  /*b190*/  MUFU.EX2 R190, R190 ;  /* 0x000000be00be7308 */ /* 0x000fe20000000800 */
[----:B---3--:R-:W-:Y:S01]  /*b1a0*/  F2FP.BF16.F32.PACK_AB R4, R168, R188 ;  /* 0x000000bca804723e */ /* 0x008fe200000010ff */
[-C--:B------:R-:W-:Y:S01]  /*b1b0*/  FMUL.FTZ R140, R140, R191.reuse ;  /* 0x000000bf8c8c7220 */ /* 0x080fe20000410000 */
[-C--:B------:R-:W-:Y:S01]  /*b1c0*/  FMUL.FTZ R141, R141, R191.reuse ;  /* 0x000000bf8d8d7220 */ /* 0x080fe20000410000 */
[----:B------:R-:W2:Y:S01]  /*b1d0*/  MUFU.EX2 R3, R3 ;  /* 0x0000000300037308 */ /* 0x000ea20000000800 */
[-C--:B------:R-:W-:Y:S01]  /*b1e0*/  FMUL.FTZ R44, R44, R191.reuse ;  /* 0x000000bf2c2c7220 */ /* 0x080fe20000410000 */
[-C--:B------:R-:W-:Y:S01]  /*b1f0*/  FMUL.FTZ R45, R45, R191.reuse ;  /* 0x000000bf2d2d7220 */ /* 0x080fe20000410000 */
[-C--:B------:R-:W-:Y:S01]  /*b200*/  FMUL.FTZ R48, R48, R191.reuse ;  /* 0x000000bf30307220 */ /* 0x080fe20000410000 */
[----:B------:R-:W3:Y:S01]  /*b210*/  MUFU.EX2 R169, R169 ;  /* 0x000000a900a97308 */ /* 0x000ee20000000800 */
[-C--:B------:R-:W-:Y:S01]  /*b220*/  FMUL.FTZ R49, R49, R191.reuse ;  /* 0x000000bf31317220 */ /* 0x080fe20000410000 */
[----:B-1----:R-:W-:Y:S01]  /*b230*/  F2FP.BF16.F32.PACK_AB R6, R171, R192 ;  /* 0x000000c0ab06723e */ /* 0x002fe200000010ff */
[-C--:B------:R-:W-:Y:S01]  /*b240*/  FMUL.FTZ R52, R52, R191.reuse ;  /* 0x000000bf34347220 */ /* 0x080fe20000410000 */
[----:B------:R-:W-:Y:S01]  /*b250*/  MUFU.EX2 R189, R189 ;  /* 0x000000bd00bd7308 */ /* 0x000fe20000000800 */
[-C--:B------:R-:W-:Y:S01]  /*b260*/  FMUL.FTZ R53, R53, R191.reuse ;  /* 0x000000bf35357220 */ /* 0x080fe20000410000 */
[-C--:B------:R-:W-:Y:S01]  /*b270*/  FMUL.FTZ R56, R56, R191.reuse ;  /* 0x000000bf38387220 */ /* 0x080fe20000410000 */
[-C--:B------:R-:W-:Y:S01]  /*b280*/  FMUL.FTZ R57, R57, R191.reuse ;  /* 0x000000bf39397220 */ /* 0x080fe20000410000 */
[----:B------:R-:W1:Y:S01]  /*b290*/  MUFU.EX2 R194, R194 ;  /* 0x000000c200c27308 */ /* 0x000e620000000800 */
[----:B------:R-:W-:Y:S01]  /*b2a0*/  FMUL.FTZ R60, R60, R191 ;  /* 0x000000bf3c3c7220 */ /* 0x000fe20000410000 */
[-C--:B--2---:R-:W-:Y:S01]  /*b2b0*/  FMUL.FTZ R34, R138, R3.reuse ;  /* 0x000000038a227220 */ /* 0x084fe20000410000 */
[-C--:B------:R-:W-:Y:S01]  /*b2c0*/  FMUL.FTZ R35, R139, R3.reuse ;  /* 0x000000038b237220 */ /* 0x080fe20000410000 */
[-C--:B------:R-:W-:Y:S01]  /*b2d0*/  FMUL.FTZ R26, R146, R3.reuse ;  /* 0x00000003921a7220 */ /* 0x080fe20000410000 */
[----:B------:R-:W2:Y:S01]  /*b2e0*/  LDSM.16.MT88.4 R136, [R204+0x12000] ;  /* 0x01200000cc88783b */ /* 0x000ea20000004200 */
[-C--:B------:R-:W-:Y:S01]  /*b2f0*/  FMUL.FTZ R27, R147, R3.reuse ;  /* 0x00000003931b7220 */ /* 0x080fe20000410000 */
[----:B---3--:R-:W-:Y:S01]  /*b300*/  F2FP.BF16.F32.PACK_AB R5, R169, R190 ;  /* 0x000000bea905723e */ /* 0x008fe200000010ff */
[-C--:B------:R-:W-:Y:S01]  /*b310*/  FMUL.FTZ R142, R142, R3.reuse ;  /* 0x000000038e8e7220 */ /* 0x080fe20000410000 */
[----:B------:R-:W3:Y:S01]  /*b320*/  LDSM.16.MT88.4 R144, [R203+0x2000] ;  /* 0x00200000cb90783b */ /* 0x000ee20000004200 */
        /* <DEDUP_REMOVED lines=9> */
[----:B------:R-:W-:Y:S01]  /*b3c0*/  FMUL.FTZ R59, R59, R3 ;  /* 0x000000033b3b7220 */ /* 0x000fe20000410000 */
[----:B------:R-:W-:Y:S01]  /*b3d0*/  FMUL.FTZ R61, R61, R191 ;  /* 0x000000bf3d3d7220 */ /* 0x000fe20000410000 */
[C---:B----4-:R-:W-:Y:S01]  /*b3e0*/  HMMA.16816.F32.BF16 R24, R4.reuse, R28, R24 ;  /* 0x0000001c0418723c */ /* 0x050fe20000041818 */
        /* <DEDUP_REMOVED lines=21> */
[----:B------:R-:W-:Y:S01]  /*b540*/  LDSM.16.MT88.4 R152, [R193] ;  /* 0x00000000c198783b */ /* 0x000fe20000004200 */
        /* <DEDUP_REMOVED lines=10> */
[----:B------:R-:W2:Y:S01]  /*b5f0*/  LDSM.16.MT88.4 R136, [R218+0x14000] ;  /* 0x01400000da88783b */ /* 0x000ea20000004200 */
        /* <DEDUP_REMOVED lines=57> */
[--C-:B------:R-:W-:Y:S01]  /*b990*/  FFMA.FTZ R197, R172, UR4, -R207.reuse ;  /* 0x00000004acc57c23 */ /* 0x100fe200080108cf */
[--C-:B------:R-:W-:Y:S01]  /*b9a0*/  FFMA.FTZ R200, R174, UR4, -R207.reuse ;  /* 0x00000004aec87c23 */ /* 0x100fe200080108cf */
[--C-:B------:R-:W-:Y:S01]  /*b9b0*/  FFMA.FTZ R196, R176, UR4, -R207.reuse ;  /* 0x00000004b0c47c23 */ /* 0x100fe200080108cf */
[----:B------:R-:W-:Y:S01]  /*b9c0*/  FFMA.FTZ R201, R178, UR4, -R207 ;  /* 0x00000004b2c97c23 */ /* 0x000fe200080108cf */
[----:B------:R-:W-:Y:S01]  /*b9d0*/  MUFU.EX2 R202, R202 ;  /* 0x000000ca00ca7308 */ /* 0x000fe20000000800 */
[C---:B---3--:R-:W-:Y:S01]  /*b9e0*/  HMMA.16816.F32.BF16 R76, R4.reuse, R144, R76 ;  /* 0x00000090044c723c */ /* 0x048fe2000004184c */
[-C--:B------:R-:W-:Y:S01]  /*b9f0*/  FMUL.FTZ R8, R160, R191.reuse ;  /* 0x000000bfa0087220 */ /* 0x080fe20000410000 */
[----:B------:R-:W-:Y:S01]  /*ba00*/  FMUL.FTZ R9, R161, R191 ;  /* 0x000000bfa1097220 */ /* 0x000fe20000410000 */
[----:B------:R-:W3:Y:S01]  /*ba10*/  MUFU.EX2 R199, R199 ;  /* 0x000000c700c77308 */ /* 0x000ee20000000800 */
[-C--:B------:R-:W-:Y:S01]  /*ba20*/  FMUL.FTZ R10, R162, R3.reuse ;  /* 0x00000003a20a7220 */ /* 0x080fe20000410000 */
[----:B------:R-:W-:Y:S01]  /*ba30*/  FMUL.FTZ R11, R163, R3 ;  /* 0x00000003a30b7220 */ /* 0x000fe20000410000 */
[-C--:B------:R-:W-:Y:S01]  /*ba40*/  FMUL.FTZ R156, R156, R191.reuse ;  /* 0x000000bf9c9c7220 */ /* 0x080fe20000410000 */
[----:B------:R-:W-:Y:S01]  /*ba50*/  MUFU.EX2 R198, R198 ;  /* 0x000000c600c67308 */ /* 0x000fe20000000800 */
[C---:B------:R-:W-:Y:S01]  /*ba60*/  HMMA.16816.F32.BF16 R80, R4.reuse, R146, R80 ;  /* 0x000000920450723c */ /* 0x040fe20000041850 */
[----:B------:R-:W4:Y:S01]  /*ba70*/  LDSM.16.MT88.4 R144, [R218+0x16000] ;  /* 0x01600000da90783b */ /* 0x000f220000004200 */
[----:B------:R-:W-:Y:S01]  /*ba80*/  FMUL.FTZ R157, R157, R191 ;  /* 0x000000bf9d9d7220 */ /* 0x000fe20000410000 */
[----:B------:R-:W-:Y:S01]  /*ba90*/  MUFU.EX2 R195, R195 ;  /* 0x000000c300c37308 */ /* 0x000fe20000000800 */
[-C--:B------:R-:W-:Y:S01]  /*baa0*/  FMUL.FTZ R158, R158, R3.reuse ;  /* 0x000000039e9e7220 */ /* 0x080fe20000410000 */
[----:B------:R-:W-:Y:S01]  /*bab0*/  FMUL.FTZ R159, R159, R3 ;  /* 0x000000039f9f7220 */ /* 0x000fe20000410000 */
[-C--:B------:R-:W-:Y:S01]  /*bac0*/  FMUL.FTZ R36, R36, R191.reuse ;  /* 0x000000bf24247220 */ /* 0x080fe20000410000 */
[----:B------:R-:W-:Y:S01]  /*bad0*/  MUFU.EX2 R197, R197 ;  /* 0x000000c500c57308 */ /* 0x000fe20000000800 */
[C---:B-1----:R-:W-:Y:S01]  /*bae0*/  HMMA.16816.F32.BF16 R84, R4.reuse, R140, R84 ;  /* 0x0000008c0454723c */ /* 0x042fe20000041854 */
[----:B------:R-:W-:Y:S01]  /*baf0*/  FMUL.FTZ R37, R37, R191 ;  /* 0x000000bf25257220 */ /* 0x000fe20000410000 */
[-C--:B------:R-:W-:Y:S01]  /*bb00*/  FMUL.FTZ R38, R38, R3.reuse ;  /* 0x0000000326267220 */ /* 0x080fe20000410000 */
[----:B------:R-:W1:Y:S01]  /*bb10*/  MUFU.EX2 R200, R200 ;  /* 0x000000c800c87308 */ /* 0x000e620000000800 */
[----:B------:R-:W-:Y:S01]  /*bb20*/  FMUL.FTZ R39, R39, R3 ;  /* 0x0000000327277220 */ /* 0x000fe20000410000 */
[-C--:B------:R-:W-:Y:S01]  /*bb30*/  FMUL.FTZ R40, R40, R191.reuse ;  /* 0x000000bf28287220 */ /* 0x080fe20000410000 */
[----:B------:R-:W-:Y:S01]  /*bb40*/  FMUL.FTZ R41, R41, R191 ;  /* 0x000000bf29297220 */ /* 0x000fe20000410000 */
[----:B------:R-:W-:Y:S01]  /*bb50*/  MUFU.EX2 R196, R196 ;  /* 0x000000c400c47308 */ /* 0x000fe20000000800 */
[C---:B------:R-:W-:Y:S01]  /*bb60*/  HMMA.16816.F32.BF16 R88, R4.reuse, R142, R88 ;  /* 0x0000008e0458723c */ /* 0x040fe20000041858 */
[----:B------:R-:W5:Y:S01]  /*bb70*/  LDSM.16.MT88.4 R140, [R204+0x16000] ;  /* 0x01600000cc8c783b */ /* 0x000f620000004200 */
[-C--:B------:R-:W-:Y:S01]  /*bb80*/  FMUL.FTZ R42, R42, R3.reuse ;  /* 0x000000032a2a7220 */ /* 0x080fe20000410000 */
[----:B------:R-:W1:Y:S01]  /*bb90*/  MUFU.EX2 R201, R201 ;  /* 0x000000c900c97308 */ /* 0x000e620000000800 */
[----:B------:R-:W-:Y:S01]  /*bba0*/  FMUL.FTZ R43, R43, R3 ;  /* 0x000000032b2b7220 */ /* 0x000fe20000410000 */
[-C--:B------:R-:W-:Y:S01]  /*bbb0*/  FMUL.FTZ R124, R124, R191.reuse ;  /* 0x000000bf7c7c7220 */ /* 0x080fe20000410000 */
[----:B------:R-:W-:Y:S01]  /*bbc0*/  FMUL.FTZ R125, R125, R191 ;  /* 0x000000bf7d7d7220 */ /* 0x000fe20000410000 */
[-C--:B------:R-:W-:Y:S01]  /*bbd0*/  FMUL.FTZ R126, R126, R3.reuse ;  /* 0x000000037e7e7220 */ /* 0x080fe20000410000 */
[C---:B------:R-:W-:Y:S01]  /*bbe0*/  HMMA.16816.F32.BF16 R20, R4.reuse, R22, R148 ;  /* 0x000000160414723c */ /* 0x040fe20000041894 */
[----:B------:R-:W-:Y:S01]  /*bbf0*/  LDSM.16.MT88.4 R148, [R218+0x12000] ;  /* 0x01200000da94783b */ /* 0x000fe20000004200 */
[----:B------:R-:W-:Y:S01]  /*bc00*/  FMUL.FTZ R127, R127, R3 ;  /* 0x000000037f7f7220 */ /* 0x000fe20000410000 */
[-C--:B------:R-:W-:Y:S01]  /*bc10*/  FMUL.FTZ R128, R128, R191.reuse ;  /* 0x000000bf80807220 */ /* 0x080fe20000410000 */
[----:B------:R-:W-:Y:S01]  /*bc20*/  FMUL.FTZ R129, R129, R191 ;  /* 0x000000bf81817220 */ /* 0x000fe20000410000 */
[-C--:B------:R-:W-:Y:S01]  /*bc30*/  FMUL.FTZ R130, R130, R3.reuse ;  /* 0x0000000382827220 */ /* 0x080fe20000410000 */
[----:B------:R-:W-:Y:S01]  /*bc40*/  FMUL.FTZ R131, R131, R3 ;  /* 0x0000000383837220 */ /* 0x000fe20000410000 */
[----:B------:R-:W-:Y:S01]  /*bc50*/  LDSM.16.MT88.4 R176, [R218+0x12800] ;  /* 0x01280000dab0783b */ /* 0x000fe20000004200 */
[C---:B--2---:R-:W-:Y:S01]  /*bc60*/  HMMA.16816.F32.BF16 R92, R4.reuse, R136, R92 ;  /* 0x00000088045c723c */ /* 0x044fe2000004185c */
[--C-:B------:R-:W-:Y:S01]  /*bc70*/  FFMA.FTZ R213, R234, UR4, -R211.reuse ;  /* 0x00000004ead57c23 */ /* 0x100fe200080108d3 */
[----:B------:R-:W-:Y:S01]  /*bc80*/  FFMA.FTZ R215, R222, UR4, -R211 ;  /* 0x00000004ded77c23 */ /* 0x000fe200080108d3 */
[----:B------:R-:W-:Y:S01]  /*bc90*/  LDSM.16.MT88.4 R172, [R204+0x12800] ;  /* 0x01280000ccac783b */ /* 0x000fe20000004200 */
[--C-:B------:R-:W-:Y:S01]  /*bca0*/  FFMA.FTZ R223, R182, UR4, -R207.reuse ;  /* 0x00000004b6df7c23 */ /* 0x100fe200080108cf */
[--C-:B------:R-:W-:Y:S01]  /*bcb0*/  FFMA.FTZ R221, R186, UR4, -R207.reuse ;  /* 0x00000004badd7c23 */ /* 0x100fe200080108cf */
[--C-:B------:R-:W-:Y:S01]  /*bcc0*/  FFMA.FTZ R234, R184, UR4, -R207.reuse ;  /* 0x00000004b8ea7c23 */ /* 0x100fe200080108cf */
[----:B------:R-:W-:Y:S01]  /*bcd0*/  LDSM.16.MT88.4 R164, [R203+0x2800] ;  /* 0x00280000cba4783b */ /* 0x000fe20000004200 */
[C---:B------:R-:W-:Y:S01]  /*bce0*/  HMMA.16816.F32.BF16 R96, R4.reuse, R138, R96 ;  /* 0x0000008a0460723c */ /* 0x040fe20000041860 */
[----:B------:R-:W-:Y:S01]  /*bcf0*/  MUFU.EX2 R213, R213 ;  /* 0x000000d500d57308 */ /* 0x000fe20000000800 */
[--C-:B------:R-:W-:Y:S01]  /*bd00*/  FFMA.FTZ R205, R205, UR4, -R207.reuse ;  /* 0x00000004cdcd7c23 */ /* 0x100fe200080108cf */
[----:B------:R-:W2:Y:S01]  /*bd10*/  LDSM.16.MT88.4 R136, [R203+0x6000] ;  /* 0x00600000cb88783b */ /* 0x000ea20000004200 */
[--C-:B------:R-:W-:Y:S01]  /*bd20*/  FFMA.FTZ R206, R206, UR4, -R207.reuse ;  /* 0x00000004cece7c23 */ /* 0x100fe200080108cf */
[----:B------:R-:W-:Y:S01]  /*bd30*/  MUFU.EX2 R215, R215 ;  /* 0x000000d700d77308 */ /* 0x000fe20000000800 */
[----:B------:R-:W-:Y:S01]  /*bd40*/  FFMA.FTZ R210, R210, UR4, -R207 ;  /* 0x00000004d2d27c23 */ /* 0x000fe200080108cf */
[----:B------:R-:W-:Y:S01]  /*bd50*/  LDSM.16.MT88.4 R160, [R218+0x14800] ;  /* 0x01480000daa0783b */ /* 0x000fe20000004200 */
[----:B------:R-:W-:Y:S01]  /*bd60*/  HMMA.16816.F32.BF16 R32, R4, R152, R32 ;  /* 0x000000980420723c */ /* 0x000fe20000041820 */
[----:B------:R-:W-:Y:S01]  /*bd70*/  MUFU.EX2 R223, R223 ;  /* 0x000000df00df7308 */ /* 0x000fe20000000800 */
[----:B------:R-:W-:Y:S01]  /*bd80*/  FFMA.FTZ R191, R237, R191, R188 ;  /* 0x000000bfedbf7223 */ /* 0x000fe200000100bc */
[----:B------:R-:W-:Y:S01]  /*bd90*/  LDSM.16.MT88.4 R184, [R218+0x13000] ;  /* 0x01300000dab8783b */ /* 0x000fe20000004200 */
[----:B------:R-:W-:Y:S01]  /*bda0*/  PLOP3.LUT P1, PT, PT, PT, UP0, 0x80, 0x8 ;  /* 0x000000000008781c */ /* 0x000fe20003f2f008 */
[----:B------:R-:W-:Y:S01]  /*bdb0*/  MUFU.EX2 R221, R221 ;  /* 0x000000dd00dd7308 */ /* 0x000fe20000000800 */
[----:B------:R-:W-:-:S02]  /*bdc0*/  FADD.FTZ R191, R168, R191 ;  /* 0x000000bfa8bf7221 */ /* 0x000fc40000010000 */
[----:B------:R-:W-:Y:S01]  /*bdd0*/  HMMA.16816.F32.BF16 R132, R4, R154, R132 ;  /* 0x0000009a0484723c */ /* 0x000fe20000041884 */
[----:B------:R-:W3:Y:S01]  /*bde0*/  LDSM.16.MT88.4 R152, [R193+0x6000] ;  /* 0x00600000c198783b */ /* 0x000ee20000004200 */
[----:B------:R-:W-:Y:S01]  /*bdf0*/  MUFU.EX2 R234, R234 ;  /* 0x000000ea00ea7308 */ /* 0x000fe20000000800 */
[----:B------:R-:W-:-:S03]  /*be00*/  FADD.FTZ R192, R192, R191 ;  /* 0x000000bfc0c07221 */ /* 0x000fc60000010000 */
[----:B------:R-:W-:Y:S01]  /*be10*/  MUFU.EX2 R205, R205 ;  /* 0x000000cd00cd7308 */ /* 0x000fe20000000800 */
[----:B------:R-:W-:Y:S01]  /*be20*/  FADD.FTZ R171, R171, R192 ;  /* 0x000000c0abab7221 */ /* 0x000fe20000010000 */
[C---:B----4-:R-:W-:Y:S02]  /*be30*/  HMMA.16816.F32.BF16 R100, R4.reuse, R144, R100 ;  /* 0x000000900464723c */ /* 0x050fe40000041864 */
[----:B------:R-:W-:Y:S06]  /*be40*/  MUFU.EX2 R206, R206 ;  /* 0x000000ce00ce7308 */ /* 0x000fec0000000800 */
        /* <DEDUP_REMOVED lines=13> */
[----:B------:R-:W2:Y:S07]  /*bf20*/  LDSM.16.MT88.4 R148, [R218+0x10800] ;  /* 0x01080000da94783b */ /* 0x000eae0000004200 */
[C---:B---3--:R-:W-:Y:S08]  /*bf30*/  HMMA.16816.F32.BF16 R124, R4.reuse, R152, R124 ;  /* 0x00000098047c723c */ /* 0x048ff0000004187c */
[----:B------:R-:W-:Y:S01]  /*bf40*/  HMMA.16816.F32.BF16 R4, R4, R154, R128 ;  /* 0x0000009a0404723c */ /* 0x000fe20000041880 */
[----:B------:R-:W-:Y:S01]  /*bf50*/  F2FP.BF16.F32.PACK_AB R128, R199, R202 ;  /* 0x000000cac780723e */ /* 0x000fe200000010ff */
[----:B------:R-:W3:Y:S01]  /*bf60*/  LDSM.16.MT88.4 R152, [R193+0x2800] ;  /* 0x00280000c198783b */ /* 0x000ee20000004200 */
[----:B-1----:R-:W-:Y:S01]  /*bf70*/  F2FP.BF16.F32.PACK_AB R129, R200, R197 ;  /* 0x000000c5c881723e */ /* 0x002fe200000010ff */
[----:B------:R-:W-:Y:S01]  /*bf80*/  FADD.FTZ R202, R202, R171 ;  /* 0x000000abcaca7221 */ /* 0x000fe20000010000 */
[----:B------:R-:W-:-:S02]  /*bf90*/  F2FP.BF16.F32.PACK_AB R130, R195, R198 ;  /* 0x000000c6c382723e */ /* 0x000fc400000010ff */
[----:B------:R-:W-:Y:S01]  /*bfa0*/  F2FP.BF16.F32.PACK_AB R131, R201, R196 ;  /* 0x000000c4c983723e */ /* 0x000fe200000010ff */
[----:B------:R-:W-:-:S04]  /*bfb0*/  FADD.FTZ R199, R199, R202 ;  /* 0x000000cac7c77221 */ /* 0x000fc80000010000 */
[----:B------:R-:W-:Y:S02]  /*bfc0*/  FADD.FTZ R198, R198, R199 ;  /* 0x000000c7c6c67221 */ /* 0x000fe40000010000 */
[----:B----4-:R-:W-:Y:S02]  /*bfd0*/  HMMA.16816.F32.BF16 R16, R128, R144, R16 ;  /* 0x000000908010723c */ /* 0x010fe40000041810 */
[----:B------:R-:W-:-:S06]  /*bfe0*/  FADD.FTZ R198, R195, R198 ;  /* 0x000000c6c3c67221 */ /* 0x000fcc0000010000 */
[C---:B------:R-:W-:Y:S01]  /*bff0*/  HMMA.16816.F32.BF16 R20, R128.reuse, R146, R20 ;  /* 0x000000928014723c */ /* 0x040fe20000041814 */
[----:B------:R-:W1:Y:S07]  /*c000*/  LDSM.16.MT88.4 R144, [R193+0x4800] ;  /* 0x00480000c190783b */ /* 0x000e6e0000004200 */
[C---:B-----5:R-:W-:Y:S08]  /*c010*/  HMMA.16816.F32.BF16 R24, R128.reuse, R140, R24 ;  /* 0x0000008c8018723c */ /* 0x060ff00000041818 */
        /* <DEDUP_REMOVED lines=17> */
[C---:B------:R-:W-:Y:S08]  /*c130*/  HMMA.16816.F32.BF16 R76, R128.reuse, R156, R76 ;  /* 0x0000009c804c723c */ /* 0x040ff0000004184c */
[C---:B------:R-:W-:Y:S01]  /*c140*/  HMMA.16816.F32.BF16 R80, R128.reuse, R158, R80 ;  /* 0x0000009e8050723c */ /* 0x040fe20000041850 */
[----:B------:R-:W4:Y:S07]  /*c150*/  LDSM.16.MT88.4 R156, [R218+0x11000] ;  /* 0x01100000da9c783b */ /* 0x000f2e0000004200 */
[C---:B--2---:R-:W-:Y:S01]  /*c160*/  HMMA.16816.F32.BF16 R108, R128.reuse, R136, R108 ;  /* 0x00000088806c723c */ /* 0x044fe2000004186c */
[----:B------:R-:W-:Y:S01]  /*c170*/  FFMA.FTZ R136, R226, UR4, -R211 ;  /* 0x00000004e2887c23 */ /* 0x000fe200080108d3 */
[----:B------:R-:W-:Y:S01]  /*c180*/  FFMA.FTZ R226, R180, UR4, -R207 ;  /* 0x00000004b4e27c23 */ /* 0x000fe200080108cf */
[----:B------:R-:W-:Y:S01]  /*c190*/  FFMA.FTZ R137, R224, UR4, -R211 ;  /* 0x00000004e0897c23 */ /* 0x000fe200080108d3 */
[----:B------:R-:W-:Y:S01]  /*c1a0*/  LDSM.16.MT88.4 R180, [R193+0x1000] ;  /* 0x00100000c1b4783b */ /* 0x000fe20000004200 */
[----:B------:R-:W2:Y:S03]  /*c1b0*/  MUFU.EX2 R224, R136 ;  /* 0x0000008800e07308 */ /* 0x000ea60000000800 */
[C---:B------:R-:W-:Y:S01]  /*c1c0*/  HMMA.16816.F32.BF16 R36, R128.reuse, R176, R36 ;  /* 0x000000b08024723c */ /* 0x040fe20000041824 */
[----:B------:R3:W-:Y:S04]  /*c1d0*/  MUFU.EX2 R222, R137 ;  /* 0x0000008900de7308 */ /* 0x0007e80000000800 */
[----:B------:R-:W2:Y:S03]  /*c1e0*/  MUFU.EX2 R226, R226 ;  /* 0x000000e200e27308 */ /* 0x000ea60000000800 */
        /* <DEDUP_REMOVED lines=11> */
[C---:B------:R-:W-:Y:S01]  /*c2a0*/  HMMA.16816.F32.BF16 R88, R128.reuse, R150, R88 ;  /* 0x000000968058723c */ /* 0x040fe20000041858 */
[----:B------:R-:W-:Y:S07]  /*c2b0*/  LDSM.16.MT88.4 R148, [R204+0x15000] ;  /* 0x01500000cc94783b */ /* 0x000fee0000004200 */
[C---:B------:R-:W-:Y:S01]  /*c2c0*/  HMMA.16816.F32.BF16 R112, R128.reuse, R138, R112 ;  /* 0x0000008a8070723c */ /* 0x040fe20000041870 */
[----:B---3--:R-:W3:Y:S07]  /*c2d0*/  LDSM.16.MT88.4 R136, [R203+0x1000] ;  /* 0x00100000cb88783b */ /* 0x008eee0000004200 */
[C---:B------:R-:W-:Y:S08]  /*c2e0*/  HMMA.16816.F32.BF16 R116, R128.reuse, R152, R116 ;  /* 0x000000988074723c */ /* 0x040ff00000041874 */
[C---:B------:R-:W-:Y:S01]  /*c2f0*/  HMMA.16816.F32.BF16 R120, R128.reuse, R154, R120 ;  /* 0x0000009a8078723c */ /* 0x040fe20000041878 */
[----:B------:R-:W-:Y:S07]  /*c300*/  LDSM.16.MT88.4 R152, [R218+0x15000] ;  /* 0x01500000da98783b */ /* 0x000fee0000004200 */
[C---:B-1----:R-:W-:Y:S08]  /*c310*/  HMMA.16816.F32.BF16 R124, R128.reuse, R144, R124 ;  /* 0x00000090807c723c */ /* 0x042ff0000004187c */
[----:B------:R-:W-:Y:S01]  /*c320*/  HMMA.16816.F32.BF16 R128, R128, R146, R4 ;  /* 0x000000928080723c */ /* 0x000fe20000041804 */
[----:B--2---:R-:W-:Y:S01]  /*c330*/  F2FP.BF16.F32.PACK_AB R4, R224, R213 ;  /* 0x000000d5e004723e */ /* 0x004fe200000010ff */
[----:B------:R-:W-:Y:S01]  /*c340*/  LDSM.16.MT88.4 R144, [R203+0x5000] ;  /* 0x00500000cb90783b */ /* 0x000fe20000004200 */
[----:B------:R-:W-:Y:S01]  /*c350*/  F2FP.BF16.F32.PACK_AB R5, R226, R223 ;  /* 0x000000dfe205723e */ /* 0x000fe200000010ff */
        /* <DEDUP_REMOVED lines=9> */
[C---:B------:R-:W-:Y:S01]  /*c3f0*/  HMMA.16816.F32.BF16 R160, R4.reuse, R156, R8 ;  /* 0x0000009c04a0723c */ /* 0x040fe20000041808 */
[----:B------:R-:W2:Y:S07]  /*c400*/  LDSM.16.MT88.4 R8, [R204+0x17000] ;  /* 0x01700000cc08783b */ /* 0x000eae0000004200 */
[C---:B------:R-:W-:Y:S01]  /*c410*/  HMMA.16816.F32.BF16 R156, R4.reuse, R158, R12 ;  /* 0x0000009e049c723c */ /* 0x040fe2000004180c */
[----:B------:R-:W4:Y:S07]  /*c420*/  LDSM.16.MT88.4 R12, [R218+0x17000] ;  /* 0x01700000da0c783b */ /* 0x000f2e0000004200 */
[C---:B---3--:R-:W-:Y:S08]  /*c430*/  HMMA.16816.F32.BF16 R24, R4.reuse, R136, R24 ;  /* 0x000000880418723c */ /* 0x048ff00000041818 */
[C---:B------:R-:W-:Y:S08]  /*c440*/  HMMA.16816.F32.BF16 R28, R4.reuse, R138, R28 ;  /* 0x0000008a041c723c */ /* 0x040ff0000004181c */
[C---:B------:R-:W-:Y:S01]  /*c450*/  HMMA.16816.F32.BF16 R136, R4.reuse, R180, R32 ;  /* 0x000000b40488723c */ /* 0x040fe20000041820 */
[----:B------:R-:W3:Y:S07]  /*c460*/  LDSM.16.MT88.4 R32, [R203+0x7000] ;  /* 0x00700000cb20783b */ /* 0x000eee0000004200 */
[C---:B-1----:R-:W-:Y:S08]  /*c470*/  HMMA.16816.F32.BF16 R92, R4.reuse, R140, R92 ;  /* 0x0000008c045c723c */ /* 0x042ff0000004185c */
[C---:B------:R-:W-:Y:S01]  /*c480*/  HMMA.16816.F32.BF16 R96, R4.reuse, R142, R96 ;  /* 0x0000008e0460723c */ /* 0x040fe20000041860 */
[----:B------:R-:W1:Y:S07]  /*c490*/  LDSM.16.MT88.4 R140, [R193+0x7000] ;  /* 0x00700000c18c783b */ /* 0x000e6e0000004200 */
[C---:B------:R-:W-:Y:S08]  /*c4a0*/  HMMA.16816.F32.BF16 R76, R4.reuse, R148, R76 ;  /* 0x00000094044c723c */ /* 0x040ff0000004184c */
[C---:B------:R-:W-:Y:S01]  /*c4b0*/  HMMA.16816.F32.BF16 R80, R4.reuse, R150, R80 ;  /* 0x000000960450723c */ /* 0x040fe20000041850 */
[----:B------:R-:W5:Y:S07]  /*c4c0*/  LDSM.16.MT88.4 R148, [R204+0x11800] ;  /* 0x01180000cc94783b */ /* 0x000f6e0000004200 */
        /* <DEDUP_REMOVED lines=8> */
[----:B------:R-:W-:Y:S01]  /*c550*/  HMMA.16816.F32.BF16 R36, R4, R184, R36 ;  /* 0x000000b80424723c */ /* 0x000fe20000041824 */
[--C-:B------:R-:W-:Y:S01]  /*c560*/  FFMA.FTZ R184, R220, UR4, -R211.reuse ;  /* 0x00000004dcb87c23 */ /* 0x100fe200080108d3 */
[----:B------:R-:W-:Y:S01]  /*c570*/  FFMA.FTZ R185, R214, UR4, -R211 ;  /* 0x00000004d6b97c23 */ /* 0x000fe200080108d3 */
[----:B------:R-:W-:Y:S01]  /*c580*/  MUFU.EX2 R187, R187 ;  /* 0x000000bb00bb7308 */ /* 0x000fe20000000800 */
[----:B------:R-:W-:-:S03]  /*c590*/  UMOV UR4, UR8 ;  /* 0x0000000800047c82 */ /* 0x000fc60008000000 */
[----:B------:R-:W-:Y:S01]  /*c5a0*/  MUFU.EX2 R184, R184 ;  /* 0x000000b800b87308 */ /* 0x000fe20000000800 */
[C---:B----4-:R-:W-:Y:S03]  /*c5b0*/  HMMA.16816.F32.BF16 R100, R4.reuse, R12, R100 ;  /* 0x0000000c0464723c */ /* 0x050fe60000041864 */
[----:B------:R-:W4:Y:S04]  /*c5c0*/  MUFU.EX2 R185, R185 ;  /* 0x000000b900b97308 */ /* 0x000f280000000800 */
[----:B------:R-:W-:Y:S01]  /*c5d0*/  MUFU.EX2 R186, R186 ;  /* 0x000000ba00ba7308 */ /* 0x000fe20000000800 */
[C---:B------:R-:W-:Y:S01]  /*c5e0*/  HMMA.16816.F32.BF16 R104, R4.reuse, R14, R104 ;  /* 0x0000000e0468723c */ /* 0x040fe20000041868 */
[----:B------:R-:W2:Y:S02]  /*c5f0*/  LDSM.16.MT88.4 R12, [R204+0x15800] ;  /* 0x01580000cc0c783b */ /* 0x000ea40000004200 */
        /* <DEDUP_REMOVED lines=16> */
[----:B------:R-:W2:Y:S07]  /*c700*/  LDSM.16.MT88.4 R144, [R204+0x13800] ;  /* 0x01380000cc90783b */ /* 0x000eae0000004200 */
[C---:B---3--:R-:W-:Y:S08]  /*c710*/  HMMA.16816.F32.BF16 R116, R4.reuse, R32, R116 ;  /* 0x000000200474723c */ /* 0x048ff00000041874 */
[C---:B------:R-:W-:Y:S01]  /*c720*/  HMMA.16816.F32.BF16 R120, R4.reuse, R34, R120 ;  /* 0x000000220478723c */ /* 0x040fe20000041878 */
[----:B------:R-:W-:Y:S07]  /*c730*/  LDSM.16.MT88.4 R32, [R193+0x1800] ;  /* 0x00180000c120783b */ /* 0x000fee0000004200 */
[C---:B-1----:R-:W-:Y:S08]  /*c740*/  HMMA.16816.F32.BF16 R124, R4.reuse, R140, R124 ;  /* 0x0000008c047c723c */ /* 0x042ff0000004187c */
[----:B------:R-:W-:Y:S01]  /*c750*/  HMMA.16816.F32.BF16 R128, R4, R142, R128 ;  /* 0x0000008e0480723c */ /* 0x000fe20000041880 */
[----:B----4-:R-:W-:Y:S01]  /*c760*/  F2FP.BF16.F32.PACK_AB R4, R185, R184 ;  /* 0x000000b8b904723e */ /* 0x010fe200000010ff */
[----:B------:R-:W-:Y:S01]  /*c770*/  LDSM.16.MT88.4 R140, [R203+0x1800] ;  /* 0x00180000cb8c783b */ /* 0x000fe20000004200 */
[----:B-----5:R-:W-:Y:S01]  /*c780*/  F2FP.BF16.F32.PACK_AB R5, R209, R208 ;  /* 0x000000d0d105723e */ /* 0x020fe200000010ff */
[----:B------:R-:W-:Y:S01]  /*c790*/  FADD.FTZ R184, R184, R215 ;  /* 0x000000d7b8b87221 */ /* 0x000fe20000010000 */
[----:B------:R-:W-:-:S02]  /*c7a0*/  F2FP.BF16.F32.PACK_AB R6, R186, R187 ;  /* 0x000000bbba06723e */ /* 0x000fc400000010ff */
[----:B------:R-:W-:Y:S01]  /*c7b0*/  F2FP.BF16.F32.PACK_AB R7, R206, R205 ;  /* 0x000000cdce07723e */ /* 0x000fe200000010ff */
[----:B------:R-:W-:-:S04]  /*c7c0*/  FADD.FTZ R184, R185, R184 ;  /* 0x000000b8b9b87221 */ /* 0x000fc80000010000 */
[----:B------:R-:W-:Y:S02]  /*c7d0*/  FADD.FTZ R187, R187, R184 ;  /* 0x000000b8bbbb7221 */ /* 0x000fe40000010000 */
[----:B------:R-:W-:Y:S01]  /*c7e0*/  HMMA.16816.F32.BF16 R152, R4, R148, R16 ;  /* 0x000000940498723c */ /* 0x000fe20000041810 */
[----:B------:R-:W1:Y:S01]  /*c7f0*/  LDSM.16.MT88.4 R16, [R193+0x3800] ;  /* 0x00380000c110783b */ /* 0x000e620000004200 */
[----:B------:R-:W-:-:S06]  /*c800*/  FADD.FTZ R237, R186, R187 ;  /* 0x000000bbbaed7221 */ /* 0x000fcc0000010000 */
[C---:B--2---:R-:W-:Y:S08]  /*c810*/  HMMA.16816.F32.BF16 R108, R4.reuse, R8, R108 ;  /* 0x00000008046c723c */ /* 0x044ff0000004186c */
[C---:B------:R-:W-:Y:S01]  /*c820*/  HMMA.16816.F32.BF16 R112, R4.reuse, R10, R112 ;  /* 0x0000000a0470723c */ /* 0x040fe20000041870 */
[----:B------:R-:W2:Y:S07]  /*c830*/  LDSM.16.MT88.4 R8, [R218+0x15800] ;  /* 0x01580000da08783b */ /* 0x000eae0000004200 */
[C---:B------:R-:W-:Y:S08]  /*c840*/  HMMA.16816.F32.BF16 R76, R4.reuse, R12, R76 ;  /* 0x0000000c044c723c */ /* 0x040ff0000004184c */
[C---:B------:R-:W-:Y:S01]  /*c850*/  HMMA.16816.F32.BF16 R80, R4.reuse, R14, R80 ;  /* 0x0000000e0450723c */ /* 0x040fe20000041850 */
[----:B------:R-:W3:Y:S07]  /*c860*/  LDSM.16.MT88.4 R12, [R193+0x5800] ;  /* 0x00580000c10c783b */ /* 0x000eee0000004200 */
[C---:B------:R-:W-:Y:S08]  /*c870*/  HMMA.16816.F32.BF16 R44, R4.reuse, R144, R44 ;  /* 0x00000090042c723c */ /* 0x040ff0000004182c */
[----:B-1----:R-:W-:Y:S01]  /*c880*/  HMMA.16816.F32.BF16 R60, R4, R16, R60 ;  /* 0x00000010043c723c */ /* 0x002fe2000004183c */
[----:B------:R-:W-:-:S04]  /*c890*/  FFMA.FTZ R16, R235, R3, R190 ;  /* 0x00000003eb107223 */ /* 0x000fc800000100be */
[----:B------:R-:W-:-:S03]  /*c8a0*/  FADD.FTZ R16, R169, R16 ;  /* 0x00000010a9107221 */ /* 0x000fc60000010000 */
[----:B------:R-:W-:Y:S01]  /*c8b0*/  HMMA.16816.F32.BF16 R48, R4, R146, R48 ;  /* 0x000000920430723c */ /* 0x000fe20000041830 */
[----:B------:R-:W-:-:S04]  /*c8c0*/  FADD.FTZ R189, R189, R16 ;  /* 0x00000010bdbd7221 */ /* 0x000fc80000010000 */
[----:B------:R-:W-:-:S03]  /*c8d0*/  FADD.FTZ R194, R194, R189 ;  /* 0x000000bdc2c27221 */ /* 0x000fc60000010000 */
[----:B------:R-:W-:Y:S01]  /*c8e0*/  HMMA.16816.F32.BF16 R148, R4, R150, R20 ;  /* 0x000000960494723c */ /* 0x000fe20000041814 */
[----:B------:R-:W1:Y:S01]  /*c8f0*/  LDSM.16.MT88.4 R20, [R218+0x13800] ;  /* 0x01380000da14783b */ /* 0x000e620000004200 */
[----:B------:R-:W-:-:S04]  /*c900*/  FADD.FTZ R3, R197, R194 ;  /* 0x000000c2c5037221 */ /* 0x000fc80000010000 */
[----:B------:R-:W-:Y:S02]  /*c910*/  FADD.FTZ R3, R200, R3 ;  /* 0x00000003c8037221 */ /* 0x000fe40000010000 */
[C---:B------:R-:W-:Y:S01]  /*c920*/  HMMA.16816.F32.BF16 R144, R4.reuse, R140, R24 ;  /* 0x0000008c0490723c */ /* 0x040fe20000041818 */
[----:B------:R-:W4:Y:S07]  /*c930*/  LDSM.16.MT88.4 R24, [R218+0x17800] ;  /* 0x01780000da18783b */ /* 0x000f2e0000004200 */
[C---:B--2---:R-:W-:Y:S08]  /*c940*/  HMMA.16816.F32.BF16 R68, R4.reuse, R8, R68 ;  /* 0x000000080444723c */ /* 0x044ff00000041844 */
[C---:B------:R-:W-:Y:S01]  /*c950*/  HMMA.16816.F32.BF16 R72, R4.reuse, R10, R72 ;  /* 0x0000000a0448723c */ /* 0x040fe20000041848 */
[----:B------:R-:W2:Y:S07]  /*c960*/  LDSM.16.MT88.4 R8, [R193+0x7800] ;  /* 0x00780000c108783b */ /* 0x000eae0000004200 */
[----:B---3--:R-:W-:Y:S01]  /*c970*/  HMMA.16816.F32.BF16 R92, R4, R12, R92 ;  /* 0x0000000c045c723c */ /* 0x008fe2000004185c */
        /* <DEDUP_REMOVED lines=26> */
[C---:B----4-:R-:W-:Y:S08]  /*cb20*/  HMMA.16816.F32.BF16 R100, R4.reuse, R24, R100 ;  /* 0x000000180464723c */ /* 0x050ff00000041864 */
[C---:B------:R-:W-:Y:S08]  /*cb30*/  HMMA.16816.F32.BF16 R104, R4.reuse, R26, R104 ;  /* 0x0000001a0468723c */ /* 0x040ff00000041868 */
[C---:B--2---:R-:W-:Y:S08]  /*cb40*/  HMMA.16816.F32.BF16 R124, R4.reuse, R8, R124 ;  /* 0x00000008047c723c */ /* 0x044ff0000004187c */
[C---:B------:R-:W-:Y:S08]  /*cb50*/  HMMA.16816.F32.BF16 R128, R4.reuse, R10, R128 ;  /* 0x0000000a0480723c */ /* 0x040ff00000041880 */
[----:B------:R-:W-:Y:S01]  /*cb60*/  HMMA.16816.F32.BF16 R160, R4, R164, R160 ;  /* 0x000000a404a0723c */ /* 0x000fe200000418a0 */
[----:B------:R-:W-:-:S02]  /*cb70*/  MOV R164, R2 ;  /* 0x0000000200a47202 */ /* 0x000fc40000000f00 */
[----:B------:R-:W-:Y:S01]  /*cb80*/  @P1 MOV R164, R2 ;  /* 0x0000000200a41202 */ /* 0x000fe20000000f00 */
[----:B------:R-:W-:-:S01]  /*cb90*/  NOP ;  /* 0x0000000000007918 */ /* 0x000fc20000000000 */
[----:B------:R-:W-:-:S15]  /*cba0*/  BRA.U UP0, `(.L_x_1309) ;  /* 0x0000000100047547 */ /* 0x000fde000b800000 */
.L_x_1303:
[----:B------:R-:W-:-:S12]  /*cbb0*/  UIADD3 UR24, UPT, UPT, UR4, -0x1, URZ ;  /* 0xffffffff04187890 */ /* 0x000fd8000fffe0ff */
.L_x_1309:
        /* <DEDUP_REMOVED lines=16> */
[----:B------:R-:W2:Y:S01]  /*ccc0*/  LDCU UR4, c[0x0][0x45c] ;  /* 0x00008b80ff0477ac */ /* 0x000ea20008000800 */
[----:B---3--:R-:W-:-:S02]  /*ccd0*/  UISETP.NE.U32.AND UP0, UPT, UR8, URZ, UPT ;  /* 0x000000ff0800728c */ /* 0x008fc4000bf05070 */
[----:B------:R-:W-:Y:S02]  /*cce0*/  UISETP.NE.AND.EX UP1, UPT, UR7, URZ, UPT, UP1 ;  /* 0x000000ff0700728c */ /* 0x000fe4000bf25310 */
[----:B------:R-:W-:Y:S01]  /*ccf0*/  UISETP.NE.AND.EX UP0, UPT, UR9, URZ, UPT, UP0 ;  /* 0x000000ff0900728c */ /* 0x000fe2000bf05300 */
[----:B------:R-:W3:Y:S01]  /*cd00*/  LDCU.64 UR10, c[0x0][0x3a0] ;  /* 0x00007400ff0a77ac */ /* 0x000ee20008000a00 */
[----:B------:R-:W2:Y:S01]  /*cd10*/  LDCU.64 UR8, c[0x0][0x3c0] ;  /* 0x00007800ff0877ac */ /* 0x000ea20008000a00 */
[----:B------:R-:W2:Y:S01]  /*cd20*/  LDCU.64 UR12, c[0x0][0x3a8] ;  /* 0x00007500ff0c77ac */ /* 0x000ea20008000a00 */
[----:B------:R-:W2:Y:S01]  /*cd30*/  LDCU.64 UR6, c[0x0][0x3b8] ;  /* 0x00007700ff0677ac */ /* 0x000ea20008000a00 */
[----:B------:R-:W-:Y:S02]  /*cd40*/  UIADD3 UR24, UPT, UPT, UR24, 0x1, URZ ;  /* 0x0000000118187890 */ /* 0x000fe4000fffe0ff */
[----:B-1--4-:R-:W-:-:S12]  /*cd50*/  ULEA UR5, UR5, UR14, 0x18 ;  /* 0x0000000e05057291 */ /* 0x012fd8000f8ec0ff */
.L_x_1314:
        /* <DEDUP_REMOVED lines=45> */
[----:B------:R-:W-:Y:S05]  /*d030*/  UMOV UR15, UR8 ;  /* 0x00000008000f7c82 */ /* 0x000fea0008000000 */
        /* <DEDUP_REMOVED lines=59> */
.L_x_1311:
[----:B------:R-:W-:Y:S01]  /*d3f0*/  @!PT LDS RZ, [RZ] ;  /* 0x00000000fffff984 */ /* 0x000fe20000000800 */
[----:B------:R-:W-:Y:S01]  /*d400*/  @!PT LDS RZ, [RZ] ;  /* 0x00000000fffff984 */ /* 0x000fe20000000800 */
[----:B------:R-:W-:Y:S01]  /*d410*/  @!PT LDS RZ, [RZ] ;  /* 0x00000000fffff984 */ /* 0x000fe20000000800 */
[----:B------:R-:W-:Y:S01]  /*d420*/  @!P4 LDGSTS.E.BYPASS.LTC128B.128 [R239+0x10000], desc[UR22][R230.64] ;  /* 0x10000000e6efcfae */ /* 0x000fe2000b981a16 */
[----:B------:R-:W-:Y:S01]  /*d430*/  MOV R167, UR15 ;  /* 0x0000000f00a77c02 */ /* 0x000fe20008000f00 */
[----:B------:R-:W-:Y:S01]  /*d440*/  USHF.L.U32 UR14, UR15, 0x5, URZ ;  /* 0x000000050f0e7899 */ /* 0x000fe200080006ff */
[----:B------:R-:W-:Y:S02]  /*d450*/  MOV R165, UR15 ;  /* 0x0000000f00a57c02 */ /* 0x000fe40008000f00 */
[----:B------:R-:W-:Y:S01]  /*d460*/  @P4 STS.128 [R239+0x10000], RZ ;  /* 0x010000ffef004388 */ /* 0x000fe20000000c00 */
[----:B------:R-:W-:Y:S01]  /*d470*/  LEA R166, P0, R167, R230, 0x5 ;  /* 0x000000e6a7a67211 */ /* 0x000fe200078028ff */
[----:B------:R-:W-:Y:S01]  /*d480*/  UIADD3 UR24, UPT, UPT, UR24, -0x1, URZ ;  /* 0xffffffff18187890 */ /* 0x000fe2000fffe0ff */
[--C-:B------:R-:W-:Y:S02]  /*d490*/  SHF.L.U64.HI R165, R165, 0x5, R164.reuse ;  /* 0x00000005a5a57819 */ /* 0x100fe400000102a4 */
[----:B------:R-:W-:Y:S01]  /*d4a0*/  @!PT LDS RZ, [RZ] ;  /* 0x00000000fffff984 */ /* 0x000fe20000000800 */
[----:B------:R-:W-:Y:S01]  /*d4b0*/  @!PT LDS RZ, [RZ] ;  /* 0x00000000fffff984 */ /* 0x000fe20000000800 */
[----:B------:R-:W-:Y:S01]  /*d4c0*/  @!PT LDS RZ, [RZ] ;  /* 0x00000000fffff984 */ /* 0x000fe20000000800 */
[----:B------:R-:W-:Y:S01]  /*d4d0*/  @!P3 LDGSTS.E.BYPASS.LTC128B.128 [R239+0x12000], desc[UR22][R230.64+0x80] ;  /* 0x12000080e6efbfae */ /* 0x000fe2000b981a16 */
[----:B------:R-:W-:Y:S01]  /*d4e0*/  LEA.HI.X R167, R167, R231, R164, 0x5, P0 ;  /* 0x000000e7a7a77211 */ /* 0x000fe200000f2ca4 */
[----:B------:R-:W-:Y:S01]  /*d4f0*/  UISETP.GT.AND UP2, UPT, UR24, UR18, UPT ;  /* 0x000000121800728c */ /* 0x000fe2000bf44270 */
[----:B------:R-:W-:Y:S02]  /*d500*/  IADD3 R204, P5, PT, R166, UR14, RZ ;  /* 0x0000000ea6cc7c10 */ /* 0x000fe4000ffbe0ff */
[----:B------:R-:W-:Y:S01]  /*d510*/  @P3 STS.128 [R239+0x12000], RZ ;  /* 0x012000ffef003388 */ /* 0x000fe20000000c00 */
[----:B------:R-:W-:Y:S02]  /*d520*/  LEA R225, R225, UR5, 0x1 ;  /* 0x00000005e1e17c11 */ /* 0x000fe4000f8e08ff */
[C---:B------:R-:W-:Y:S02]  /*d530*/  IADD3.X R205, PT, PT, R165.reuse, R167, RZ, P5, !PT ;  /* 0x000000a7a5cd7210 */ /* 0x040fe40002ffe4ff */
[----:B------:R-:W-:Y:S01]  /*d540*/  @!PT LDS RZ, [RZ] ;  /* 0x00000000fffff984 */ /* 0x000fe20000000800 */
[----:B------:R-:W-:Y:S01]  /*d550*/  @!PT LDS RZ, [RZ] ;  /* 0x00000000fffff984 */ /* 0x000fe20000000800 */
[----:B------:R-:W-:Y:S01]  /*d560*/  @!PT LDS RZ, [RZ] ;  /* 0x00000000fffff984 */ /* 0x000fe20000000800 */
[----:B------:R-:W-:Y:S01]  /*d570*/  @!P2 LDGSTS.E.BYPASS.LTC128B.128 [R239+0x14000], desc[UR22][R230.64+0x100] ;  /* 0x14000100e6efafae */ /* 0x000fe2000b981a16 */
[----:B------:R-:W-:Y:S02]  /*d580*/  IADD3 R164, P0, PT, R204, UR14, RZ ;  /* 0x0000000ecca47c10 */ /* 0x000fe4000ff1e0ff */
        /* <DEDUP_REMOVED lines=12> */
[C---:B------:R-:W-:Y:S02]  /*d650*/  IADD3 R222, PT, PT, R220.reuse, R225, RZ ;  /* 0x000000e1dcde7210 */ /* 0x040fe40007ffe0ff */
[----:B------:R-:W-:Y:S01]  /*d660*/  @!PT LDS RZ, [RZ] ;  /* 0x00000000fffff984 */ /* 0x000fe20000000800 */
[----:B------:R-:W-:Y:S01]  /*d670*/  @!PT LDS RZ, [RZ] ;  /* 0x00000000fffff984 */ /* 0x000fe20000000800 */
[----:B------:R-:W-:Y:S01]  /*d680*/  @!PT LDS RZ, [RZ] ;  /* 0x00000000fffff984 */ /* 0x000fe20000000800 */
[----:B------:R-:W-:Y:S01]  /*d690*/  @!P4 LDGSTS.E.BYPASS.LTC128B.128 [R239+0x10800], desc[UR22][R166.64] ;  /* 0x10800000a6efcfae */ /* 0x000fe2000b981a16 */
[----:B------:R-:W-:Y:S02]  /*d6a0*/  IADD3 R221, PT, PT, R220, R3, RZ ;  /* 0x00000003dcdd7210 */ /* 0x000fe40007ffe0ff */
[----:B------:R-:W-:Y:S02]  /*d6b0*/  SEL R2, R2, 0xffffffc0, !P0 ;  /* 0xffffffc002027807 */ /* 0x000fe40004000000 */
[----:B------:R-:W-:Y:S02]  /*d6c0*/  @P4 STS.128 [R239+0x10800], RZ ;  /* 0x010800ffef004388 */ /* 0x000fe40000000c00 */
[C---:B------:R-:W-:Y:S03]  /*d6d0*/  IADD3 R223, PT, PT, R2.reuse, R225, RZ ;  /* 0x000000e102df7210 */ /* 0x040fe60007ffe0ff */
        /* <DEDUP_REMOVED lines=59> */
[----:B------:R-:W2:Y:S05]  /*da90*/  LDSM.16.M88.4 R176, [R224+UR5+0x8000] ;  /* 0x00800005e0b0783b */ /* 0x000eaa0008000200 */
[----:B------:R-:W4:Y:S05]  /*daa0*/  LDSM.16.M88.4 R180, [R224+UR5+0x8800] ;  /* 0x00880005e0b4783b */ /* 0x000f2a0008000200 */
[----:B------:R-:W5:Y:S05]  /*dab0*/  LDSM.16.M88.4 R184, [R224+UR5+0x9000] ;  /* 0x00900005e0b8783b */ /* 0x000f6a0008000200 */
[----:B------:R-:W0:Y:S05]  /*dac0*/  LDGDEPBAR ;  /* 0x00000000000079af */ /* 0x000e2a0000000000 */
[----:B------:R-:W3:Y:S05]  /*dad0*/  LDSM.16.M88.4 R188, [R224+UR5+0x9800] ;  /* 0x00980005e0bc783b */ /* 0x000eea0008000200 */
[----:B------:R-:W-:Y:S05]  /*dae0*/  LDSM.16.M88.4 R192, [R222] ;  /* 0x00000000dec0783b */ /* 0x000fea0000000200 */
[----:B------:R-:W3:Y:S05]  /*daf0*/  LDSM.16.M88.4 R196, [R221+0x8000] ;  /* 0x00800000ddc4783b */ /* 0x000eea0000000200 */
[----:B------:R-:W3:Y:S05]  /*db00*/  LDSM.16.M88.4 R200, [R221+0x8800] ;  /* 0x00880000ddc8783b */ /* 0x000eea0000000200 */
[----:B-1----:R-:W-:Y:S01]  /*db10*/  LDSM.16.M88.4 R164, [R3+0x8800] ;  /* 0x0088000003a4783b */ /* 0x002fe20000000200 */
[C---:B--2---:R-:W-:Y:S04]  /*db20*/  HMMA.16816.F32.BF16 R4, R172.reuse, R176, RZ ;  /* 0x000000b0ac04723c */ /* 0x044fe800000418ff */
[----:B------:R-:W-:Y:S04]  /*db30*/  LDSM.16.M88.4 R204, [R2+0x8000] ;  /* 0x0080000002cc783b */ /* 0x000fe80000000200 */
[C---:B------:R-:W-:Y:S01]  /*db40*/  HMMA.16816.F32.BF16 R8, R172.reuse, R178, RZ ;  /* 0x000000b2ac08723c */ /* 0x040fe200000418ff */
[----:B------:R-:W-:Y:S05]  /*db50*/  LDSM.16.M88.4 R176, [R221+0x9800] ;  /* 0x00980000ddb0783b */ /* 0x000fea0000000200 */
[----:B------:R-:W-:Y:S02]  /*db60*/  LDSM.16.M88.4 R208, [R3+0xa000] ;  /* 0x00a0000003d0783b */ /* 0x000fe40000000200 */
[C---:B----4-:R-:W-:Y:S03]  /*db70*/  HMMA.16816.F32.BF16 R12, R172.reuse, R180, RZ ;  /* 0x000000b4ac0c723c */ /* 0x050fe600000418ff */
[----:B------:R-:W-:Y:S05]  /*db80*/  LDSM.16.M88.4 R212, [R221+0xc000] ;  /* 0x00c00000ddd4783b */ /* 0x000fea0000000200 */
[C---:B------:R-:W-:Y:S01]  /*db90*/  HMMA.16816.F32.BF16 R16, R172.reuse, R182, RZ ;  /* 0x000000b6ac10723c */ /* 0x040fe200000418ff */
[----:B------:R-:W-:Y:S07]  /*dba0*/  LDSM.16.M88.4 R180, [R223] ;  /* 0x00000000dfb4783b */ /* 0x000fee0000000200 */
[C---:B-----5:R-:W-:Y:S08]  /*dbb0*/  HMMA.16816.F32.BF16 R20, R172.reuse, R184, RZ ;  /* 0x000000b8ac14723c */ /* 0x060ff000000418ff */
[C---:B------:R-:W-:Y:S01]  /*dbc0*/  HMMA.16816.F32.BF16 R24, R172.reuse, R186, RZ ;  /* 0x000000baac18723c */ /* 0x040fe200000418ff */
[----:B------:R-:W-:Y:S07]  /*dbd0*/  LDSM.16.M88.4 R184, [R3+0x8000] ;  /* 0x0080000003b8783b */ /* 0x000fee0000000200 */
[C---:B---3--:R-:W-:Y:S08]  /*dbe0*/  HMMA.16816.F32.BF16 R28, R172.reuse, R188, RZ ;  /* 0x000000bcac1c723c */ /* 0x048ff000000418ff */
        /* <DEDUP_REMOVED lines=183> */
[----:B------:R-:W-:Y:S02]  /*e760*/  FMUL.FTZ R249, R7, UR17 ;  /* 0x0000001107f97c20 */ /* 0x000fe40008410000 */
[C---:B------:R-:W-:Y:S01]  /*e770*/  HMMA.16816.F32.BF16 R16, R200.reuse, R166, R16 ;  /* 0x000000a6c810723c */ /* 0x040fe20000041810 */
[----:B------:R-:W2:Y:S02]  /*e780*/  MUFU.TANH R244, R244 ;  /* 0x000000f400f47308 */ /* 0x000ea40000002400 */
[----:B------:R-:W-:Y:S01]  /*e790*/  FMUL.FTZ R164, R10, UR17 ;  /* 0x000000110aa47c20 */ /* 0x000fe20008410000 */
[----:B------:R-:W-:Y:S01]  /*e7a0*/  FMUL.FTZ R250, R8, UR17 ;  /* 0x0000001108fa7c20 */ /* 0x000fe20008410000 */
[----:B------:R-:W-:Y:S01]  /*e7b0*/  FMUL.FTZ R248, R9, UR17 ;  /* 0x0000001109f87c20 */ /* 0x000fe20008410000 */
[----:B------:R-:W-:Y:S02]  /*e7c0*/  FMUL.FTZ R246, R11, UR17 ;  /* 0x000000110bf67c20 */ /* 0x000fe40008410000 */
[C---:B-1----:R-:W-:Y:S03]  /*e7d0*/  HMMA.16816.F32.BF16 R20, R200.reuse, R172, R20 ;  /* 0x000000acc814723c */ /* 0x042fe60000041814 */
[----:B------:R1:W3:Y:S01]  /*e7e0*/  MUFU.TANH R189, R164 ;  /* 0x000000a400bd7308 */ /* 0x0002e20000002400 */
[----:B------:R-:W-:Y:S01]  /*e7f0*/  FMUL.FTZ R240, R12, UR17 ;  /* 0x000000110cf07c20 */ /* 0x000fe20008410000 */
[----:B------:R-:W-:Y:S01]  /*e800*/  FMUL.FTZ R238, R13, UR17 ;  /* 0x000000110dee7c20 */ /* 0x000fe20008410000 */
[----:B------:R-:W-:Y:S01]  /*e810*/  FMUL.FTZ R247, R14, UR17 ;  /* 0x000000110ef77c20 */ /* 0x000fe20008410000 */
[----:B------:R-:W-:Y:S01]  /*e820*/  FMUL.FTZ R245, R15, UR17 ;  /* 0x000000110ff57c20 */ /* 0x000fe20008410000 */
[C---:B------:R-:W-:Y:S05]  /*e830*/  HMMA.16816.F32.BF16 R24, R200.reuse, R174, R24 ;  /* 0x000000aec818723c */ /* 0x040fea0000041818 */
[----:B------:R-:W4:Y:S01]  /*e840*/  MUFU.TANH R242, R242 ;  /* 0x000000f200f27308 */ /* 0x000f220000002400 */
[----:B------:R-:W-:Y:S01]  /*e850*/  FMUL.FTZ R234, R16, UR17 ;  /* 0x0000001110ea7c20 */ /* 0x000fe20008410000 */
[----:B------:R-:W-:Y:S01]  /*e860*/  FMUL.FTZ R236, R17, UR17 ;  /* 0x0000001111ec7c20 */ /* 0x000fe20008410000 */
[----:B------:R-:W-:Y:S01]  /*e870*/  FMUL.FTZ R209, R18, UR17 ;  /* 0x0000001112d17c20 */ /* 0x000fe20008410000 */
[----:B------:R-:W-:Y:S06]  /*e880*/  FMUL.FTZ R243, R19, UR17 ;  /* 0x0000001113f37c20 */ /* 0x000fec0008410000 */
[----:B------:R-:W2:Y:S01]  /*e890*/  MUFU.TANH R251, R251 ;  /* 0x000000fb00fb7308 */ /* 0x000ea20000002400 */
[----:B-1----:R-:W1:Y:S01]  /*e8a0*/  LDSM.16.M88.4 R164, [R2+0xf800] ;  /* 0x00f8000002a4783b */ /* 0x002e620000000200 */
[----:B------:R-:W-:Y:S04]  /*e8b0*/  DEPBAR.LE SB0, 0x0 ;  /* 0x000080000000791a */ /* 0x000fe80000000000 */
[----:B------:R-:W-:Y:S04]  /*e8c0*/  FMUL.FTZ R210, R20, UR17 ;  /* 0x0000001114d27c20 */ /* 0x000fe80008410000 */
[----:B------:R-:W1:Y:S01]  /*e8d0*/  MUFU.TANH R249, R249 ;  /* 0x000000f900f97308 */ /* 0x000e620000002400 */
[----:B------:R-:W-:Y:S01]  /*e8e0*/  BAR.SYNC.DEFER_BLOCKING 0x0 ;  /* 0x0000000000007b1d */ /* 0x000fe20000010000 */
[----:B------:R-:W-:Y:S01]  /*e8f0*/  FMUL.FTZ R212, R21, UR17 ;  /* 0x0000001115d47c20 */ /* 0x000fe20008410000 */
[----:B------:R-:W-:Y:S01]  /*e900*/  FMUL.FTZ R211, R22, UR17 ;  /* 0x0000001116d37c20 */ /* 0x000fe20008410000 */
[----:B------:R-:W-:Y:S01]  /*e910*/  FMUL.FTZ R213, R23, UR17 ;  /* 0x0000001117d57c20 */ /* 0x000fe20008410000 */
[----:B------:R-:W-:Y:S01]  /*e920*/  FMUL.FTZ R214, R24, UR17 ;  /* 0x0000001118d67c20 */ /* 0x000fe20008410000 */
[----:B------:R-:W-:Y:S01]  /*e930*/  FMUL.FTZ R208, R25, UR17 ;  /* 0x0000001119d07c20 */ /* 0x000fe20008410000 */
[----:B------:R-:W-:Y:S03]  /*e940*/  FMUL.FTZ R215, R26, UR17 ;  /* 0x000000111ad77c20 */ /* 0x000fe60008410000 */
[----:B------:R-:W1:Y:S01]  /*e950*/  MUFU.TANH R250, R250 ;  /* 0x000000fa00fa7308 */ /* 0x000e620000002400 */
[----:B------:R-:W-:Y:S09]  /*e960*/  FMUL.FTZ R241, R27, UR17 ;  /* 0x000000111bf17c20 */ /* 0x000ff20008410000 */
[----:B------:R-:W1:Y:S10]  /*e970*/  MUFU.TANH R248, R248 ;  /* 0x000000f800f87308 */ /* 0x000e740000002400 */
[----:B------:R-:W2:Y:S10]  /*e980*/  MUFU.TANH R246, R246 ;  /* 0x000000f600f67308 */ /* 0x000eb40000002400 */
[----:B------:R-:W2:Y:S01]  /*e990*/  MUFU.TANH R240, R240 ;  /* 0x000000f000f07308 */ /* 0x000ea20000002400 */
[C---:B-1----:R-:W-:Y:S09]  /*e9a0*/  HMMA.16816.F32.BF16 R28, R200.reuse, R164, R28 ;  /* 0x000000a4c81c723c */ /* 0x042ff2000004181c */
[----:B------:R-:W1:Y:S01]  /*e9b0*/  MUFU.TANH R238, R238 ;  /* 0x000000ee00ee7308 */ /* 0x000e620000002400 */
[----:B------:R-:W-:Y:S09]  /*e9c0*/  HMMA.16816.F32.BF16 R32, R200, R166, R32 ;  /* 0x000000a6c820723c */ /* 0x000ff20000041820 */
[----:B------:R-:W1:Y:S01]  /*e9d0*/  MUFU.TANH R247, R247 ;  /* 0x000000f700f77308 */ /* 0x000e620000002400 */
[----:B------:R-:W-:Y:S01]  /*e9e0*/  FMUL.FTZ R204, R28, UR17 ;  /* 0x000000111ccc7c20 */ /* 0x000fe20008410000 */
[----:B------:R-:W-:Y:S01]  /*e9f0*/  FMUL.FTZ R207, R29, UR17 ;  /* 0x000000111dcf7c20 */ /* 0x000fe20008410000 */
[----:B------:R-:W-:Y:S07]  /*ea00*/  FMUL.FTZ R168, R30, UR17 ;  /* 0x000000111ea87c20 */ /* 0x000fee0008410000 */
[----:B------:R-:W1:Y:S01]  /*ea10*/  MUFU.TANH R245, R245 ;  /* 0x000000f500f57308 */ /* 0x000e620000002400 */
        /* <DEDUP_REMOVED lines=25> */
[----:B--234-:R-:W-:Y:S05]  /*ebb0*/  BRA.U !UP2, `(.L_x_1312) ;  /* 0x000000090ab87547 */ /* 0x01cfea000b800000 */
[----:B------:R-:W-:Y:S01]  /*ebc0*/  UPLOP3.LUT UP1, UPT, UPT, UPT, UP0, 0x80, 0x8 ;  /* 0x000000000008789c */ /* 0x000fe20003f2f000 */
[----:B------:R-:W2:Y:S05]  /*ebd0*/  LDC R2, c[0x0][0x3bc] ;  /* 0x0000ef00ff027b82 */ /* 0x000eaa0000000800 */
[----:B------:R-:W-:Y:S02]  /*ebe0*/  PLOP3.LUT P6, PT, PT, PT, UP1, 0x80, 0x8 ;  /* 0x000000000008781c */ /* 0x000fe40003fcf018 */
[----:B------:R-:W-:Y:S03]  /*ebf0*/  PLOP3.LUT P5, PT, PT, PT, UP1, 0x80, 0x8 ;  /* 0x000000000008781c */ /* 0x000fe60003faf018 */
[----:B------:R-:W3:Y:S01]  /*ec00*/  @!UP1 LDCU UR15, c[0x0][0x3b8] ;  /* 0x00007700ff0f97ac */ /* 0x000ee20008000800 */
[----:B------:R-:W-:Y:S02]  /*ec10*/  @!UP1 UMOV UR21, URZ ;  /* 0x000000ff00159c82 */ /* 0x000fe40008000000 */
[----:B------:R-:W-:Y:S02]  /*ec20*/  @!UP1 UIADD3 UR21, UP2, UPT, URZ, -UR21, URZ ;  /* 0x80000015ff159290 */ /* 0x000fe4000ff5e0ff */
[----:B---3--:R-:W-:Y:S04]  /*ec30*/  @!UP1 USHF.L.U32 UR14, UR15, 0x6, URZ ;  /* 0x000000060f0e9899 */ /* 0x008fe800080006ff */
[----:B------:R-:W-:Y:S04]  /*ec40*/  @!UP1 UIADD3.X UR14, UPT, UPT, URZ, ~UR14, URZ, UP2, !UPT ;  /* 0x8000000eff0e9290 */ /* 0x000fe800097fe4ff */
[----:B------:R-:W-:Y:S02]  /*ec50*/  @!UP1 USHF.R.S64 UR21, UR21, 0x1f, UR14 ;  /* 0x0000001f15159899 */ /* 0x000fe4000800100e */
[----:B------:R-:W-:Y:S04]  /*ec60*/  IMAD.U32 R4, RZ, RZ, UR14 ;  /* 0x0000000eff047e24 */ /* 0x000fe8000f8e00ff */
[----:B------:R-:W-:Y:S04]  /*ec70*/  @!P6 IADD3 R228, P6, PT, R228, UR21, RZ ;  /* 0x00000015e4e4ec10 */ /* 0x000fe8000ffde0ff */
[----:B------:R-:W-:Y:S01]  /*ec80*/  @!P5 LEA.HI.X.SX32 R227, R4, R227, 0x1, P6 ;  /* 0x000000e304e3d211 */ /* 0x000fe200030f0eff */
[----:B------:R-:W-:Y:S08]  /*ec90*/  BRA.U !UP1, `(.L_x_1313) ;  /* 0x0000000509007547 */ /* 0x000ff0000b800000 */
[----:B------:R-:W3:Y:S01]  /*eca0*/  LDC R4, c[0x0][0x4f0] ;  /* 0x00013c00ff047b82 */ /* 0x000ee20000000800 */
[----:B------:R-:W-:Y:S02]  /*ecb0*/  UIADD3 UR15, UPT, UPT, UR25, -0x80, URZ ;  /* 0xffffff80190f7890 */ /* 0x000fe4000fffe0ff */
[----:B------:R-:W-:Y:S06]  /*ecc0*/  UIADD3 UR14, UPT, UPT, UR25, -0x40, URZ ;  /* 0xffffffc0190e7890 */ /* 0x000fec000fffe0ff */
[----:B------:R-:W-:Y:S04]  /*ecd0*/  MOV R7, UR14 ;  /* 0x0000000e00077c02 */ /* 0x000fe80008000f00 */
[----:B------:R-:W-:Y:S02]  /*ece0*/  IABS R7, R7 ;  /* 0x0000000700077213 */ /* 0x000fe40000000000 */
[----:B---3--:R-:W-:Y:S04]  /*ecf0*/  IABS R3, R4 ;  /* 0x0000000400037213 */ /* 0x008fe80000000000 */
[----:B------:R-:W3:Y:S10]  /*ed00*/  I2F.RP R6, R3 ;  /* 0x0000000300067306 */ /* 0x000ef40000209400 */
[----:B---3--:R-:W3:Y:S02]  /*ed10*/  MUFU.RCP R5, R6 ;  /* 0x0000000600057308 */ /* 0x008ee40000001000 */
[----:B---3--:R-:W-:Y:S02]  /*ed20*/  VIADD R8, R5, 0xffffffe ;  /* 0x0ffffffe05087836 */ /* 0x008fe40000000000 */
[----:B------:R-:W-:Y:S06]  /*ed30*/  IMAD.U32 R5, RZ, RZ, UR15 ;  /* 0x0000000fff057e24 */ /* 0x000fec000f8e00ff */
[----:B------:R-:W3:Y:S01]  /*ed40*/  F2I.FTZ.U32.TRUNC.NTZ R9, R8 ;  /* 0x0000000800097305 */ /* 0x000ee2000021f000 */
[----:B------:R-:W-:Y:S01]  /*ed50*/  IABS R5, R5 ;  /* 0x0000000500057213 */ /* 0x000fe20000000000 */
[--C-:B---3--:R-:W-:Y:S02]  /*ed60*/  IMAD.MOV R10, RZ, RZ, -R9.reuse ;  /* 0x000000ffff0a7224 */ /* 0x108fe400078e0a09 */
[----:B------:R-:W-:Y:S02]  /*ed70*/  IMAD.MOV.U32 R8, RZ, RZ, RZ ;  /* 0x000000ffff087224 */ /* 0x000fe400078e00ff */
[----:B------:R-:W-:Y:S04]  /*ed80*/  IMAD R10, R10, R3, RZ ;  /* 0x000000030a0a7224 */ /* 0x000fe800078e02ff */
[----:B------:R-:W-:Y:S06]  /*ed90*/  IMAD.HI.U32 R10, R9, R10, R8 ;  /* 0x0000000a090a7227 */ /* 0x000fec00078e0008 */
[C---:B------:R-:W-:Y:S04]  /*eda0*/  IMAD.HI.U32 R9, R10.reuse, R5, RZ ;  /* 0x000000050a097227 */ /* 0x040fe800078e00ff */
[----:B------:R-:W-:Y:S04]  /*edb0*/  IMAD.HI.U32 R10, R10, R7, RZ ;  /* 0x000000070a0a7227 */ /* 0x000fe800078e00ff */
[----:B------:R-:W-:Y:S01]  /*edc0*/  IMAD.MOV R6, RZ, RZ, -R9 ;  /* 0x000000ffff067224 */ /* 0x000fe200078e0a09 */
[C---:B------:R-:W-:Y:S03]  /*edd0*/  IADD3 R8, PT, PT, -R10.reuse, RZ, RZ ;  /* 0x000000ff0a087210 */ /* 0x040fe60007ffe1ff */
[C---:B------:R-:W-:Y:S02]  /*ede0*/  IMAD R5, R3.reuse, R6, R5 ;  /* 0x0000000603057224 */ /* 0x040fe400078e0205 */
[C---:B------:R-:W-:Y:S03]  /*edf0*/  IMAD R7, R3.reuse, R8, R7 ;  /* 0x0000000803077224 */ /* 0x040fe600078e0207 */
[C---:B------:R-:W-:Y:S02]  /*ee00*/  ISETP.GT.U32.AND P5, PT, R3.reuse, R5, PT ;  /* 0x000000050300720c */ /* 0x040fe40003fa4070 */
[----:B------:R-:W-:Y:S11]  /*ee10*/  ISETP.GT.U32.AND P6, PT, R3, R7, PT ;  /* 0x000000070300720c */ /* 0x000ff60003fc4070 */
[----:B------:R-:W-:Y:S01]  /*ee20*/  @!P5 IADD3 R9, PT, PT, R9, 0x1, RZ ;  /* 0x000000010909d810 */ /* 0x000fe20007ffe0ff */
[--C-:B------:R-:W-:Y:S02]  /*ee30*/  @!P5 IMAD.IADD R5, R5, 0x1, -R3.reuse ;  /* 0x000000010505d824 */ /* 0x100fe400078e0a03 */
[----:B------:R-:W-:Y:S02]  /*ee40*/  @!P6 IMAD.IADD R7, R7, 0x1, -R3 ;  /* 0x000000010707e824 */ /* 0x000fe400078e0a03 */
[----:B------:R-:W-:Y:S01]  /*ee50*/  @!P6 VIADD R10, R10, 0x1 ;  /* 0x000000010a0ae836 */ /* 0x000fe20000000000 */
[-C--:B------:R-:W-:Y:S02]  /*ee60*/  ISETP.GE.U32.AND P5, PT, R5, R3.reuse, PT ;  /* 0x000000030500720c */ /* 0x080fe40003fa6070 */
[----:B------:R-:W-:Y:S02]  /*ee70*/  ISETP.GE.U32.AND P6, PT, R7, R3, PT ;  /* 0x000000030700720c */ /* 0x000fe40003fc6070 */
[C---:B------:R-:W-:Y:S01]  /*ee80*/  LOP3.LUT R3, R4.reuse, UR15, RZ, 0x3c, !PT ;  /* 0x0000000f04037c12 */ /* 0x040fe2000f8e3cff */
[----:B------:R-:W-:Y:S01]  /*ee90*/  UMOV UR15, UR6 ;  /* 0x00000006000f7c82 */ /* 0x000fe20008000000 */
[----:B------:R-:W-:Y:S07]  /*eea0*/  LOP3.LUT R5, R4, UR14, RZ, 0x3c, !PT ;  /* 0x0000000e04057c12 */ /* 0x000fee000f8e3cff */
[----:B------:R-:W-:Y:S01]  /*eeb0*/  @P5 VIADD R9, R9, 0x1 ;  /* 0x0000000109095836 */ /* 0x000fe20000000000 */
[----:B------:R-:W-:Y:S02]  /*eec0*/  ISETP.GE.AND P5, PT, R3, RZ, PT ;  /* 0x000000ff0300720c */ /* 0x000fe40003fa6270 */
[----:B------:R-:W-:Y:S02]  /*eed0*/  @P6 IADD3 R10, PT, PT, R10, 0x1, RZ ;  /* 0x000000010a0a6810 */ /* 0x000fe40007ffe0ff */
[----:B------:R-:W-:Y:S02]  /*eee0*/  ISETP.GE.AND P6, PT, R5, RZ, PT ;  /* 0x000000ff0500720c */ /* 0x000fe40003fc6270 */
[----:B------:R-:W-:Y:S07]  /*eef0*/  LOP3.LUT R5, RZ, R4, RZ, 0x33, !PT ;  /* 0x00000004ff057212 */ /* 0x000fee00078e33ff */
[----:B------:R-:W-:Y:S01]  /*ef00*/  @!P5 IMAD.MOV R9, RZ, RZ, -R9 ;  /* 0x000000ffff09d224 */ /* 0x000fe200078e0a09 */
[----:B------:R-:W-:Y:S03]  /*ef10*/  ISETP.NE.AND P5, PT, R4, RZ, PT ;  /* 0x000000ff0400720c */ /* 0x000fe60003fa5270 */
[----:B------:R-:W-:Y:S01]  /*ef20*/  @!P6 IMAD.MOV R10, RZ, RZ, -R10 ;  /* 0x000000ffff0ae224 */ /* 0x000fe200078e0a0a */
[C---:B------:R-:W-:Y:S04]  /*ef30*/  SEL R9, R5.reuse, R9, !P5 ;  /* 0x0000000905097207 */ /* 0x040fe80006800000 */
[----:B------:R-:W-:Y:S02]  /*ef40*/  SEL R5, R5, R10, !P5 ;  /* 0x0000000a05057207 */ /* 0x000fe40006800000 */
[-C--:B------:R-:W-:Y:S02]  /*ef50*/  LEA R6, P6, R9, R232.reuse, 0x2 ;  /* 0x000000e809067211 */ /* 0x080fe400078c10ff */
[----:B------:R-:W-:Y:S02]  /*ef60*/  LEA R12, P5, R5, R232, 0x2 ;  /* 0x000000e8050c7211 */ /* 0x000fe400078a10ff */
[-C--:B------:R-:W-:Y:S02]  /*ef70*/  LEA.HI.X.SX32 R7, R9, R233.reuse, 0x2, P6 ;  /* 0x000000e909077211 */ /* 0x080fe400030f16ff */
[C---:B------:R-:W-:Y:S02]  /*ef80*/  LEA.HI.X.SX32 R13, R5.reuse, R233, 0x2, P5 ;  /* 0x000000e9050d7211 */ /* 0x040fe400028f16ff */
[----:B------:R-:W-:Y:S01]  /*ef90*/  IADD3 R9, PT, PT, R5, -R9, RZ ;  /* 0x8000000905097210 */ /* 0x000fe20007ffe0ff */
[----:B------:R-:W3:Y:S04]  /*efa0*/  LDG.E R6, desc[UR22][R6.64] ;  /* 0x0000001606067981 */ /* 0x000ee8000c1e1900 */
[----:B------:R-:W-:Y:S01]  /*efb0*/  IMAD R9, R9, R4, -0x40 ;  /* 0xffffffc009097424 */ /* 0x000fe200078e0204 */
[----:B------:R-:W3:Y:S04]  /*efc0*/  LDG.E R3, desc[UR22][R12.64] ;  /* 0x000000160c037981 */ /* 0x000ee8000c1e1900 */
[----:B------:R-:W-:Y:S05]  /*efd0*/  SHF.R.S32.HI R4, RZ, 0x1f, R9 ;  /* 0x0000001fff047819 */ /* 0x000fea0000011409 */
[----:B------:R-:W-:Y:S04]  /*efe0*/  IMAD R4, R4, UR15, RZ ;  /* 0x0000000f04047c24 */ /* 0x000fe8000f8e02ff */
[C---:B------:R-:W-:Y:S02]  /*eff0*/  IMAD R4, R9.reuse, UR7, R4 ;  /* 0x0000000709047c24 */ /* 0x040fe4000f8e0204 */
[----:B------:R-:W-:Y:S04]  /*f000*/  IMAD.WIDE.U32 R8, R9, UR15, RZ ;  /* 0x0000000f09087c25 */ /* 0x000fe8000f8e00ff */
        /* <DEDUP_REMOVED lines=9> */
.L_x_1313:
        /* <DEDUP_REMOVED lines=12> */
[--C-:B--2---:R-:W-:Y:S02]  /*f160*/  SHF.L.U64.HI R3, R3, 0x5, R2.reuse ;  /* 0x0000000503037819 */ /* 0x104fe40000010202 */
[----:B------:R-:W-:Y:S02]  /*f170*/  LEA.HI.X R5, R5, R227, R2, 0x5, P5 ;  /* 0x000000e305057211 */ /* 0x000fe400028f2c02 */
[----:B------:R-:W-:Y:S04]  /*f180*/  IADD3 R8, P6, PT, R4, UR14, RZ ;  /* 0x0000000e04087c10 */ /* 0x000fe8000ffde0ff */
[----:B------:R-:W-:Y:S01]  /*f190*/  IADD3 R2, P5, PT, R8, UR14, RZ ;  /* 0x0000000e08027c10 */ /* 0x000fe2000ffbe0ff */
[C---:B------:R-:W-:Y:S05]  /*f1a0*/  IMAD.X R9, R3.reuse, 0x1, R5, P6 ;  /* 0x0000000103097824 */ /* 0x040fea00030e0605 */
[----:B------:R-:W-:Y:S02]  /*f1b0*/  IADD3.X R3, PT, PT, R3, R9, RZ, P5, !PT ;  /* 0x0000000903037210 */ /* 0x000fe40002ffe4ff */
[----:B---3--:R-:W-:Y:S05]  /*f1c0*/  @!P3 MOV R229, R227 ;  /* 0x000000e300e5b202 */ /* 0x008fea0000000f00 */
        /* <DEDUP_REMOVED lines=77> */
.L_x_1312:
[----:B----4-:R-:W-:Y:S01]  /*f6a0*/  FMNMX3.FTZ R2, R0, R251, R249, !PT ;  /* 0x000000fb00027276 */ /* 0x010fe200078100f9 */
[----:B------:R-:W-:Y:S01]  /*f6b0*/  LDSM.16.MT88.4 R12, [R218+0x10000] ;  /* 0x01000000da0c783b */ /* 0x000fe20000004200 */
[----:B------:R-:W-:Y:S01]  /*f6c0*/  FMNMX3.FTZ R3, R169, R244, R242, !PT ;  /* 0x000000f4a9037276 */ /* 0x000fe200078100f2 */
[----:B------:R-:W-:Y:S01]  /*f6d0*/  UISETP.GT.AND UP2, UPT, UR24, UR18, UPT ;  /* 0x000000121800728c */ /* 0x000fe2000bf44270 */
[----:B------:R-:W-:Y:S01]  /*f6e0*/  FMNMX3.FTZ R2, R2, R189, R246, !PT ;  /* 0x000000bd02027276 */ /* 0x000fe200078100f6 */
[----:B------:R-:W-:Y:S01]  /*f6f0*/  UIADD3 UR25, UPT, UPT, UR25, -0x40, URZ ;  /* 0xffffffc019197890 */ /* 0x000fe2000fffe0ff */
[----:B------:R-:W-:Y:S02]  /*f700*/  FMNMX3.FTZ R3, R3, R250, R248, !PT ;  /* 0x000000fa03037276 */ /* 0x000fe400078100f8 */
        /* <DEDUP_REMOVED lines=42> */
[----:B------:R-:W-:Y:S01]  /*f9b0*/  IADD3 R189, PT, PT, R218, 0x10040, RZ ;  /* 0x00010040dabd7810 */ /* 0x000fe20007ffe0ff */
        /* <DEDUP_REMOVED lines=214> */
[----:B------:R-:W-:Y:S01]  /*10720*/  FFMA.FTZ R195, R0, R235, R195 ;  /* 0x000000eb00c37223 */ /* 0x000fe200000100c3 */
[----:B------:R-:W-:Y:S08]  /*10730*/  FADD.FTZ R194, R194, R197 ;  /* 0x000000c5c2c27221 */ /* 0x000ff00000010000 */
[----:B------:R-:W-:Y:S01]  /*10740*/  MUFU.EX2 R213, R213 ;  /* 0x000000d500d57308 */ /* 0x000fe20000000800 */
[----:B------:R-:W-:Y:S01]  /*10750*/  FADD.FTZ R190, R190, R195 ;  /* 0x000000c3bebe7221 */ /* 0x000fe20000010000 */
[----:B------:R-:W-:Y:S01]  /*10760*/  FADD.FTZ R193, R193, R194 ;  /* 0x000000c2c1c17221 */ /* 0x000fe20000010000 */
[C---:B--2---:R-:W-:Y:S07]  /*10770*/  HMMA.16816.F32.BF16 R92, R160.reuse, R136, R92 ;  /* 0x00000088a05c723c */ /* 0x044fee000004185c */
[----:B------:R-:W-:Y:S01]  /*10780*/  MUFU.EX2 R204, R204 ;  /* 0x000000cc00cc7308 */ /* 0x000fe20000000800 */
[----:B------:R-:W-:Y:S01]  /*10790*/  FADD.FTZ R191, R191, R190 ;  /* 0x000000bebfbf7221 */ /* 0x000fe20000010000 */
[----:B------:R-:W-:Y:S08]  /*107a0*/  FADD.FTZ R192, R192, R193 ;  /* 0x000000c1c0c07221 */ /* 0x000ff00000010000 */
[----:B------:R-:W-:Y:S01]  /*107b0*/  MUFU.EX2 R207, R207 ;  /* 0x000000cf00cf7308 */ /* 0x000fe20000000800 */
[----:B------:R-:W-:Y:S01]  /*107c0*/  FADD.FTZ R188, R188, R191 ;  /* 0x000000bfbcbc7221 */ /* 0x000fe20000010000 */
[C---:B------:R-:W-:Y:S01]  /*107d0*/  HMMA.16816.F32.BF16 R96, R160.reuse, R138, R96 ;  /* 0x0000008aa060723c */ /* 0x040fe20000041860 */
[----:B------:R-:W2:Y:S07]  /*107e0*/  LDSM.16.MT88.4 R136, [R189+0x6000] ;  /* 0x00600000bd88783b */ /* 0x000eae0000004200 */
[----:B------:R-:W-:Y:S10]  /*107f0*/  MUFU.EX2 R168, R168 ;  /* 0x000000a800a87308 */ /* 0x000ff40000000800 */
        /* <DEDUP_REMOVED lines=198> */
[----:B------:R-:W-:Y:S11]  /*11460*/  BRA.U UP2, `(.L_x_1314) ;  /* 0xffffffb9023c7547 */ /* 0x000ff6000b83ffff */
.L_x_1310:
        /* <DEDUP_REMOVED lines=208> */
[----:B------:R5:W-:Y:S04]  /*12170*/  STS.64 [R7], R136 ;  /* 0x0000008807007388 */ /* 0x000be80000000a00 */
[----:B------:R-:W-:Y:S04]  /*12180*/  STS.64 [R7+0x800], R138 ;  /* 0x0008008a07007388 */ /* 0x000fe80000000a00 */
[----:B------:R1:W-:Y:S04]  /*12190*/  STS.64 [R170], R132 ;  /* 0x00000084aa007388 */ /* 0x0003e80000000a00 */
[----:B------:R3:W-:Y:S04]  /*121a0*/  STS.64 [R170+0x800], R134 ;  /* 0x00080086aa007388 */ /* 0x0007e80000000a00 */
[----:B------:R-:W-:Y:S04]  /*121b0*/  STS.64 [R9+0x4000], R36 ;  /* 0x0040002409007388 */ /* 0x000fe80000000a00 */
[----:B------:R-:W-:Y:S04]  /*121c0*/  STS.64 [R9+0x4800], R38 ;  /* 0x0048002609007388 */ /* 0x000fe80000000a00 */
[----:B------:R-:W-:Y:S01]  /*121d0*/  STS.64 [R8+0x4000], R40 ;  /* 0x0040002808007388 */ /* 0x000fe20000000a00 */
[----:B-----5:R-:W-:-:S03]  /*121e0*/  MOV R137, UR4 ;  /* 0x0000000400897c02 */ /* 0x020fc60008000f00 */
[----:B------:R-:W-:Y:S04]  /*121f0*/  STS.64 [R8+0x4800], R42 ;  /* 0x0048002a08007388 */ /* 0x000fe80000000a00 */
[----:B------:R-:W-:Y:S01]  /*12200*/  STS.64 [R11+0x4000], R44 ;  /* 0x0040002c0b007388 */ /* 0x000fe20000000a00 */
[----:B-1----:R-:W-:-:S03]  /*12210*/  MOV R133, 0xff800000 ;  /* 0xff80000000857802 */ /* 0x002fc60000000f00 */
[----:B------:R-:W-:Y:S01]  /*12220*/  STS.64 [R11+0x4800], R46 ;  /* 0x0048002e0b007388 */ /* 0x000fe20000000a00 */
[----:B---3--:R-:W-:-:S03]  /*12230*/  MOV R134, 0xff800000 ;  /* 0xff80000000867802 */ /* 0x008fc60000000f00 */
[----:B------:R-:W-:Y:S01]  /*12240*/  STS.64 [R12+0x4000], R48 ;  /* 0x004000300c007388 */ /* 0x000fe20000000a00 */
[----:B------:R-:W-:-:S03]  /*12250*/  IADD3 R135, PT, PT, R217, 0x20, RZ ;  /* 0x00000020d9877810 */ /* 0x000fc60007ffe0ff */
        /* <DEDUP_REMOVED lines=27> */
[----:B------:R-:W-:Y:S04]  /*12410*/  STS.64 [R8+0xc000], R104 ;  /* 0x00c0006808007388 */ /* 0x000fe80000000a00 */
[----:B------:R-:W-:Y:S04]  /*12420*/  STS.64 [R8+0xc800], R106 ;  /* 0x00c8006a08007388 */ /* 0x000fe80000000a00 */
[----:B------:R-:W-:Y:S04]  /*12430*/  STS.64 [R11+0xc000], R108 ;  /* 0x00c0006c0b007388 */ /* 0x000fe80000000a00 */
[----:B------:R3:W-:Y:S04]  /*12440*/  STS.64 [R11+0xc800], R110 ;  /* 0x00c8006e0b007388 */ /* 0x0007e80000000a00 */
[----:B------:R2:W-:Y:S04]  /*12450*/  STS.64 [R12+0xc000], R112 ;  /* 0x00c000700c007388 */ /* 0x0005e80000000a00 */
[----:B------:R2:W-:Y:S01]  /*12460*/  STS.64 [R12+0xc800], R114 ;  /* 0x00c800720c007388 */ /* 0x0005e20000000a00 */
[----:B-1----:R-:W-:-:S03]  /*12470*/  @P6 FMUL.FTZ R9, R6, 0.69314718246459960938 ;  /* 0x3f31721806096820 */ /* 0x002fc60000410000 */
[----:B------:R1:W-:Y:S01]  /*12480*/  STS.64 [R10+0xc000], R116 ;  /* 0x00c000740a007388 */ /* 0x0003e20000000a00 */
[----:B------:R-:W-:-:S03]  /*12490*/  @P6 FFMA.FTZ R134, R164, R15, R9 ;  /* 0x0000000fa4866223 */ /* 0x000fc60000010009 */
[----:B------:R1:W-:Y:S04]  /*124a0*/  STS.64 [R10+0xc800], R118 ;  /* 0x00c800760a007388 */ /* 0x0003e80000000a00 */
[----:B------:R1:W-:Y:S04]  /*124b0*/  STS.64 [R13+0xc000], R120 ;  /* 0x00c000780d007388 */ /* 0x0003e80000000a00 */
[----:B------:R1:W-:Y:S01]  /*124c0*/  STS.64 [R13+0xc800], R122 ;  /* 0x00c8007a0d007388 */ /* 0x0003e20000000a00 */
[----:B---3--:R-:W-:-:S03]  /*124d0*/  LOP3.LUT R11, R4, 0x3f00, RZ, 0xc0, !PT ;  /* 0x00003f00040b7812 */ /* 0x008fc600078ec0ff */
[----:B------:R1:W-:Y:S01]  /*124e0*/  STS.64 [R7+0xc000], R124 ;  /* 0x00c0007c07007388 */ /* 0x0003e20000000a00 */
[----:B----4-:R-:W-:Y:S01]  /*124f0*/  @P3 FMUL.FTZ R4, R5, 0.69314718246459960938 ;  /* 0x3f31721805043820 */ /* 0x010fe20000410000 */
[----:B------:R-:W-:Y:S02]  /*12500*/  LOP3.LUT R11, R11, 0x3c, R0, 0xf8, !PT ;  /* 0x0000003c0b0b7812 */ /* 0x000fe400078ef800 */
[----:B------:R1:W-:Y:S01]  /*12510*/  STS.64 [R7+0xc800], R126 ;  /* 0x00c8007e07007388 */ /* 0x0003e20000000a00 */
[----:B--2---:R-:W-:Y:S01]  /*12520*/  @P3 FFMA.FTZ R133, R3, R14, R4 ;  /* 0x0000000e03853223 */ /* 0x004fe20000010004 */
[----:B------:R-:W-:Y:S02]  /*12530*/  IADD3 R3, PT, PT, R217, 0x28, RZ ;  /* 0x00000028d9037810 */ /* 0x000fe40007ffe0ff */
        /* <DEDUP_REMOVED lines=48> */
.L_x_1316:
[----:B------:R-:W-:Y:S05]  /*12840*/  BSYNC.RECONVERGENT B0 ;  /* 0x0000000000007941 */ /* 0x000fea0003800200 */
.L_x_1315:
        /* <DEDUP_REMOVED lines=25> */
.L_x_1318:
[----:B------:R-:W-:Y:S05]  /*129e0*/  BSYNC.RECONVERGENT B0 ;  /* 0x0000000000007941 */ /* 0x000fea0003800200 */
.L_x_1317:
        /* <DEDUP_REMOVED lines=26> */
.L_x_1320:
[----:B------:R-:W-:Y:S05]  /*12b90*/  BSYNC.RECONVERGENT B0 ;  /* 0x0000000000007941 */ /* 0x000fea0003800200 */
.L_x_1319:
        /* <DEDUP_REMOVED lines=24> */
.L_x_1322:
[----:B------:R-:W-:Y:S05]  /*12d20*/  BSYNC.RECONVERGENT B0 ;  /* 0x0000000000007941 */ /* 0x000fea0003800200 */
.L_x_1321:
        /* <DEDUP_REMOVED lines=23> */
.L_x_1324:
[----:B------:R-:W-:Y:S05]  /*12ea0*/  BSYNC.RECONVERGENT B0 ;  /* 0x0000000000007941 */ /* 0x000fea0003800200 */
.L_x_1323:
        /* <DEDUP_REMOVED lines=24> */
.L_x_1326:
[----:B------:R-:W-:Y:S05]  /*13030*/  BSYNC.RECONVERGENT B0 ;  /* 0x0000000000007941 */ /* 0x000fea0003800200 */
.L_x_1325:
        /* <DEDUP_REMOVED lines=24> */
.L_x_1328:
[----:B------:R-:W-:Y:S05]  /*131c0*/  BSYNC.RECONVERGENT B0 ;  /* 0x0000000000007941 */ /* 0x000fea0003800200 */
.L_x_1327:
        /* <DEDUP_REMOVED lines=24> */
.L_x_1330:
[----:B------:R-:W-:Y:S05]  /*13350*/  BSYNC.RECONVERGENT B0 ;  /* 0x0000000000007941 */ /* 0x000fea0003800200 */
.L_x_1329:
        /* <DEDUP_REMOVED lines=24> */
.L_x_1331:
        /* <DEDUP_REMOVED lines=10> */
.L_x_4065:


//--------------------- .text._ZN5flash24flash_fwd_splitkv_kernelI23Flash_fwd_kernel_traitsILi256ELi64ELi64ELi4ELb0ELb0EN7cutlass10bfloat16_tE19Flash_kernel_traitsILi256ELi64ELi64ELi4ES3_EELb1ELb0ELb0ELb0ELb0ELb0ELb1ELb1EEEvNS_16Flash_fwd_paramsE --------------------------
	.section	.text._ZN5flash24flash_fwd_splitkv_kernelI23Flash_fwd_kernel_traitsILi256ELi64ELi64ELi4ELb0ELb0EN7cutlass10bfloat16_tE19Flash_kernel_traitsILi256ELi64ELi64ELi4ES3_EELb1ELb0ELb0ELb0ELb0ELb0ELb1ELb1EEEvNS_16Flash_fwd_paramsE,"ax",@progbits
	.align	128
        .global         _ZN5flash24flash_fwd_splitkv_kernelI23Flash_fwd_kernel_traitsILi256ELi64ELi64ELi4ELb0ELb0EN7cutlass10bfloat16_tE19Flash_kernel_traitsILi256ELi64ELi64ELi4ES3_EELb1ELb0ELb0ELb0ELb0ELb0ELb1ELb1EEEvNS_16Flash_fwd_paramsE
        .type           _ZN5flash24flash_fwd_splitkv_kernelI23Flash_fwd_kernel_traitsILi256ELi64ELi64ELi4ELb0ELb0EN7cutlass10bfloat16_tE19Flash_kernel_traitsILi256ELi64ELi64ELi4ES3_EELb1ELb0ELb0ELb0ELb0ELb0ELb1ELb1EEEvNS_16Flash_fwd_paramsE,@function
        .size           _ZN5flash24flash_fwd_splitkv_kernelI23Flash_fwd_kernel_traitsILi256ELi64ELi64ELi4ELb0ELb0EN7cutlass10bfloat16_tE19Flash_kernel_traitsILi256ELi64ELi64ELi4ES3_EELb1ELb0ELb0ELb0ELb0ELb0ELb1ELb1EEEvNS_16Flash_fwd_paramsE,(.L_x_4066 - _ZN5flash24flash_fwd_splitkv_kernelI23Flash_fwd_kernel_traitsILi256ELi64ELi64ELi4ELb0ELb0EN7cutlass10bfloat16_tE19Flash_kernel_traitsILi256ELi64ELi64ELi4ES3_EELb1ELb0ELb0ELb0ELb0ELb0ELb1ELb1EEEvNS_16Flash_fwd_paramsE)
        .other          _ZN5flash24flash_fwd_splitkv_kernelI23Flash_fwd_kernel_traitsILi256ELi64ELi64ELi4ELb0ELb0EN7cutlass10bfloat16_tE19Flash_kernel_traitsILi256ELi64ELi64ELi4ES3_EELb1ELb0ELb0ELb0ELb0ELb0ELb1ELb1EEEvNS_16Flash_fwd_paramsE,@"STO_CUDA_ENTRY STV_DEFAULT"
_ZN5flash24flash_fwd_splitkv_kernelI23Flash_fwd_kernel_traitsILi256ELi64ELi64ELi4ELb0ELb0EN7cutlass10bfloat16_tE19Flash_kernel_traitsILi256ELi64ELi64ELi4ES3_EELb1ELb0ELb0ELb0ELb0ELb0ELb1ELb1EEEvNS_16Flash_fwd_paramsE:
.text._ZN5flash24flash_fwd_splitkv_kernelI23Flash_fwd_kernel_traitsILi256ELi64ELi64ELi4ELb0ELb0EN7cutlass10bfloat16_tE19Flash_kernel_traitsILi256ELi64ELi64ELi4ES3_EELb1ELb0ELb0ELb0ELb0ELb0ELb1ELb1EEEvNS_16Flash_fwd_paramsE:
[----:B------:R-:W-:Y:S01]  /*0000*/  LDC R1, c[0x0][0x37c] ;  /* 0x0000df00ff017b82 */ /* 0x000fe20000000800 */
[----:B------:R-:W1:Y:S07]  /*0010*/  LDCU UR8, c[0x0][0x3e0] ;  /* 0x00007c00ff0877ac */ /* 0x000e6e0008000800 */
[----:B------:R-:W2:Y:S01]  /*0020*/  S2UR UR9, SR_CTAID.Z ;  /* 0x00000000000979c3 */ /* 0x000ea20000002700 */
[----:B------:R-:W3:Y:S01]  /*0030*/  LDCU.64 UR12, c[0x0][0x460] ;  /* 0x00008c00ff0c77ac */ /* 0x000ee20008000a00 */
[----:B------:R-:W4:Y:S01]  /*0040*/  LDCU.64 UR10, c[0x0][0x478] ;  /* 0x00008f00ff0a77ac */ /* 0x000f220008000a00 */
[----:B------:R-:W3:Y:S01]  /*0050*/  LDCU.U8 UR14, c[0x0][0x532] ;  /* 0x0000a640ff0e77ac */ /* 0x000ee20008000000 */
[----:B-1----:R-:W1:Y:S01]  /*0060*/  I2F.U32.RP R2, UR8 ;  /* 0x0000000800027d06 */ /* 0x002e620008209000 */
[----:B------:R-:W-:-:S07]  /*0070*/  UISETP.NE.U32.AND UP0, UPT, UR8, URZ, UPT ;  /* 0x000000ff0800728c */ /* 0x000fce000bf05070 */
        /* <DEDUP_REMOVED lines=16> */
[----:B------:R-:W-:Y:S01]  /*0180*/  @UP2 UIADD3 UR21, UPT, UPT, UR21, 0x1, URZ ;  /* 0x0000000115152890 */ /* 0x000fe2000fffe0ff */
[----:B------:R-:W-:Y:S01]  /*0190*/  ISETP.NE.AND.EX P4, PT, RZ, UR7, PT, P4 ;  /* 0x00000007ff007c0c */ /* 0x000fe2000bf85340 */
[----:B------:R-:W-:Y:S02]  /*01a0*/  UISETP.GE.U32.AND UP1, UPT, UR4, UR8, UPT ;  /* 0x000000080400728c */ /* 0x000fe4000bf26070 */
[----:B------:R-:W-:Y:S01]  /*01b0*/  UISETP.NE.AND.EX UP3, UPT, UR7, URZ, UPT, UP3 ;  /* 0x000000ff0700728c */ /* 0x000fe2000bf65330 */
[----:B------:R-:W1:Y:S04]  /*01c0*/  LDCU.64 UR6, c[0x0][0x468] ;  /* 0x00008d00ff0677ac */ /* 0x000e680008000a00 */
[----:B------:R-:W2:Y:S01]  /*01d0*/  LDCU.64 UR4, c[0x0][0x358] ;  /* 0x00006b00ff0477ac */ /* 0x000ea20008000a00 */
[----:B------:R-:W-:-:S03]  /*01e0*/  PLOP3.LUT P2, PT, PT, PT, UP3, 0x80, 0x8 ;  /* 0x000000000008781c */ /* 0x000fc60003f4f038 */
[----:B------:R-:W-:Y:S02]  /*01f0*/  @UP1 UIADD3 UR21, UPT, UPT, UR21, 0x1, URZ ;  /* 0x0000000115151890 */ /* 0x000fe4000fffe0ff */
[----:B------:R-:W-:Y:S02]  /*0200*/  @!UP0 ULOP3.LUT UR21, URZ, UR8, URZ, 0x33, !UPT ;  /* 0x00000008ff158292 */ /* 0x000fe4000f8e33ff */
[----:B----4-:R-:W-:Y:S02]  /*0210*/  UISETP.NE.U32.AND UP2, UPT, UR10, URZ, UPT ;  /* 0x000000ff0a00728c */ /* 0x010fe4000bf45070 */
[----:B---3--:R-:W-:Y:S02]  /*0220*/  UIMAD.WIDE.U32 UR12, UR21, 0x4, UR12 ;  /* 0x00000004150c78a5 */ /* 0x008fe4000f8e000c */
[----:B------:R-:W-:Y:S02]  /*0230*/  UISETP.NE.AND.EX UP2, UPT, UR11, URZ, UPT, UP2 ;  /* 0x000000ff0b00728c */ /* 0x000fe4000bf45320 */
[----:B------:R-:W-:-:S02]  /*0240*/  UISETP.NE.AND UP4, UPT, UR14, URZ, UPT ;  /* 0x000000ff0e00728c */ /* 0x000fc4000bf85270 */
[----:B------:R-:W-:Y:S01]  /*0250*/  IMAD.U32 R6, RZ, RZ, UR12 ;  /* 0x0000000cff067e24 */ /* 0x000fe2000f8e00ff */
[----:B-1----:R-:W-:Y:S01]  /*0260*/  UISETP.EQ.U32.AND UP5, UPT, UR6, URZ, UPT ;  /* 0x000000ff0600728c */ /* 0x002fe2000bfa2070 */
[----:B------:R-:W-:-:S03]  /*0270*/  IMAD.U32 R7, RZ, RZ, UR13 ;  /* 0x0000000dff077e24 */ /* 0x000fc6000f8e00ff */
[----:B------:R-:W1:Y:S02]  /*0280*/  LDCU.64 UR12, c[0x0][0x470] ;  /* 0x00008e00ff0c77ac */ /* 0x000e640008000a00 */
[----:B--2---:R-:W2:Y:S01]  /*0290*/  @P4 LDG.E R5, desc[UR4][R6.64] ;  /* 0x0000000406054981 */ /* 0x004ea2000c1e1900 */
[----:B------:R-:W-:Y:S02]  /*02a0*/  USHF.L.U32 UR15, UR21, 0x2, URZ ;  /* 0x00000002150f7899 */ /* 0x000fe400080006ff */
[----:B------:R-:W-:Y:S01]  /*02b0*/  UISETP.EQ.OR.EX UP5, UPT, UR7, URZ, !UP4, UP5 ;  /* 0x000000ff0700728c */ /* 0x000fe2000e7a2750 */
[----:B------:R3:W4:Y:S01]  /*02c0*/  @P2 LDG.E R2, desc[UR4][R6.64+0x4] ;  /* 0x0000040406022981 */ /* 0x000722000c1e1900 */
[----:B------:R-:W-:Y:S01]  /*02d0*/  USHF.R.U32.HI UR14, URZ, 0x1e, UR21 ;  /* 0x0000001eff0e7899 */ /* 0x000fe20008011615 */
[----:B------:R-:W-:Y:S01]  /*02e0*/  PLOP3.LUT P1, PT, PT, PT, UP2, 0x80, 0x8 ;  /* 0x000000000008781c */ /* 0x000fe20003f2f028 */
[----:B------:R-:W-:Y:S02]  /*02f0*/  UIADD3 UR16, UP1, UPT, UR15, UR6, URZ ;  /* 0x000000060f107290 */ /* 0x000fe4000ff3e0ff */
[----:B------:R-:W-:Y:S01]  /*0300*/  PLOP3.LUT P3, PT, PT, PT, UP5, 0x80, 0x8 ;  /* 0x000000000008781c */ /* 0x000fe20003f6f058 */
[----:B------:R-:W-:-:S02]  /*0310*/  @UP2 UIADD3 UR18, UP0, UPT, UR15, UR10, URZ ;  /* 0x0000000a0f122290 */ /* 0x000fc4000ff1e0ff */
[----:B------:R-:W-:Y:S02]  /*0320*/  UIADD3.X UR10, UPT, UPT, UR14, UR7, URZ, UP1, !UPT ;  /* 0x000000070e0a7290 */ /* 0x000fe40008ffe4ff */
[----:B------:R-:W-:Y:S01]  /*0330*/  @UP2 UIADD3.X UR19, UPT, UPT, UR14, UR11, URZ, UP0, !UPT ;  /* 0x0000000b0e132290 */ /* 0x000fe200087fe4ff */
[----:B-1----:R-:W-:Y:S01]  /*0340*/  ISETP.NE.U32.AND P0, PT, RZ, UR12, PT ;  /* 0x0000000cff007c0c */ /* 0x002fe2000bf05070 */
[----:B------:R-:W-:Y:S01]  /*0350*/  UIADD3 UR12, UP0, UPT, UR15, UR12, URZ ;  /* 0x0000000c0f0c7290 */ /* 0x000fe2000ff1e0ff */
[----:B------:R-:W-:Y:S02]  /*0360*/  IMAD.U32 R8, RZ, RZ, UR18 ;  /* 0x00000012ff087e24 */ /* 0x000fe4000f8e00ff */
[----:B------:R-:W-:Y:S01]  /*0370*/  ISETP.NE.AND.EX P0, PT, RZ, UR13, PT, P0 ;  /* 0x0000000dff007c0c */ /* 0x000fe2000bf05300 */
[----:B------:R-:W-:Y:S01]  /*0380*/  UIADD3.X UR13, UPT, UPT, UR14, UR13, URZ, UP0, !UPT ;  /* 0x0000000d0e0d7290 */ /* 0x000fe200087fe4ff */
[----:B------:R-:W-:Y:S02]  /*0390*/  IMAD.U32 R9, RZ, RZ, UR19 ;  /* 0x00000013ff097e24 */ /* 0x000fe4000f8e00ff */
[----:B------:R-:W-:-:S02]  /*03a0*/  IMAD.U32 R108, RZ, RZ, UR12 ;  /* 0x0000000cff6c7e24 */ /* 0x000fc4000f8e00ff */
[----:B---3--:R-:W-:Y:S01]  /*03b0*/  IMAD.U32 R6, RZ, RZ, UR16 ;  /* 0x00000010ff067e24 */ /* 0x008fe2000f8e00ff */
[----:B------:R1:W5:Y:S01]  /*03c0*/  @P1 LDG.E R0, desc[UR4][R8.64] ;  /* 0x0000000408001981 */ /* 0x000362000c1e1900 */
[----:B------:R-:W-:-:S05]  /*03d0*/  IMAD.U32 R7, RZ, RZ, UR10 ;  /* 0x0000000aff077e24 */ /* 0x000fca000f8e00ff */
[----:B------:R-:W3:Y:S01]  /*03e0*/  @!P3 LDG.E R4, desc[UR4][R6.64] ;  /* 0x000000040604b981 */ /* 0x000ee2000c1e1900 */
[----:B------:R-:W-:-:S05]  /*03f0*/  IMAD.U32 R109, RZ, RZ, UR13 ;  /* 0x0000000dff6d7e24 */ /* 0x000fca000f8e00ff */
[----:B------:R1:W5:Y:S01]  /*0400*/  @P0 LDG.E R3, desc[UR4][R108.64] ;  /* 0x000000046c030981 */ /* 0x000362000c1e1900 */
[----:B------:R-:W1:Y:S01]  /*0410*/  S2UR UR12, SR_CTAID.X ;  /* 0x00000000000c79c3 */ /* 0x000e620000002500 */
[----:B------:R-:W4:Y:S01]  /*0420*/  @!UP3 LDCU UR20, c[0x0][0x434] ;  /* 0x00008680ff14b7ac */ /* 0x000f220008000800 */
[----:B------:R-:W-:Y:S01]  /*0430*/  UMOV UR18, 0xffffffff ;  /* 0xffffffff00127882 */ /* 0x000fe20000000000 */
[----:B------:R-:W-:Y:S01]  /*0440*/  UISETP.NE.U32.AND UP0, UPT, UR6, URZ, UPT ;  /* 0x000000ff0600728c */ /* 0x000fe2000bf05070 */
[----:B------:R-:W-:-:S03]  /*0450*/  UMOV UR11, 0xffffffff ;  /* 0xffffffff000b7882 */ /* 0x000fc60000000000 */
[----:B------:R-:W-:Y:S02]  /*0460*/  UISETP.NE.AND.EX UP0, UPT, UR7, URZ, UPT, UP0 ;  /* 0x000000ff0700728c */ /* 0x000fe4000bf05300 */
[----:B-1----:R-:W-:-:S09]  /*0470*/  USHF.L.U32 UR24, UR12, 0x6, URZ ;  /* 0x000000060c187899 */ /* 0x002fd200080006ff */
[----:B------:R-:W1:Y:S01]  /*0480*/  @!UP0 LDCU UR23, c[0x0][0x438] ;  /* 0x00008700ff1787ac */ /* 0x000e620008000800 */
[----:B--2---:R-:W-:Y:S02]  /*0490*/  @P4 R2UR UR18, R5 ;  /* 0x00000000051242ca */ /* 0x004fe400000e0000 */
[----:B----4-:R-:W-:-:S13]  /*04a0*/  @P2 R2UR UR10, R2 ;  /* 0x00000000020a22ca */ /* 0x010fda00000e0000 */
[----:B------:R-:W-:-:S04]  /*04b0*/  @UP3 UIADD3 UR20, UPT, UPT, UR10, -UR18, URZ ;  /* 0x800000120a143290 */ /* 0x000fc8000fffe0ff */
[----:B------:R-:W-:-:S06]  /*04c0*/  UISETP.GT.AND UP1, UPT, UR20, UR24, UPT ;  /* 0x000000181400728c */ /* 0x000fcc000bf24270 */
[----:B------:R-:W-:Y:S02]  /*04d0*/  PLOP3.LUT P2, PT, PT, PT, UP1, 0x80, 0x8 ;  /* 0x000000000008781c */ /* 0x000fe40003f4f018 */
[----:B---3--:R-:W-:Y:S01]  /*04e0*/  @!P3 R2UR UR11, R4 ;  /* 0x00000000040bb2ca */ /* 0x008fe200000e0000 */
[----:B-1----:R-:W-:-:S14]  /*04f0*/  BRA.U !UP0, `(.L_x_1332) ;  /* 0x0000000108187547 */ /* 0x002fdc000b800000 */
[----:B------:R-:W-:-:S13]  /*0500*/  PLOP3.LUT P3, PT, PT, PT, UP4, 0x80, 0x8 ;  /* 0x000000000008781c */ /* 0x000fda0003f6f048 */
[----:B------:R-:W2:Y:S04]  /*0510*/  @P3 LDG.E R2, desc[UR4][R6.64+0x4] ;  /* 0x0000040406023981 */ /* 0x000ea8000c1e1900 */
[----:B------:R-:W3:Y:S01]  /*0520*/  @!P3 LDG.E R4, desc[UR4][R6.64] ;  /* 0x000000040604b981 */ /* 0x000ee2000c1e1900 */
[----:B--2---:R-:W-:-:S13]  /*0530*/  @P3 R2UR UR23, R2 ;  /* 0x00000000021732ca */ /* 0x004fda00000e0000 */
[----:B------:R-:W-:-:S07]  /*0540*/  @UP4 UIADD3 UR23, UPT, UPT, UR23, -UR11, URZ ;  /* 0x8000000b17174290 */ /* 0x000fce000fffe0ff */
[----:B---3--:R-:W-:-:S15]  /*0550*/  @!P3 R2UR UR23, R4 ;  /* 0x000000000417b2ca */ /* 0x008fde00000e0000 */
.L_x_1332:
[----:B------:R-:W-:Y:S05]  /*0560*/  @!P2 EXIT ;  /* 0x000000000000a94d */ /* 0x000fea0003800000 */
[----:B------:R-:W1:Y:S01]  /*0570*/  LDCU UR16, c[0x0][0x374] ;  /* 0x00006e80ff1077ac */ /* 0x000e620008000800 */
[----:B------:R-:W2:Y:S01]  /*0580*/  LDC R2, c[0x0][0x374] ;  /* 0x0000dd00ff027b82 */ /* 0x000ea20000000800 */
[----:B-----5:R-:W-:Y:S01]  /*0590*/  @P1 R2UR UR26, R0 ;  /* 0x00000000001a12ca */ /* 0x020fe200000e0000 */
[----:B------:R-:W3:Y:S01]  /*05a0*/  S2R R64, SR_TID.X ;  /* 0x0000000000407919 */ /* 0x000ee20000002100 */
[----:B------:R-:W4:Y:S01]  /*05b0*/  LDCU UR7, c[0x0][0x438] ;  /* 0x00008700ff0777ac */ /* 0x000f220008000800 */
[----:B------:R-:W-:Y:S01]  /*05c0*/  UMOV UR30, URZ ;  /* 0x000000ff001e7c82 */ /* 0x000fe20008000000 */
[----:B------:R-:W3:Y:S01]  /*05d0*/  @!UP2 LDCU UR25, c[0x0][0x43c] ;  /* 0x00008780ff19a7ac */ /* 0x000ee20008000800 */
[----:B------:R-:W-:Y:S01]  /*05e0*/  UMOV UR10, URZ ;  /* 0x000000ff000a7c82 */ /* 0x000fe20008000000 */
[----:B------:R-:W-:Y:S01]  /*05f0*/  @P0 R2UR UR10, R3 ;  /* 0x00000000030a02ca */ /* 0x000fe200000e0000 */
[----:B------:R-:W-:-:S04]  /*0600*/  UIADD3 UR12, UPT, UPT, UR12, 0x1, URZ ;  /* 0x000000010c0c7890 */ /* 0x000fc8000fffe0ff */
[----:B------:R-:W-:Y:S02]  /*0610*/  ULEA UR12, UR12, -UR20, 0x6 ;  /* 0x800000140c0c7291 */ /* 0x000fe4000f8e30ff */
[----:B----4-:R-:W-:Y:S01]  /*0620*/  UIADD3 UR7, UPT, UPT, UR7, 0x3f, URZ ;  /* 0x0000003f07077890 */ /* 0x010fe2000fffe0ff */
[----:B--2---:R-:W-:-:S03]  /*0630*/  IABS R4, R2 ;  /* 0x0000000200047213 */ /* 0x004fc60000000000 */
[----:B------:R-:W-:Y:S01]  /*0640*/  USHF.R.S32.HI UR6, URZ, 0x1f, UR7 ;  /* 0x0000001fff067899 */ /* 0x000fe20008011407 */
[----:B------:R-:W-:Y:S01]  /*0650*/  IABS R2, R2 ;  /* 0x0000000200027213 */ /* 0x000fe20000000000 */
[----:B------:R-:W-:Y:S01]  /*0660*/  UIADD3 UR23, UPT, UPT, UR23, -UR10, URZ ;  /* 0x8000000a17177290 */ /* 0x000fe2000fffe0ff */
        /* <DEDUP_REMOVED lines=17> */
[----:B------:R-:W-:-:S03]  /*0780*/  UIMAD.WIDE.U32 UR28, UR31, UR28, UR30 ;  /* 0x0000001c1f1c72a5 */ /* 0x000fc6000f8e001e */
[----:B------:R-:W1:Y:S01]  /*0790*/  @!UP2 LDCU.64 UR6, c[0x0][0x488] ;  /* 0x00009100ff06a7ac */ /* 0x000e620008000a00 */
[----:B------:R-:W-:-:S07]  /*07a0*/  UIMAD.WIDE.U32 UR28, UR29, UR27, URZ ;  /* 0x0000001b1d1c72a5 */ /* 0x000fce000f8e00ff */
[----:B------:R-:W-:Y:S02]  /*07b0*/  UMOV UR19, UR29 ;  /* 0x0000001d00137c82 */ /* 0x000fe40008000000 */
[----:B------:R-:W-:-:S04]  /*07c0*/  UIMAD UR17, UR19, UR17, UR27 ;  /* 0x00000011131172a4 */ /* 0x000fc8000f8e021b */
[----:B------:R-:W-:Y:S02]  /*07d0*/  UISETP.GT.U32.AND UP1, UPT, UR13, UR17, UPT ;  /* 0x000000110d00728c */ /* 0x000fe4000bf24070 */
[----:B-1----:R-:W-:-:S04]  /*07e0*/  @!UP2 UISETP.NE.U32.AND UP0, UPT, UR6, URZ, UPT ;  /* 0x000000ff0600a28c */ /* 0x002fc8000bf05070 */
[----:B------:R-:W-:-:S04]  /*07f0*/  @!UP2 UISETP.NE.AND.EX UP0, UPT, UR7, URZ, UPT, UP0 ;  /* 0x000000ff0700a28c */ /* 0x000fc8000bf05300 */
[----:B---3--:R-:W-:Y:S02]  /*0800*/  @!UP2 USEL UR6, UR25, URZ, UP0 ;  /* 0x000000ff1906a287 */ /* 0x008fe40008000000 */
[----:B------:R-:W-:Y:S02]  /*0810*/  @!UP1 UIADD3 UR17, UPT, UPT, UR17, -UR13, URZ ;  /* 0x8000000d11119290 */ /* 0x000fe4000fffe0ff */
[----:B------:R-:W-:Y:S02]  /*0820*/  @UP2 UIADD3 UR25, UPT, UPT, UR26, -UR10, URZ ;  /* 0x8000000a1a192290 */ /* 0x000fe4000fffe0ff */
[----:B------:R-:W-:Y:S02]  /*0830*/  @!UP2 UIADD3 UR25, UPT, UPT, UR23, UR6, URZ ;  /* 0x000000061719a290 */ /* 0x000fe4000fffe0ff */
[----:B------:R-:W-:Y:S01]  /*0840*/  UISETP.GE.U32.AND UP2, UPT, UR17, UR13, UPT ;  /* 0x0000000d1100728c */ /* 0x000fe2000bf46070 */
[----:B------:R-:W1:Y:S01]  /*0850*/  S2UR UR13, SR_CTAID.Y ;  /* 0x00000000000d79c3 */ /* 0x000e620000002600 */
[----:B------:R-:W-:-:S02]  /*0860*/  @!UP1 UIADD3 UR19, UPT, UPT, UR19, 0x1, URZ ;  /* 0x0000000113139890 */ /* 0x000fc4000fffe0ff */
[----:B------:R-:W-:Y:S02]  /*0870*/  UIADD3 UR6, UPT, UPT, UR25, 0x3f, URZ ;  /* 0x0000003f19067890 */ /* 0x000fe4000fffe0ff */
[----:B------:R-:W-:Y:S02]  /*0880*/  UISETP.GE.AND UP1, UPT, UR22, URZ, UPT ;  /* 0x000000ff1600728c */ /* 0x000fe4000bf26270 */
[----:B------:R-:W-:Y:S02]  /*0890*/  UISETP.NE.AND UP0, UPT, UR16, URZ, UPT ;  /* 0x000000ff1000728c */ /* 0x000fe4000bf05270 */
[----:B------:R-:W-:Y:S02]  /*08a0*/  USHF.R.S32.HI UR7, URZ, 0x1f, UR6 ;  /* 0x0000001fff077899 */ /* 0x000fe40008011406 */
[----:B------:R-:W-:Y:S01]  /*08b0*/  @UP2 UIADD3 UR19, UPT, UPT, UR19, 0x1, URZ ;  /* 0x0000000113132890 */ /* 0x000fe2000fffe0ff */
[----:B------:R-:W2:Y:S01]  /*08c0*/  LDCU UR17, c[0x0][0x508] ;  /* 0x0000a100ff1177ac */ /* 0x000ea20008000800 */
[----:B------:R-:W-:-:S05]  /*08d0*/  ULEA.HI UR7, UR7, UR6, URZ, 0x6 ;  /* 0x0000000607077291 */ /* 0x000fca000f8f30ff */
[----:B------:R-:W-:Y:S02]  /*08e0*/  UMOV UR22, UR19 ;  /* 0x0000001300167c82 */ /* 0x000fe40008000000 */
[----:B------:R-:W-:Y:S02]  /*08f0*/  @!UP1 UIADD3 UR22, UPT, UPT, -UR22, URZ, URZ ;  /* 0x000000ff16169290 */ /* 0x000fe4000fffe1ff */
[----:B------:R-:W-:Y:S02]  /*0900*/  USHF.R.S32.HI UR19, URZ, 0x6, UR7 ;  /* 0x00000006ff137899 */ /* 0x000fe40008011407 */
[----:B------:R-:W-:-:S04]  /*0910*/  @!UP0 ULOP3.LUT UR22, URZ, UR16, URZ, 0x33, !UPT ;  /* 0x00000010ff168292 */ /* 0x000fc8000f8e33ff */
[----:B-1----:R-:W-:Y:S01]  /*0920*/  UIMAD UR7, UR22, UR13, URZ ;  /* 0x0000000d160772a4 */ /* 0x002fe2000f8e02ff */
[----:B------:R-:W-:Y:S01]  /*0930*/  IMAD.U32 R3, RZ, RZ, UR19 ;  /* 0x00000013ff037e24 */ /* 0x000fe2000f8e00ff */
[----:B--2---:R-:W-:Y:S01]  /*0940*/  UIADD3 UR17, UPT, UPT, UR6, UR17, UR12 ;  /* 0x0000001106117290 */ /* 0x004fe2000fffe00c */
[----:B------:R-:W-:-:S03]  /*0950*/  IMAD.U32 R0, RZ, RZ, UR22 ;  /* 0x00000016ff007e24 */ /* 0x000fc6000f8e00ff */
[----:B------:R-:W-:Y:S02]  /*0960*/  USHF.R.S32.HI UR6, URZ, 0x1f, UR17 ;  /* 0x0000001fff067899 */ /* 0x000fe40008011411 */
[----:B------:R-:W-:Y:S02]  /*0970*/  VIADDMNMX R0, R0, UR7, R3, PT ;  /* 0x0000000700007c46 */ /* 0x000fe4000b800103 */
[----:B------:R-:W-:Y:S02]  /*0980*/  ULEA.HI UR6, UR6, UR17, URZ, 0x6 ;  /* 0x0000001106067291 */ /* 0x000fe4000f8f30ff */
[----:B------:R-:W-:Y:S02]  /*0990*/  R2UR UR12, R0 ;  /* 0x00000000000c72ca */ /* 0x000fe400000e0000 */
[----:B------:R-:W-:Y:S02]  /*09a0*/  USHF.R.S32.HI UR22, URZ, 0x6, UR6 ;  /* 0x00000006ff167899 */ /* 0x000fe40008011406 */
[----:B------:R-:W-:-:S04]  /*09b0*/  UIADD3 UR6, UPT, UPT, -UR21, URZ, URZ ;  /* 0x000000ff15067290 */ /* 0x000fc8000fffe1ff */
[----:B------:R-:W-:-:S05]  /*09c0*/  UIMAD UR6, UR8, UR6, UR9 ;  /* 0x00000006080672a4 */ /* 0x000fca000f8e0209 */
[----:B------:R-:W-:-:S04]  /*09d0*/  UISETP.LT.AND UP0, UPT, UR12, UR22, UPT ;  /* 0x000000160c00728c */ /* 0x000fc8000bf01270 */
[----:B------:R-:W-:-:S04]  /*09e0*/  USEL UR22, UR12, UR22, UP0 ;  /* 0x000000160c167287 */ /* 0x000fc80008000000 */
[----:B------:R-:W-:-:S09]  /*09f0*/  UISETP.GE.AND UP0, UPT, UR7, UR22, UPT ;  /* 0x000000160700728c */ /* 0x000fd2000bf06270 */
[----:B------:R-:W-:Y:S05]  /*0a00*/  BRA.U !UP0, `(.L_x_1333) ;  /* 0x0000000d08fc7547 */ /* 0x000fea000b800000 */
        /* <DEDUP_REMOVED lines=41> */
.L_x_1335:
[----:B------:R-:W-:Y:S05]  /*0ca0*/  BSYNC.RECONVERGENT B0 ;  /* 0x0000000000007941 */ /* 0x000fea0003800200 */
.L_x_1334:
        /* <DEDUP_REMOVED lines=31> */
.L_x_1337:
[----:B------:R-:W-:Y:S05]  /*0ea0*/  BSYNC.RECONVERGENT B0 ;  /* 0x0000000000007941 */ /* 0x000fea0003800200 */
.L_x_1336:
        /* <DEDUP_REMOVED lines=24> */
.L_x_1339:
[----:B------:R-:W-:Y:S05]  /*1030*/  BSYNC.RECONVERGENT B0 ;  /* 0x0000000000007941 */ /* 0x000fea0003800200 */
.L_x_1338:
        /* <DEDUP_REMOVED lines=24> */
.L_x_1341:
[----:B------:R-:W-:Y:S05]  /*11c0*/  BSYNC.RECONVERGENT B0 ;  /* 0x0000000000007941 */ /* 0x000fea0003800200 */
.L_x_1340:
        /* <DEDUP_REMOVED lines=24> */
.L_x_1343:
[----:B------:R-:W-:Y:S05]  /*1350*/  BSYNC.RECONVERGENT B0 ;  /* 0x0000000000007941 */ /* 0x000fea0003800200 */
.L_x_1342:
        /* <DEDUP_REMOVED lines=24> */
.L_x_1345:
[----:B------:R-:W-:Y:S05]  /*14e0*/  BSYNC.RECONVERGENT B0 ;  /* 0x0000000000007941 */ /* 0x000fea0003800200 */
.L_x_1344:
        /* <DEDUP_REMOVED lines=23> */
.L_x_1347:
[----:B------:R-:W-:Y:S05]  /*1660*/  BSYNC.RECONVERGENT B0 ;  /* 0x0000000000007941 */ /* 0x000fea0003800200 */
.L_x_1346:
        /* <DEDUP_REMOVED lines=23> */
.L_x_1349:
[----:B------:R-:W-:Y:S05]  /*17e0*/  BSYNC.RECONVERGENT B0 ;  /* 0x0000000000007941 */ /* 0x000fea0003800200 */
.L_x_1348:
        /* <DEDUP_REMOVED lines=33> */
.L_x_1333:
[----:B------:R-:W1:Y:S01]  /*1a00*/  LDCU.64 UR8, c[0x0][0x4d8] ;  /* 0x00009b00ff0877ac */ /* 0x000e620008000a00 */
[----:B------:R-:W-:Y:S01]  /*1a10*/  MOV R5, UR21 ;  /* 0x0000001500057c02 */ /* 0x000fe20008000f00 */
[----:B------:R-:W2:Y:S01]  /*1a20*/  LDCU.64 UR12, c[0x0][0x4e0] ;  /* 0x00009c00ff0c77ac */ /* 0x000ea20008000a00 */
[----:B-1----:R-:W-:-:S04]  /*1a30*/  UISETP.NE.U32.AND UP1, UPT, UR8, URZ, UPT ;  /* 0x000000ff0800728c */ /* 0x002fc8000bf25070 */
[----:B------:R-:W-:Y:S02]  /*1a40*/  UISETP.NE.AND.EX UP1, UPT, UR9, URZ, UPT, UP1 ;  /* 0x000000ff0900728c */ /* 0x000fe4000bf25310 */
[----:B--2---:R-:W-:-:S04]  /*1a50*/  UISETP.NE.U32.AND UP0, UPT, UR12, URZ, UPT ;  /* 0x000000ff0c00728c */ /* 0x004fc8000bf05070 */
[----:B------:R-:W-:-:S03]  /*1a60*/  UISETP.NE.AND.EX UP0, UPT, UR13, URZ, UPT, UP0 ;  /* 0x000000ff0d00728c */ /* 0x000fc6000bf05300 */
[----:B------:R-:W-:Y:S08]  /*1a70*/  BRA.U !UP1, `(.L_x_1350) ;  /* 0x0000000109147547 */ /* 0x000ff0000b800000 */
[----:B------:R-:W-:-:S04]  /*1a80*/  UIADD3 UR8, UP1, UPT, UR15, UR8, URZ ;  /* 0x000000080f087290 */ /* 0x000fc8000ff3e0ff */
[----:B------:R-:W-:Y:S02]  /*1a90*/  UIADD3.X UR9, UPT, UPT, UR14, UR9, URZ, UP1, !UPT ;  /* 0x000000090e097290 */ /* 0x000fe40008ffe4ff */
[----:B------:R-:W-:-:S04]  /*1aa0*/  MOV R2, UR8 ;  /* 0x0000000800027c02 */ /* 0x000fc80008000f00 */
[----:B------:R-:W-:-:S05]  /*1ab0*/  MOV R3, UR9 ;  /* 0x0000000900037c02 */ /* 0x000fca0008000f00 */
[----:B------:R1:W5:Y:S02]  /*1ac0*/  LDG.E R5, desc[UR4][R2.64] ;  /* 0x0000000402057981 */ /* 0x000364000c1e1900 */
.L_x_1350:
[----:B------:R-:W-:Y:S05]  /*1ad0*/  BRA.U !UP0, `(.L_x_1351) ;  /* 0x0000000508a87547 */ /* 0x000fea000b800000 */
[----:B-1----:R-:W1:Y:S01]  /*1ae0*/  LDC R3, c[0x0][0x4f0] ;  /* 0x00013c00ff037b82 */ /* 0x002e620000000800 */
[----:B------:R-:W-:Y:S01]  /*1af0*/  ULEA UR19, UR22, 0xffffffc0, 0x6 ;  /* 0xffffffc016137891 */ /* 0x000fe2000f8e30ff */
[----:B------:R-:W2:Y:S05]  /*1b00*/  LDCU.64 UR8, c[0x0][0x4e8] ;  /* 0x00009d00ff0877ac */ /* 0x000eaa0008000a00 */
[----:B------:R-:W-:Y:S01]  /*1b10*/  MOV R0, UR19 ;  /* 0x0000001300007c02 */ /* 0x000fe20008000f00 */
[----:B------:R-:W3:Y:S01]  /*1b20*/  LDC R13, c[0x0][0x3e8] ;  /* 0x0000fa00ff0d7b82 */ /* 0x000ee20000000800 */
[----:B------:R-:W4:Y:S02]  /*1b30*/  LDCU.64 UR16, c[0x0][0x3b8] ;  /* 0x00007700ff1077ac */ /* 0x000f240008000a00 */
[----:B------:R-:W-:Y:S01]  /*1b40*/  IABS R0, R0 ;  /* 0x0000000000007213 */ /* 0x000fe20000000000 */
[----:B------:R-:W4:Y:S01]  /*1b50*/  LDCU.64 UR14, c[0x0][0x3c0] ;  /* 0x00007800ff0e77ac */ /* 0x000f220008000a00 */
[----:B--2---:R-:W-:Y:S01]  /*1b60*/  UIMAD.WIDE.U32 UR10, UR21, UR8, URZ ;  /* 0x00000008150a72a5 */ /* 0x004fe2000f8e00ff */
[----:B-1----:R-:W-:-:S03]  /*1b70*/  IABS R4, R3 ;  /* 0x0000000300047213 */ /* 0x002fc60000000000 */
[----:B------:R-:W-:Y:S02]  /*1b80*/  UIMAD UR9, UR21, UR9, UR11 ;  /* 0x00000009150972a4 */ /* 0x000fe4000f8e020b */
[----:B------:R-:W-:Y:S01]  /*1b90*/  ULEA UR8, UP0, UR10, UR12, 0x2 ;  /* 0x0000000c0a087291 */ /* 0x000fe2000f8010ff */
[----:B------:R-:W1:Y:S03]  /*1ba0*/  I2F.RP R8, R4 ;  /* 0x0000000400087306 */ /* 0x000e660000209400 */
[----:B------:R-:W-:Y:S02]  /*1bb0*/  ULEA.HI.X UR9, UR10, UR13, UR9, 0x2, UP0 ;  /* 0x0000000d0a097291 */ /* 0x000fe400080f1409 */
[----:B------:R-:W-:Y:S01]  /*1bc0*/  MOV R230, UR8 ;  /* 0x0000000800e67c02 */ /* 0x000fe20008000f00 */
[----:B------:R-:W2:Y:S03]  /*1bd0*/  LDCU.64 UR10, c[0x0][0x3a0] ;  /* 0x00007400ff0a77ac */ /* 0x000ea60008000a00 */
[----:B------:R-:W-:-:S05]  /*1be0*/  IMAD.U32 R231, RZ, RZ, UR9 ;  /* 0x00000009ffe77e24 */ /* 0x000fca000f8e00ff */
[----:B------:R-:W2:Y:S01]  /*1bf0*/  LDCU.64 UR8, c[0x0][0x3a8] ;  /* 0x00007500ff0877ac */ /* 0x000ea20008000a00 */
[----:B-1----:R-:W1:Y:S02]  /*1c00*/  MUFU.RCP R6, R8 ;  /* 0x0000000800067308 */ /* 0x002e640000001000 */
[----:B-1----:R-:W-:-:S06]  /*1c10*/  IADD3 R6, PT, PT, R6, 0xffffffe, RZ ;  /* 0x0ffffffe06067810 */ /* 0x002fcc0007ffe0ff */
[----:B------:R-:W1:Y:S02]  /*1c20*/  F2I.FTZ.U32.TRUNC.NTZ R7, R6 ;  /* 0x0000000600077305 */ /* 0x000e64000021f000 */
[----:B-1---5:R-:W-:Y:S02]  /*1c30*/  IMAD.MOV R5, RZ, RZ, -R7 ;  /* 0x000000ffff057224 */ /* 0x022fe400078e0a07 */
[----:B------:R-:W-:Y:S02]  /*1c40*/  IMAD.MOV.U32 R6, RZ, RZ, RZ ;  /* 0x000000ffff067224 */ /* 0x000fe400078e00ff */
[----:B------:R-:W-:-:S04]  /*1c50*/  IMAD R2, R5, R4, RZ ;  /* 0x0000000405027224 */ /* 0x000fc800078e02ff */
[----:B------:R-:W-:-:S06]  /*1c60*/  IMAD.HI.U32 R7, R7, R2, R6 ;  /* 0x0000000207077227 */ /* 0x000fcc00078e0006 */
[----:B------:R-:W-:-:S05]  /*1c70*/  IMAD.HI.U32 R2, R7, R0, RZ ;  /* 0x0000000007027227 */ /* 0x000fca00078e00ff */
[----:B------:R-:W-:-:S05]  /*1c80*/  IADD3 R5, PT, PT, -R2, RZ, RZ ;  /* 0x000000ff02057210 */ /* 0x000fca0007ffe1ff */
[----:B------:R-:W-:Y:S01]  /*1c90*/  IMAD R5, R4, R5, R0 ;  /* 0x0000000504057224 */ /* 0x000fe200078e0200 */
[----:B------:R-:W-:-:S04]  /*1ca0*/  LOP3.LUT R0, R3, UR19, RZ, 0x3c, !PT ;  /* 0x0000001303007c12 */ /* 0x000fc8000f8e3cff */
[----:B------:R-:W-:Y:S02]  /*1cb0*/  ISETP.GT.U32.AND P2, PT, R4, R5, PT ;  /* 0x000000050400720c */ /* 0x000fe40003f44070 */
[----:B------:R-:W-:-:S11]  /*1cc0*/  ISETP.GE.AND P1, PT, R0, RZ, PT ;  /* 0x000000ff0000720c */ /* 0x000fd60003f26270 */
[----:B------:R-:W-:Y:S01]  /*1cd0*/  @!P2 IMAD.IADD R5, R5, 0x1, -R4 ;  /* 0x000000010505a824 */ /* 0x000fe200078e0a04 */
[----:B------:R-:W-:Y:S02]  /*1ce0*/  @!P2 IADD3 R2, PT, PT, R2, 0x1, RZ ;  /* 0x000000010202a810 */ /* 0x000fe40007ffe0ff */
[----:B------:R-:W-:Y:S02]  /*1cf0*/  ISETP.NE.AND P2, PT, R3, RZ, PT ;  /* 0x000000ff0300720c */ /* 0x000fe40003f45270 */
[----:B------:R-:W-:-:S13]  /*1d00*/  ISETP.GE.U32.AND P3, PT, R5, R4, PT ;  /* 0x000000040500720c */ /* 0x000fda0003f66070 */
[----:B------:R-:W-:-:S05]  /*1d10*/  @P3 VIADD R2, R2, 0x1 ;  /* 0x0000000102023836 */ /* 0x000fca0000000000 */
[----:B------:R-:W-:-:S05]  /*1d20*/  MOV R0, R2 ;  /* 0x0000000200007202 */ /* 0x000fca0000000f00 */
[----:B------:R-:W-:Y:S01]  /*1d30*/  @!P1 IMAD.MOV R0, RZ, RZ, -R0 ;  /* 0x000000ffff009224 */ /* 0x000fe200078e0a00 */
[----:B------:R-:W-:-:S05]  /*1d40*/  @!P2 LOP3.LUT R0, RZ, R3, RZ, 0x33, !PT ;  /* 0x00000003ff00a212 */ /* 0x000fca00078e33ff */
[----:B------:R-:W-:-:S05]  /*1d50*/  IMAD.WIDE R14, R0, 0x4, R230 ;  /* 0x00000004000e7825 */ /* 0x000fca00078e02e6 */
[----:B------:R-:W2:Y:S01]  /*1d60*/  LDG.E R4, desc[UR4][R14.64] ;  /* 0x000000040e047981 */ /* 0x000ea2000c1e1900 */
[----:B---3--:R-:W-:Y:S02]  /*1d70*/  IABS R2, R13 ;  /* 0x0000000d00027213 */ /* 0x008fe40000000000 */
[----:B------:R-:W-:Y:S02]  /*1d80*/  MOV R5, UR6 ;  /* 0x0000000600057c02 */ /* 0x000fe40008000f00 */
[----:B------:R-:W1:Y:S01]  /*1d90*/  I2F.RP R10, R2 ;  /* 0x00000002000a7306 */ /* 0x000e620000209400 */
[----:B------:R-:W-:Y:S02]  /*1da0*/  IADD3 R0, PT, PT, -R0, RZ, RZ ;  /* 0x000000ff00007210 */ /* 0x000fe40007ffe1ff */
[----:B------:R-:W-:Y:S02]  /*1db0*/  IABS R5, R5 ;  /* 0x0000000500057213 */ /* 0x000fe40000000000 */
[----:B------:R-:W-:Y:S01]  /*1dc0*/  ISETP.NE.AND P4, PT, R13, RZ, PT ;  /* 0x000000ff0d00720c */ /* 0x000fe20003f85270 */
[----:B------:R-:W-:-:S02]  /*1dd0*/  IMAD R0, R3, R0, UR19 ;  /* 0x0000001303007e24 */ /* 0x000fc4000f8e0200 */
[----:B----4-:R-:W-:Y:S01]  /*1de0*/  IMAD.U32 R3, RZ, RZ, UR15 ;  /* 0x0000000fff037e24 */ /* 0x010fe2000f8e00ff */
[----:B-1----:R-:W1:Y:S02]  /*1df0*/  MUFU.RCP R8, R10 ;  /* 0x0000000a00087308 */ /* 0x002e640000001000 */
[----:B-1----:R-:W-:-:S06]  /*1e00*/  IADD3 R8, PT, PT, R8, 0xffffffe, RZ ;  /* 0x0ffffffe08087810 */ /* 0x002fcc0007ffe0ff */
[----:B------:R-:W1:Y:S02]  /*1e10*/  F2I.FTZ.U32.TRUNC.NTZ R9, R8 ;  /* 0x0000000800097305 */ /* 0x000e64000021f000 */
[----:B-1----:R-:W-:Y:S01]  /*1e20*/  IMAD.MOV R7, RZ, RZ, -R9 ;  /* 0x000000ffff077224 */ /* 0x002fe200078e0a09 */
[----:B------:R-:W-:-:S03]  /*1e30*/  MOV R8, RZ ;  /* 0x000000ff00087202 */ /* 0x000fc60000000f00 */
[----:B------:R-:W-:-:S04]  /*1e40*/  IMAD R6, R7, R2, RZ ;  /* 0x0000000207067224 */ /* 0x000fc800078e02ff */
[----:B------:R-:W-:-:S04]  /*1e50*/  IMAD.HI.U32 R9, R9, R6, R8 ;  /* 0x0000000609097227 */ /* 0x000fc800078e0008 */
[----:B------:R-:W-:-:S04]  /*1e60*/  IMAD.MOV.U32 R6, RZ, RZ, R5 ;  /* 0x000000ffff067224 */ /* 0x000fc800078e0005 */
[----:B------:R-:W-:-:S05]  /*1e70*/  IMAD.HI.U32 R16, R9, R6, RZ ;  /* 0x0000000609107227 */ /* 0x000fca00078e00ff */
[----:B------:R-:W-:-:S05]  /*1e80*/  IADD3 R5, PT, PT, -R16, RZ, RZ ;  /* 0x000000ff10057210 */ /* 0x000fca0007ffe1ff */
[----:B------:R-:W-:-:S05]  /*1e90*/  IMAD R7, R2, R5, R6 ;  /* 0x0000000502077224 */ /* 0x000fca00078e0206 */
[----:B------:R-:W-:-:S13]  /*1ea0*/  ISETP.GT.U32.AND P2, PT, R2, R7, PT ;  /* 0x000000070200720c */ /* 0x000fda0003f44070 */
[----:B------:R-:W-:Y:S01]  /*1eb0*/  @!P2 IADD3 R7, PT, PT, R7, -R2, RZ ;  /* 0x800000020707a210 */ /* 0x000fe20007ffe0ff */
[----:B------:R-:W-:-:S03]  /*1ec0*/  @!P2 VIADD R16, R16, 0x1 ;  /* 0x000000011010a836 */ /* 0x000fc60000000000 */
[----:B------:R-:W-:Y:S02]  /*1ed0*/  ISETP.GE.U32.AND P1, PT, R7, R2, PT ;  /* 0x000000020700720c */ /* 0x000fe40003f26070 */
[----:B------:R-:W-:Y:S02]  /*1ee0*/  LOP3.LUT R2, R13, UR6, RZ, 0x3c, !PT ;  /* 0x000000060d027c12 */ /* 0x000fe4000f8e3cff */
[----:B------:R-:W-:Y:S02]  /*1ef0*/  LOP3.LUT R13, RZ, R13, RZ, 0x33, !PT ;  /* 0x0000000dff0d7212 */ /* 0x000fe400078e33ff */
[----:B------:R-:W-:Y:S02]  /*1f00*/  ISETP.GE.AND P3, PT, R2, RZ, PT ;  /* 0x000000ff0200720c */ /* 0x000fe40003f66270 */
[----:B------:R-:W-:-:S05]  /*1f10*/  MOV R2, UR14 ;  /* 0x0000000e00027c02 */ /* 0x000fca0008000f00 */
[----:B------:R-:W-:-:S05]  /*1f20*/  @P1 IADD3 R16, PT, PT, R16, 0x1, RZ ;  /* 0x0000000110101810 */ /* 0x000fca0007ffe0ff */
[----:B------:R-:W-:-:S05]  /*1f30*/  IMAD.MOV.U32 R8, RZ, RZ, R16 ;  /* 0x000000ffff087224 */ /* 0x000fca00078e0010 */
[----:B------:R-:W-:-:S04]  /*1f40*/  @!P3 IADD3 R8, PT, PT, -R8, RZ, RZ ;  /* 0x000000ff0808b210 */ /* 0x000fc80007ffe1ff */
[----:B------:R-:W-:Y:S02]  /*1f50*/  SEL R8, R13, R8, !P4 ;  /* 0x000000080d087207 */ /* 0x000fe40006000000 */
[----:B--2---:R-:W-:Y:S01]  /*1f60*/  SHF.R.S32.HI R5, RZ, 0x1f, R4 ;  /* 0x0000001fff057819 */ /* 0x004fe20000011404 */
[----:B------:R-:W-:-:S04]  /*1f70*/  IMAD.WIDE.U32 R6, R4, UR10, RZ ;  /* 0x0000000a04067c25 */ /* 0x000fc8000f8e00ff */
[C---:B------:R-:W-:Y:S02]  /*1f80*/  IMAD R9, R5.reuse, UR10, RZ ;  /* 0x0000000a05097c24 */ /* 0x040fe4000f8e02ff */
[----:B------:R-:W-:Y:S02]  /*1f90*/  IMAD R5, R5, UR8, RZ ;  /* 0x0000000805057c24 */ /* 0x000fe4000f8e02ff */
[C---:B------:R-:W-:Y:S02]  /*1fa0*/  IMAD R14, R4.reuse, UR11, R9 ;  /* 0x0000000b040e7c24 */ /* 0x040fe4000f8e0209 */
[C---:B------:R-:W-:Y:S02]  /*1fb0*/  IMAD R10, R4.reuse, UR9, R5 ;  /* 0x00000009040a7c24 */ /* 0x040fe4000f8e0205 */
[----:B------:R-:W-:Y:S01]  /*1fc0*/  IMAD.WIDE.U32 R4, R4, UR8, RZ ;  /* 0x0000000804047c25 */ /* 0x000fe2000f8e00ff */
[----:B------:R-:W-:Y:S01]  /*1fd0*/  IADD3 R15, PT, PT, R7, R14, RZ ;  /* 0x0000000e070f7210 */ /* 0x000fe20007ffe0ff */
[----:B------:R-:W1:Y:S01]  /*1fe0*/  LDCU.128 UR8, c[0x0][0x3d0] ;  /* 0x00007a00ff0877ac */ /* 0x000e620008000c00 */
[----:B------:R-:W-:Y:S01]  /*1ff0*/  MOV R14, R6 ;  /* 0x00000006000e7202 */ /* 0x000fe20000000f00 */
[----:B------:R-:W-:Y:S01]  /*2000*/  IMAD.IADD R11, R5, 0x1, R10 ;  /* 0x00000001050b7824 */ /* 0x000fe200078e020a */
[----:B------:R-:W-:Y:S01]  /*2010*/  MOV R6, UR16 ;  /* 0x0000001000067c02 */ /* 0x000fe20008000f00 */
[----:B------:R-:W-:Y:S01]  /*2020*/  IMAD.MOV.U32 R10, RZ, RZ, R4 ;  /* 0x000000ffff0a7224 */ /* 0x000fe200078e0004 */
[----:B------:R-:W-:-:S02]  /*2030*/  SHF.R.S32.HI R5, RZ, 0x1f, R0 ;  /* 0x0000001fff057819 */ /* 0x000fc40000011400 */
[----:B------:R-:W-:Y:S01]  /*2040*/  MOV R7, UR17 ;  /* 0x0000001100077c02 */ /* 0x000fe20008000f00 */
[----:B------:R-:W-:-:S04]  /*2050*/  IMAD.WIDE.U32 R14, R0, R6, R14 ;  /* 0x00000006000e7225 */ /* 0x000fc800078e000e */
[C---:B------:R-:W-:Y:S02]  /*2060*/  IMAD R4, R5.reuse, R6, RZ ;  /* 0x0000000605047224 */ /* 0x040fe400078e02ff */
[-C--:B------:R-:W-:Y:S02]  /*2070*/  IMAD R5, R5, R2.reuse, RZ ;  /* 0x0000000205057224 */ /* 0x080fe400078e02ff */
[C---:B------:R-:W-:Y:S02]  /*2080*/  IMAD R4, R0.reuse, R7, R4 ;  /* 0x0000000700047224 */ /* 0x040fe400078e0204 */
[C---:B------:R-:W-:Y:S02]  /*2090*/  IMAD R5, R0.reuse, R3, R5 ;  /* 0x0000000300057224 */ /* 0x040fe400078e0205 */
[----:B------:R-:W-:Y:S01]  /*20a0*/  IMAD.WIDE.U32 R10, R0, R2, R10 ;  /* 0x00000002000a7225 */ /* 0x000fe200078e000a */
[----:B------:R-:W-:Y:S02]  /*20b0*/  SHF.R.S32.HI R0, RZ, 0x1f, R8 ;  /* 0x0000001fff007819 */ /* 0x000fe40000011408 */
[----:B------:R-:W-:-:S02]  /*20c0*/  IADD3 R15, PT, PT, R15, R4, RZ ;  /* 0x000000040f0f7210 */ /* 0x000fc40007ffe0ff */
[----:B------:R-:W-:Y:S01]  /*20d0*/  IADD3 R11, PT, PT, R11, R5, RZ ;  /* 0x000000050b0b7210 */ /* 0x000fe20007ffe0ff */
[C---:B-1----:R-:W-:Y:S02]  /*20e0*/  IMAD R9, R0.reuse, UR10, RZ ;  /* 0x0000000a00097c24 */ /* 0x042fe4000f8e02ff */
[----:B------:R-:W-:Y:S02]  /*20f0*/  IMAD R5, R0, UR8, RZ ;  /* 0x0000000800057c24 */ /* 0x000fe4000f8e02ff */
[----:B------:R-:W-:-:S04]  /*2100*/  IMAD.WIDE.U32 R14, R8, UR8, R14 ;  /* 0x00000008080e7c25 */ /* 0x000fc8000f8e000e */
[C---:B------:R-:W-:Y:S02]  /*2110*/  IMAD R9, R8.reuse, UR11, R9 ;  /* 0x0000000b08097c24 */ /* 0x040fe4000f8e0209 */
[----:B------:R-:W-:-:S04]  /*2120*/  IMAD.WIDE.U32 R10, R8, UR10, R10 ;  /* 0x0000000a080a7c25 */ /* 0x000fc8000f8e000a */
[----:B------:R-:W-:Y:S01]  /*2130*/  IMAD R5, R8, UR9, R5 ;  /* 0x0000000908057c24 */ /* 0x000fe2000f8e0205 */
[----:B------:R-:W-:Y:S02]  /*2140*/  MOV R8, R14 ;  /* 0x0000000e00087202 */ /* 0x000fe40000000f00 */
[----:B------:R-:W-:Y:S01]  /*2150*/  IADD3 R9, PT, PT, R11, R9, RZ ;  /* 0x000000090b097210 */ /* 0x000fe20007ffe0ff */
[----:B------:R-:W-:Y:S01]  /*2160*/  IMAD.IADD R0, R15, 0x1, R5 ;  /* 0x000000010f007824 */ /* 0x000fe200078e0205 */
[----:B------:R-:W-:Y:S06]  /*2170*/  BRA `(.L_x_1352) ;  /* 0x0000000400787947 */ /* 0x000fec0003800000 */
.L_x_1351:
[----:B------:R-:W-:-:S09]  /*2180*/  UISETP.NE.AND UP0, UPT, UR11, -0x1, UPT ;  /* 0xffffffff0b00788c */ /* 0x000fd2000bf05270 */
[----:B------:R-:W-:Y:S05]  /*2190*/  BRA.U UP0, `(.L_x_1353) ;  /* 0x0000000100347547 */ /* 0x000fea000b800000 */
[----:B------:R-:W1:Y:S01]  /*21a0*/  LDC.64 R6, c[0x0][0x3b8] ;  /* 0x0000ee00ff067b82 */ /* 0x000e620000000a00 */
[----:B------:R-:W2:Y:S01]  /*21b0*/  LDCU.64 UR8, c[0x0][0x3a0] ;  /* 0x00007400ff0877ac */ /* 0x000ea20008000a00 */
[----:B-----5:R-:W-:Y:S01]  /*21c0*/  SHF.R.S32.HI R0, RZ, 0x1f, R5 ;  /* 0x0000001fff007819 */ /* 0x020fe20000011405 */
[----:B------:R-:W-:-:S04]  /*21d0*/  USHF.R.S32.HI UR14, URZ, 0x1f, UR10 ;  /* 0x0000001fff0e7899 */ /* 0x000fc8000801140a */
[----:B--2---:R-:W-:-:S04]  /*21e0*/  IMAD R0, R0, UR8, RZ ;  /* 0x0000000800007c24 */ /* 0x004fc8000f8e02ff */
[----:B------:R-:W-:Y:S02]  /*21f0*/  IMAD R0, R5, UR9, R0 ;  /* 0x0000000905007c24 */ /* 0x000fe4000f8e0200 */
[C---:B-1----:R-:W-:Y:S02]  /*2200*/  IMAD R2, R6.reuse, UR14, RZ ;  /* 0x0000000e06027c24 */ /* 0x042fe4000f8e02ff */
[----:B------:R-:W-:-:S04]  /*2210*/  IMAD.WIDE.U32 R8, R6, UR10, RZ ;  /* 0x0000000a06087c25 */ /* 0x000fc8000f8e00ff */
[----:B------:R-:W-:-:S05]  /*2220*/  IMAD R2, R7, UR10, R2 ;  /* 0x0000000a07027c24 */ /* 0x000fca000f8e0202 */
[----:B------:R-:W-:-:S03]  /*2230*/  IADD3 R9, PT, PT, R9, R2, RZ ;  /* 0x0000000209097210 */ /* 0x000fc60007ffe0ff */
[----:B------:R-:W-:-:S05]  /*2240*/  IMAD.WIDE.U32 R14, R5, UR8, R8 ;  /* 0x00000008050e7c25 */ /* 0x000fca000f8e0008 */
[----:B------:R-:W-:Y:S01]  /*2250*/  IADD3 R15, PT, PT, R15, R0, RZ ;  /* 0x000000000f0f7210 */ /* 0x000fe20007ffe0ff */
[----:B------:R-:W-:Y:S05]  /*2260*/  BRA `(.L_x_1354) ;  /* 0x0000000000187947 */ /* 0x000fea0003800000 */
.L_x_1353:
[----:B------:R-:W2:Y:S01]  /*2270*/  LDC.64 R6, c[0x0][0x3b8] ;  /* 0x0000ee00ff067b82 */ /* 0x000ea20000000a00 */
[----:B------:R-:W-:-:S06]  /*2280*/  UIADD3 UR8, UPT, UPT, UR10, UR11, URZ ;  /* 0x0000000b0a087290 */ /* 0x000fcc000fffe0ff */
[----:B--2---:R-:W-:Y:S02]  /*2290*/  IMAD R15, R7, UR8, RZ ;  /* 0x00000008070f7c24 */ /* 0x004fe4000f8e02ff */
[----:B-1----:R-:W-:-:S05]  /*22a0*/  IMAD.WIDE.U32 R2, R6, UR8, RZ ;  /* 0x0000000806027c25 */ /* 0x002fca000f8e00ff */
[----:B------:R-:W-:Y:S02]  /*22b0*/  IADD3 R15, PT, PT, R3, R15, RZ ;  /* 0x0000000f030f7210 */ /* 0x000fe40007ffe0ff */
[----:B------:R-:W-:Y:S02]  /*22c0*/  MOV R14, R2 ;  /* 0x00000002000e7202 */ /* 0x000fe40000000f00 */
.L_x_1354:
        /* <DEDUP_REMOVED lines=13> */
[----:B------:R-:W-:Y:S06]  /*23a0*/  BRA `(.L_x_1356) ;  /* 0x0000000000187947 */ /* 0x000fec0003800000 */
.L_x_1355:
[----:B------:R-:W1:Y:S01]  /*23b0*/  LDC.64 R2, c[0x0][0x3c0] ;  /* 0x0000f000ff027b82 */ /* 0x000e620000000a00 */
[----:B------:R-:W-:-:S06]  /*23c0*/  UIADD3 UR10, UPT, UPT, UR10, UR11, URZ ;  /* 0x0000000b0a0a7290 */ /* 0x000fcc000fffe0ff */
[----:B-1---5:R-:W-:Y:S02]  /*23d0*/  IMAD R5, R3, UR10, RZ ;  /* 0x0000000a03057c24 */ /* 0x022fe4000f8e02ff */
[----:B------:R-:W-:-:S05]  /*23e0*/  IMAD.WIDE.U32 R8, R2, UR10, RZ ;  /* 0x0000000a02087c25 */ /* 0x000fca000f8e00ff */
[----:B------:R-:W-:Y:S02]  /*23f0*/  IADD3 R5, PT, PT, R9, R5, RZ ;  /* 0x0000000509057210 */ /* 0x000fe40007ffe0ff */
[----:B------:R-:W-:-:S07]  /*2400*/  MOV R4, R8 ;  /* 0x0000000800047202 */ /* 0x000fce0000000f00 */
.L_x_1356:
[----:B------:R-:W1:Y:S01]  /*2410*/  LDC R13, c[0x0][0x3e8] ;  /* 0x0000fa00ff0d7b82 */ /* 0x000e620000000800 */
[----:B------:R-:W-:Y:S01]  /*2420*/  IMAD.U32 R8, RZ, RZ, UR6 ;  /* 0x00000006ff087e24 */ /* 0x000fe2000f8e00ff */
[----:B------:R-:W-:Y:S01]  /*2430*/  MOV R18, R4 ;  /* 0x0000000400127202 */ /* 0x000fe20000000f00 */
[----:B------:R-:W-:Y:S01]  /*2440*/  ULEA UR8, UR22, 0xffffffc0, 0x6 ;  /* 0xffffffc016087891 */ /* 0x000fe2000f8e30ff */
[----:B------:R-:W-:Y:S02]  /*2450*/  MOV R19, R5 ;  /* 0x0000000500137202 */ /* 0x000fe40000000f00 */
[----:B------:R-:W-:Y:S02]  /*2460*/  CS2R R230, SRZ ;  /* 0x0000000000e67805 */ /* 0x000fe4000001ff00 */
[----:B------:R-:W-:Y:S01]  /*2470*/  IABS R8, R8 ;  /* 0x0000000800087213 */ /* 0x000fe20000000000 */
[----:B------:R-:W-:Y:S01]  /*2480*/  USHF.R.S32.HI UR9, URZ, 0x1f, UR8 ;  /* 0x0000001fff097899 */ /* 0x000fe20008011408 */
[----:B------:R-:W2:Y:S01]  /*2490*/  LDC.64 R4, c[0x0][0x3d0] ;  /* 0x0000f400ff047b82 */ /* 0x000ea20000000a00 */
[----:B------:R-:W-:-:S04]  /*24a0*/  IMAD.WIDE.U32 R14, R6, UR8, R14 ;  /* 0x00000008060e7c25 */ /* 0x000fc8000f8e000e */
[----:B------:R-:W-:Y:S01]  /*24b0*/  IMAD.WIDE.U32 R18, R2, UR8, R18 ;  /* 0x0000000802127c25 */ /* 0x000fe2000f8e0012 */
[----:B-1----:R-:W-:Y:S02]  /*24c0*/  IABS R0, R13 ;  /* 0x0000000d00007213 */ /* 0x002fe40000000000 */
[----:B------:R-:W-:Y:S02]  /*24d0*/  ISETP.NE.AND P4, PT, R13, RZ, PT ;  /* 0x000000ff0d00720c */ /* 0x000fe40003f85270 */
[----:B------:R-:W1:Y:S08]  /*24e0*/  I2F.RP R12, R0 ;  /* 0x00000000000c7306 */ /* 0x000e700000209400 */
[----:B-1----:R-:W1:Y:S02]  /*24f0*/  MUFU.RCP R10, R12 ;  /* 0x0000000c000a7308 */ /* 0x002e640000001000 */
[----:B-1----:R-:W-:-:S06]  /*2500*/  IADD3 R10, PT, PT, R10, 0xffffffe, RZ ;  /* 0x0ffffffe0a0a7810 */ /* 0x002fcc0007ffe0ff */
[----:B------:R-:W1:Y:S02]  /*2510*/  F2I.FTZ.U32.TRUNC.NTZ R11, R10 ;  /* 0x0000000a000b7305 */ /* 0x000e64000021f000 */
[----:B-1----:R-:W-:Y:S02]  /*2520*/  IADD3 R9, PT, PT, RZ, -R11, RZ ;  /* 0x8000000bff097210 */ /* 0x002fe40007ffe0ff */
[----:B------:R-:W-:-:S03]  /*2530*/  MOV R10, RZ ;  /* 0x000000ff000a7202 */ /* 0x000fc60000000f00 */
[----:B------:R-:W-:-:S04]  /*2540*/  IMAD R9, R9, R0, RZ ;  /* 0x0000000009097224 */ /* 0x000fc800078e02ff */
[----:B------:R-:W-:-:S04]  /*2550*/  IMAD.HI.U32 R9, R11, R9, R10 ;  /* 0x000000090b097227 */ /* 0x000fc800078e000a */
[----:B------:R-:W-:Y:S02]  /*2560*/  IMAD R10, R2, UR9, RZ ;  /* 0x00000009020a7c24 */ /* 0x000fe4000f8e02ff */
[----:B------:R-:W-:-:S04]  /*2570*/  IMAD.HI.U32 R16, R9, R8, RZ ;  /* 0x0000000809107227 */ /* 0x000fc800078e00ff */
[----:B------:R-:W-:Y:S02]  /*2580*/  IMAD.MOV R9, RZ, RZ, -R16 ;  /* 0x000000ffff097224 */ /* 0x000fe400078e0a10 */
[----:B------:R-:W-:Y:S02]  /*2590*/  IMAD R10, R3, UR8, R10 ;  /* 0x00000008030a7c24 */ /* 0x000fe4000f8e020a */
[----:B------:R-:W-:Y:S02]  /*25a0*/  IMAD R9, R0, R9, R8 ;  /* 0x0000000900097224 */ /* 0x000fe400078e0208 */
[----:B------:R-:W-:-:S03]  /*25b0*/  IMAD.IADD R19, R19, 0x1, R10 ;  /* 0x0000000113137824 */ /* 0x000fc600078e020a */
[----:B------:R-:W-:-:S13]  /*25c0*/  ISETP.GT.U32.AND P2, PT, R0, R9, PT ;  /* 0x000000090000720c */ /* 0x000fda0003f44070 */
[----:B------:R-:W-:Y:S01]  /*25d0*/  @!P2 IADD3 R9, PT, PT, R9, -R0, RZ ;  /* 0x800000000909a210 */ /* 0x000fe20007ffe0ff */
[----:B------:R-:W-:-:S03]  /*25e0*/  @!P2 VIADD R16, R16, 0x1 ;  /* 0x000000011010a836 */ /* 0x000fc60000000000 */
[----:B------:R-:W-:Y:S02]  /*25f0*/  ISETP.GE.U32.AND P1, PT, R9, R0, PT ;  /* 0x000000000900720c */ /* 0x000fe40003f26070 */
[----:B------:R-:W-:Y:S01]  /*2600*/  LOP3.LUT R0, R13, UR6, RZ, 0x3c, !PT ;  /* 0x000000060d007c12 */ /* 0x000fe2000f8e3cff */
[----:B------:R-:W1:Y:S01]  /*2610*/  LDC.64 R8, c[0x0][0x3d8] ;  /* 0x0000f600ff087b82 */ /* 0x000e620000000a00 */
[----:B------:R-:W-:Y:S02]  /*2620*/  LOP3.LUT R13, RZ, R13, RZ, 0x33, !PT ;  /* 0x0000000dff0d7212 */ /* 0x000fe400078e33ff */
[----:B------:R-:W-:Y:S01]  /*2630*/  ISETP.GE.AND P3, PT, R0, RZ, PT ;  /* 0x000000ff0000720c */ /* 0x000fe20003f66270 */
[----:B------:R-:W-:-:S04]  /*2640*/  IMAD R0, R6, UR9, RZ ;  /* 0x0000000906007c24 */ /* 0x000fc8000f8e02ff */
[----:B------:R-:W-:Y:S02]  /*2650*/  IMAD R0, R7, UR8, R0 ;  /* 0x0000000807007c24 */ /* 0x000fe4000f8e0200 */
[----:B------:R-:W-:-:S03]  /*2660*/  @P1 VIADD R16, R16, 0x1 ;  /* 0x0000000110101836 */ /* 0x000fc60000000000 */
[----:B------:R-:W-:Y:S02]  /*2670*/  IADD3 R15, PT, PT, R15, R0, RZ ;  /* 0x000000000f0f7210 */ /* 0x000fe40007ffe0ff */
[----:B------:R-:W-:-:S04]  /*2680*/  MOV R12, R16 ;  /* 0x00000010000c7202 */ /* 0x000fc80000000f00 */
[----:B------:R-:W-:-:S04]  /*2690*/  @!P3 IADD3 R12, PT, PT, -R12, RZ, RZ ;  /* 0x000000ff0c0cb210 */ /* 0x000fc80007ffe1ff */
[----:B------:R-:W-:-:S04]  /*26a0*/  SEL R11, R13, R12, !P4 ;  /* 0x0000000c0d0b7207 */ /* 0x000fc80006000000 */
[----:B------:R-:W-:Y:S01]  /*26b0*/  SHF.R.S32.HI R17, RZ, 0x1f, R11 ;  /* 0x0000001fff117819 */ /* 0x000fe2000001140b */
[----:B-1----:R-:W-:-:S04]  /*26c0*/  IMAD.WIDE.U32 R18, R11, R8, R18 ;  /* 0x000000080b127225 */ /* 0x002fc800078e0012 */
[C---:B--2---:R-:W-:Y:S02]  /*26d0*/  IMAD R10, R17.reuse, R4, RZ ;  /* 0x00000004110a7224 */ /* 0x044fe400078e02ff */
[----:B------:R-:W-:Y:S02]  /*26e0*/  IMAD R0, R17, R8, RZ ;  /* 0x0000000811007224 */ /* 0x000fe400078e02ff */
[----:B------:R-:W-:-:S04]  /*26f0*/  IMAD.WIDE.U32 R14, R11, R4, R14 ;  /* 0x000000040b0e7225 */ /* 0x000fc800078e000e */
[C---:B------:R-:W-:Y:S01]  /*2700*/  IMAD R5, R11.reuse, R5, R10 ;  /* 0x000000050b057224 */ /* 0x040fe200078e020a */
[----:B------:R-:W-:Y:S01]  /*2710*/  MOV R10, R18 ;  /* 0x00000012000a7202 */ /* 0x000fe20000000f00 */
[----:B------:R-:W-:Y:S01]  /*2720*/  IMAD R9, R11, R9, R0 ;  /* 0x000000090b097224 */ /* 0x000fe200078e0200 */
[----:B------:R-:W-:Y:S02]  /*2730*/  MOV R8, R14 ;  /* 0x0000000e00087202 */ /* 0x000fe40000000f00 */
[----:B------:R-:W-:Y:S01]  /*2740*/  IADD3 R0, PT, PT, R15, R5, RZ ;  /* 0x000000050f007210 */ /* 0x000fe20007ffe0ff */
[----:B------:R-:W-:-:S07]  /*2750*/  IMAD.IADD R9, R19, 0x1, R9 ;  /* 0x0000000113097824 */ /* 0x000fce00078e0209 */
.L_x_1352:
[----:B------:R-:W-:Y:S01]  /*2760*/  UISETP.NE.AND UP0, UPT, UR18, -0x1, UPT ;  /* 0xffffffff1200788c */ /* 0x000fe2000bf05270 */
[----:B------:R-:W-:Y:S01]  /*2770*/  IMAD.MOV.U32 R74, RZ, RZ, RZ ;  /* 0x000000ffff4a7224 */ /* 0x000fe200078e00ff */
[----:B------:R-:W1:Y:S01]  /*2780*/  LDCU.64 UR14, c[0x0][0x3b0] ;  /* 0x00007600ff0e77ac */ /* 0x000e620008000a00 */
[----:B------:R-:W-:Y:S01]  /*2790*/  IMAD.SHL.U32 R100, R64, 0x8, RZ ;  /* 0x0000000840647824 */ /* 0x000fe200078e00ff */
[----:B------:R-:W2:Y:S01]  /*27a0*/  LDCU.64 UR8, c[0x0][0x3c8] ;  /* 0x00007900ff0877ac */ /* 0x000ea20008000a00 */
[----:B------:R-:W3:Y:S06]  /*27b0*/  S2R R5, SR_CTAID.X ;  /* 0x0000000000057919 */ /* 0x000eec0000002500 */
[----:B------:R-:W4:Y:S01]  /*27c0*/  @!UP0 LDCU.64 UR10, c[0x0][0x398] ;  /* 0x00007300ff0a87ac */ /* 0x000f220008000a00 */
[----:B------:R-:W-:Y:S01]  /*27d0*/  LOP3.LUT R14, R100, 0x38, RZ, 0xc0, !PT ;  /* 0x00000038640e7812 */ /* 0x000fe200078ec0ff */
[----:B------:R3:W5:Y:S01]  /*27e0*/  @P0 LDG.E R74, desc[UR4][R108.64] ;  /* 0x000000046c4a0981 */ /* 0x000762000c1e1900 */
[----:B------:R-:W-:Y:S01]  /*27f0*/  SHF.R.U32.HI R106, RZ, 0x3, R64 ;  /* 0x00000003ff6a7819 */ /* 0x000fe20000011640 */
[----:B------:R-:W-:Y:S01]  /*2800*/  USHF.R.S32.HI UR16, URZ, 0x1f, UR6 ;  /* 0x0000001fff107899 */ /* 0x000fe20008011406 */
[C---:B------:R-:W-:Y:S01]  /*2810*/  IADD3 R18, P1, PT, R14.reuse, R8, RZ ;  /* 0x000000080e127210 */ /* 0x040fe20007f3e0ff */
[----:B------:R-:W-:Y:S01]  /*2820*/  IMAD.MOV.U32 R107, RZ, RZ, RZ ;  /* 0x000000ffff6b7224 */ /* 0x000fe200078e00ff */
[----:B------:R-:W-:Y:S01]  /*2830*/  IADD3 R8, P0, PT, R14, R10, RZ ;  /* 0x0000000a0e087210 */ /* 0x000fe20007f1e0ff */
[----:B------:R-:W-:Y:S01]  /*2840*/  IMAD.SHL.U32 R67, R64, 0x40, RZ ;  /* 0x0000004040437824 */ /* 0x000fe200078e00ff */
[----:B-1----:R-:W-:Y:S01]  /*2850*/  @UP0 UIMAD.WIDE.U32 UR26, UR18, UR14, URZ ;  /* 0x0000000e121a02a5 */ /* 0x002fe2000f8e00ff */
[----:B------:R-:W-:Y:S01]  /*2860*/  IADD3.X R19, PT, PT, RZ, R0, RZ, P1, !PT ;  /* 0x00000000ff137210 */ /* 0x000fe20000ffe4ff */
[----:B------:R-:W-:Y:S01]  /*2870*/  IMAD.SHL.U32 R61, R6, 0x10, RZ ;  /* 0x00000010063d7824 */ /* 0x000fe200078e00ff */
[----:B------:R-:W1:Y:S01]  /*2880*/  LDC R0, c[0x0][0x450] ;  /* 0x00011400ff007b82 */ /* 0x000e620000000800 */
[----:B--2---:R-:W-:Y:S01]  /*2890*/  UIMAD UR16, UR16, UR8, URZ ;  /* 0x00000008101072a4 */ /* 0x004fe2000f8e02ff */
[----:B------:R-:W-:Y:S01]  /*28a0*/  IMAD.U32 R104, RZ, RZ, UR8 ;  /* 0x00000008ff687e24 */ /* 0x000fe2000f8e00ff */
[----:B------:R-:W-:Y:S01]  /*28b0*/  SHF.L.U32 R96, R64, 0x2, RZ ;  /* 0x0000000240607819 */ /* 0x000fe200000006ff */
[----:B------:R-:W-:Y:S01]  /*28c0*/  IMAD.X R9, RZ, RZ, R9, P0 ;  /* 0x000000ffff097224 */ /* 0x000fe200000e0609 */
[----:B------:R-:W-:Y:S01]  /*28d0*/  UIMAD UR16, UR6, UR9, UR16 ;  /* 0x00000009061072a4 */ /* 0x000fe2000f8e0210 */
[----:B------:R-:W-:Y:S01]  /*28e0*/  IMAD.WIDE.U32 R10, R106, R6, R18 ;  /* 0x000000066a0a7225 */ /* 0x000fe200078e0012 */
[----:B----4-:R-:W-:Y:S01]  /*28f0*/  @!UP0 UIMAD.WIDE.U32 UR28, UR21, UR10, URZ ;  /* 0x0000000a151c82a5 */ /* 0x010fe2000f8e00ff */
[----:B------:R-:W-:Y:S01]  /*2900*/  LOP3.LUT R96, R96, 0x1c, RZ, 0xc0, !PT ;  /* 0x0000001c60607812 */ /* 0x000fe200078ec0ff */
[----:B------:R-:W2:Y:S01]  /*2910*/  LDCU.64 UR8, c[0x0][0x390] ;  /* 0x00007200ff0877ac */ /* 0x000ea20008000a00 */
[----:B------:R-:W-:Y:S01]  /*2920*/  IMAD.WIDE.U32 R8, R106, R2, R8 ;  /* 0x000000026a087225 */ /* 0x000fe200078e0008 */
[----:B------:R-:W-:Y:S01]  /*2930*/  LOP3.LUT R67, R67, 0x1c0, RZ, 0xc0, !PT ;  /* 0x000001c043437812 */ /* 0x000fe200078ec0ff */
[----:B------:R-:W-:-:S02]  /*2940*/  @!UP0 UIMAD UR11, UR21, UR11, UR29 ;  /* 0x0000000b150b82a4 */ /* 0x000fc4000f8e021d */
[----:B------:R-:W-:Y:S01]  /*2950*/  IMAD R69, R106, R3, R9 ;  /* 0x000000036a457224 */ /* 0x000fe200078e0209 */
[----:B------:R-:W-:Y:S01]  /*2960*/  @!UP0 UMOV UR10, UR28 ;  /* 0x0000001c000a8c82 */ /* 0x000fe20008000000 */
[----:B------:R-:W-:Y:S01]  /*2970*/  @UP0 UMOV UR10, UR26 ;  /* 0x0000001a000a0c82 */ /* 0x000fe20008000000 */
[----:B------:R-:W-:Y:S01]  /*2980*/  @UP0 UIMAD UR11, UR18, UR15, UR27 ;  /* 0x0000000f120b02a4 */ /* 0x000fe2000f8e021b */
[----:B------:R-:W-:Y:S01]  /*2990*/  IADD3 R20, P2, PT, R14, UR10, RZ ;  /* 0x0000000a0e147c10 */ /* 0x000fe2000ff5e0ff */
[----:B------:R-:W-:Y:S01]  /*29a0*/  IMAD R71, R106, R7, R11 ;  /* 0x000000076a477224 */ /* 0x000fe200078e020b */
[----:B------:R-:W-:Y:S01]  /*29b0*/  SHF.L.U32 R68, R8, 0x1, RZ ;  /* 0x0000000108447819 */ /* 0x000fe200000006ff */
[----:B------:R-:W-:Y:S01]  /*29c0*/  IMAD.SHL.U32 R70, R10, 0x2, RZ ;  /* 0x000000020a467824 */ /* 0x000fe200078e00ff */
[----:B------:R-:W-:Y:S01]  /*29d0*/  SHF.L.U64.HI R69, R8, 0x1, R69 ;  /* 0x0000000108457819 */ /* 0x000fe20000010245 */
[----:B------:R-:W-:Y:S01]  /*29e0*/  IMAD.X R21, RZ, RZ, UR11, P2 ;  /* 0x0000000bff157e24 */ /* 0x000fe200090e06ff */
[----:B-1----:R-:W-:Y:S01]  /*29f0*/  LEA.HI R99, R0, R0, RZ, 0x1 ;  /* 0x0000000000637211 */ /* 0x002fe200078f08ff */
[----:B---3--:R-:W-:Y:S01]  /*2a00*/  IMAD.WIDE.U32 R4, R5, 0x40, R106 ;  /* 0x0000004005047825 */ /* 0x008fe200078e006a */
[----:B------:R-:W-:Y:S01]  /*2a10*/  SHF.L.U64.HI R71, R10, 0x1, R71 ;  /* 0x000000010a477819 */ /* 0x000fe20000010247 */
[----:B------:R-:W-:Y:S01]  /*2a20*/  UIADD3 UR27, UPT, UPT, UR22, -0x1, URZ ;  /* 0xffffffff161b7890 */ /* 0x000fe2000fffe0ff */
[----:B------:R-:W-:Y:S01]  /*2a30*/  SHF.R.S32.HI R99, RZ, 0x1, R99 ;  /* 0x00000001ff637819 */ /* 0x000fe20000011463 */
[----:B------:R-:W-:Y:S01]  /*2a40*/  IMAD.WIDE.U32 R104, R104, UR6, R20 ;  /* 0x0000000668687c25 */ /* 0x000fe2000f8e0014 */
[----:B------:R-:W-:Y:S01]  /*2a50*/  USHF.R.S32.HI UR6, URZ, 0x1f, UR23 ;  /* 0x0000001fff067899 */ /* 0x000fe20008011417 */
[----:B--2---:R-:W-:Y:S01]  /*2a60*/  IADD3 R68, P0, PT, R68, UR8, RZ ;  /* 0x0000000844447c10 */ /* 0x004fe2000ff1e0ff */
[----:B------:R-:W1:Y:S01]  /*2a70*/  LDCU.64 UR10, c[0x0][0x388] ;  /* 0x00007100ff0a77ac */ /* 0x000e620008000a00 */
[----:B------:R-:W-:Y:S01]  /*2a80*/  IMAD R97, R106, R99, R96 ;  /* 0x000000636a617224 */ /* 0x000fe200078e0260 */
[----:B------:R-:W-:Y:S01]  /*2a90*/  SHF.R.U32.HI R98, RZ, 0x1, R64 ;  /* 0x00000001ff627819 */ /* 0x000fe20000011640 */
[----:B------:R-:W-:Y:S01]  /*2aa0*/  VIADD R105, R105, UR16 ;  /* 0x0000001069697c36 */ /* 0x000fe20008000000 */
[----:B------:R-:W-:Y:S01]  /*2ab0*/  ULEA.HI UR6, UR6, UR23, URZ, 0x6 ;  /* 0x0000001706067291 */ /* 0x000fe2000f8f30ff */
[----:B------:R-:W-:Y:S01]  /*2ac0*/  IMAD R5, R5, UR14, RZ ;  /* 0x0000000e05057c24 */ /* 0x000fe2000f8e02ff */
[----:B------:R-:W-:Y:S01]  /*2ad0*/  IADD3.X R69, PT, PT, R69, UR9, RZ, P0, !PT ;  /* 0x0000000945457c10 */ /* 0x000fe200087fe4ff */
[----:B------:R-:W-:Y:S01]  /*2ae0*/  IMAD.IADD R96, R96, 0x1, R97 ;  /* 0x0000000160607824 */ /* 0x000fe200078e0261 */
[----:B------:R-:W-:Y:S01]  /*2af0*/  USHF.R.S32.HI UR6, URZ, 0x6, UR6 ;  /* 0x00000006ff067899 */ /* 0x000fe20008011406 */
[C---:B------:R-:W-:Y:S01]  /*2b00*/  IMAD R5, R4.reuse, UR15, R5 ;  /* 0x0000000f04057c24 */ /* 0x040fe2000f8e0205 */
[----:B------:R-:W-:Y:S01]  /*2b10*/  LOP3.LUT R67, R67, 0x38, R100, 0xf8, !PT ;  /* 0x0000003843437812 */ /* 0x000fe200078ef864 */
[----:B------:R-:W-:Y:S01]  /*2b20*/  IMAD.WIDE.U32 R104, R4, UR14, R104 ;  /* 0x0000000e04687c25 */ /* 0x000fe2000f8e0068 */
[----:B------:R-:W-:Y:S01]  /*2b30*/  UISETP.LT.AND UP0, UPT, UR7, UR6, UPT ;  /* 0x000000060700728c */ /* 0x000fe2000bf01270 */
[----:B------:R-:W-:Y:S01]  /*2b40*/  SHF.L.U64.HI R60, R6, 0x4, R7 ;  /* 0x00000004063c7819 */ /* 0x000fe20000010207 */
[----:B------:R-:W-:Y:S01]  /*2b50*/  USHF.L.U32 UR26, UR27, 0x6, URZ ;  /* 0x000000061b1a7899 */ /* 0x000fe200080006ff */
[C---:B------:R-:W-:Y:S01]  /*2b60*/  SHF.L.U64.HI R62, R2.reuse, 0x4, R3 ;  /* 0x00000004023e7819 */ /* 0x040fe20000010203 */
[----:B------:R-:W-:Y:S01]  /*2b70*/  USEL UR6, UR7, UR6, !UP0 ;  /* 0x0000000607067287 */ /* 0x000fe2000c000000 */
[----:B------:R-:W-:Y:S01]  /*2b80*/  IMAD.SHL.U32 R63, R2, 0x10, RZ ;  /* 0x00000010023f7824 */ /* 0x000fe200078e00ff */
[----:B-1----:R-:W-:Y:S01]  /*2b90*/  IADD3 R70, P1, PT, R70, UR10, RZ ;  /* 0x0000000a46467c10 */ /* 0x002fe2000ff3e0ff */
[----:B------:R-:W-:Y:S01]  /*2ba0*/  IMAD.MOV.U32 R228, RZ, RZ, R68 ;  /* 0x000000ffffe47224 */ /* 0x000fe200078e0044 */
[----:B------:R-:W-:Y:S01]  /*2bb0*/  UISETP.GT.AND UP0, UPT, UR22, UR6, UPT ;  /* 0x000000061600728c */ /* 0x000fe2000bf04270 */
[C---:B------:R-:W-:Y:S01]  /*2bc0*/  LOP3.LUT R11, R14.reuse, 0x40, RZ, 0xfc, !PT ;  /* 0x000000400e0b7812 */ /* 0x040fe200078efcff */
[----:B------:R-:W-:Y:S01]  /*2bd0*/  IMAD.MOV.U32 R229, RZ, RZ, R69 ;  /* 0x000000ffffe57224 */ /* 0x000fe200078e0045 */
[----:B------:R-:W-:Y:S01]  /*2be0*/  IADD3.X R71, PT, PT, R71, UR11, RZ, P1, !PT ;  /* 0x0000000b47477c10 */ /* 0x000fe20008ffe4ff */
[----:B------:R-:W-:Y:S01]  /*2bf0*/  IMAD.MOV.U32 R226, RZ, RZ, R70 ;  /* 0x000000ffffe27224 */ /* 0x000fe200078e0046 */
[C---:B------:R-:W-:Y:S01]  /*2c00*/  LOP3.LUT R10, R14.reuse, 0x80, RZ, 0xfc, !PT ;  /* 0x000000800e0a7812 */ /* 0x040fe200078efcff */
[----:B------:R-:W-:Y:S01]  /*2c10*/  IMAD.IADD R66, R105, 0x1, R5 ;  /* 0x0000000169427824 */ /* 0x000fe200078e0205 */
[----:B------:R-:W-:-:S02]  /*2c20*/  LOP3.LUT R9, R14, 0xc0, RZ, 0xfc, !PT ;  /* 0x000000c00e097812 */ /* 0x000fc400078efcff */
[----:B------:R-:W-:Y:S02]  /*2c30*/  LOP3.LUT R65, R67, 0x8, R98, 0x78, !PT ;  /* 0x0000000843417812 */ /* 0x000fe400078e7862 */
[----:B------:R-:W-:Y:S02]  /*2c40*/  SHF.R.S32.HI R88, RZ, 0x1f, R97 ;  /* 0x0000001fff587819 */ /* 0x000fe40000011461 */
[----:B------:R-:W-:Y:S02]  /*2c50*/  SHF.R.S32.HI R86, RZ, 0x1f, R96 ;  /* 0x0000001fff567819 */ /* 0x000fe40000011460 */
[----:B------:R-:W-:Y:S01]  /*2c60*/  MOV R227, R71 ;  /* 0x0000004700e37202 */ /* 0x000fe20000000f00 */
[----:B------:R-:W-:Y:S06]  /*2c70*/  BRA.U !UP0, `(.L_x_1357) ;  /* 0x000000a9080c7547 */ /* 0x000fec000b800000 */
[----:B------:R-:W1:Y:S01]  /*2c80*/  LDC.64 R2, c[0x0][0x4a0] ;  /* 0x00012800ff027b82 */ /* 0x000e620000000a00 */
[----:B------:R-:W2:Y:S01]  /*2c90*/  LDCU.128 UR16, c[0x0][0x4b0] ;  /* 0x00009600ff1077ac */ /* 0x000ea20008000c00 */
[----:B------:R-:W-:Y:S01]  /*2ca0*/  IMAD.U32 R94, RZ, RZ, UR26 ;  /* 0x0000001aff5e7e24 */ /* 0x000fe2000f8e00ff */
[----:B------:R-:W-:Y:S01]  /*2cb0*/  @!P3 IADD3 R16, PT, PT, -R16, RZ, RZ ;  /* 0x000000ff1010b210 */ /* 0x000fe20007ffe1ff */
[----:B------:R-:W-:Y:S01]  /*2cc0*/  IMAD.MOV.U32 R15, RZ, RZ, RZ ;  /* 0x000000ffff0f7224 */ /* 0x000fe200078e00ff */
[----:B------:R-:W3:Y:S01]  /*2cd0*/  LDCU.128 UR8, c[0x0][0x490] ;  /* 0x00009200ff0877ac */ /* 0x000ee20008000c00 */
[----:B-----5:R-:W-:Y:S01]  /*2ce0*/  IADD3 R74, PT, PT, R74, UR26, RZ ;  /* 0x0000001a4a4a7c10 */ /* 0x020fe2000fffe0ff */
[----:B------:R-:W-:Y:S01]  /*2cf0*/  IMAD.SHL.U32 R95, R99, 0x10, RZ ;  /* 0x00000010635f7824 */ /* 0x000fe200078e00ff */
[----:B------:R-:W4:Y:S01]  /*2d00*/  LDC.64 R84, c[0x0][0x4a8] ;  /* 0x00012a00ff547b82 */ /* 0x000f220000000a00 */
[----:B------:R-:W4:Y:S01]  /*2d10*/  LDCU.128 UR12, c[0x0][0x4c0] ;  /* 0x00009800ff0c77ac */ /* 0x000f220008000c00 */
[----:B------:R-:W-:Y:S01]  /*2d20*/  SHF.R.S32.HI R5, RZ, 0x1f, R94 ;  /* 0x0000001fff057819 */ /* 0x000fe2000001145e */
[----:B------:R-:W-:Y:S01]  /*2d30*/  IMAD R74, R74, R99, RZ ;  /* 0x000000634a4a7224 */ /* 0x000fe200078e02ff */
[----:B------:R-:W-:Y:S01]  /*2d40*/  SEL R16, R13, R16, !P4 ;  /* 0x000000100d107207 */ /* 0x000fe20006000000 */
[----:B------:R-:W4:Y:S01]  /*2d50*/  LDCU UR30, c[0x0][0x450] ;  /* 0x00008a00ff1e77ac */ /* 0x000f220008000800 */
[C---:B------:R-:W-:Y:S01]  /*2d60*/  IMAD R90, R99.reuse, 0x30, RZ ;  /* 0x00000030635a7824 */ /* 0x040fe200078e02ff */
[----:B------:R-:W-:Y:S01]  /*2d70*/  IADD3 R93, PT, PT, R106, 0x10, RZ ;  /* 0x000000106a5d7810 */ /* 0x000fe20007ffe0ff */
[----:B------:R-:W-:Y:S01]  /*2d80*/  IMAD.SHL.U32 R89, R99, 0x20, RZ ;  /* 0x0000002063597824 */ /* 0x000fe200078e00ff */
[----:B------:R-:W-:Y:S01]  /*2d90*/  SHF.R.S32.HI R75, RZ, 0x1f, R74 ;  /* 0x0000001fff4b7819 */ /* 0x000fe2000001144a */
[----:B------:R-:W4:Y:S01]  /*2da0*/  LDCU.U8 UR32, c[0x0][0x533] ;  /* 0x0000a660ff2077ac */ /* 0x000f220008000000 */
[----:B------:R-:W-:Y:S01]  /*2db0*/  IADD3 R50, P1, PT, R74, R97, RZ ;  /* 0x000000614a327210 */ /* 0x000fe20007f3e0ff */
[C---:B------:R-:W-:Y:S01]  /*2dc0*/  VIADD R92, R106.reuse, 0x20 ;  /* 0x000000206a5c7836 */ /* 0x040fe20000000000 */
[----:B------:R-:W-:Y:S01]  /*2dd0*/  IADD3 R91, PT, PT, R106, 0x30, RZ ;  /* 0x000000306a5b7810 */ /* 0x000fe20007ffe0ff */
[----:B------:R-:W-:Y:S01]  /*2de0*/  UMOV UR31, URZ ;  /* 0x000000ff001f7c82 */ /* 0x000fe20008000000 */
[----:B---3--:R-:W-:Y:S01]  /*2df0*/  IMAD.U32 R7, RZ, RZ, UR10 ;  /* 0x0000000aff077e24 */ /* 0x008fe2000f8e00ff */
[----:B------:R-:W-:Y:S01]  /*2e00*/  USHF.R.S32.HI UR10, URZ, 0x1f, UR23 ;  /* 0x0000001fff0a7899 */ /* 0x000fe20008011417 */
[----:B-1----:R-:W-:Y:S01]  /*2e10*/  IMAD.WIDE.U32 R18, R2, UR21, R14 ;  /* 0x0000001502127c25 */ /* 0x002fe2000f8e000e */
[----:B------:R-:W-:Y:S01]  /*2e20*/  SHF.R.S32.HI R82, RZ, 0x1f, R89 ;  /* 0x0000001fff527819 */ /* 0x000fe20000011459 */
[----:B------:R-:W-:Y:S01]  /*2e30*/  UIMAD UR28, UR22, -0x40, UR25 ;  /* 0xffffffc0161c78a4 */ /* 0x000fe2000f8e0219 */
[----:B------:R-:W-:Y:S01]  /*2e40*/  SHF.R.S32.HI R80, RZ, 0x1f, R90 ;  /* 0x0000001fff507819 */ /* 0x000fe2000001145a */
[----:B------:R-:W-:Y:S01]  /*2e50*/  IMAD R19, R3, UR21, R19 ;  /* 0x0000001503137c24 */ /* 0x000fe2000f8e0213 */
[----:B------:R-:W1:Y:S01]  /*2e60*/  LDCU UR29, c[0x0][0x440] ;  /* 0x00008800ff1d77ac */ /* 0x000e620008000800 */
[----:B--2---:R-:W-:Y:S01]  /*2e70*/  IMAD R3, R5, UR16, RZ ;  /* 0x0000001005037c24 */ /* 0x004fe2000f8e02ff */
[----:B----4-:R-:W-:Y:S01]  /*2e80*/  SHF.L.U32 R81, R84, 0x6, RZ ;  /* 0x0000000654517819 */ /* 0x010fe200000006ff */
[----:B------:R-:W-:Y:S01]  /*2e90*/  IMAD.WIDE.U32 R6, R7, UR21, R14 ;  /* 0x0000001507067c25 */ /* 0x000fe2000f8e000e */
[----:B------:R-:W-:-:S03]  /*2ea0*/  UISETP.NE.AND UP1, UPT, UR32, URZ, UPT ;  /* 0x000000ff2000728c */ /* 0x000fc6000bf25270 */
[C---:B------:R-:W-:Y:S01]  /*2eb0*/  IMAD R2, R94.reuse, UR17, R3 ;  /* 0x000000115e027c24 */ /* 0x040fe2000f8e0203 */
[----:B------:R-:W-:Y:S01]  /*2ec0*/  SHF.R.S32.HI R3, RZ, 0x1f, R16 ;  /* 0x0000001fff037819 */ /* 0x000fe20000011410 */
[----:B------:R-:W-:Y:S02]  /*2ed0*/  IMAD.U32 R0, RZ, RZ, UR11 ;  /* 0x0000000bff007e24 */ /* 0x000fe4000f8e00ff */
[----:B------:R-:W-:-:S04]  /*2ee0*/  IMAD.WIDE.U32 R12, R94, UR16, R18 ;  /* 0x000000105e0c7c25 */ /* 0x000fc8000f8e0012 */
[----:B------:R-:W-:Y:S01]  /*2ef0*/  IMAD R19, R0, UR21, R7 ;  /* 0x0000001500137c24 */ /* 0x000fe2000f8e0207 */
[----:B------:R-:W-:Y:S01]  /*2f00*/  IADD3 R13, PT, PT, R13, R2, RZ ;  /* 0x000000020d0d7210 */ /* 0x000fe20007ffe0ff */
[----:B------:R-:W-:Y:S01]  /*2f10*/  IMAD R7, R3, UR12, RZ ;  /* 0x0000000c03077c24 */ /* 0x000fe2000f8e02ff */
[----:B------:R-:W-:Y:S01]  /*2f20*/  IADD3 R2, P0, PT, R106, -UR23, RZ ;  /* 0x800000176a027c10 */ /* 0x000fe2000ff1e0ff */
[----:B------:R-:W-:Y:S02]  /*2f30*/  IMAD.MOV.U32 R18, RZ, RZ, R6 ;  /* 0x000000ffff127224 */ /* 0x000fe400078e0006 */
[----:B------:R-:W-:Y:S02]  /*2f40*/  IMAD R0, R5, R84, RZ ;  /* 0x0000005405007224 */ /* 0x000fe400078e02ff */
[C---:B------:R-:W-:Y:S02]  /*2f50*/  IMAD R4, R16.reuse, UR13, R7 ;  /* 0x0000000d10047c24 */ /* 0x040fe4000f8e0207 */
[----:B------:R-:W-:Y:S01]  /*2f60*/  IMAD.WIDE.U32 R6, R16, UR12, R12 ;  /* 0x0000000c10067c25 */ /* 0x000fe2000f8e000c */
[----:B------:R-:W2:Y:S03]  /*2f70*/  LDCU.64 UR12, c[0x0][0x4d0] ;  /* 0x00009a00ff0c77ac */ /* 0x000ea60008000a00 */
[----:B------:R-:W-:-:S02]  /*2f80*/  IMAD R0, R94, R85, R0 ;  /* 0x000000555e007224 */ /* 0x000fc400078e0200 */
[----:B------:R-:W-:-:S04]  /*2f90*/  IMAD.WIDE.U32 R18, R94, R84, R18 ;  /* 0x000000545e127225 */ /* 0x000fc800078e0012 */
[----:B------:R-:W-:Y:S01]  /*2fa0*/  IMAD R3, R3, UR18, RZ ;  /* 0x0000001203037c24 */ /* 0x000fe2000f8e02ff */
[----:B------:R-:W-:Y:S01]  /*2fb0*/  IADD3 R19, PT, PT, R19, R0, RZ ;  /* 0x0000000013137210 */ /* 0x000fe20007ffe0ff */
[----:B------:R-:W-:Y:S02]  /*2fc0*/  IMAD.IADD R5, R7, 0x1, R4 ;  /* 0x0000000107057824 */ /* 0x000fe400078e0204 */
[----:B------:R-:W-:Y:S02]  /*2fd0*/  IMAD.MOV.U32 R4, RZ, RZ, R6 ;  /* 0x000000ffff047224 */ /* 0x000fe400078e0006 */
[----:B------:R-:W-:Y:S01]  /*2fe0*/  IMAD R6, R16, UR19, R3 ;  /* 0x0000001310067c24 */ /* 0x000fe2000f8e0203 */
[----:B------:R-:W-:Y:S01]  /*2ff0*/  UIMAD UR19, UR22, -0x40, UR23 ;  /* 0xffffffc0161378a4 */ /* 0x000fe2000f8e0217 */
[C---:B------:R-:W-:Y:S02]  /*3000*/  IMAD.X R3, R75.reuse, 0x1, R88, P1 ;  /* 0x000000014b037824 */ /* 0x040fe400008e0658 */
[----:B------:R-:W-:Y:S01]  /*3010*/  IMAD.X R13, RZ, RZ, ~UR10, P0 ;  /* 0x8000000aff0d7e24 */ /* 0x000fe200080e06ff */
[----:B------:R-:W-:Y:S01]  /*3020*/  IADD3 R74, P0, PT, R74, R96, RZ ;  /* 0x000000604a4a7210 */ /* 0x000fe20007f1e0ff */
[----:B------:R-:W-:Y:S01]  /*3030*/  IMAD.WIDE.U32 R16, R16, UR18, R18 ;  /* 0x0000001210107c25 */ /* 0x000fe2000f8e0012 */
[C---:B------:R-:W-:Y:S01]  /*3040*/  SHF.L.U64.HI R0, R50.reuse, 0x1, R3 ;  /* 0x0000000132007819 */ /* 0x040fe20000010203 */
[----:B------:R-:W3:Y:S01]  /*3050*/  LDCU.64 UR10, c[0x0][0x488] ;  /* 0x00009100ff0a77ac */ /* 0x000ee20008000a00 */
[----:B------:R-:W-:Y:S01]  /*3060*/  IADD3.X R75, PT, PT, R75, R86, RZ, P0, !PT ;  /* 0x000000564b4b7210 */ /* 0x000fe200007fe4ff */
[----:B------:R-:W-:Y:S01]  /*3070*/  IMAD.SHL.U32 R50, R50, 0x2, RZ ;  /* 0x0000000232327824 */ /* 0x000fe200078e00ff */
[----:B------:R-:W-:Y:S01]  /*3080*/  MOV R18, UR30 ;  /* 0x0000001e00127c02 */ /* 0x000fe20008000f00 */
[----:B------:R-:W-:Y:S01]  /*3090*/  IMAD.IADD R7, R17, 0x1, R6 ;  /* 0x0000000111077824 */ /* 0x000fe200078e0206 */
[----:B------:R-:W-:Y:S01]  /*30a0*/  MOV R6, R16 ;  /* 0x0000001000067202 */ /* 0x000fe20000000f00 */
[C---:B------:R-:W-:Y:S01]  /*30b0*/  IMAD R73, R13.reuse, UR16, RZ ;  /* 0x000000100d497c24 */ /* 0x040fe2000f8e02ff */
[----:B------:R-:W-:Y:S01]  /*30c0*/  IADD3 R16, P0, PT, R50, UR14, RZ ;  /* 0x0000000e32107c10 */ /* 0x000fe2000ff1e0ff */
[-C--:B------:R-:W-:Y:S01]  /*30d0*/  IMAD R13, R13, R84.reuse, RZ ;  /* 0x000000540d0d7224 */ /* 0x080fe200078e02ff */
[----:B------:R-:W-:Y:S01]  /*30e0*/  SHF.L.U64.HI R75, R74, 0x1, R75 ;  /* 0x000000014a4b7819 */ /* 0x000fe2000001024b */
[----:B------:R-:W-:Y:S01]  /*30f0*/  IMAD R73, R2, UR17, R73 ;  /* 0x0000001102497c24 */ /* 0x000fe2000f8e0249 */
[----:B------:R-:W-:Y:S01]  /*3100*/  IADD3.X R17, PT, PT, R0, UR15, RZ, P0, !PT ;  /* 0x0000000f00117c10 */ /* 0x000fe200087fe4ff */
[----:B------:R-:W-:Y:S01]  /*3110*/  IMAD.WIDE.U32 R4, R2, UR16, R4 ;  /* 0x0000001002047c25 */ /* 0x000fe2000f8e0004 */
[----:B--2---:R-:W-:Y:S01]  /*3120*/  IADD3 R50, P0, PT, R50, UR12, RZ ;  /* 0x0000000c32327c10 */ /* 0x004fe2000ff1e0ff */
[----:B------:R-:W-:Y:S01]  /*3130*/  USHF.L.U32 UR18, UR16, 0x6, URZ ;  /* 0x0000000610127899 */ /* 0x000fe200080006ff */
[----:B------:R-:W-:Y:S01]  /*3140*/  SHF.L.U32 R74, R74, 0x1, RZ ;  /* 0x000000014a4a7819 */ /* 0x000fe200000006ff */
[----:B------:R-:W-:Y:S01]  /*3150*/  IMAD R13, R2, R85, R13 ;  /* 0x00000055020d7224 */ /* 0x000fe200078e020d */
[----:B------:R-:W-:Y:S01]  /*3160*/  IADD3.X R51, PT, PT, R0, UR13, RZ, P0, !PT ;  /* 0x0000000d00337c10 */ /* 0x000fe200087fe4ff */
[----:B------:R-:W-:Y:S01]  /*3170*/  IMAD.WIDE.U32 R2, R2, R84, R6 ;  /* 0x0000005402027225 */ /* 0x000fe200078e0006 */
[----:B------:R-:W-:Y:S01]  /*3180*/  IADD3 R0, P0, PT, RZ, -UR31, RZ ;  /* 0x8000001fff007c10 */ /* 0x000fe2000ff1e0ff */
[----:B------:R-:W2:Y:S01]  /*3190*/  LDCU.64 UR16, c[0x0][0x3c0] ;  /* 0x00007800ff1077ac */ /* 0x000ea20008000a00 */
[----:B------:R-:W-:Y:S01]  /*31a0*/  IADD3 R76, P1, PT, R74, UR14, RZ ;  /* 0x0000000e4a4c7c10 */ /* 0x000fe2000ff3e0ff */
[----:B------:R-:W-:Y:S01]  /*31b0*/  IMAD.IADD R73, R5, 0x1, R73 ;  /* 0x0000000105497824 */ /* 0x000fe200078e0249 */
[----:B------:R-:W-:Y:S01]  /*31c0*/  LEA R72, P2, R4, UR8, 0x1 ;  /* 0x0000000804487c11 */ /* 0x000fe2000f8408ff */
[----:B------:R-:W-:Y:S01]  /*31d0*/  IMAD.X R81, RZ, RZ, ~R81, P0 ;  /* 0x000000ffff517224 */ /* 0x000fe200000e0e51 */
[----:B------:R-:W-:Y:S01]  /*31e0*/  IADD3 R13, PT, PT, R3, R13, RZ ;  /* 0x0000000d030d7210 */ /* 0x000fe20007ffe0ff */
[----:B------:R-:W-:Y:S01]  /*31f0*/  IMAD.SHL.U32 R87, R84, 0x10, RZ ;  /* 0x0000001054577824 */ /* 0x000fe200078e00ff */
[----:B------:R-:W-:Y:S01]  /*3200*/  IADD3.X R3, PT, PT, RZ, ~UR18, RZ, P0, !PT ;  /* 0x80000012ff037c10 */ /* 0x000fe200087fe4ff */
[----:B------:R-:W-:Y:S01]  /*3210*/  UMOV UR18, UR22 ;  /* 0x0000001600127c82 */ /* 0x000fe20008000000 */
[----:B------:R-:W-:Y:S01]  /*3220*/  IADD3.X R77, PT, PT, R75, UR15, RZ, P1, !PT ;  /* 0x0000000f4b4d7c10 */ /* 0x000fe20008ffe4ff */
[----:B------:R-:W4:Y:S01]  /*3230*/  LDCU.64 UR14, c[0x0][0x3b8] ;  /* 0x00007700ff0e77ac */ /* 0x000f220008000a00 */
[----:B------:R-:W-:-:S02]  /*3240*/  LEA.HI.X R73, R4, UR9, R73, 0x1, P2 ;  /* 0x0000000904497c11 */ /* 0x000fc400090f0c49 */
[----:B---3--:R-:W-:Y:S02]  /*3250*/  LEA R12, P2, R2, UR10, 0x1 ;  /* 0x0000000a020c7c11 */ /* 0x008fe4000f8408ff */
[----:B------:R-:W-:Y:S02]  /*3260*/  IADD3 R74, P1, PT, R74, UR12, RZ ;  /* 0x0000000c4a4a7c10 */ /* 0x000fe4000ff3e0ff */
[----:B------:R-:W-:Y:S02]  /*3270*/  SHF.L.U64.HI R85, R84, 0x4, R85 ;  /* 0x0000000454557819 */ /* 0x000fe40000010255 */
[C---:B------:R-:W-:Y:S02]  /*3280*/  SHF.R.S64 R83, R0.reuse, 0x1f, R81 ;  /* 0x0000001f00537819 */ /* 0x040fe40000001051 */
[----:B------:R-:W-:Y:S02]  /*3290*/  SHF.R.S32.HI R84, RZ, 0x1f, R95 ;  /* 0x0000001fff547819 */ /* 0x000fe4000001145f */
[----:B------:R-:W-:-:S02]  /*32a0*/  SHF.R.S64 R79, R0, 0x1f, R3 ;  /* 0x0000001f004f7819 */ /* 0x000fc40000001003 */
[----:B------:R-:W-:Y:S02]  /*32b0*/  SHF.R.S32.HI R78, RZ, 0x1f, R3 ;  /* 0x0000001fff4e7819 */ /* 0x000fe40000011403 */
[----:B------:R-:W-:Y:S02]  /*32c0*/  SHF.R.S32.HI R81, RZ, 0x1f, R81 ;  /* 0x0000001fff517819 */ /* 0x000fe40000011451 */
[----:B------:R-:W-:Y:S01]  /*32d0*/  LEA.HI.X R13, R2, UR11, R13, 0x1, P2 ;  /* 0x0000000b020d7c11 */ /* 0x000fe200090f0c0d */
[----:B------:R-:W3:Y:S01]  /*32e0*/  LDCU.128 UR8, c[0x0][0x3a0] ;  /* 0x00007400ff0877ac */ /* 0x000ee20008000c00 */
[----:B------:R-:W-:Y:S01]  /*32f0*/  IADD3.X R75, PT, PT, R75, UR13, RZ, P1, !PT ;  /* 0x0000000d4b4b7c10 */ /* 0x000fe20008ffe4ff */
[----:B--2-4-:R-:W1:Y:S06]  /*3300*/  LDCU.64 UR12, c[0x0][0x4e0] ;  /* 0x00009c00ff0c77ac */ /* 0x014e6c0008000a00 */
.L_x_1441:
[----:B------:R-:W-:Y:S01]  /*3310*/  UIADD3 UR28, UPT, UPT, UR28, 0x40, URZ ;  /* 0x000000401c1c7890 */ /* 0x000fe2000fffe0ff */
[----:B------:R-:W-:Y:S01]  /*3320*/  BSSY.RECONVERGENT B0, `(.L_x_1358) ;  /* 0x0000013000007945 */ /* 0x000fe20003800200 */
[----:B------:R-:W-:Y:S04]  /*3330*/  UIADD3 UR19, UPT, UPT, UR19, 0x40, URZ ;  /* 0x0000004013137890 */ /* 0x000fe8000fffe0ff */
[C---:B------:R-:W-:Y:S02]  /*3340*/  ISETP.GE.AND P5, PT, R106.reuse, UR28, PT ;  /* 0x0000001c6a007c0c */ /* 0x040fe4000bfa6270 */
[C---:B------:R-:W-:Y:S02]  /*3350*/  ISETP.GE.AND P4, PT, R93.reuse, UR28, PT ;  /* 0x0000001c5d007c0c */ /* 0x040fe4000bf86270 */
[----:B------:R-:W-:Y:S02]  /*3360*/  ISETP.GE.AND P5, PT, R106, UR19, !P5 ;  /* 0x000000136a007c0c */ /* 0x000fe4000efa6270 */
[----:B------:R-:W-:Y:S11]  /*3370*/  ISETP.GE.AND P4, PT, R93, UR19, !P4 ;  /* 0x000000135d007c0c */ /* 0x000ff6000e786270 */
[----:B------:R-:W-:Y:S05]  /*3380*/  @!P5 BRA `(.L_x_1359) ;  /* 0x000000000030d947 */ /* 0x000fea0003800000 */
[----:B-1----:R-:W-:Y:S02]  /*3390*/  ISETP.GE.AND P1, PT, R14, UR29, PT ;  /* 0x0000001d0e007c0c */ /* 0x002fe4000bf26270 */
[----:B------:R-:W-:Y:S11]  /*33a0*/  ISETP.GE.AND P0, PT, R11, UR29, PT ;  /* 0x0000001d0b007c0c */ /* 0x000ff6000bf06270 */
[----:B------:R-:W2:Y:S04]  /*33b0*/  @!P1 LDG.E.128 R4, desc[UR4][R72.64] ;  /* 0x0000000448049981 */ /* 0x000ea8000c1e1d00 */
[----:B--2---:R1:W-:Y:S01]  /*33c0*/  @!P1 STG.E.128 desc[UR4][R68.64], R4 ;  /* 0x0000000444009986 */ /* 0x0043e2000c101d04 */
[----:B------:R-:W-:Y:S03]  /*33d0*/  ISETP.GE.AND P1, PT, R10, UR29, PT ;  /* 0x0000001d0a007c0c */ /* 0x000fe6000bf26270 */
[----:B------:R-:W2:Y:S04]  /*33e0*/  @!P0 LDG.E.128 R24, desc[UR4][R72.64+0x80] ;  /* 0x0000800448188981 */ /* 0x000ea8000c1e1d00 */
[----:B--2---:R2:W-:Y:S01]  /*33f0*/  @!P0 STG.E.128 desc[UR4][R68.64+0x80], R24 ;  /* 0x0000801844008986 */ /* 0x0045e2000c101d04 */
[----:B------:R-:W-:Y:S05]  /*3400*/  ISETP.GE.AND P0, PT, R9, UR29, PT ;  /* 0x0000001d09007c0c */ /* 0x000fea000bf06270 */
[----:B------:R-:W4:Y:S04]  /*3410*/  @!P1 LDG.E.128 R20, desc[UR4][R72.64+0x100] ;  /* 0x0001000448149981 */ /* 0x000f28000c1e1d00 */
[----:B----4-:R2:W-:Y:S04]  /*3420*/  @!P1 STG.E.128 desc[UR4][R68.64+0x100], R20 ;  /* 0x0001001444009986 */ /* 0x0105e8000c101d04 */
[----:B-1----:R-:W4:Y:S04]  /*3430*/  @!P0 LDG.E.128 R4, desc[UR4][R72.64+0x180] ;  /* 0x0001800448048981 */ /* 0x002f28000c1e1d00 */
[----:B----4-:R2:W-:Y:S02]  /*3440*/  @!P0 STG.E.128 desc[UR4][R68.64+0x180], R4 ;  /* 0x0001800444008986 */ /* 0x0105e4000c101d04 */
.L_x_1359:
[----:B-1-3--:R-:W-:Y:S05]  /*3450*/  BSYNC.RECONVERGENT B0 ;  /* 0x0000000000007941 */ /* 0x00afea0003800200 */
.L_x_1358:
        /* <DEDUP_REMOVED lines=9> */
[----:B------:R-:W3:Y:S04]  /*34f0*/  @!P1 LDG.E.128 R28, desc[UR4][R34.64] ;  /* 0x00000004221c9981 */ /* 0x000ee8000c1e1d00 */
[----:B---3--:R1:W-:Y:S01]  /*3500*/  @!P1 STG.E.128 desc[UR4][R32.64], R28 ;  /* 0x0000001c20009986 */ /* 0x0083e2000c101d04 */
[----:B------:R-:W-:Y:S05]  /*3510*/  ISETP.GE.AND P1, PT, R10, UR29, PT ;  /* 0x0000001d0a007c0c */ /* 0x000fea000bf26270 */
[----:B--2---:R-:W2:Y:S04]  /*3520*/  @!P0 LDG.E.128 R24, desc[UR4][R34.64+0x80] ;  /* 0x0000800422188981 */ /* 0x004ea8000c1e1d00 */
[----:B--2---:R1:W-:Y:S01]  /*3530*/  @!P0 STG.E.128 desc[UR4][R32.64+0x80], R24 ;  /* 0x0000801820008986 */ /* 0x0043e2000c101d04 */
[----:B------:R-:W-:Y:S03]  /*3540*/  ISETP.GE.AND P0, PT, R9, UR29, PT ;  /* 0x0000001d09007c0c */ /* 0x000fe6000bf06270 */
[----:B------:R-:W2:Y:S04]  /*3550*/  @!P1 LDG.E.128 R20, desc[UR4][R34.64+0x100] ;  /* 0x0001000422149981 */ /* 0x000ea8000c1e1d00 */
[----:B--2---:R1:W-:Y:S06]  /*3560*/  @!P1 STG.E.128 desc[UR4][R32.64+0x100], R20 ;  /* 0x0001001420009986 */ /* 0x0043ec000c101d04 */
[----:B------:R-:W2:Y:S04]  /*3570*/  @!P0 LDG.E.128 R4, desc[UR4][R34.64+0x180] ;  /* 0x0001800422048981 */ /* 0x000ea8000c1e1d00 */
[----:B--2---:R1:W-:Y:S02]  /*3580*/  @!P0 STG.E.128 desc[UR4][R32.64+0x180], R4 ;  /* 0x0001800420008986 */ /* 0x0043e4000c101d04 */
.L_x_1361:
[----:B------:R-:W-:Y:S05]  /*3590*/  BSYNC.RECONVERGENT B0 ;  /* 0x0000000000007941 */ /* 0x000fea0003800200 */
.L_x_1360:
[C---:B------:R-:W-:Y:S01]  /*35a0*/  ISETP.GE.AND P3, PT, R92.reuse, UR28, PT ;  /* 0x0000001c5c007c0c */ /* 0x040fe2000bf66270 */
[----:B------:R-:W-:Y:S03]  /*35b0*/  BSSY.RECONVERGENT B0, `(.L_x_1362) ;  /* 0x0000016000007945 */ /* 0x000fe60003800200 */
[----:B------:R-:W-:Y:S11]  /*35c0*/  ISETP.GE.AND P3, PT, R92, UR19, !P3 ;  /* 0x000000135c007c0c */ /* 0x000ff6000df66270 */
[----:B------:R-:W-:Y:S02]  /*35d0*/  @!UPT UIADD3 URZ, UPT, UPT, URZ, URZ, URZ ;  /* 0x000000fffffff290 */ /* 0x000fe4000fffe0ff */
[----:B------:R-:W-:Y:S05]  /*35e0*/  @!P3 BRA `(.L_x_1363) ;  /* 0x000000000048b947 */ /* 0x000fea0003800000 */
[----:B------:R-:W3:Y:S01]  /*35f0*/  LDC.64 R2, c[0x0][0x4b0] ;  /* 0x00012c00ff027b82 */ /* 0x000ee20000000a00 */
[----:B------:R-:W-:Y:S02]  /*3600*/  ISETP.GE.AND P1, PT, R14, UR29, PT ;  /* 0x0000001d0e007c0c */ /* 0x000fe4000bf26270 */
[C---:B---3--:R-:W-:Y:S04]  /*3610*/  LEA R34, P0, R2.reuse, R72, 0x6 ;  /* 0x0000004802227211 */ /* 0x048fe800078030ff */
[----:B------:R-:W-:Y:S02]  /*3620*/  LEA.HI.X R35, R2, R73, R3, 0x6, P0 ;  /* 0x0000004902237211 */ /* 0x000fe400000f3403 */
[----:B------:R-:W3:Y:S01]  /*3630*/  LDC.64 R2, c[0x0][0x3c0] ;  /* 0x0000f000ff027b82 */ /* 0x000ee20000000a00 */
[----:B------:R-:W-:Y:S04]  /*3640*/  ISETP.GE.AND P0, PT, R11, UR29, PT ;  /* 0x0000001d0b007c0c */ /* 0x000fe8000bf06270 */
[----:B-12---:R-:W2:Y:S01]  /*3650*/  @!P1 LDG.E.128 R4, desc[UR4][R34.64] ;  /* 0x0000000422049981 */ /* 0x006ea2000c1e1d00 */
[C---:B---3--:R-:W-:Y:S04]  /*3660*/  LEA R32, P2, R2.reuse, R68, 0x6 ;  /* 0x0000004402207211 */ /* 0x048fe800078430ff */
        /* <DEDUP_REMOVED lines=10> */
.L_x_1363:
[----:B------:R-:W-:Y:S05]  /*3710*/  BSYNC.RECONVERGENT B0 ;  /* 0x0000000000007941 */ /* 0x000fea0003800200 */
.L_x_1362:
[C---:B------:R-:W-:Y:S01]  /*3720*/  ISETP.GE.AND P2, PT, R91.reuse, UR28, PT ;  /* 0x0000001c5b007c0c */ /* 0x040fe2000bf46270 */
[----:B------:R-:W-:Y:S03]  /*3730*/  BSSY.RECONVERGENT B0, `(.L_x_1364) ;  /* 0x0000018000007945 */ /* 0x000fe60003800200 */
[----:B------:R-:W-:Y:S11]  /*3740*/  ISETP.GE.AND P2, PT, R91, UR19, !P2 ;  /* 0x000000135b007c0c */ /* 0x000ff6000d746270 */
[----:B------:R-:W-:Y:S02]  /*3750*/  @!UPT UIADD3 URZ, UPT, UPT, URZ, URZ, URZ ;  /* 0x000000fffffff290 */ /* 0x000fe4000fffe0ff */
[----:B------:R-:W-:Y:S05]  /*3760*/  @!P2 BRA `(.L_x_1365) ;  /* 0x000000000050a947 */ /* 0x000fea0003800000 */
[----:B------:R-:W1:Y:S01]  /*3770*/  LDC.64 R2, c[0x0][0x4b0] ;  /* 0x00012c00ff027b82 */ /* 0x000e620000000a00 */
[----:B------:R-:W-:Y:S02]  /*3780*/  ISETP.GE.AND P1, PT, R14, UR29, PT ;  /* 0x0000001d0e007c0c */ /* 0x000fe4000bf26270 */
[----:B------:R-:W-:Y:S01]  /*3790*/  ISETP.GE.AND P0, PT, R11, UR29, PT ;  /* 0x0000001d0b007c0c */ /* 0x000fe2000bf06270 */
[----:B-1-3--:R-:W-:Y:S04]  /*37a0*/  IMAD.WIDE.U32 R32, R2, 0x60, R72 ;  /* 0x0000006002207825 */ /* 0x00afe800078e0048 */
[----:B------:R-:W-:Y:S05]  /*37b0*/  IMAD R3, R3, 0x60, RZ ;  /* 0x0000006003037824 */ /* 0x000fea00078e02ff */
[----:B------:R-:W-:Y:S02]  /*37c0*/  IADD3 R33, PT, PT, R33, R3, RZ ;  /* 0x0000000321217210 */ /* 0x000fe40007ffe0ff */
[----:B------:R-:W1:Y:S03]  /*37d0*/  LDC.64 R2, c[0x0][0x3c0] ;  /* 0x0000f000ff027b82 */ /* 0x000e660000000a00 */
[----:B--2---:R-:W2:Y:S01]  /*37e0*/  @!P1 LDG.E.128 R4, desc[UR4][R32.64] ;  /* 0x0000000420049981 */ /* 0x004ea2000c1e1d00 */
        /* <DEDUP_REMOVED lines=12> */
.L_x_1365:
[----:B------:R-:W-:Y:S05]  /*38b0*/  BSYNC.RECONVERGENT B0 ;  /* 0x0000000000007941 */ /* 0x000fea0003800200 */
.L_x_1364:
[----:B------:R-:W-:Y:S01]  /*38c0*/  ISETP.NE.AND P0, PT, R18, RZ, PT ;  /* 0x000000ff1200720c */ /* 0x000fe20003f05270 */
[----:B------:R-:W-:Y:S01]  /*38d0*/  UIADD3 UR18, UPT, UPT, UR18, -0x1, URZ ;  /* 0xffffffff12127890 */ /* 0x000fe2000fffe0ff */
[----:B------:R-:W-:Y:S01]  /*38e0*/  BSSY.RECONVERGENT B2, `(.L_x_1366) ;  /* 0x000095d000027945 */ /* 0x000fe20003800200 */
[----:B------:R-:W-:Y:S01]  /*38f0*/  IMAD.MOV.U32 R102, RZ, RZ, R94 ;  /* 0x000000ffff667224 */ /* 0x000fe200078e005e */
[----:B------:R-:W-:Y:S09]  /*3900*/  IADD3 R94, PT, PT, R94, -0x40, RZ ;  /* 0xffffffc05e5e7810 */ /* 0x000ff20007ffe0ff */
[----:B------:R-:W-:Y:S05]  /*3910*/  @P0 BRA `(.L_x_1367) ;  /* 0x0000000400400947 */ /* 0x000fea0003800000 */
[----:B------:R-:W-:Y:S04]  /*3920*/  BSSY.RECONVERGENT B0, `(.L_x_1368) ;  /* 0x000000e000007945 */ /* 0x000fe80003800200 */
[----:B------:R-:W-:Y:S05]  /*3930*/  @!P5 BRA `(.L_x_1369) ;  /* 0x000000000030d947 */ /* 0x000fea0003800000 */
[----:B------:R-:W-:Y:S02]  /*3940*/  ISETP.GE.AND P1, PT, R14, UR29, PT ;  /* 0x0000001d0e007c0c */ /* 0x000fe4000bf26270 */
[----:B------:R-:W-:Y:S11]  /*3950*/  ISETP.GE.AND P0, PT, R11, UR29, PT ;  /* 0x0000001d0b007c0c */ /* 0x000ff6000bf06270 */
[----:B-1-34-:R-:W3:Y:S04]  /*3960*/  @!P1 LDG.E.128 R28, desc[UR4][R12.64] ;  /* 0x000000040c1c9981 */ /* 0x01aee8000c1e1d00 */
[----:B---3--:R1:W-:Y:S01]  /*3970*/  @!P1 STG.E.128 desc[UR4][R70.64], R28 ;  /* 0x0000001c46009986 */ /* 0x0083e2000c101d04 */
[----:B------:R-:W-:Y:S03]  /*3980*/  ISETP.GE.AND P1, PT, R10, UR29, PT ;  /* 0x0000001d0a007c0c */ /* 0x000fe6000bf26270 */
[----:B--2---:R-:W2:Y:S04]  /*3990*/  @!P0 LDG.E.128 R24, desc[UR4][R12.64+0x80] ;  /* 0x000080040c188981 */ /* 0x004ea8000c1e1d00 */
[----:B--2---:R1:W-:Y:S01]  /*39a0*/  @!P0 STG.E.128 desc[UR4][R70.64+0x80], R24 ;  /* 0x0000801846008986 */ /* 0x0043e2000c101d04 */
[----:B------:R-:W-:Y:S05]  /*39b0*/  ISETP.GE.AND P0, PT, R9, UR29, PT ;  /* 0x0000001d09007c0c */ /* 0x000fea000bf06270 */
[----:B------:R-:W2:Y:S04]  /*39c0*/  @!P1 LDG.E.128 R20, desc[UR4][R12.64+0x100] ;  /* 0x000100040c149981 */ /* 0x000ea8000c1e1d00 */
[----:B--2---:R1:W-:Y:S04]  /*39d0*/  @!P1 STG.E.128 desc[UR4][R70.64+0x100], R20 ;  /* 0x0001001446009986 */ /* 0x0043e8000c101d04 */
[----:B------:R-:W2:Y:S04]  /*39e0*/  @!P0 LDG.E.128 R4, desc[UR4][R12.64+0x180] ;  /* 0x000180040c048981 */ /* 0x000ea8000c1e1d00 */
[----:B--2---:R1:W-:Y:S02]  /*39f0*/  @!P0 STG.E.128 desc[UR4][R70.64+0x180], R4 ;  /* 0x0001800446008986 */ /* 0x0043e4000c101d04 */
.L_x_1369:
[----:B------:R-:W-:Y:S05]  /*3a00*/  BSYNC.RECONVERGENT B0 ;  /* 0x0000000000007941 */ /* 0x000fea0003800200 */
.L_x_1368:
        /* <DEDUP_REMOVED lines=18> */
.L_x_1371:
[----:B------:R-:W-:Y:S05]  /*3b30*/  BSYNC.RECONVERGENT B0 ;  /* 0x0000000000007941 */ /* 0x000fea0003800200 */
.L_x_1370:
[----:B------:R-:W-:Y:S04]  /*3b40*/  BSSY.RECONVERGENT B0, `(.L_x_1372) ;  /* 0x0000014000007945 */ /* 0x000fe80003800200 */
[----:B------:R-:W-:Y:S05]  /*3b50*/  @!P3 BRA `(.L_x_1373) ;  /* 0x000000000048b947 */ /* 0x000fea0003800000 */
[----:B-1----:R-:W3:Y:S01]  /*3b60*/  LDC.64 R2, c[0x0][0x4a8] ;  /* 0x00012a00ff027b82 */ /* 0x002ee20000000a00 */
[----:B------:R-:W-:Y:S02]  /*3b70*/  ISETP.GE.AND P1, PT, R14, UR29, PT ;  /* 0x0000001d0e007c0c */ /* 0x000fe4000bf26270 */
[C---:B---3--:R-:W-:Y:S04]  /*3b80*/  LEA R32, P0, R2.reuse, R12, 0x6 ;  /* 0x0000000c02207211 */ /* 0x048fe800078030ff */
[----:B------:R-:W-:Y:S02]  /*3b90*/  LEA.HI.X R33, R2, R13, R3, 0x6, P0 ;  /* 0x0000000d02217211 */ /* 0x000fe400000f3403 */
[----:B------:R-:W1:Y:S01]  /*3ba0*/  LDC.64 R2, c[0x0][0x3b8] ;  /* 0x0000ee00ff027b82 */ /* 0x000e620000000a00 */
[----:B------:R-:W-:Y:S04]  /*3bb0*/  ISETP.GE.AND P0, PT, R11, UR29, PT ;  /* 0x0000001d0b007c0c */ /* 0x000fe8000bf06270 */
[----:B--2-4-:R-:W2:Y:S01]  /*3bc0*/  @!P1 LDG.E.128 R4, desc[UR4][R32.64] ;  /* 0x0000000420049981 */ /* 0x014ea2000c1e1d00 */
        /* <DEDUP_REMOVED lines=11> */
.L_x_1373:
[----:B------:R-:W-:Y:S05]  /*3c80*/  BSYNC.RECONVERGENT B0 ;  /* 0x0000000000007941 */ /* 0x000fea0003800200 */
.L_x_1372:
[----:B-1----:R-:W-:Y:S01]  /*3c90*/  MOV R18, RZ ;  /* 0x000000ff00127202 */ /* 0x002fe20000000f00 */
[----:B------:R-:W-:Y:S05]  /*3ca0*/  @!P2 BRA `(.L_x_1374) ;  /* 0x000000900080a947 */ /* 0x000fea0003800000 */
[----:B------:R-:W1:Y:S01]  /*3cb0*/  LDC.64 R2, c[0x0][0x4a8] ;  /* 0x00012a00ff027b82 */ /* 0x000e620000000a00 */
[----:B------:R-:W-:Y:S02]  /*3cc0*/  ISETP.GE.AND P0, PT, R14, UR29, PT ;  /* 0x0000001d0e007c0c */ /* 0x000fe4000bf06270 */
[----:B------:R-:W-:Y:S01]  /*3cd0*/  ISETP.GE.AND P1, PT, R11, UR29, PT ;  /* 0x0000001d0b007c0c */ /* 0x000fe2000bf26270 */
[----:B-1----:R-:W-:Y:S02]  /*3ce0*/  IMAD R3, R3, 0x60, RZ ;  /* 0x0000006003037824 */ /* 0x002fe400078e02ff */
[----:B---34-:R-:W-:Y:S05]  /*3cf0*/  IMAD.WIDE.U32 R28, R2, 0x60, R12 ;  /* 0x00000060021c7825 */ /* 0x018fea00078e000c */
        /* <DEDUP_REMOVED lines=18> */
.L_x_1367:
        /* <DEDUP_REMOVED lines=56> */
.L_x_1379:
[----:B------:R-:W-:Y:S05]  /*41a0*/  BSYNC.RECONVERGENT B0 ;  /* 0x0000000000007941 */ /* 0x000fea0003800200 */
.L_x_1378:
        /* <DEDUP_REMOVED lines=48> */
.L_x_1381:
[----:B------:R-:W-:Y:S05]  /*44b0*/  BSYNC.RECONVERGENT B0 ;  /* 0x0000000000007941 */ /* 0x000fea0003800200 */
.L_x_1380:
        /* <DEDUP_REMOVED lines=48> */
.L_x_1383:
[----:B------:R-:W-:Y:S05]  /*47c0*/  BSYNC.RECONVERGENT B0 ;  /* 0x0000000000007941 */ /* 0x000fea0003800200 */
.L_x_1382:
        /* <DEDUP_REMOVED lines=47> */
.L_x_1377:
[----:B------:R-:W-:Y:S05]  /*4ac0*/  BSYNC.RECONVERGENT B1 ;  /* 0x0000000000017941 */ /* 0x000fea0003800200 */
.L_x_1376:
        /* <DEDUP_REMOVED lines=65> */
.L_x_1387:
[----:B------:R-:W-:Y:S05]  /*4ee0*/  BSYNC.RECONVERGENT B0 ;  /* 0x0000000000007941 */ /* 0x000fea0003800200 */
.L_x_1386:
        /* <DEDUP_REMOVED lines=48> */
.L_x_1389:
[----:B------:R-:W-:Y:S05]  /*51f0*/  BSYNC.RECONVERGENT B0 ;  /* 0x0000000000007941 */ /* 0x000fea0003800200 */
.L_x_1388:
        /* <DEDUP_REMOVED lines=48> */
.L_x_1391:
[----:B------:R-:W-:Y:S05]  /*5500*/  BSYNC.RECONVERGENT B0 ;  /* 0x0000000000007941 */ /* 0x000fea0003800200 */
.L_x_1390:
        /* <DEDUP_REMOVED lines=47> */
.L_x_1385:
[----:B------:R-:W-:Y:S05]  /*5800*/  BSYNC.RECONVERGENT B1 ;  /* 0x0000000000017941 */ /* 0x000fea0003800200 */
.L_x_1384:
        /* <DEDUP_REMOVED lines=65> */
.L_x_1395:
[----:B------:R-:W-:Y:S05]  /*5c20*/  BSYNC.RECONVERGENT B0 ;  /* 0x0000000000007941 */ /* 0x000fea0003800200 */
.L_x_1394:
        /* <DEDUP_REMOVED lines=48> */
.L_x_1397:
[----:B------:R-:W-:Y:S05]  /*5f30*/  BSYNC.RECONVERGENT B0 ;  /* 0x0000000000007941 */ /* 0x000fea0003800200 */
.L_x_1396:
        /* <DEDUP_REMOVED lines=48> */
.L_x_1399:
[----:B------:R-:W-:Y:S05]  /*6240*/  BSYNC.RECONVERGENT B0 ;  /* 0x0000000000007941 */ /* 0x000fea0003800200 */
.L_x_1398:
        /* <DEDUP_REMOVED lines=47> */
.L_x_1393:
[----:B------:R-:W-:Y:S05]  /*6540*/  BSYNC.RECONVERGENT B1 ;  /* 0x0000000000017941 */ /* 0x000fea0003800200 */
.L_x_1392:
        /* <DEDUP_REMOVED lines=10> */
[----:B--2---:R-:W-:Y:S01]  /*65f0*/  IMAD R5, R3, 0x60, RZ ;  /* 0x0000006003057824 */ /* 0x004fe200078e02ff */
[-C--:B-1----:R-:W-:Y:S01]  /*6600*/  ISETP.GE.AND P5, PT, R14, R0.reuse, PT ;  /* 0x000000000e00720c */ /* 0x082fe20003fa6270 */
[----:B------:R-:W-:Y:S01]  /*6610*/  IMAD.WIDE.U32 R40, R2, 0x60, R70 ;  /* 0x0000006002287825 */ /* 0x000fe200078e0046 */
[-C--:B------:R-:W-:Y:S02]  /*6620*/  ISETP.GE.AND P3, PT, R11, R0.reuse, PT ;  /* 0x000000000b00720c */ /* 0x080fe40003f66270 */
        /* <DEDUP_REMOVED lines=53> */
.L_x_1403:
[----:B------:R-:W-:Y:S05]  /*6980*/  BSYNC.RECONVERGENT B0 ;  /* 0x0000000000007941 */ /* 0x000fea0003800200 */
.L_x_1402:
        /* <DEDUP_REMOVED lines=48> */
.L_x_1405:
[----:B------:R-:W-:Y:S05]  /*6c90*/  BSYNC.RECONVERGENT B0 ;  /* 0x0000000000007941 */ /* 0x000fea0003800200 */
.L_x_1404:
        /* <DEDUP_REMOVED lines=48> */
.L_x_1407:
[----:B------:R-:W-:Y:S05]  /*6fa0*/  BSYNC.RECONVERGENT B0 ;  /* 0x0000000000007941 */ /* 0x000fea0003800200 */
.L_x_1406:
        /* <DEDUP_REMOVED lines=47> */
.L_x_1401:
[----:B------:R-:W-:Y:S05]  /*72a0*/  BSYNC.RECONVERGENT B1 ;  /* 0x0000000000017941 */ /* 0x000fea0003800200 */
.L_x_1400:
        /* <DEDUP_REMOVED lines=8> */
.L_x_1375:
        /* <DEDUP_REMOVED lines=95> */
.L_x_1411:
[----:B------:R-:W-:Y:S05]  /*7920*/  BSYNC.RECONVERGENT B0 ;  /* 0x0000000000007941 */ /* 0x000fea0003800200 */
.L_x_1410:
        /* <DEDUP_REMOVED lines=89> */
.L_x_1413:
[----:B------:R-:W-:Y:S05]  /*7ec0*/  BSYNC.RECONVERGENT B0 ;  /* 0x0000000000007941 */ /* 0x000fea0003800200 */
.L_x_1412:
        /* <DEDUP_REMOVED lines=89> */
.L_x_1415:
[----:B------:R-:W-:Y:S05]  /*8460*/  BSYNC.RECONVERGENT B0 ;  /* 0x0000000000007941 */ /* 0x000fea0003800200 */
.L_x_1414:
        /* <DEDUP_REMOVED lines=88> */
.L_x_1409:
[----:B------:R-:W-:Y:S05]  /*89f0*/  BSYNC.RECONVERGENT B1 ;  /* 0x0000000000017941 */ /* 0x000fea0003800200 */
.L_x_1408:
        /* <DEDUP_REMOVED lines=96> */
.L_x_1419:
[----:B------:R-:W-:Y:S05]  /*9000*/  BSYNC.RECONVERGENT B0 ;  /* 0x0000000000007941 */ /* 0x000fea0003800200 */
.L_x_1418:
        /* <DEDUP_REMOVED lines=88> */
.L_x_1421:
[----:B------:R-:W-:Y:S05]  /*9590*/  BSYNC.RECONVERGENT B0 ;  /* 0x0000000000007941 */ /* 0x000fea0003800200 */
.L_x_1420:
        /* <DEDUP_REMOVED lines=88> */
.L_x_1423:
[----:B------:R-:W-:Y:S05]  /*9b20*/  BSYNC.RECONVERGENT B0 ;  /* 0x0000000000007941 */ /* 0x000fea0003800200 */
.L_x_1422:
        /* <DEDUP_REMOVED lines=86> */
.L_x_1417:
[----:B------:R-:W-:Y:S05]  /*a090*/  BSYNC.RECONVERGENT B1 ;  /* 0x0000000000017941 */ /* 0x000fea0003800200 */
.L_x_1416:
[----:B------:R-:W-:Y:S04]  /*a0a0*/  BSSY.RECONVERGENT B1, `(.L_x_1424) ;  /* 0x000016b000017945 */ /* 0x000fe80003800200 */
[----:B------:R-:W-:Y:S05]  /*a0b0*/  @!P3 BRA `(.L_x_1425) ;  /* 0x0000001400a4b947 */ /* 0x000fea0003800000 */
[----:B------:R-:W5:Y:S01]  /*a0c0*/  LDC R103, c[0x0][0x440] ;  /* 0x00011000ff677b82 */ /* 0x000f620000000800 */
[----:B------:R-:W-:Y:S07]  /*a0d0*/  BSSY.RECONVERGENT B0, `(.L_x_1426) ;  /* 0x0000060000007945 */ /* 0x000fee0003800200 */
[----:B------:R-:W2:Y:S08]  /*a0e0*/  LDC.64 R4, c[0x0][0x4a8] ;  /* 0x00012a00ff047b82 */ /* 0x000eb00000000a00 */
[----:B------:R-:W1:Y:S01]  /*a0f0*/  LDC.64 R2, c[0x0][0x3b8] ;  /* 0x0000ee00ff027b82 */ /* 0x000e620000000a00 */
[-C--:B-----5:R-:W-:Y:S02]  /*a100*/  ISETP.GE.AND P3, PT, R14, R103.reuse, PT ;  /* 0x000000670e00720c */ /* 0x0a0fe40003f66270 */
[-C--:B------:R-:W-:Y:S02]  /*a110*/  ISETP.GE.AND P5, PT, R11, R103.reuse, PT ;  /* 0x000000670b00720c */ /* 0x080fe40003fa6270 */
        /* <DEDUP_REMOVED lines=91> */
.L_x_1427:
[----:B------:R-:W-:Y:S05]  /*a6d0*/  BSYNC.RECONVERGENT B0 ;  /* 0x0000000000007941 */ /* 0x000fea0003800200 */
.L_x_1426:
        /* <DEDUP_REMOVED lines=88> */
.L_x_1429:
[----:B------:R-:W-:Y:S05]  /*ac60*/  BSYNC.RECONVERGENT B0 ;  /* 0x0000000000007941 */ /* 0x000fea0003800200 */
.L_x_1428:
        /* <DEDUP_REMOVED lines=87> */
.L_x_1431:
[----:B------:R-:W-:Y:S05]  /*b1e0*/  BSYNC.RECONVERGENT B0 ;  /* 0x0000000000007941 */ /* 0x000fea0003800200 */
.L_x_1430:
        /* <DEDUP_REMOVED lines=86> */
.L_x_1425:
[----:B------:R-:W-:Y:S05]  /*b750*/  BSYNC.RECONVERGENT B1 ;  /* 0x0000000000017941 */ /* 0x000fea0003800200 */
.L_x_1424:
        /* <DEDUP_REMOVED lines=102> */
.L_x_1435:
[----:B------:R-:W-:Y:S05]  /*bdc0*/  BSYNC.RECONVERGENT B0 ;  /* 0x0000000000007941 */ /* 0x000fea0003800200 */
.L_x_1434:
        /* <DEDUP_REMOVED lines=87> */
.L_x_1437:
[----:B------:R-:W-:Y:S05]  /*c340*/  BSYNC.RECONVERGENT B0 ;  /* 0x0000000000007941 */ /* 0x000fea0003800200 */
.L_x_1436:
        /* <DEDUP_REMOVED lines=87> */
.L_x_1439:
[----:B------:R-:W-:Y:S05]  /*c8c0*/  BSYNC.RECONVERGENT B0 ;  /* 0x0000000000007941 */ /* 0x000fea0003800200 */
.L_x_1438:
        /* <DEDUP_REMOVED lines=86> */
.L_x_1433:
[----:B------:R-:W-:Y:S05]  /*ce30*/  BSYNC.RECONVERGENT B1 ;  /* 0x0000000000017941 */ /* 0x000fea0003800200 */
.L_x_1432:
[----:B------:R-:W5:Y:S08]  /*ce40*/  LDC R3, c[0x0][0x450] ;  /* 0x00011400ff037b82 */ /* 0x000f700000000800 */
[----:B------:R-:W1:Y:S01]  /*ce50*/  LDC R18, c[0x0][0x450] ;  /* 0x00011400ff127b82 */ /* 0x000e620000000800 */
[----:B-----5:R-:W-:Y:S05]  /*ce60*/  IMAD.U32 R3, R3, -0x20, RZ ;  /* 0xffffffe003037824 */ /* 0x020fea00078e00ff */
[C---:B------:R-:W-:Y:S02]  /*ce70*/  LEA R76, P1, R3.reuse, R76, 0x1 ;  /* 0x0000004c034c7211 */ /* 0x040fe400078208ff */
[C---:B------:R-:W-:Y:S02]  /*ce80*/  LEA R74, P0, R3.reuse, R74, 0x1 ;  /* 0x0000004a034a7211 */ /* 0x040fe400078008ff */
[C---:B------:R-:W-:Y:S02]  /*ce90*/  LEA.HI.X.SX32 R77, R3.reuse, R77, 0x1, P1 ;  /* 0x0000004d034d7211 */ /* 0x040fe400008f0eff */
[----:B-1----:R-:W-:Y:S09]  /*cea0*/  LEA.HI.X.SX32 R75, R3, R75, 0x1, P0 ;  /* 0x0000004b034b7211 */ /* 0x002ff200000f0eff */
.L_x_1374:
[----:B------:R-:W-:Y:S05]  /*ceb0*/  BSYNC.RECONVERGENT B2 ;  /* 0x0000000000027941 */ /* 0x000fea0003800200 */
.L_x_1366:
        /* <DEDUP_REMOVED lines=18> */
[----:B------:R-:W-:Y:S09]  /*cfe0*/  UISETP.GT.AND UP0, UPT, UR18, UR6, UPT ;  /* 0x000000061200728c */ /* 0x000ff2000bf04270 */
[----:B------:R-:W-:Y:S05]  /*cff0*/  BRA.U !UP0, `(.L_x_1440) ;  /* 0x0000000508147547 */ /* 0x000fea000b800000 */
        /* <DEDUP_REMOVED lines=69> */
.L_x_1440:
[----:B------:R-:W-:Y:S01]  /*d450*/  UISETP.GT.AND UP0, UPT, UR18, UR6, UPT ;  /* 0x000000061200728c */ /* 0x000fe2000bf04270 */
[----:B------:R-:W-:Y:S02]  /*d460*/  IADD3 R72, P1, PT, R72, R79, RZ ;  /* 0x0000004f48487210 */ /* 0x000fe40007f3e0ff */
[----:B------:R-:W-:Y:S03]  /*d470*/  IADD3 R12, P0, PT, R12, R83, RZ ;  /* 0x000000530c0c7210 */ /* 0x000fe60007f1e0ff */
[----:B------:R-:W-:Y:S02]  /*d480*/  IMAD.X R73, R73, 0x1, R78, P1 ;  /* 0x0000000149497824 */ /* 0x000fe400008e064e */
[----:B------:R-:W-:Y:S01]  /*d490*/  IMAD.X R13, R13, 0x1, R81, P0 ;  /* 0x000000010d0d7824 */ /* 0x000fe200000e0651 */
[----:B------:R-:W-:Y:S07]  /*d4a0*/  BRA.U UP0, `(.L_x_1441) ;  /* 0xffffff5d00987547 */ /* 0x000fee000b83ffff */
.L_x_1357:
[----:B------:R-:W1:Y:S01]  /*d4b0*/  LDC R8, c[0x0][0x450] ;  /* 0x00011400ff087b82 */ /* 0x000e620000000800 */
[----:B------:R-:W-:Y:S01]  /*d4c0*/  LOP3.LUT R5, R100, 0x1f8, RZ, 0xc0, !PT ;  /* 0x000001f864057812 */ /* 0x000fe200078ec0ff */
        /* <DEDUP_REMOVED lines=14> */
[C---:B------:R-:W-:Y:S01]  /*d5b0*/  VIADD R28, R106.reuse, 0x10 ;  /* 0x000000106a1c7836 */ /* 0x040fe20000000000 */
[----:B------:R-:W-:Y:S01]  /*d5c0*/  BSSY.RECONVERGENT B0, `(.L_x_1444) ;  /* 0x0000028000007945 */ /* 0x000fe20003800200 */
[C---:B------:R-:W-:Y:S01]  /*d5d0*/  VIADD R13, R106.reuse, 0x20 ;  /* 0x000000206a0d7836 */ /* 0x040fe20000000000 */
[----:B------:R-:W-:Y:S01]  /*d5e0*/  UIADD3 UR10, UPT, UPT, -UR24, UR20, URZ ;  /* 0x00000014180a7290 */ /* 0x000fe2000fffe1ff */
[----:B------:R-:W-:-:S05]  /*d5f0*/  VIADD R38, R106, 0x30 ;  /* 0x000000306a267836 */ /* 0x000fca0000000000 */
[----:B------:R-:W-:Y:S02]  /*d600*/  ISETP.GE.AND P1, PT, R106, UR10, PT ;  /* 0x0000000a6a007c0c */ /* 0x000fe4000bf26270 */
[----:B------:R-:W-:Y:S02]  /*d610*/  ISETP.GE.AND P4, PT, R28, UR10, PT ;  /* 0x0000000a1c007c0c */ /* 0x000fe4000bf86270 */
[----:B------:R-:W-:Y:S02]  /*d620*/  ISETP.GE.AND P6, PT, R13, UR10, PT ;  /* 0x0000000a0d007c0c */ /* 0x000fe4000bfc6270 */
[----:B------:R-:W-:Y:S02]  /*d630*/  ISETP.GE.AND P5, PT, R38, UR10, PT ;  /* 0x0000000a26007c0c */ /* 0x000fe4000bfa6270 */
        /* <DEDUP_REMOVED lines=32> */
.L_x_1445:
[----:B------:R-:W-:Y:S05]  /*d840*/  BSYNC.RECONVERGENT B0 ;  /* 0x0000000000007941 */ /* 0x000fea0003800200 */
.L_x_1444:
        /* <DEDUP_REMOVED lines=29> */
.L_x_1447:
[----:B------:R-:W-:Y:S05]  /*da20*/  BSYNC.RECONVERGENT B0 ;  /* 0x0000000000007941 */ /* 0x000fea0003800200 */
.L_x_1446:
        /* <DEDUP_REMOVED lines=29> */
.L_x_1449:
[----:B------:R-:W-:Y:S05]  /*dc00*/  BSYNC.RECONVERGENT B0 ;  /* 0x0000000000007941 */ /* 0x000fea0003800200 */
.L_x_1448:
        /* <DEDUP_REMOVED lines=30> */
.L_x_1443:
[----:B------:R-:W1:Y:S02]  /*ddf0*/  LDCU.64 UR8, c[0x0][0x470] ;  /* 0x00008e00ff0877ac */ /* 0x000e640008000a00 */
[----:B-1----:R-:W-:-:S04]  /*de00*/  ISETP.NE.U32.AND P0, PT, RZ, UR8, PT ;  /* 0x00000008ff007c0c */ /* 0x002fc8000bf05070 */
[----:B------:R-:W-:Y:S01]  /*de10*/  ISETP.NE.AND.EX P0, PT, RZ, UR9, PT, P0 ;  /* 0x00000009ff007c0c */ /* 0x000fe2000bf05300 */
[----:B------:R-:W-:Y:S01]  /*de20*/  UMOV UR11, URZ ;  /* 0x000000ff000b7c82 */ /* 0x000fe20008000000 */
[----:B------:R-:W1:Y:S01]  /*de30*/  LDCU.U8 UR10, c[0x0][0x533] ;  /* 0x0000a660ff0a77ac */ /* 0x000e620008000000 */
[----:B------:R-:W2:Y:S10]  /*de40*/  LDCU.64 UR8, c[0x0][0x380] ;  /* 0x00007000ff0877ac */ /* 0x000eb40008000a00 */
[----:B------:R-:W3:Y:S01]  /*de50*/  @P0 LDG.E R108, desc[UR4][R108.64] ;  /* 0x000000046c6c0981 */ /* 0x000ee2000c1e1900 */
[----:B------:R-:W-:Y:S01]  /*de60*/  IMAD.SHL.U32 R13, R99, 0x10, RZ ;  /* 0x00000010630d7824 */ /* 0x000fe200078e00ff */
[----:B-1----:R-:W-:Y:S01]  /*de70*/  UISETP.NE.AND UP0, UPT, UR10, URZ, UPT ;  /* 0x000000ff0a00728c */ /* 0x002fe2000bf05270 */
[----:B---3--:R-:W-:-:S02]  /*de80*/  @P0 R2UR UR11, R108 ;  /* 0x000000006c0b02ca */ /* 0x008fc400000e0000 */
[----:B--2---:R-:W-:-:S04]  /*de90*/  LEA R36, P0, R104, UR8, 0x1 ;  /* 0x0000000868247c11 */ /* 0x004fc8000f8008ff */
[----:B------:R-:W-:-:S07]  /*dea0*/  LEA.HI.X R37, R104, UR9, R66, 0x1, P0 ;  /* 0x0000000968257c11 */ /* 0x000fce00080f0c42 */
[----:B------:R-:W-:-:S06]  /*deb0*/  UIADD3 UR11, UPT, UPT, UR11, UR23, UR24 ;  /* 0x000000170b0b7290 */ /* 0x000fcc000fffe018 */
[----:B------:R-:W-:-:S05]  /*dec0*/  IMAD R4, R99, UR11, RZ ;  /* 0x0000000b63047c24 */ /* 0x000fca000f8e02ff */
[-C--:B------:R-:W-:Y:S02]  /*ded0*/  IADD3 R20, P2, PT, R97, R4.reuse, RZ ;  /* 0x0000000461147210 */ /* 0x080fe40007f5e0ff */
[----:B------:R-:W-:Y:S02]  /*dee0*/  SHF.R.S32.HI R29, RZ, 0x1f, R4 ;  /* 0x0000001fff1d7819 */ /* 0x000fe40000011404 */
[----:B------:R-:W-:-:S03]  /*def0*/  IADD3 R12, P1, PT, R96, R4, RZ ;  /* 0x00000004600c7210 */ /* 0x000fc60007f3e0ff */
[--C-:B------:R-:W-:Y:S02]  /*df00*/  IMAD.X R22, R88, 0x1, R29.reuse, P2 ;  /* 0x0000000158167824 */ /* 0x100fe400010e061d */
[----:B------:R-:W-:Y:S01]  /*df10*/  IMAD.X R29, R86, 0x1, R29, P1 ;  /* 0x00000001561d7824 */ /* 0x000fe200008e061d */
[----:B------:R-:W-:Y:S07]  /*df20*/  BRA.U !UP0, `(.L_x_1451) ;  /* 0x0000003908e07547 */ /* 0x000fee000b800000 */
[----:B------:R-:W-:Y:S01]  /*df30*/  UIADD3 UR14, UPT, UPT, -UR24, UR20, URZ ;  /* 0x00000014180e7290 */ /* 0x000fe2000fffe1ff */
[----:B------:R-:W-:Y:S05]  /*df40*/  BSSY.RECONVERGENT B2, `(.L_x_1452) ;  /* 0x00000d7000027945 */ /* 0x000fea0003800200 */
[----:B------:R-:W-:-:S13]  /*df50*/  ISETP.GE.AND P0, PT, R106, UR14, PT ;  /* 0x0000000e6a007c0c */ /* 0x000fda000bf06270 */
        /* <DEDUP_REMOVED lines=58> */
.L_x_1457:
[----:B------:R-:W-:Y:S05]  /*e300*/  BSYNC.RECONVERGENT B0 ;  /* 0x0000000000007941 */ /* 0x000fea0003800200 */
.L_x_1456:
[----:B-----5:R-:W-:Y:S01]  /*e310*/  IMAD.MOV.U32 R6, RZ, RZ, R18 ;  /* 0x000000ffff067224 */ /* 0x020fe200078e0012 */
[----:B------:R-:W-:Y:S01]  /*e320*/  MOV R4, R16 ;  /* 0x0000001000047202 */ /* 0x000fe20000000f00 */
[----:B------:R-:W-:Y:S01]  /*e330*/  IMAD.MOV.U32 R7, RZ, RZ, R19 ;  /* 0x000000ffff077224 */ /* 0x000fe200078e0013 */
[----:B------:R-:W-:Y:S02]  /*e340*/  MOV R5, R17 ;  /* 0x0000001100057202 */ /* 0x000fe40000000f00 */
.L_x_1455:
[----:B------:R-:W-:Y:S05]  /*e350*/  BSYNC.RECONVERGENT B1 ;  /* 0x0000000000017941 */ /* 0x000fea0003800200 */
.L_x_1454:
        /* <DEDUP_REMOVED lines=48> */
.L_x_1461:
[----:B------:R-:W-:Y:S05]  /*e660*/  BSYNC.RECONVERGENT B0 ;  /* 0x0000000000007941 */ /* 0x000fea0003800200 */
.L_x_1460:
[----:B-----5:R4:W-:Y:S02]  /*e670*/  STS.128 [R0+0x2000], R16 ;  /* 0x0020001000007388 */ /* 0x0209e40000000c00 */
.L_x_1459:
[----:B------:R-:W-:Y:S05]  /*e680*/  BSYNC.RECONVERGENT B1 ;  /* 0x0000000000017941 */ /* 0x000fea0003800200 */
.L_x_1458:
        /* <DEDUP_REMOVED lines=47> */
.L_x_1465:
[----:B------:R-:W-:Y:S05]  /*e980*/  BSYNC.RECONVERGENT B0 ;  /* 0x0000000000007941 */ /* 0x000fea0003800200 */
.L_x_1464:
[----:B-----5:R1:W-:Y:S02]  /*e990*/  STS.128 [R0+0x4000], R16 ;  /* 0x0040001000007388 */ /* 0x0203e40000000c00 */
.L_x_1463:
[----:B------:R-:W-:Y:S05]  /*e9a0*/  BSYNC.RECONVERGENT B1 ;  /* 0x0000000000017941 */ /* 0x000fea0003800200 */
.L_x_1462:
        /* <DEDUP_REMOVED lines=46> */
.L_x_1467:
[----:B------:R-:W-:Y:S05]  /*ec90*/  BSYNC.RECONVERGENT B0 ;  /* 0x0000000000007941 */ /* 0x000fea0003800200 */
.L_x_1466:
[----:B-----5:R4:W-:Y:S02]  /*eca0*/  STS.128 [R0+0x6000], R16 ;  /* 0x0060001000007388 */ /* 0x0209e40000000c00 */
.L_x_1453:
[----:B------:R-:W-:Y:S05]  /*ecb0*/  BSYNC.RECONVERGENT B2 ;  /* 0x0000000000027941 */ /* 0x000fea0003800200 */
.L_x_1452:
[----:B------:R-:W-:Y:S01]  /*ecc0*/  IADD3 R28, PT, PT, R106, 0x10, RZ ;  /* 0x000000106a1c7810 */ /* 0x000fe20007ffe0ff */
[----:B------:R-:W-:Y:S03]  /*ecd0*/  BSSY.RECONVERGENT B2, `(.L_x_1468) ;  /* 0x00000f0000027945 */ /* 0x000fe60003800200 */
[----:B------:R-:W-:-:S13]  /*ece0*/  ISETP.GE.AND P0, PT, R28, UR14, PT ;  /* 0x0000000e1c007c0c */ /* 0x000fda000bf06270 */
[----:B------:R-:W-:Y:S05]  /*ecf0*/  @P0 BRA `(.L_x_1469) ;  /* 0x0000000c00b40947 */ /* 0x000fea0003800000 */
[----:B------:R-:W1:Y:S01]  /*ed00*/  LDC R12, c[0x0][0x440] ;  /* 0x00011000ff0c7b82 */ /* 0x000e620000000800 */
[C---:B------:R-:W-:Y:S01]  /*ed10*/  LEA R24, P0, R35.reuse, R36, 0x1 ;  /* 0x0000002423187211 */ /* 0x040fe200078008ff */
[----:B------:R-:W-:Y:S03]  /*ed20*/  BSSY.RECONVERGENT B1, `(.L_x_1470) ;  /* 0x000003b000017945 */ /* 0x000fe60003800200 */
[----:B------:R-:W-:Y:S02]  /*ed30*/  LEA.HI.X R25, R35, R37, R33, 0x1, P0 ;  /* 0x0000002523197211 */ /* 0x000fe400000f0c21 */
[----:B-1----:R-:W-:-:S13]  /*ed40*/  ISETP.GE.AND P1, PT, R14, R12, PT ;  /* 0x0000000c0e00720c */ /* 0x002fda0003f26270 */
        /* <DEDUP_REMOVED lines=18> */
[C---:B-----5:R-:W-:Y:S01]  /*ee70*/  IMAD.U32 R21, R17.reuse, 0x10000, RZ ;  /* 0x0001000011157824 */ /* 0x060fe200078e00ff */
[----:B------:R-:W-:Y:S01]  /*ee80*/  LOP3.LUT R17, R17, 0xffff0000, RZ, 0xc0, !PT ;  /* 0xffff000011117812 */ /* 0x000fe200078ec0ff */
[----:B------:R-:W-:Y:S01]  /*ee90*/  IMAD.U32 R34, R19, 0x10000, RZ ;  /* 0x0001000013227824 */ /* 0x000fe200078e00ff */
[C---:B------:R-:W-:Y:S02]  /*eea0*/  SHF.L.U32 R23, R16.reuse, 0x10, RZ ;  /* 0x0000001010177819 */ /* 0x040fe400000006ff */
[----:B------:R-:W-:-:S02]  /*eeb0*/  LOP3.LUT R31, R16, 0xffff0000, RZ, 0xc0, !PT ;  /* 0xffff0000101f7812 */ /* 0x000fc400078ec0ff */
[----:B------:R-:W-:Y:S02]  /*eec0*/  LOP3.LUT R32, R19, 0xffff0000, RZ, 0xc0, !PT ;  /* 0xffff000013207812 */ /* 0x000fe400078ec0ff */
[C---:B------:R-:W-:Y:S02]  /*eed0*/  SHF.L.U32 R29, R18.reuse, 0x10, RZ ;  /* 0x00000010121d7819 */ /* 0x040fe400000006ff */
[----:B------:R-:W-:Y:S02]  /*eee0*/  LOP3.LUT R18, R18, 0xffff0000, RZ, 0xc0, !PT ;  /* 0xffff000012127812 */ /* 0x000fe400078ec0ff */
[C---:B--2---:R-:W-:Y:S01]  /*eef0*/  LOP3.LUT R26, R4.reuse, 0xffff0000, RZ, 0xc0, !PT ;  /* 0xffff0000041a7812 */ /* 0x044fe200078ec0ff */
[----:B------:R-:W-:Y:S01]  /*ef00*/  IMAD.U32 R4, R4, 0x10000, RZ ;  /* 0x0001000004047824 */ /* 0x000fe200078e00ff */
        /* <DEDUP_REMOVED lines=26> */
.L_x_1473:
[----:B------:R-:W-:Y:S05]  /*f0b0*/  BSYNC.RECONVERGENT B0 ;  /* 0x0000000000007941 */ /* 0x000fea0003800200 */
.L_x_1472:
[----:B-----5:R1:W-:Y:S02]  /*f0c0*/  STS.128 [R0+0x800], R16 ;  /* 0x0008001000007388 */ /* 0x0203e40000000c00 */
.L_x_1471:
[----:B------:R-:W-:Y:S05]  /*f0d0*/  BSYNC.RECONVERGENT B1 ;  /* 0x0000000000017941 */ /* 0x000fea0003800200 */
.L_x_1470:
        /* <DEDUP_REMOVED lines=28> */
[----:B--2---:R-:W-:Y:S02]  /*f2a0*/  LOP3.LUT R30, R6, 0xffff0000, RZ, 0xc0, !PT ;  /* 0xffff0000061e7812 */ /* 0x004fe400078ec0ff */
[C---:B----4-:R-:W-:Y:S01]  /*f2b0*/  LOP3.LUT R26, R4.reuse, 0xffff0000, RZ, 0xc0, !PT ;  /* 0xffff0000041a7812 */ /* 0x050fe200078ec0ff */
[----:B------:R-:W-:Y:S01]  /*f2c0*/  IMAD.U32 R4, R4, 0x10000, RZ ;  /* 0x0001000004047824 */ /* 0x000fe200078e00ff */
[C---:B------:R-:W-:Y:S01]  /*f2d0*/  LOP3.LUT R19, R5.reuse, 0xffff0000, RZ, 0xc0, !PT ;  /* 0xffff000005137812 */ /* 0x040fe200078ec0ff */
[----:B------:R-:W-:Y:S01]  /*f2e0*/  IMAD.U32 R5, R5, 0x10000, RZ ;  /* 0x0001000005057824 */ /* 0x000fe200078e00ff */
[----:B------:R-:W-:Y:S01]  /*f2f0*/  LOP3.LUT R27, R7, 0xffff0000, RZ, 0xc0, !PT ;  /* 0xffff0000071b7812 */ /* 0x000fe200078ec0ff */
[C---:B------:R-:W-:Y:S01]  /*f300*/  FMUL.FTZ R16, R17.reuse, R26 ;  /* 0x0000001a11107220 */ /* 0x040fe20000410000 */
[----:B------:R-:W-:Y:S01]  /*f310*/  FMUL.FTZ R17, R17, R30 ;  /* 0x0000001e11117220 */ /* 0x000fe20000410000 */
[----:B------:R-:W-:-:S02]  /*f320*/  SHF.L.U32 R6, R6, 0x10, RZ ;  /* 0x0000001006067819 */ /* 0x000fc400000006ff */
[----:B------:R-:W-:Y:S01]  /*f330*/  SHF.L.U32 R7, R7, 0x10, RZ ;  /* 0x0000001007077819 */ /* 0x000fe200000006ff */
[C---:B------:R-:W-:Y:S01]  /*f340*/  FFMA.FTZ R16, R21.reuse, R30, -R16 ;  /* 0x0000001e15107223 */ /* 0x040fe20000010810 */
[----:B------:R-:W-:Y:S01]  /*f350*/  FFMA.FTZ R17, R21, R26, R17 ;  /* 0x0000001a15117223 */ /* 0x000fe20000010011 */
[----:B------:R-:W-:Y:S01]  /*f360*/  FMUL.FTZ R33, R32, R19 ;  /* 0x0000001320217220 */ /* 0x000fe20000410000 */
        /* <DEDUP_REMOVED lines=15> */
.L_x_1477:
[----:B------:R-:W-:Y:S05]  /*f460*/  BSYNC.RECONVERGENT B0 ;  /* 0x0000000000007941 */ /* 0x000fea0003800200 */
.L_x_1476:
[----:B-----5:R4:W-:Y:S02]  /*f470*/  STS.128 [R0+0x2800], R16 ;  /* 0x0028001000007388 */ /* 0x0209e40000000c00 */
.L_x_1475:
[----:B------:R-:W-:Y:S05]  /*f480*/  BSYNC.RECONVERGENT B1 ;  /* 0x0000000000017941 */ /* 0x000fea0003800200 */
.L_x_1474:
        /* <DEDUP_REMOVED lines=56> */
.L_x_1481:
[----:B------:R-:W-:Y:S05]  /*f810*/  BSYNC.RECONVERGENT B0 ;  /* 0x0000000000007941 */ /* 0x000fea0003800200 */
.L_x_1480:
[----:B-----5:R4:W-:Y:S02]  /*f820*/  STS.128 [R0+0x4800], R16 ;  /* 0x0048001000007388 */ /* 0x0209e40000000c00 */
.L_x_1479:
[----:B------:R-:W-:Y:S05]  /*f830*/  BSYNC.RECONVERGENT B1 ;  /* 0x0000000000017941 */ /* 0x000fea0003800200 */
.L_x_1478:
        /* <DEDUP_REMOVED lines=24> */
[----:B-1----:R-:W-:-:S02]  /*f9c0*/  LOP3.LUT R24, R19, 0xffff0000, RZ, 0xc0, !PT ;  /* 0xffff000013187812 */ /* 0x002fc400078ec0ff */
        /* <DEDUP_REMOVED lines=13> */
[C---:B------:R-:W-:Y:S01]  /*faa0*/  FFMA.FTZ R16, R13.reuse, R25, -R16 ;  /* 0x000000190d107223 */ /* 0x040fe20000010810 */
[----:B------:R-:W-:Y:S01]  /*fab0*/  FFMA.FTZ R31, R26, R23, -R31 ;  /* 0x000000171a1f7223 */ /* 0x000fe2000001081f */
[----:B------:R-:W-:Y:S01]  /*fac0*/  FFMA.FTZ R13, R13, R21, R12 ;  /* 0x000000150d0d7223 */ /* 0x000fe2000001000c */
[----:B------:R-:W-:Y:S01]  /*fad0*/  FMUL.FTZ R21, R24, R23 ;  /* 0x0000001718157220 */ /* 0x000fe20000410000 */
[C---:B------:R-:W-:Y:S01]  /*fae0*/  FMUL.FTZ R12, R29.reuse, R4 ;  /* 0x000000041d0c7220 */ /* 0x040fe20000410000 */
[C---:B------:R-:W-:Y:S01]  /*faf0*/  FMUL.FTZ R24, R18.reuse, R5 ;  /* 0x0000000512187220 */ /* 0x040fe20000410000 */
[-C--:B------:R-:W-:Y:S01]  /*fb00*/  FMUL.FTZ R29, R29, R6.reuse ;  /* 0x000000061d1d7220 */ /* 0x080fe20000410000 */
[----:B------:R-:W-:Y:S01]  /*fb10*/  FMUL.FTZ R18, R18, R7 ;  /* 0x0000000712127220 */ /* 0x000fe20000410000 */
        /* <DEDUP_REMOVED lines=9> */
.L_x_1483:
[----:B------:R-:W-:Y:S05]  /*fbb0*/  BSYNC.RECONVERGENT B0 ;  /* 0x0000000000007941 */ /* 0x000fea0003800200 */
.L_x_1482:
[----:B-----5:R4:W-:Y:S02]  /*fbc0*/  STS.128 [R0+0x6800], R16 ;  /* 0x0068001000007388 */ /* 0x0209e40000000c00 */
.L_x_1469:
[----:B------:R-:W-:Y:S05]  /*fbd0*/  BSYNC.RECONVERGENT B2 ;  /* 0x0000000000027941 */ /* 0x000fea0003800200 */
.L_x_1468:
[----:B------:R-:W-:Y:S01]  /*fbe0*/  IADD3 R13, PT, PT, R106, 0x20, RZ ;  /* 0x000000206a0d7810 */ /* 0x000fe20007ffe0ff */
[----:B------:R-:W-:Y:S03]  /*fbf0*/  BSSY.RECONVERGENT B2, `(.L_x_1484) ;  /* 0x00000f4000027945 */ /* 0x000fe60003800200 */
[----:B------:R-:W-:-:S13]  /*fc00*/  ISETP.GE.AND P0, PT, R13, UR14, PT ;  /* 0x0000000e0d007c0c */ /* 0x000fda000bf06270 */
[----:B------:R-:W-:Y:S05]  /*fc10*/  @P0 BRA `(.L_x_1485) ;  /* 0x0000000c00c40947 */ /* 0x000fea0003800000 */
[----:B------:R-:W2:Y:S01]  /*fc20*/  LDC R12, c[0x0][0x440] ;  /* 0x00011000ff0c7b82 */ /* 0x000ea20000000800 */
[C---:B-1--4-:R-:W-:Y:S01]  /*fc30*/  LEA R24, P1, R2.reuse, R36, 0x6 ;  /* 0x0000002402187211 */ /* 0x052fe200078230ff */
[----:B------:R-:W-:Y:S01]  /*fc40*/  BSSY.RECONVERGENT B1, `(.L_x_1486) ;  /* 0x000003d000017945 */ /* 0x000fe20003800200 */
[----:B------:R-:W-:Y:S02]  /*fc50*/  IMAD.SHL.U32 R21, R99, 0x20, RZ ;  /* 0x0000002063157824 */ /* 0x000fe400078e00ff */
[----:B------:R-:W-:Y:S02]  /*fc60*/  LEA.HI.X R25, R2, R37, R3, 0x6, P1 ;  /* 0x0000002502197211 */ /* 0x000fe400008f3403 */
[----:B--2---:R-:W-:-:S13]  /*fc70*/  ISETP.GE.AND P0, PT, R14, R12, PT ;  /* 0x0000000c0e00720c */ /* 0x004fda0003f06270 */
[----:B------:R1:W-:Y:S01]  /*fc80*/  @P0 STS.128 [R0+0x1000], RZ ;  /* 0x001000ff00000388 */ /* 0x0003e20000000c00 */
[----:B------:R-:W-:Y:S05]  /*fc90*/  @P0 BRA `(.L_x_1487) ;  /* 0x0000000000dc0947 */ /* 0x000fea0003800000 */
[----:B------:R2:W5:Y:S01]  /*fca0*/  LDG.E.128 R16, desc[UR4][R24.64] ;  /* 0x0000000418107981 */ /* 0x000562000c1e1d00 */
[----:B------:R-:W-:Y:S01]  /*fcb0*/  ISETP.GE.AND P0, PT, R14, R8, PT ;  /* 0x000000080e00720c */ /* 0x000fe20003f06270 */
[----:B------:R-:W-:-:S12]  /*fcc0*/  BSSY.RECONVERGENT B0, `(.L_x_1488) ;  /* 0x0000033000007945 */ /* 0x000fd80003800200 */
[----:B------:R-:W-:Y:S05]  /*fcd0*/  @P0 BRA `(.L_x_1489) ;  /* 0x0000000000c40947 */ /* 0x000fea0003800000 */
[----:B------:R-:W4:Y:S01]  /*fce0*/  LDCU.64 UR8, c[0x0][0x4d0] ;  /* 0x00009a00ff0877ac */ /* 0x000f220008000a00 */
[C---:B------:R-:W-:Y:S01]  /*fcf0*/  IADD3 R5, P0, PT, R21.reuse, R20, RZ ;  /* 0x0000001415057210 */ /* 0x040fe20007f1e0ff */
[----:B------:R-:W1:Y:S03]  /*fd00*/  LDCU.64 UR10, c[0x0][0x4c8] ;  /* 0x00009900ff0a77ac */ /* 0x000e660008000a00 */
[----:B------:R-:W-:Y:S01]  /*fd10*/  LEA.HI.X.SX32 R4, R21, R22, 0x1, P0 ;  /* 0x0000001615047211 */ /* 0x000fe200000f0eff */
[----:B------:R-:W-:-:S03]  /*fd20*/  IMAD.SHL.U32 R6, R5, 0x2, RZ ;  /* 0x0000000205067824 */ /* 0x000fc600078e00ff */
[----:B------:R-:W-:Y:S02]  /*fd30*/  SHF.L.U64.HI R4, R5, 0x1, R4 ;  /* 0x0000000105047819 */ /* 0x000fe40000010204 */
[C---:B----4-:R-:W-:Y:S02]  /*fd40*/  IADD3 R42, P0, PT, R6.reuse, UR8, RZ ;  /* 0x00000008062a7c10 */ /* 0x050fe4000ff1e0ff */
[----:B-1----:R-:W-:Y:S02]  /*fd50*/  IADD3 R40, P1, PT, R6, UR10, RZ ;  /* 0x0000000a06287c10 */ /* 0x002fe4000ff3e0ff */
[C---:B------:R-:W-:Y:S02]  /*fd60*/  IADD3.X R43, PT, PT, R4.reuse, UR9, RZ, P0, !PT ;  /* 0x00000009042b7c10 */ /* 0x040fe400087fe4ff */
[----:B------:R-:W-:-:S03]  /*fd70*/  IADD3.X R41, PT, PT, R4, UR11, RZ, P1, !PT ;  /* 0x0000000b04297c10 */ /* 0x000fc60008ffe4ff */
[----:B------:R-:W4:Y:S04]  /*fd80*/  LDG.E.64 R4, desc[UR4][R42.64] ;  /* 0x000000042a047981 */ /* 0x000f28000c1e1b00 */
        /* <DEDUP_REMOVED lines=9> */
[C---:B----4-:R-:W-:Y:S01]  /*fe20*/  LOP3.LUT R30, R4.reuse, 0xffff0000, RZ, 0xc0, !PT ;  /* 0xffff0000041e7812 */ /* 0x050fe200078ec0ff */
        /* <DEDUP_REMOVED lines=9> */
[----:B------:R-:W-:Y:S01]  /*fec0*/  FFMA.FTZ R16, R23, R32, -R16 ;  /* 0x0000002017107223 */ /* 0x000fe20000010810 */
[----:B------:R-:W-:Y:S01]  /*fed0*/  SHF.L.U32 R7, R7, 0x10, RZ ;  /* 0x0000001007077819 */ /* 0x000fe200000006ff */
[-C--:B------:R-:W-:Y:S01]  /*fee0*/  FFMA.FTZ R33, R38, R27.reuse, -R33 ;  /* 0x0000001b26217223 */ /* 0x080fe20000010821 */
[----:B------:R-:W-:Y:S01]  /*fef0*/  FFMA.FTZ R17, R23, R30, R17 ;  /* 0x0000001e17117223 */ /* 0x000fe20000010011 */
[----:B------:R-:W-:Y:S01]  /*ff00*/  FMUL.FTZ R23, R34, R27 ;  /* 0x0000001b22177220 */ /* 0x000fe20000410000 */
[C---:B------:R-:W-:Y:S01]  /*ff10*/  FMUL.FTZ R30, R18.reuse, R5 ;  /* 0x00000005121e7220 */ /* 0x040fe20000410000 */
[----:B------:R-:W-:-:S02]  /*ff20*/  FMUL.FTZ R18, R18, R7 ;  /* 0x0000000712127220 */ /* 0x000fc40000410000 */
[----:B------:R-:W-:Y:S01]  /*ff30*/  FFMA.FTZ R38, R38, R19, R23 ;  /* 0x0000001326267223 */ /* 0x000fe20000010017 */
[C---:B------:R-:W-:Y:S01]  /*ff40*/  FMUL.FTZ R19, R31.reuse, R4 ;  /* 0x000000041f137220 */ /* 0x040fe20000410000 */
[-C--:B------:R-:W-:Y:S01]  /*ff50*/  FMUL.FTZ R31, R31, R6.reuse ;  /* 0x000000061f1f7220 */ /* 0x080fe20000410000 */
[C---:B------:R-:W-:Y:S01]  /*ff60*/  FFMA.FTZ R30, R29.reuse, R7, -R30 ;  /* 0x000000071d1e7223 */ /* 0x040fe2000001081e */
[----:B------:R-:W-:Y:S01]  /*ff70*/  FFMA.FTZ R5, R29, R5, R18 ;  /* 0x000000051d057223 */ /* 0x000fe20000010012 */
[C---:B------:R-:W-:Y:S01]  /*ff80*/  FFMA.FTZ R19, R26.reuse, R6, -R19 ;  /* 0x000000061a137223 */ /* 0x040fe20000010813 */
[----:B------:R-:W-:Y:S01]  /*ff90*/  FFMA.FTZ R4, R26, R4, R31 ;  /* 0x000000041a047223 */ /* 0x000fe2000001001f */
[----:B------:R-:W-:Y:S02]  /*ffa0*/  F2FP.BF16.F32.PACK_AB R33, R38, R33 ;  /* 0x000000212621723e */ /* 0x000fe400000010ff */
[----:B------:R-:W-:Y:S02]  /*ffb0*/  F2FP.BF16.F32.PACK_AB R17, R17, R16 ;  /* 0x000000101111723e */ /* 0x000fe400000010ff */
[----:B------:R-:W-:Y:S01]  /*ffc0*/  F2FP.BF16.F32.PACK_AB R16, R4, R19 ;  /* 0x000000130410723e */ /* 0x000fe200000010ff */
[----:B------:R-:W-:Y:S01]  /*ffd0*/  IMAD.MOV.U32 R19, RZ, RZ, R33 ;  /* 0x000000ffff137224 */ /* 0x000fe200078e0021 */
[----:B------:R-:W-:-:S02]  /*ffe0*/  F2FP.BF16.F32.PACK_AB R18, R5, R30 ;  /* 0x0000001e0512723e */ /* 0x000fc400000010ff */
.L_x_1489:
[----:B------:R-:W-:Y:S05]  /*fff0*/  BSYNC.RECONVERGENT B0 ;  /* 0x0000000000007941 */ /* 0x000fea0003800200 */
.L_x_1488:
[----:B-----5:R4:W-:Y:S02]  /*10000*/  STS.128 [R0+0x1000], R16 ;  /* 0x0010001000007388 */ /* 0x0209e40000000c00 */
.L_x_1487:
[----:B------:R-:W-:Y:S05]  /*10010*/  BSYNC.RECONVERGENT B1 ;  /* 0x0000000000017941 */ /* 0x000fea0003800200 */
.L_x_1486:
        /* <DEDUP_REMOVED lines=9> */
[C---:B------:R-:W-:Y:S01]  /*100b0*/  IADD3 R6, P0, PT, R21.reuse, R20, RZ ;  /* 0x0000001415067210 */ /* 0x040fe20007f1e0ff */
[----:B------:R-:W2:Y:S03]  /*100c0*/  LDCU.64 UR8, c[0x0][0x4d0] ;  /* 0x00009a00ff0877ac */ /* 0x000ea60008000a00 */
[----:B------:R-:W-:Y:S01]  /*100d0*/  LEA.HI.X.SX32 R5, R21, R22, 0x1, P0 ;  /* 0x0000001615057211 */ /* 0x000fe200000f0eff */
[----:B------:R-:W-:-:S03]  /*100e0*/  IMAD.SHL.U32 R4, R6, 0x2, RZ ;  /* 0x0000000206047824 */ /* 0x000fc600078e00ff */
[----:B------:R-:W-:Y:S02]  /*100f0*/  SHF.L.U64.HI R5, R6, 0x1, R5 ;  /* 0x0000000106057819 */ /* 0x000fe40000010205 */
[C---:B-1----:R-:W-:Y:S02]  /*10100*/  IADD3 R6, P1, PT, R4.reuse, UR10, RZ ;  /* 0x0000000a04067c10 */ /* 0x042fe4000ff3e0ff */
[----:B--2---:R-:W-:Y:S02]  /*10110*/  IADD3 R4, P0, PT, R4, UR8, RZ ;  /* 0x0000000804047c10 */ /* 0x004fe4000ff1e0ff */
[C---:B------:R-:W-:Y:S02]  /*10120*/  IADD3.X R7, PT, PT, R5.reuse, UR11, RZ, P1, !PT ;  /* 0x0000000b05077c10 */ /* 0x040fe40008ffe4ff */
[----:B------:R-:W-:-:S04]  /*10130*/  IADD3.X R5, PT, PT, R5, UR9, RZ, P0, !PT ;  /* 0x0000000905057c10 */ /* 0x000fc800087fe4ff */
        /* <DEDUP_REMOVED lines=11> */
[----:B---3--:R-:W-:Y:S02]  /*101f0*/  LOP3.LUT R30, R4, 0xffff0000, RZ, 0xc0, !PT ;  /* 0xffff0000041e7812 */ /* 0x008fe400078ec0ff */
[----:B------:R-:W-:-:S02]  /*10200*/  LOP3.LUT R19, R5, 0xffff0000, RZ, 0xc0, !PT ;  /* 0xffff000005137812 */ /* 0x000fc400078ec0ff */
[----:B------:R-:W-:Y:S01]  /*10210*/  LOP3.LUT R27, R7, 0xffff0000, RZ, 0xc0, !PT ;  /* 0xffff0000071b7812 */ /* 0x000fe200078ec0ff */
[C---:B------:R-:W-:Y:S01]  /*10220*/  FMUL.FTZ R16, R17.reuse, R30 ;  /* 0x0000001e11107220 */ /* 0x040fe20000410000 */
[-C--:B------:R-:W-:Y:S01]  /*10230*/  FMUL.FTZ R17, R17, R32.reuse ;  /* 0x0000002011117220 */ /* 0x080fe20000410000 */
[C---:B------:R-:W-:Y:S02]  /*10240*/  FMUL.FTZ R33, R34.reuse, R19 ;  /* 0x0000001322217220 */ /* 0x040fe40000410000 */
[C---:B------:R-:W-:Y:S01]  /*10250*/  FFMA.FTZ R16, R23.reuse, R32, -R16 ;  /* 0x0000002017107223 */ /* 0x040fe20000010810 */
[----:B------:R-:W-:Y:S01]  /*10260*/  FFMA.FTZ R17, R23, R30, R17 ;  /* 0x0000001e17117223 */ /* 0x000fe20000010011 */
[-C--:B------:R-:W-:Y:S01]  /*10270*/  FMUL.FTZ R23, R34, R27.reuse ;  /* 0x0000001b22177220 */ /* 0x080fe20000410000 */
[----:B------:R-:W-:Y:S01]  /*10280*/  IMAD.U32 R4, R4, 0x10000, RZ ;  /* 0x0001000004047824 */ /* 0x000fe200078e00ff */
[----:B------:R-:W-:Y:S01]  /*10290*/  SHF.L.U32 R6, R6, 0x10, RZ ;  /* 0x0000001006067819 */ /* 0x000fe200000006ff */
[----:B------:R-:W-:Y:S01]  /*102a0*/  IMAD.U32 R5, R5, 0x10000, RZ ;  /* 0x0001000005057824 */ /* 0x000fe200078e00ff */
[----:B------:R-:W-:Y:S01]  /*102b0*/  SHF.L.U32 R7, R7, 0x10, RZ ;  /* 0x0000001007077819 */ /* 0x000fe200000006ff */
[C---:B------:R-:W-:Y:S01]  /*102c0*/  FFMA.FTZ R33, R38.reuse, R27, -R33 ;  /* 0x0000001b26217223 */ /* 0x040fe20000010821 */
[----:B------:R-:W-:Y:S01]  /*102d0*/  FFMA.FTZ R38, R38, R19, R23 ;  /* 0x0000001326267223 */ /* 0x000fe20000010017 */
[C---:B------:R-:W-:Y:S01]  /*102e0*/  FMUL.FTZ R19, R31.reuse, R4 ;  /* 0x000000041f137220 */ /* 0x040fe20000410000 */
[-C--:B------:R-:W-:Y:S01]  /*102f0*/  FMUL.FTZ R31, R31, R6.reuse ;  /* 0x000000061f1f7220 */ /* 0x080fe20000410000 */
[C---:B------:R-:W-:Y:S01]  /*10300*/  FMUL.FTZ R30, R18.reuse, R5 ;  /* 0x00000005121e7220 */ /* 0x040fe20000410000 */
[-C--:B------:R-:W-:Y:S01]  /*10310*/  FMUL.FTZ R18, R18, R7.reuse ;  /* 0x0000000712127220 */ /* 0x080fe20000410000 */
[C---:B------:R-:W-:Y:S01]  /*10320*/  FFMA.FTZ R19, R26.reuse, R6, -R19 ;  /* 0x000000061a137223 */ /* 0x040fe20000010813 */
[----:B------:R-:W-:Y:S01]  /*10330*/  FFMA.FTZ R4, R26, R4, R31 ;  /* 0x000000041a047223 */ /* 0x000fe2000001001f */
[C---:B------:R-:W-:Y:S01]  /*10340*/  FFMA.FTZ R30, R29.reuse, R7, -R30 ;  /* 0x000000071d1e7223 */ /* 0x040fe2000001081e */
[----:B------:R-:W-:Y:S01]  /*10350*/  FFMA.FTZ R5, R29, R5, R18 ;  /* 0x000000051d057223 */ /* 0x000fe20000010012 */
[----:B------:R-:W-:-:S02]  /*10360*/  F2FP.BF16.F32.PACK_AB R33, R38, R33 ;  /* 0x000000212621723e */ /* 0x000fc400000010ff */
[----:B------:R-:W-:Y:S02]  /*10370*/  F2FP.BF16.F32.PACK_AB R17, R17, R16 ;  /* 0x000000101111723e */ /* 0x000fe400000010ff */
[----:B------:R-:W-:Y:S01]  /*10380*/  F2FP.BF16.F32.PACK_AB R16, R4, R19 ;  /* 0x000000130410723e */ /* 0x000fe200000010ff */
[----:B------:R-:W-:Y:S01]  /*10390*/  IMAD.MOV.U32 R19, RZ, RZ, R33 ;  /* 0x000000ffff137224 */ /* 0x000fe200078e0021 */
[----:B------:R-:W-:Y:S02]  /*103a0*/  F2FP.BF16.F32.PACK_AB R18, R5, R30 ;  /* 0x0000001e0512723e */ /* 0x000fe400000010ff */
.L_x_1493:
[----:B------:R-:W-:Y:S05]  /*103b0*/  BSYNC.RECONVERGENT B0 ;  /* 0x0000000000007941 */ /* 0x000fea0003800200 */
.L_x_1492:
[----:B-----5:R1:W-:Y:S02]  /*103c0*/  STS.128 [R0+0x3000], R16 ;  /* 0x0030001000007388 */ /* 0x0203e40000000c00 */
.L_x_1491:
[----:B------:R-:W-:Y:S05]  /*103d0*/  BSYNC.RECONVERGENT B1 ;  /* 0x0000000000017941 */ /* 0x000fea0003800200 */
.L_x_1490:
        /* <DEDUP_REMOVED lines=29> */
[----:B----4-:R-:W-:Y:S02]  /*105b0*/  LOP3.LUT R30, R4, 0xffff0000, RZ, 0xc0, !PT ;  /* 0xffff0000041e7812 */ /* 0x010fe400078ec0ff */
        /* <DEDUP_REMOVED lines=27> */
.L_x_1497:
[----:B------:R-:W-:Y:S05]  /*10770*/  BSYNC.RECONVERGENT B0 ;  /* 0x0000000000007941 */ /* 0x000fea0003800200 */
.L_x_1496:
[----:B-----5:R4:W-:Y:S02]  /*10780*/  STS.128 [R0+0x5000], R16 ;  /* 0x0050001000007388 */ /* 0x0209e40000000c00 */
.L_x_1495:
[----:B------:R-:W-:Y:S05]  /*10790*/  BSYNC.RECONVERGENT B1 ;  /* 0x0000000000017941 */ /* 0x000fea0003800200 */
.L_x_1494:
        /* <DEDUP_REMOVED lines=18> */
[----:B------:R-:W1:Y:S01]  /*108c0*/  LDG.E.64 R6, desc[UR4][R6.64+0xc0] ;  /* 0x0000c00406067981 */ /* 0x000e62000c1e1b00 */
[----:B-----5:R-:W-:Y:S01]  /*108d0*/  LOP3.LUT R12, R17, 0xffff0000, RZ, 0xc0, !PT ;  /* 0xffff0000110c7812 */ /* 0x020fe200078ec0ff */
[C---:B------:R-:W-:Y:S01]  /*108e0*/  IMAD.U32 R27, R19.reuse, 0x10000, RZ ;  /* 0x00010000131b7824 */ /* 0x040fe200078e00ff */
[----:B------:R-:W-:Y:S01]  /*108f0*/  LOP3.LUT R26, R19, 0xffff0000, RZ, 0xc0, !PT ;  /* 0xffff0000131a7812 */ /* 0x000fe200078ec0ff */
[----:B------:R-:W-:Y:S01]  /*10900*/  IMAD.U32 R21, R17, 0x10000, RZ ;  /* 0x0001000011157824 */ /* 0x000fe200078e00ff */
[C---:B------:R-:W-:Y:S02]  /*10910*/  SHF.L.U32 R17, R16.reuse, 0x10, RZ ;  /* 0x0000001010117819 */ /* 0x040fe400000006ff */
[----:B------:R-:W-:-:S02]  /*10920*/  LOP3.LUT R30, R16, 0xffff0000, RZ, 0xc0, !PT ;  /* 0xffff0000101e7812 */ /* 0x000fc400078ec0ff */
[C---:B------:R-:W-:Y:S02]  /*10930*/  SHF.L.U32 R29, R18.reuse, 0x10, RZ ;  /* 0x00000010121d7819 */ /* 0x040fe400000006ff */
[----:B------:R-:W-:Y:S02]  /*10940*/  LOP3.LUT R31, R18, 0xffff0000, RZ, 0xc0, !PT ;  /* 0xffff0000121f7812 */ /* 0x000fe400078ec0ff */
[C---:B--2---:R-:W-:Y:S01]  /*10950*/  LOP3.LUT R23, R4.reuse, 0xffff0000, RZ, 0xc0, !PT ;  /* 0xffff000004177812 */ /* 0x044fe200078ec0ff */
[----:B------:R-:W-:Y:S01]  /*10960*/  IMAD.U32 R4, R4, 0x10000, RZ ;  /* 0x0001000004047824 */ /* 0x000fe200078e00ff */
[----:B------:R-:W-:Y:S02]  /*10970*/  LOP3.LUT R19, R5, 0xffff0000, RZ, 0xc0, !PT ;  /* 0xffff000005137812 */ /* 0x000fe400078ec0ff */
[----:B-1----:R-:W-:Y:S01]  /*10980*/  LOP3.LUT R25, R6, 0xffff0000, RZ, 0xc0, !PT ;  /* 0xffff000006197812 */ /* 0x002fe200078ec0ff */
[----:B------:R-:W-:Y:S01]  /*10990*/  FMUL.FTZ R16, R12, R23 ;  /* 0x000000170c107220 */ /* 0x000fe20000410000 */
[----:B------:R-:W-:Y:S01]  /*109a0*/  LOP3.LUT R24, R7, 0xffff0000, RZ, 0xc0, !PT ;  /* 0xffff000007187812 */ /* 0x000fe200078ec0ff */
[----:B------:R-:W-:Y:S01]  /*109b0*/  FMUL.FTZ R18, R26, R19 ;  /* 0x000000131a127220 */ /* 0x000fe20000410000 */
[----:B------:R-:W-:Y:S01]  /*109c0*/  SHF.L.U32 R6, R6, 0x10, RZ ;  /* 0x0000001006067819 */ /* 0x000fe200000006ff */
[-C--:B------:R-:W-:Y:S01]  /*109d0*/  FMUL.FTZ R12, R12, R25.reuse ;  /* 0x000000190c0c7220 */ /* 0x080fe20000410000 */
[----:B------:R-:W-:Y:S01]  /*109e0*/  FFMA.FTZ R16, R21, R25, -R16 ;  /* 0x0000001915107223 */ /* 0x000fe20000010810 */
[-C--:B------:R-:W-:Y:S01]  /*109f0*/  FMUL.FTZ R26, R26, R24.reuse ;  /* 0x000000181a1a7220 */ /* 0x080fe20000410000 */
[----:B------:R-:W-:Y:S01]  /*10a00*/  FFMA.FTZ R18, R27, R24, -R18 ;  /* 0x000000181b127223 */ /* 0x000fe20000010812 */
[----:B------:R-:W-:Y:S01]  /*10a10*/  FFMA.FTZ R21, R21, R23, R12 ;  /* 0x0000001715157223 */ /* 0x000fe2000001000c */
[----:B------:R-:W-:Y:S01]  /*10a20*/  IMAD.U32 R12, R5, 0x10000, RZ ;  /* 0x00010000050c7824 */ /* 0x000fe200078e00ff */
[----:B------:R-:W-:Y:S01]  /*10a30*/  SHF.L.U32 R24, R7, 0x10, RZ ;  /* 0x0000001007187819 */ /* 0x000fe200000006ff */
[----:B------:R-:W-:Y:S01]  /*10a40*/  FFMA.FTZ R19, R27, R19, R26 ;  /* 0x000000131b137223 */ /* 0x000fe2000001001a */
[C---:B------:R-:W-:Y:S01]  /*10a50*/  FMUL.FTZ R26, R30.reuse, R4 ;  /* 0x000000041e1a7220 */ /* 0x040fe20000410000 */
[----:B------:R-:W-:Y:S01]  /*10a60*/  FMUL.FTZ R5, R30, R6 ;  /* 0x000000061e057220 */ /* 0x000fe20000410000 */
[C---:B------:R-:W-:Y:S01]  /*10a70*/  FMUL.FTZ R30, R31.reuse, R12 ;  /* 0x0000000c1f1e7220 */ /* 0x040fe20000410000 */
[----:B------:R-:W-:Y:S01]  /*10a80*/  FMUL.FTZ R31, R31, R24 ;  /* 0x000000181f1f7220 */ /* 0x000fe20000410000 */
        /* <DEDUP_REMOVED lines=8> */
.L_x_1499:
[----:B------:R-:W-:Y:S05]  /*10b10*/  BSYNC.RECONVERGENT B0 ;  /* 0x0000000000007941 */ /* 0x000fea0003800200 */
.L_x_1498:
[----:B-----5:R4:W-:Y:S02]  /*10b20*/  STS.128 [R0+0x7000], R16 ;  /* 0x0070001000007388 */ /* 0x0209e40000000c00 */
.L_x_1485:
[----:B------:R-:W-:Y:S05]  /*10b30*/  BSYNC.RECONVERGENT B2 ;  /* 0x0000000000027941 */ /* 0x000fea0003800200 */
.L_x_1484:
[----:B------:R-:W-:-:S04]  /*10b40*/  IADD3 R38, PT, PT, R106, 0x30, RZ ;  /* 0x000000306a267810 */ /* 0x000fc80007ffe0ff */
[----:B------:R-:W-:-:S13]  /*10b50*/  ISETP.GE.AND P0, PT, R38, UR14, PT ;  /* 0x0000000e26007c0c */ /* 0x000fda000bf06270 */
[----:B------:R-:W-:Y:S05]  /*10b60*/  @P0 BRA `(.L_x_1450) ;  /* 0x0000006800e80947 */ /* 0x000fea0003800000 */
[----:B--2---:R-:W2:Y:S01]  /*10b70*/  LDC R6, c[0x0][0x440] ;  /* 0x00011000ff067b82 */ /* 0x004ea20000000800 */
[----:B-1--4-:R-:W-:Y:S01]  /*10b80*/  IMAD.WIDE.U32 R24, R2, 0x60, R36 ;  /* 0x0000006002187825 */ /* 0x012fe200078e0024 */
[----:B------:R-:W-:Y:S03]  /*10b90*/  BSSY.RECONVERGENT B1, `(.L_x_1500) ;  /* 0x000003e000017945 */ /* 0x000fe60003800200 */
[----:B------:R-:W-:Y:S02]  /*10ba0*/  IMAD R3, R3, 0x60, RZ ;  /* 0x0000006003037824 */ /* 0x000fe400078e02ff */
[----:B------:R-:W-:-:S03]  /*10bb0*/  IMAD R99, R99, 0x30, RZ ;  /* 0x0000003063637824 */ /* 0x000fc600078e02ff */
[----:B------:R-:W-:Y:S02]  /*10bc0*/  IADD3 R25, PT, PT, R3, R25, RZ ;  /* 0x0000001903197210 */ /* 0x000fe40007ffe0ff */
        /* <DEDUP_REMOVED lines=19> */
[C---:B-----5:R-:W-:Y:S01]  /*10d00*/  LOP3.LUT R7, R17.reuse, 0xffff0000, RZ, 0xc0, !PT ;  /* 0xffff000011077812 */ /* 0x060fe200078ec0ff */
[----:B------:R-:W-:Y:S01]  /*10d10*/  IMAD.U32 R12, R17, 0x10000, RZ ;  /* 0x00010000110c7824 */ /* 0x000fe200078e00ff */
[C---:B------:R-:W-:Y:S01]  /*10d20*/  SHF.L.U32 R17, R16.reuse, 0x10, RZ ;  /* 0x0000001010117819 */ /* 0x040fe200000006ff */
[C---:B------:R-:W-:Y:S01]  /*10d30*/  IMAD.U32 R29, R19.reuse, 0x10000, RZ ;  /* 0x00010000131d7824 */ /* 0x040fe200078e00ff */
[----:B------:R-:W-:Y:S02]  /*10d40*/  LOP3.LUT R31, R16, 0xffff0000, RZ, 0xc0, !PT ;  /* 0xffff0000101f7812 */ /* 0x000fe400078ec0ff */
[----:B------:R-:W-:-:S02]  /*10d50*/  LOP3.LUT R27, R19, 0xffff0000, RZ, 0xc0, !PT ;  /* 0xffff0000131b7812 */ /* 0x000fc400078ec0ff */
[----:B------:R-:W-:Y:S02]  /*10d60*/  SHF.L.U32 R30, R18, 0x10, RZ ;  /* 0x00000010121e7819 */ /* 0x000fe400000006ff */
[----:B----4-:R-:W-:Y:S02]  /*10d70*/  LOP3.LUT R26, R4, 0xffff0000, RZ, 0xc0, !PT ;  /* 0xffff0000041a7812 */ /* 0x010fe400078ec0ff */
[----:B---3--:R-:W-:-:S03]  /*10d80*/  LOP3.LUT R21, R2, 0xffff0000, RZ, 0xc0, !PT ;  /* 0xffff000002157812 */ /* 0x008fc600078ec0ff */
[----:B------:R-:W-:Y:S01]  /*10d90*/  FMUL.FTZ R32, R7, R26 ;  /* 0x0000001a07207220 */ /* 0x000fe20000410000 */
[----:B------:R-:W-:Y:S02]  /*10da0*/  LOP3.LUT R16, R3, 0xffff0000, RZ, 0xc0, !PT ;  /* 0xffff000003107812 */ /* 0x000fe400078ec0ff */
[----:B------:R-:W-:Y:S01]  /*10db0*/  LOP3.LUT R23, R5, 0xffff0000, RZ, 0xc0, !PT ;  /* 0xffff000005177812 */ /* 0x000fe200078ec0ff */
[-C--:B------:R-:W-:Y:S01]  /*10dc0*/  FMUL.FTZ R19, R7, R21.reuse ;  /* 0x0000001507137220 */ /* 0x080fe20000410000 */
[----:B------:R-:W-:Y:S01]  /*10dd0*/  LOP3.LUT R7, R18, 0xffff0000, RZ, 0xc0, !PT ;  /* 0xffff000012077812 */ /* 0x000fe200078ec0ff */
[C---:B------:R-:W-:Y:S01]  /*10de0*/  FMUL.FTZ R18, R27.reuse, R16 ;  /* 0x000000101b127220 */ /* 0x040fe20000410000 */
[C---:B------:R-:W-:Y:S01]  /*10df0*/  FFMA.FTZ R32, R12.reuse, R21, R32 ;  /* 0x000000150c207223 */ /* 0x040fe20000010020 */
[----:B------:R-:W-:Y:S01]  /*10e00*/  FFMA.FTZ R19, R12, R26, -R19 ;  /* 0x0000001a0c137223 */ /* 0x000fe20000010813 */
[-C--:B------:R-:W-:Y:S01]  /*10e10*/  FMUL.FTZ R12, R27, R23.reuse ;  /* 0x000000171b0c7220 */ /* 0x080fe20000410000 */
[----:B------:R-:W-:Y:S01]  /*10e20*/  IMAD.U32 R2, R2, 0x10000, RZ ;  /* 0x0001000002027824 */ /* 0x000fe200078e00ff */
[----:B------:R-:W-:Y:S01]  /*10e30*/  SHF.L.U32 R4, R4, 0x10, RZ ;  /* 0x0000001004047819 */ /* 0x000fe200000006ff */
[C---:B------:R-:W-:Y:S01]  /*10e40*/  FFMA.FTZ R18, R29.reuse, R23, -R18 ;  /* 0x000000171d127223 */ /* 0x040fe20000010812 */
[----:B------:R-:W-:Y:S01]  /*10e50*/  FFMA.FTZ R29, R29, R16, R12 ;  /* 0x000000101d1d7223 */ /* 0x000fe2000001000c */
[----:B------:R-:W-:Y:S01]  /*10e60*/  SHF.L.U32 R5, R5, 0x10, RZ ;  /* 0x0000001005057819 */ /* 0x000fe200000006ff */
[----:B------:R-:W-:Y:S01]  /*10e70*/  FMUL.FTZ R12, R31, R2 ;  /* 0x000000021f0c7220 */ /* 0x000fe20000410000 */
[----:B------:R-:W-:-:S02]  /*10e80*/  IMAD.U32 R3, R3, 0x10000, RZ ;  /* 0x0001000003037824 */ /* 0x000fc400078e00ff */
[-C--:B------:R-:W-:Y:S01]  /*10e90*/  FMUL.FTZ R31, R31, R4.reuse ;  /* 0x000000041f1f7220 */ /* 0x080fe20000410000 */
[C---:B------:R-:W-:Y:S01]  /*10ea0*/  FMUL.FTZ R16, R7.reuse, R5 ;  /* 0x0000000507107220 */ /* 0x040fe20000410000 */
[-C--:B------:R-:W-:Y:S01]  /*10eb0*/  FMUL.FTZ R21, R7, R3.reuse ;  /* 0x0000000307157220 */ /* 0x080fe20000410000 */
[C---:B------:R-:W-:Y:S01]  /*10ec0*/  FFMA.FTZ R12, R17.reuse, R4, -R12 ;  /* 0x00000004110c7223 */ /* 0x040fe2000001080c */
[----:B------:R-:W-:Y:S01]  /*10ed0*/  FFMA.FTZ R31, R17, R2, R31 ;  /* 0x00000002111f7223 */ /* 0x000fe2000001001f */
[C---:B------:R-:W-:Y:S01]  /*10ee0*/  FFMA.FTZ R16, R30.reuse, R3, R16 ;  /* 0x000000031e107223 */ /* 0x040fe20000010010 */
[----:B------:R-:W-:Y:S01]  /*10ef0*/  FFMA.FTZ R21, R30, R5, -R21 ;  /* 0x000000051e157223 */ /* 0x000fe20000010815 */
[----:B------:R-:W-:Y:S02]  /*10f00*/  F2FP.BF16.F32.PACK_AB R17, R32, R19 ;  /* 0x000000132011723e */ /* 0x000fe400000010ff */
[----:B------:R-:W-:Y:S02]  /*10f10*/  F2FP.BF16.F32.PACK_AB R12, R31, R12 ;  /* 0x0000000c1f0c723e */ /* 0x000fe400000010ff */
[----:B------:R-:W-:-:S02]  /*10f20*/  F2FP.BF16.F32.PACK_AB R19, R29, R18 ;  /* 0x000000121d13723e */ /* 0x000fc400000010ff */
[----:B------:R-:W-:Y:S01]  /*10f30*/  F2FP.BF16.F32.PACK_AB R18, R16, R21 ;  /* 0x000000151012723e */ /* 0x000fe200000010ff */
[----:B------:R-:W-:Y:S02]  /*10f40*/  IMAD.MOV.U32 R16, RZ, RZ, R12 ;  /* 0x000000ffff107224 */ /* 0x000fe400078e000c */
.L_x_1503:
[----:B------:R-:W-:Y:S05]  /*10f50*/  BSYNC.RECONVERGENT B0 ;  /* 0x0000000000007941 */ /* 0x000fea0003800200 */
.L_x_1502:
[----:B-----5:R4:W-:Y:S02]  /*10f60*/  STS.128 [R0+0x1800], R16 ;  /* 0x0018001000007388 */ /* 0x0209e40000000c00 */
.L_x_1501:
[----:B------:R-:W-:Y:S05]  /*10f70*/  BSYNC.RECONVERGENT B1 ;  /* 0x0000000000017941 */ /* 0x000fea0003800200 */
.L_x_1500:
        /* <DEDUP_REMOVED lines=27> */
[----:B--2---:R-:W-:Y:S02]  /*11130*/  LOP3.LUT R26, R4, 0xffff0000, RZ, 0xc0, !PT ;  /* 0xffff0000041a7812 */ /* 0x004fe400078ec0ff */
        /* <DEDUP_REMOVED lines=29> */
.L_x_1507:
[----:B------:R-:W-:Y:S05]  /*11310*/  BSYNC.RECONVERGENT B0 ;  /* 0x0000000000007941 */ /* 0x000fea0003800200 */
.L_x_1506:
[----:B-----5:R1:W-:Y:S02]  /*11320*/  STS.128 [R0+0x3800], R16 ;  /* 0x0038001000007388 */ /* 0x0203e40000000c00 */
.L_x_1505:
[----:B------:R-:W-:Y:S05]  /*11330*/  BSYNC.RECONVERGENT B1 ;  /* 0x0000000000017941 */ /* 0x000fea0003800200 */
.L_x_1504:
        /* <DEDUP_REMOVED lines=28> */
[----:B----4-:R-:W-:-:S03]  /*11500*/  LOP3.LUT R21, R2, 0xffff0000, RZ, 0xc0, !PT ;  /* 0xffff000002157812 */ /* 0x010fc600078ec0ff */
        /* <DEDUP_REMOVED lines=28> */
.L_x_1511:
[----:B------:R-:W-:Y:S05]  /*116d0*/  BSYNC.RECONVERGENT B0 ;  /* 0x0000000000007941 */ /* 0x000fea0003800200 */
.L_x_1510:
[----:B-----5:R4:W-:Y:S02]  /*116e0*/  STS.128 [R0+0x5800], R16 ;  /* 0x0058001000007388 */ /* 0x0209e40000000c00 */
.L_x_1509:
[----:B------:R-:W-:Y:S05]  /*116f0*/  BSYNC.RECONVERGENT B1 ;  /* 0x0000000000017941 */ /* 0x000fea0003800200 */
.L_x_1508:
        /* <DEDUP_REMOVED lines=20> */
[----:B------:R-:W-:Y:S02]  /*11840*/  LOP3.LUT R6, R17, 0xffff0000, RZ, 0xc0, !PT ;  /* 0xffff000011067812 */ /* 0x000fe400078ec0ff */
[C---:B------:R-:W-:Y:S02]  /*11850*/  SHF.L.U32 R8, R16.reuse, 0x10, RZ ;  /* 0x0000001010087819 */ /* 0x040fe400000006ff */
[----:B-1----:R-:W-:-:S02]  /*11860*/  LOP3.LUT R24, R16, 0xffff0000, RZ, 0xc0, !PT ;  /* 0xffff000010187812 */ /* 0x002fc400078ec0ff */
[C---:B------:R-:W-:Y:S01]  /*11870*/  LOP3.LUT R20, R19.reuse, 0xffff0000, RZ, 0xc0, !PT ;  /* 0xffff000013147812 */ /* 0x040fe200078ec0ff */
[----:B------:R-:W-:Y:S01]  /*11880*/  IMAD.U32 R22, R19, 0x10000, RZ ;  /* 0x0001000013167824 */ /* 0x000fe200078e00ff */
        /* <DEDUP_REMOVED lines=8> */
[CC--:B------:R-:W-:Y:S02]  /*11910*/  FMUL.FTZ R25, R20.reuse, R16.reuse ;  /* 0x0000001014197220 */ /* 0x0c0fe40000410000 */
[C---:B------:R-:W-:Y:S01]  /*11920*/  FFMA.FTZ R12, R7.reuse, R21, -R12 ;  /* 0x00000015070c7223 */ /* 0x040fe2000001080c */
[----:B------:R-:W-:Y:S01]  /*11930*/  FFMA.FTZ R7, R7, R17, R6 ;  /* 0x0000001107077223 */ /* 0x000fe20000010006 */
[-C--:B------:R-:W-:Y:S01]  /*11940*/  FMUL.FTZ R17, R20, R19.reuse ;  /* 0x0000001314117220 */ /* 0x080fe20000410000 */
[----:B------:R-:W-:Y:S01]  /*11950*/  FFMA.FTZ R25, R22, R19, -R25 ;  /* 0x0000001316197223 */ /* 0x000fe20000010819 */
[----:B------:R-:W-:Y:S01]  /*11960*/  IMAD.U32 R19, R2, 0x10000, RZ ;  /* 0x0001000002137824 */ /* 0x000fe200078e00ff */
[----:B------:R-:W-:Y:S01]  /*11970*/  SHF.L.U32 R21, R4, 0x10, RZ ;  /* 0x0000001004157819 */ /* 0x000fe200000006ff */
        /* <DEDUP_REMOVED lines=16> */
.L_x_1513:
[----:B------:R-:W-:Y:S05]  /*11a80*/  BSYNC.RECONVERGENT B0 ;  /* 0x0000000000007941 */ /* 0x000fea0003800200 */
.L_x_1512:
[----:B-----5:R4:W-:Y:S01]  /*11a90*/  STS.128 [R0+0x7800], R16 ;  /* 0x0078001000007388 */ /* 0x0209e20000000c00 */
[----:B------:R-:W-:Y:S05]  /*11aa0*/  BRA `(.L_x_1450) ;  /* 0x0000005c00187947 */ /* 0x000fea0003800000 */
.L_x_1451:
[----:B------:R-:W-:Y:S01]  /*11ab0*/  UIADD3 UR10, UPT, UPT, -UR24, UR20, URZ ;  /* 0x00000014180a7290 */ /* 0x000fe2000fffe1ff */
[----:B------:R-:W-:Y:S01]  /*11ac0*/  LEA.HI R30, R8, R8, RZ, 0x1 ;  /* 0x00000008081e7211 */ /* 0x000fe200078f08ff */
[----:B------:R-:W-:Y:S01]  /*11ad0*/  BSSY.RECONVERGENT B2, `(.L_x_1514) ;  /* 0x000016f000027945 */ /* 0x000fe20003800200 */
[----:B------:R-:W-:Y:S02]  /*11ae0*/  SHF.R.U32.HI R34, RZ, 0x1, R8 ;  /* 0x00000001ff227819 */ /* 0x000fe40000011608 */
[----:B------:R-:W-:Y:S02]  /*11af0*/  SHF.R.S32.HI R30, RZ, 0x1, R30 ;  /* 0x00000001ff1e7819 */ /* 0x000fe4000001141e */
[----:B------:R-:W-:-:S03]  /*11b00*/  ISETP.GE.AND P0, PT, R106, UR10, PT ;  /* 0x0000000a6a007c0c */ /* 0x000fc6000bf06270 */
[----:B------:R-:W-:-:S05]  /*11b10*/  IMAD.MOV R31, RZ, RZ, -R30 ;  /* 0x000000ffff1f7224 */ /* 0x000fca00078e0a1e */
[----:B------:R-:W-:-:S05]  /*11b20*/  SHF.R.S32.HI R32, RZ, 0x1f, R31 ;  /* 0x0000001fff207819 */ /* 0x000fca000001141f */
[----:B------:R-:W-:Y:S05]  /*11b30*/  @P0 BRA `(.L_x_1515) ;  /* 0x0000001400a00947 */ /* 0x000fea0003800000 */
        /* <DEDUP_REMOVED lines=90> */
.L_x_1518:
[----:B------:R-:W-:Y:S05]  /*120e0*/  BSYNC.RECONVERGENT B0 ;  /* 0x0000000000007941 */ /* 0x000fea0003800200 */
.L_x_1517:
[----:B------:R-:W-:Y:S05]  /*120f0*/  BSYNC.RECONVERGENT B1 ;  /* 0x0000000000017941 */ /* 0x000fea0003800200 */
.L_x_1516:
        /* <DEDUP_REMOVED lines=88> */
.L_x_1522:
[----:B------:R-:W-:Y:S05]  /*12680*/  BSYNC.RECONVERGENT B0 ;  /* 0x0000000000007941 */ /* 0x000fea0003800200 */
.L_x_1521:
[----:B-----5:R4:W-:Y:S02]  /*12690*/  STS.128 [R0+0x2000], R24 ;  /* 0x0020001800007388 */ /* 0x0209e40000000c00 */
.L_x_1520:
[----:B------:R-:W-:Y:S05]  /*126a0*/  BSYNC.RECONVERGENT B1 ;  /* 0x0000000000017941 */ /* 0x000fea0003800200 */
.L_x_1519:
        /* <DEDUP_REMOVED lines=87> */
.L_x_1526:
[----:B------:R-:W-:Y:S05]  /*12c20*/  BSYNC.RECONVERGENT B0 ;  /* 0x0000000000007941 */ /* 0x000fea0003800200 */
.L_x_1525:
[----:B-----5:R1:W-:Y:S02]  /*12c30*/  STS.128 [R0+0x4000], R24 ;  /* 0x0040001800007388 */ /* 0x0203e40000000c00 */
.L_x_1524:
[----:B------:R-:W-:Y:S05]  /*12c40*/  BSYNC.RECONVERGENT B1 ;  /* 0x0000000000017941 */ /* 0x000fea0003800200 */
.L_x_1523:
        /* <DEDUP_REMOVED lines=85> */
.L_x_1528:
[----:B------:R-:W-:Y:S05]  /*131a0*/  BSYNC.RECONVERGENT B0 ;  /* 0x0000000000007941 */ /* 0x000fea0003800200 */
.L_x_1527:
[----:B-----5:R4:W-:Y:S02]  /*131b0*/  STS.128 [R0+0x6000], R24 ;  /* 0x0060001800007388 */ /* 0x0209e40000000c00 */
.L_x_1515:
[----:B------:R-:W-:Y:S05]  /*131c0*/  BSYNC.RECONVERGENT B2 ;  /* 0x0000000000027941 */ /* 0x000fea0003800200 */
.L_x_1514:
        /* <DEDUP_REMOVED lines=48> */
[C---:B------:R-:W-:Y:S01]  /*134d0*/  SHF.L.U32 R5, R7.reuse, 0x10, RZ ;  /* 0x0000001007057819 */ /* 0x040fe200000006ff */
        /* <DEDUP_REMOVED lines=13> */
[----:B------:R-:W-:Y:S01]  /*135b0*/  LOP3.LUT R20, R20, 0xffff0000, RZ, 0xc0, !PT ;  /* 0xffff000014147812 */ /* 0x000fe200078ec0ff */
[----:B------:R-:W-:Y:S01]  /*135c0*/  @!P0 FADD.FTZ R27, -R27, -RZ ;  /* 0x800000ff1b1b8221 */ /* 0x000fe20000010100 */
[----:B------:R-:W-:Y:S01]  /*135d0*/  @!P0 FADD.FTZ R46, -R46, -RZ ;  /* 0x800000ff2e2e8221 */ /* 0x000fe20000010100 */
[----:B------:R-:W-:Y:S01]  /*135e0*/  FMUL.FTZ R47, R47, R4 ;  /* 0x000000042f2f7220 */ /* 0x000fe20000410000 */
[----:B------:R-:W-:Y:S01]  /*135f0*/  @!P0 FADD.FTZ R45, -R45, -RZ ;  /* 0x800000ff2d2d8221 */ /* 0x000fe20000010100 */
[----:B------:R-:W-:Y:S01]  /*13600*/  FMUL.FTZ R21, R21, R6 ;  /* 0x0000000615157220 */ /* 0x000fe20000410000 */
[----:B------:R-:W-:Y:S01]  /*13610*/  FMUL.FTZ R5, R22, R5 ;  /* 0x0000000516057220 */ /* 0x000fe20000410000 */
[----:B------:R-:W-:Y:S01]  /*13620*/  FMUL.FTZ R52, R52, R7 ;  /* 0x0000000734347220 */ /* 0x000fe20000410000 */
[C---:B----4-:R-:W-:Y:S01]  /*13630*/  SHF.L.U32 R4, R17.reuse, 0x10, RZ ;  /* 0x0000001011047819 */ /* 0x050fe200000006ff */
[----:B------:R-:W-:Y:S01]  /*13640*/  IMAD.U32 R7, R16, 0x10000, RZ ;  /* 0x0001000010077824 */ /* 0x000fe200078e00ff */
[----:B------:R-:W-:Y:S01]  /*13650*/  LOP3.LUT R23, R17, 0xffff0000, RZ, 0xc0, !PT ;  /* 0xffff000011177812 */ /* 0x000fe200078ec0ff */
[----:B------:R-:W-:Y:S01]  /*13660*/  IMAD.U32 R22, R18, 0x10000, RZ ;  /* 0x0001000012167824 */ /* 0x000fe200078e00ff */
[----:B------:R-:W-:Y:S01]  /*13670*/  LOP3.LUT R6, R16, 0xffff0000, RZ, 0xc0, !PT ;  /* 0xffff000010067812 */ /* 0x000fe200078ec0ff */
[----:B------:R-:W-:Y:S01]  /*13680*/  FMUL.FTZ R48, R48, R43 ;  /* 0x0000002b30307220 */ /* 0x000fe20000410000 */
[----:B------:R-:W-:Y:S01]  /*13690*/  LOP3.LUT R17, R18, 0xffff0000, RZ, 0xc0, !PT ;  /* 0xffff000012117812 */ /* 0x000fe200078ec0ff */
[----:B------:R-:W-:Y:S01]  /*136a0*/  FMUL.FTZ R20, R20, R27 ;  /* 0x0000001b14147220 */ /* 0x000fe20000410000 */
[----:B------:R-:W-:Y:S01]  /*136b0*/  SHF.L.U32 R16, R19, 0x10, RZ ;  /* 0x0000001013107819 */ /* 0x000fe200000006ff */
[----:B------:R-:W-:Y:S01]  /*136c0*/  FMUL.FTZ R49, R49, R46 ;  /* 0x0000002e31317220 */ /* 0x000fe20000410000 */
        /* <DEDUP_REMOVED lines=14> */
.L_x_1534:
[----:B------:R-:W-:Y:S05]  /*137b0*/  BSYNC.RECONVERGENT B0 ;  /* 0x0000000000007941 */ /* 0x000fea0003800200 */
.L_x_1533:
[----:B-----5:R1:W-:Y:S02]  /*137c0*/  STS.128 [R0+0x800], R24 ;  /* 0x0008001800007388 */ /* 0x0203e40000000c00 */
.L_x_1532:
[----:B------:R-:W-:Y:S05]  /*137d0*/  BSYNC.RECONVERGENT B1 ;  /* 0x0000000000017941 */ /* 0x000fea0003800200 */
.L_x_1531:
        /* <DEDUP_REMOVED lines=87> */
.L_x_1538:
[----:B------:R-:W-:Y:S05]  /*13d50*/  BSYNC.RECONVERGENT B0 ;  /* 0x0000000000007941 */ /* 0x000fea0003800200 */
.L_x_1537:
[----:B-----5:R4:W-:Y:S02]  /*13d60*/  STS.128 [R0+0x2800], R24 ;  /* 0x0028001800007388 */ /* 0x0209e40000000c00 */
.L_x_1536:
[----:B------:R-:W-:Y:S05]  /*13d70*/  BSYNC.RECONVERGENT B1 ;  /* 0x0000000000017941 */ /* 0x000fea0003800200 */
.L_x_1535:
        /* <DEDUP_REMOVED lines=87> */
.L_x_1542:
[----:B------:R-:W-:Y:S05]  /*142f0*/  BSYNC.RECONVERGENT B0 ;  /* 0x0000000000007941 */ /* 0x000fea0003800200 */
.L_x_1541:
[----:B-----5:R4:W-:Y:S02]  /*14300*/  STS.128 [R0+0x4800], R24 ;  /* 0x0048001800007388 */ /* 0x0209e40000000c00 */
.L_x_1540:
[----:B------:R-:W-:Y:S05]  /*14310*/  BSYNC.RECONVERGENT B1 ;  /* 0x0000000000017941 */ /* 0x000fea0003800200 */
.L_x_1539:
        /* <DEDUP_REMOVED lines=11> */
[----:B------:R-:W-:Y:S02]  /*143d0*/  SEL R21, R34, R31, !P0 ;  /* 0x0000001f22157207 */ /* 0x000fe40004000000 */
[----:B------:R-:W-:Y:S02]  /*143e0*/  IADD3 R13, P2, P1, R17, R12, R13 ;  /* 0x0000000c110d7210 */ /* 0x000fe4000795e00d */
[----:B------:R-:W-:-:S03]  /*143f0*/  SEL R17, R32, RZ, P0 ;  /* 0x000000ff20117207 */ /* 0x000fc60000000000 */
[----:B------:R-:W-:Y:S01]  /*14400*/  IMAD.SHL.U32 R20, R13, 0x2, RZ ;  /* 0x000000020d147824 */ /* 0x000fe200078e00ff */
[----:B------:R-:W-:-:S04]  /*14410*/  IADD3.X R16, PT, PT, R17, R29, R16, P2, P1 ;  /* 0x0000001d11107210 */ /* 0x000fc800017e2410 */
        /* <DEDUP_REMOVED lines=21> */
[C---:B------:R-:W-:Y:S01]  /*14570*/  SHF.L.U32 R17, R19.reuse, 0x10, RZ ;  /* 0x0000001013117819 */ /* 0x040fe200000006ff */
[----:B---3--:R-:W-:Y:S01]  /*14580*/  IMAD.U32 R44, R24, 0x10000, RZ ;  /* 0x00010000182c7824 */ /* 0x008fe200078e00ff */
        /* <DEDUP_REMOVED lines=14> */
[----:B------:R-:W-:Y:S01]  /*14670*/  LOP3.LUT R25, R26, 0xffff0000, RZ, 0xc0, !PT ;  /* 0xffff00001a197812 */ /* 0x000fe200078ec0ff */
[----:B------:R-:W-:Y:S01]  /*14680*/  FMUL.FTZ R7, R24, R7 ;  /* 0x0000000718077220 */ /* 0x000fe20000410000 */
[----:B------:R-:W-:Y:S01]  /*14690*/  SHF.L.U32 R46, R26, 0x10, RZ ;  /* 0x000000101a2e7819 */ /* 0x000fe200000006ff */
[----:B------:R-:W-:-:S02]  /*146a0*/  IMAD.U32 R26, R27, 0x10000, RZ ;  /* 0x000100001b1a7824 */ /* 0x000fc400078e00ff */
[----:B------:R-:W-:Y:S01]  /*146b0*/  FMUL.FTZ R48, R48, R19 ;  /* 0x0000001330307220 */ /* 0x000fe20000410000 */
[----:B------:R-:W-:Y:S01]  /*146c0*/  @!P0 FADD.FTZ R42, -R42, -RZ ;  /* 0x800000ff2a2a8221 */ /* 0x000fe20000010100 */
        /* <DEDUP_REMOVED lines=28> */
.L_x_1544:
[----:B------:R-:W-:Y:S05]  /*14890*/  BSYNC.RECONVERGENT B0 ;  /* 0x0000000000007941 */ /* 0x000fea0003800200 */
.L_x_1543:
[----:B-----5:R1:W-:Y:S02]  /*148a0*/  STS.128 [R0+0x6800], R4 ;  /* 0x0068000400007388 */ /* 0x0203e40000000c00 */
.L_x_1530:
[----:B------:R-:W-:Y:S05]  /*148b0*/  BSYNC.RECONVERGENT B2 ;  /* 0x0000000000027941 */ /* 0x000fea0003800200 */
.L_x_1529:
[----:B------:R-:W-:Y:S01]  /*148c0*/  IADD3 R13, PT, PT, R106, 0x20, RZ ;  /* 0x000000206a0d7810 */ /* 0x000fe20007ffe0ff */
[----:B------:R-:W-:Y:S03]  /*148d0*/  BSSY.RECONVERGENT B2, `(.L_x_1545) ;  /* 0x0000171000027945 */ /* 0x000fe60003800200 */
[----:B------:R-:W-:-:S13]  /*148e0*/  ISETP.GE.AND P0, PT, R13, UR10, PT ;  /* 0x0000000a0d007c0c */ /* 0x000fda000bf06270 */
[----:B------:R-:W-:Y:S05]  /*148f0*/  @P0 BRA `(.L_x_1546) ;  /* 0x0000001400b80947 */ /* 0x000fea0003800000 */
[----:B------:R-:W2:Y:S01]  /*14900*/  LDC R35, c[0x0][0x440] ;  /* 0x00011000ff237b82 */ /* 0x000ea20000000800 */
[----:B------:R-:W-:Y:S01]  /*14910*/  LEA R38, P0, R2, R36, 0x6 ;  /* 0x0000002402267211 */ /* 0x000fe200078030ff */
[----:B------:R-:W-:Y:S01]  /*14920*/  BSSY.RECONVERGENT B1, `(.L_x_1547) ;  /* 0x000005c000017945 */ /* 0x000fe20003800200 */
[----:B------:R-:W-:Y:S02]  /*14930*/  IMAD.SHL.U32 R33, R30, 0x20, RZ ;  /* 0x000000201e217824 */ /* 0x000fe400078e00ff */
[----:B------:R-:W-:Y:S02]  /*14940*/  LEA.HI.X R39, R2, R37, R3, 0x6, P0 ;  /* 0x0000002502277211 */ /* 0x000fe400000f3403 */
        /* <DEDUP_REMOVED lines=87> */
.L_x_1550:
[----:B------:R-:W-:Y:S05]  /*14ec0*/  BSYNC.RECONVERGENT B0 ;  /* 0x0000000000007941 */ /* 0x000fea0003800200 */
.L_x_1549:
[----:B-----5:R4:W-:Y:S02]  /*14ed0*/  STS.128 [R0+0x1000], R24 ;  /* 0x0010001800007388 */ /* 0x0209e40000000c00 */
.L_x_1548:
[----:B------:R-:W-:Y:S05]  /*14ee0*/  BSYNC.RECONVERGENT B1 ;  /* 0x0000000000017941 */ /* 0x000fea0003800200 */
.L_x_1547:
        /* <DEDUP_REMOVED lines=88> */
.L_x_1554:
[----:B------:R-:W-:Y:S05]  /*15470*/  BSYNC.RECONVERGENT B0 ;  /* 0x0000000000007941 */ /* 0x000fea0003800200 */
.L_x_1553:
[----:B-----5:R4:W-:Y:S02]  /*15480*/  STS.128 [R0+0x3000], R24 ;  /* 0x0030001800007388 */ /* 0x0209e40000000c00 */
.L_x_1552:
[----:B------:R-:W-:Y:S05]  /*15490*/  BSYNC.RECONVERGENT B1 ;  /* 0x0000000000017941 */ /* 0x000fea0003800200 */
.L_x_1551:
        /* <DEDUP_REMOVED lines=88> */
.L_x_1558:
[----:B------:R-:W-:Y:S05]  /*15a20*/  BSYNC.RECONVERGENT B0 ;  /* 0x0000000000007941 */ /* 0x000fea0003800200 */
.L_x_1557:
[----:B-----5:R4:W-:Y:S02]  /*15a30*/  STS.128 [R0+0x5000], R24 ;  /* 0x0050001800007388 */ /* 0x0209e40000000c00 */
.L_x_1556:
[----:B------:R-:W-:Y:S05]  /*15a40*/  BSYNC.RECONVERGENT B1 ;  /* 0x0000000000017941 */ /* 0x000fea0003800200 */
.L_x_1555:
[----:B------:R-:W-:-:S13]  /*15a50*/  ISETP.GE.AND P0, PT, R9, R35, PT ;  /* 0x000000230900720c */ /* 0x000fda0003f06270 */
[----:B------:R1:W-:Y:S01]  /*15a60*/  @P0 STS.128 [R0+0x7000], RZ ;  /* 0x007000ff00000388 */ /* 0x0003e20000000c00 */
[----:B------:R-:W-:Y:S05]  /*15a70*/  @P0 BRA `(.L_x_1546) ;  /* 0x0000000400580947 */ /* 0x000fea0003800000 */
[----:B-1----:R1:W5:Y:S01]  /*15a80*/  LDG.E.128 R4, desc[UR4][R38.64+0x180] ;  /* 0x0001800426047981 */ /* 0x002362000c1e1d00 */
        /* <DEDUP_REMOVED lines=13> */
[----:B--2---:R-:W-:-:S04]  /*15b60*/  IADD3 R16, P1, PT, R21, UR8, RZ ;  /* 0x0000000815107c10 */ /* 0x004fc8000ff3e0ff */
[----:B------:R-:W-:Y:S01]  /*15b70*/  IADD3.X R17, PT, PT, R20, UR9, RZ, P1, !PT ;  /* 0x0000000914117c10 */ /* 0x000fe20008ffe4ff */
[----:B------:R-:W2:Y:S01]  /*15b80*/  LDCU.64 UR8, c[0x0][0x4c8] ;  /* 0x00009900ff0877ac */ /* 0x000ea20008000a00 */
[----:B----4-:R-:W-:-:S04]  /*15b90*/  IMAD.WIDE R24, R23, 0x2, R38 ;  /* 0x0000000217187825 */ /* 0x010fc800078e0226 */
        /* <DEDUP_REMOVED lines=9> */
[C---:B-1----:R-:W-:Y:S01]  /*15c30*/  IMAD.U32 R38, R6.reuse, 0x10000, RZ ;  /* 0x0001000006267824 */ /* 0x042fe200078e00ff */
[----:B------:R-:W-:Y:S02]  /*15c40*/  SHF.L.U32 R39, R5, 0x10, RZ ;  /* 0x0000001005277819 */ /* 0x000fe400000006ff */
[----:B------:R-:W-:Y:S02]  /*15c50*/  LOP3.LUT R5, R7, 0xffff0000, RZ, 0xc0, !PT ;  /* 0xffff000007057812 */ /* 0x000fe400078ec0ff */
[----:B------:R-:W-:Y:S01]  /*15c60*/  LOP3.LUT R6, R6, 0xffff0000, RZ, 0xc0, !PT ;  /* 0xffff000006067812 */ /* 0x000fe200078ec0ff */
[C---:B----4-:R-:W-:Y:S01]  /*15c70*/  IMAD.U32 R7, R17.reuse, 0x10000, RZ ;  /* 0x0001000011077824 */ /* 0x050fe200078e00ff */
[----:B------:R-:W-:Y:S01]  /*15c80*/  LOP3.LUT R43, R17, 0xffff0000, RZ, 0xc0, !PT ;  /* 0xffff0000112b7812 */ /* 0x000fe200078ec0ff */
[C---:B------:R-:W-:Y:S01]  /*15c90*/  IMAD.U32 R42, R18.reuse, 0x10000, RZ ;  /* 0x00010000122a7824 */ /* 0x040fe200078e00ff */
[----:B------:R-:W-:Y:S01]  /*15ca0*/  LOP3.LUT R18, R18, 0xffff0000, RZ, 0xc0, !PT ;  /* 0xffff000012127812 */ /* 0x000fe200078ec0ff */
[----:B---3--:R-:W-:Y:S01]  /*15cb0*/  IMAD.U32 R47, R24, 0x10000, RZ ;  /* 0x00010000182f7824 */ /* 0x008fe200078e00ff */
[----:B------:R-:W-:Y:S01]  /*15cc0*/  SHF.L.U32 R17, R19, 0x10, RZ ;  /* 0x0000001013117819 */ /* 0x000fe200000006ff */
        /* <DEDUP_REMOVED lines=17> */
[----:B------:R-:W-:Y:S01]  /*15de0*/  FMUL.FTZ R26, R26, R17 ;  /* 0x000000111a1a7220 */ /* 0x000fe20000410000 */
[----:B------:R-:W-:Y:S01]  /*15df0*/  @!P0 FADD.FTZ R19, -R19, -RZ ;  /* 0x800000ff13138221 */ /* 0x000fe20000010100 */
[C---:B--2---:R-:W-:Y:S01]  /*15e00*/  SHF.L.U32 R18, R20.reuse, 0x10, RZ ;  /* 0x0000001014127819 */ /* 0x044fe200000006ff */
[----:B------:R-:W-:Y:S01]  /*15e10*/  FMUL.FTZ R40, R47, R40 ;  /* 0x000000282f287220 */ /* 0x000fe20000410000 */
[----:B------:R-:W-:Y:S01]  /*15e20*/  LOP3.LUT R17, R20, 0xffff0000, RZ, 0xc0, !PT ;  /* 0xffff000014117812 */ /* 0x000fe200078ec0ff */
[----:B------:R-:W-:Y:S01]  /*15e30*/  FMUL.FTZ R16, R45, R16 ;  /* 0x000000102d107220 */ /* 0x000fe20000410000 */
[----:B------:R-:W-:Y:S01]  /*15e40*/  FMUL.FTZ R24, R24, R7 ;  /* 0x0000000718187220 */ /* 0x000fe20000410000 */
[----:B------:R-:W-:Y:S01]  /*15e50*/  @!P0 FADD.FTZ R42, -R42, -RZ ;  /* 0x800000ff2a2a8221 */ /* 0x000fe20000010100 */
[C---:B------:R-:W-:Y:S01]  /*15e60*/  IMAD.U32 R7, R21.reuse, 0x10000, RZ ;  /* 0x0001000015077824 */ /* 0x040fe200078e00ff */
[----:B------:R-:W-:Y:S01]  /*15e70*/  LOP3.LUT R27, R21, 0xffff0000, RZ, 0xc0, !PT ;  /* 0xffff0000151b7812 */ /* 0x000fe200078ec0ff */
[----:B------:R-:W-:Y:S01]  /*15e80*/  FMUL.FTZ R43, R44, R43 ;  /* 0x0000002b2c2b7220 */ /* 0x000fe20000410000 */
[----:B------:R-:W-:Y:S01]  /*15e90*/  SHF.L.U32 R21, R22, 0x10, RZ ;  /* 0x0000001016157819 */ /* 0x000fe200000006ff */
[----:B------:R-:W-:Y:S01]  /*15ea0*/  FMUL.FTZ R46, R46, R19 ;  /* 0x000000132e2e7220 */ /* 0x000fe20000410000 */
[----:B------:R-:W-:Y:S01]  /*15eb0*/  LOP3.LUT R20, R22, 0xffff0000, RZ, 0xc0, !PT ;  /* 0xffff000016147812 */ /* 0x000fe200078ec0ff */
[----:B------:R-:W-:Y:S01]  /*15ec0*/  FMUL.FTZ R49, R49, R42 ;  /* 0x0000002a31317220 */ /* 0x000fe20000410000 */
[C---:B------:R-:W-:Y:S01]  /*15ed0*/  LOP3.LUT R22, R23.reuse, 0xffff0000, RZ, 0xc0, !PT ;  /* 0xffff000017167812 */ /* 0x040fe200078ec0ff */
[----:B------:R-:W-:-:S02]  /*15ee0*/  IMAD.U32 R19, R23, 0x10000, RZ ;  /* 0x0001000017137824 */ /* 0x000fc400078e00ff */
        /* <DEDUP_REMOVED lines=8> */
[----:B------:R-:W-:Y:S02]  /*15f70*/  F2FP.BF16.F32.PACK_AB R17, R17, R18 ;  /* 0x000000121111723e */ /* 0x000fe400000010ff */
[----:B------:R-:W-:-:S02]  /*15f80*/  F2FP.BF16.F32.PACK_AB R5, R4, R7 ;  /* 0x000000070405723e */ /* 0x000fc400000010ff */
[----:B------:R-:W-:Y:S02]  /*15f90*/  F2FP.BF16.F32.PACK_AB R6, R6, R21 ;  /* 0x000000150606723e */ /* 0x000fe400000010ff */
[----:B------:R-:W-:Y:S02]  /*15fa0*/  F2FP.BF16.F32.PACK_AB R7, R22, R19 ;  /* 0x000000131607723e */ /* 0x000fe400000010ff */
[----:B------:R-:W-:Y:S02]  /*15fb0*/  MOV R4, R17 ;  /* 0x0000001100047202 */ /* 0x000fe40000000f00 */
.L_x_1560:
[----:B------:R-:W-:Y:S05]  /*15fc0*/  BSYNC.RECONVERGENT B0 ;  /* 0x0000000000007941 */ /* 0x000fea0003800200 */
.L_x_1559:
[----:B-----5:R1:W-:Y:S02]  /*15fd0*/  STS.128 [R0+0x7000], R4 ;  /* 0x0070000400007388 */ /* 0x0203e40000000c00 */
.L_x_1546:
[----:B------:R-:W-:Y:S05]  /*15fe0*/  BSYNC.RECONVERGENT B2 ;  /* 0x0000000000027941 */ /* 0x000fea0003800200 */
.L_x_1545:
[----:B-1----:R-:W-:-:S04]  /*15ff0*/  IADD3 R38, PT, PT, R106, 0x30, RZ ;  /* 0x000000306a267810 */ /* 0x002fc80007ffe0ff */
[----:B------:R-:W-:-:S13]  /*16000*/  ISETP.GE.AND P0, PT, R38, UR10, PT ;  /* 0x0000000a26007c0c */ /* 0x000fda000bf06270 */
[----:B------:R-:W-:Y:S05]  /*16010*/  @P0 BRA `(.L_x_1450) ;  /* 0x0000001400bc0947 */ /* 0x000fea0003800000 */
[----:B------:R-:W1:Y:S01]  /*16020*/  LDC R33, c[0x0][0x440] ;  /* 0x00011000ff217b82 */ /* 0x000e620000000800 */
[----:B---34-:R-:W-:Y:S01]  /*16030*/  IMAD.WIDE.U32 R36, R2, 0x60, R36 ;  /* 0x0000006002247825 */ /* 0x018fe200078e0024 */
        /* <DEDUP_REMOVED lines=30> */
[----:B-----5:R-:W-:Y:S01]  /*16220*/  LOP3.LUT R2, R25, 0xffff0000, RZ, 0xc0, !PT ;  /* 0xffff000019027812 */ /* 0x020fe200078ec0ff */
[----:B------:R-:W-:Y:S01]  /*16230*/  IMAD.U32 R41, R27, 0x10000, RZ ;  /* 0x000100001b297824 */ /* 0x000fe200078e00ff */
[----:B------:R-:W-:Y:S01]  /*16240*/  SHF.L.U32 R39, R25, 0x10, RZ ;  /* 0x0000001019277819 */ /* 0x000fe200000006ff */
[----:B------:R-:W-:Y:S01]  /*16250*/  IMAD.U32 R30, R24, 0x10000, RZ ;  /* 0x00010000181e7824 */ /* 0x000fe200078e00ff */
[----:B------:R-:W-:Y:S01]  /*16260*/  LOP3.LUT R25, R27, 0xffff0000, RZ, 0xc0, !PT ;  /* 0xffff00001b197812 */ /* 0x000fe200078ec0ff */
[----:B------:R-:W-:Y:S01]  /*16270*/  IMAD.U32 R35, R26, 0x10000, RZ ;  /* 0x000100001a237824 */ /* 0x000fe200078e00ff */
[----:B------:R-:W-:Y:S02]  /*16280*/  LOP3.LUT R24, R24, 0xffff0000, RZ, 0xc0, !PT ;  /* 0xffff000018187812 */ /* 0x000fe400078ec0ff */
[----:B------:R-:W-:Y:S02]  /*16290*/  LOP3.LUT R26, R26, 0xffff0000, RZ, 0xc0, !PT ;  /* 0xffff00001a1a7812 */ /* 0x000fe400078ec0ff */
[----:B----4-:R-:W-:Y:S01]  /*162a0*/  SHF.L.U32 R40, R4, 0x10, RZ ;  /* 0x0000001004287819 */ /* 0x010fe200000006ff */
        /* <DEDUP_REMOVED lines=52> */
.L_x_1564:
[----:B------:R-:W-:Y:S05]  /*165f0*/  BSYNC.RECONVERGENT B0 ;  /* 0x0000000000007941 */ /* 0x000fea0003800200 */
.L_x_1563:
[----:B-----5:R4:W-:Y:S02]  /*16600*/  STS.128 [R0+0x1800], R24 ;  /* 0x0018001800007388 */ /* 0x0209e40000000c00 */
.L_x_1562:
[----:B------:R-:W-:Y:S05]  /*16610*/  BSYNC.RECONVERGENT B1 ;  /* 0x0000000000017941 */ /* 0x000fea0003800200 */
.L_x_1561:
        /* <DEDUP_REMOVED lines=88> */
.L_x_1568:
[----:B------:R-:W-:Y:S05]  /*16ba0*/  BSYNC.RECONVERGENT B0 ;  /* 0x0000000000007941 */ /* 0x000fea0003800200 */
.L_x_1567:
[----:B-----5:R1:W-:Y:S02]  /*16bb0*/  STS.128 [R0+0x3800], R24 ;  /* 0x0038001800007388 */ /* 0x0203e40000000c00 */
.L_x_1566:
[----:B------:R-:W-:Y:S05]  /*16bc0*/  BSYNC.RECONVERGENT B1 ;  /* 0x0000000000017941 */ /* 0x000fea0003800200 */
.L_x_1565:
        /* <DEDUP_REMOVED lines=88> */
.L_x_1572:
[----:B------:R-:W-:Y:S05]  /*17150*/  BSYNC.RECONVERGENT B0 ;  /* 0x0000000000007941 */ /* 0x000fea0003800200 */
.L_x_1571:
[----:B-----5:R4:W-:Y:S02]  /*17160*/  STS.128 [R0+0x5800], R24 ;  /* 0x0058001800007388 */ /* 0x0209e40000000c00 */
.L_x_1570:
[----:B------:R-:W-:Y:S05]  /*17170*/  BSYNC.RECONVERGENT B1 ;  /* 0x0000000000017941 */ /* 0x000fea0003800200 */
.L_x_1569:
        /* <DEDUP_REMOVED lines=8> */
[----:B------:R-:W3:Y:S01]  /*17200*/  LDCU.64 UR8, c[0x0][0x4d0] ;  /* 0x00009a00ff0877ac */ /* 0x000ee20008000a00 */
[--C-:B------:R-:W-:Y:S02]  /*17210*/  SHF.R.S32.HI R2, RZ, 0x1f, R3.reuse ;  /* 0x0000001fff027819 */ /* 0x100fe40000011403 */
[----:B------:R-:W-:Y:S02]  /*17220*/  SEL R8, R31, RZ, P0 ;  /* 0x000000ff1f087207 */ /* 0x000fe40000000000 */
[----:B------:R-:W-:Y:S02]  /*17230*/  SEL R32, R32, RZ, P0 ;  /* 0x000000ff20207207 */ /* 0x000fe40000000000 */
[----:B------:R-:W-:Y:S02]  /*17240*/  IADD3 R3, P2, P1, R8, R12, R3 ;  /* 0x0000000c08037210 */ /* 0x000fe4000795e003 */
[----:B------:R-:W-:-:S02]  /*17250*/  SEL R31, R34, R31, !P0 ;  /* 0x0000001f221f7207 */ /* 0x000fc40004000000 */
[----:B------:R-:W-:Y:S01]  /*17260*/  IADD3.X R32, PT, PT, R32, R29, R2, P2, P1 ;  /* 0x0000001d20207210 */ /* 0x000fe200017e2402 */
[----:B------:R-:W-:Y:S02]  /*17270*/  IMAD.SHL.U32 R2, R3, 0x2, RZ ;  /* 0x0000000203027824 */ /* 0x000fe400078e00ff */
[----:B-1--4-:R-:W-:Y:S01]  /*17280*/  IMAD.WIDE R24, R31, 0x2, R36 ;  /* 0x000000021f187825 */ /* 0x012fe200078e0224 */
[----:B------:R-:W-:Y:S02]  /*17290*/  SHF.L.U64.HI R3, R3, 0x1, R32 ;  /* 0x0000000103037819 */ /* 0x000fe40000010220 */
[----:B---3--:R-:W-:-:S03]  /*172a0*/  IADD3 R16, P1, PT, R2, UR8, RZ ;  /* 0x0000000802107c10 */ /* 0x008fc6000ff3e0ff */
[----:B------:R-:W3:Y:S01]  /*172b0*/  LDG.E.128 R24, desc[UR4][R24.64+0x180] ;  /* 0x0001800418187981 */ /* 0x000ee2000c1e1d00 */
[----:B------:R-:W-:Y:S01]  /*172c0*/  IADD3.X R17, PT, PT, R3, UR9, RZ, P1, !PT ;  /* 0x0000000903117c10 */ /* 0x000fe20008ffe4ff */
[----:B------:R-:W1:Y:S05]  /*172d0*/  LDCU.64 UR8, c[0x0][0x4c8] ;  /* 0x00009900ff0877ac */ /* 0x000e6a0008000a00 */
[----:B------:R-:W4:Y:S01]  /*172e0*/  LDG.E.128 R16, desc[UR4][R16.64+0x180] ;  /* 0x0001800410107981 */ /* 0x000f22000c1e1d00 */
[----:B-1----:R-:W-:-:S04]  /*172f0*/  IADD3 R20, P1, PT, R2, UR8, RZ ;  /* 0x0000000802147c10 */ /* 0x002fc8000ff3e0ff */
[----:B------:R-:W-:-:S06]  /*17300*/  IADD3.X R21, PT, PT, R3, UR9, RZ, P1, !PT ;  /* 0x0000000903157c10 */ /* 0x000fcc0008ffe4ff */
[----:B------:R-:W2:Y:S01]  /*17310*/  LDG.E.128 R20, desc[UR4][R20.64+0x180] ;  /* 0x0001800414147981 */ /* 0x000ea2000c1e1d00 */
        /* <DEDUP_REMOVED lines=8> */
[C---:B---3--:R-:W-:Y:S01]  /*173a0*/  IMAD.U32 R6, R25.reuse, 0x10000, RZ ;  /* 0x0001000019067824 */ /* 0x048fe200078e00ff */
[----:B------:R-:W-:Y:S01]  /*173b0*/  LOP3.LUT R33, R25, 0xffff0000, RZ, 0xc0, !PT ;  /* 0xffff000019217812 */ /* 0x000fe200078ec0ff */
[----:B------:R-:W-:Y:S01]  /*173c0*/  IMAD.U32 R32, R26, 0x10000, RZ ;  /* 0x000100001a207824 */ /* 0x000fe200078e00ff */
[----:B------:R-:W-:-:S02]  /*173d0*/  SHF.L.U32 R30, R24, 0x10, RZ ;  /* 0x00000010181e7819 */ /* 0x000fc400000006ff */
[----:B------:R-:W-:Y:S02]  /*173e0*/  LOP3.LUT R7, R24, 0xffff0000, RZ, 0xc0, !PT ;  /* 0xffff000018077812 */ /* 0x000fe400078ec0ff */
[----:B------:R-:W-:Y:S01]  /*173f0*/  LOP3.LUT R25, R26, 0xffff0000, RZ, 0xc0, !PT ;  /* 0xffff00001a197812 */ /* 0x000fe200078ec0ff */
[C---:B----4-:R-:W-:Y:S01]  /*17400*/  IMAD.U32 R35, R16.reuse, 0x10000, RZ ;  /* 0x0001000010237824 */ /* 0x050fe200078e00ff */
[C---:B------:R-:W-:Y:S02]  /*17410*/  SHF.L.U32 R24, R27.reuse, 0x10, RZ ;  /* 0x000000101b187819 */ /* 0x040fe400000006ff */
[----:B------:R-:W-:Y:S01]  /*17420*/  LOP3.LUT R26, R27, 0xffff0000, RZ, 0xc0, !PT ;  /* 0xffff00001b1a7812 */ /* 0x000fe200078ec0ff */
[----:B------:R-:W-:Y:S01]  /*17430*/  IMAD.U32 R27, R17, 0x10000, RZ ;  /* 0x00010000111b7824 */ /* 0x000fe200078e00ff */
[----:B------:R-:W-:Y:S01]  /*17440*/  LOP3.LUT R16, R16, 0xffff0000, RZ, 0xc0, !PT ;  /* 0xffff000010107812 */ /* 0x000fe200078ec0ff */
[----:B------:R-:W-:Y:S01]  /*17450*/  @!P0 FADD.FTZ R35, -R35, -RZ ;  /* 0x800000ff23238221 */ /* 0x000fe20000010100 */
[----:B------:R-:W-:Y:S01]  /*17460*/  LOP3.LUT R34, R17, 0xffff0000, RZ, 0xc0, !PT ;  /* 0xffff000011227812 */ /* 0x000fe200078ec0ff */
[----:B------:R-:W-:Y:S01]  /*17470*/  IMAD.U32 R17, R19, 0x10000, RZ ;  /* 0x0001000013117824 */ /* 0x000fe200078e00ff */
[----:B--2---:R-:W-:Y:S01]  /*17480*/  SHF.L.U32 R37, R18, 0x10, RZ ;  /* 0x0000001012257819 */ /* 0x004fe200000006ff */
[----:B------:R-:W-:Y:S01]  /*17490*/  @!P0 FADD.FTZ R27, -R27, -RZ ;  /* 0x800000ff1b1b8221 */ /* 0x000fe20000010100 */
[----:B------:R-:W-:Y:S01]  /*174a0*/  LOP3.LUT R19, R19, 0xffff0000, RZ, 0xc0, !PT ;  /* 0xffff000013137812 */ /* 0x000fe200078ec0ff */
[----:B------:R-:W-:Y:S01]  /*174b0*/  @!P0 FADD.FTZ R16, -R16, -RZ ;  /* 0x800000ff10108221 */ /* 0x000fe20000010100 */
[----:B------:R-:W-:Y:S01]  /*174c0*/  LOP3.LUT R18, R18, 0xffff0000, RZ, 0xc0, !PT ;  /* 0xffff000012127812 */ /* 0x000fe200078ec0ff */
[----:B------:R-:W-:Y:S01]  /*174d0*/  @!P0 FADD.FTZ R34, -R34, -RZ ;  /* 0x800000ff22228221 */ /* 0x000fe20000010100 */
[----:B------:R-:W-:Y:S01]  /*174e0*/  FMUL.FTZ R6, R6, R27 ;  /* 0x0000001b06067220 */ /* 0x000fe20000410000 */
[----:B------:R-:W-:Y:S01]  /*174f0*/  @!P0 FADD.FTZ R19, -R19, -RZ ;  /* 0x800000ff13138221 */ /* 0x000fe20000010100 */
[----:B------:R-:W-:Y:S01]  /*17500*/  @!P0 FADD.FTZ R17, -R17, -RZ ;  /* 0x800000ff11118221 */ /* 0x000fe20000010100 */
[----:B------:R-:W-:Y:S01]  /*17510*/  @!P0 FADD.FTZ R18, -R18, -RZ ;  /* 0x800000ff12128221 */ /* 0x000fe20000010100 */
[----:B------:R-:W-:Y:S01]  /*17520*/  FMUL.FTZ R16, R7, R16 ;  /* 0x0000001007107220 */ /* 0x000fe20000410000 */
[----:B------:R-:W-:Y:S01]  /*17530*/  @!P0 FADD.FTZ R37, -R37, -RZ ;  /* 0x800000ff25258221 */ /* 0x000fe20000010100 */
[----:B------:R-:W-:Y:S01]  /*17540*/  FMUL.FTZ R33, R33, R34 ;  /* 0x0000002221217220 */ /* 0x000fe20000410000 */
[----:B------:R-:W-:Y:S01]  /*17550*/  FMUL.FTZ R19, R26, R19 ;  /* 0x000000131a137220 */ /* 0x000fe20000410000 */
[C---:B------:R-:W-:Y:S01]  /*17560*/  LOP3.LUT R27, R21.reuse, 0xffff0000, RZ, 0xc0, !PT ;  /* 0xffff0000151b7812 */ /* 0x040fe200078ec0ff */
[----:B------:R-:W-:-:S02]  /*17570*/  IMAD.U32 R7, R21, 0x10000, RZ ;  /* 0x0001000015077824 */ /* 0x000fc400078e00ff */
[----:B------:R-:W-:Y:S01]  /*17580*/  FMUL.FTZ R18, R25, R18 ;  /* 0x0000001219127220 */ /* 0x000fe20000410000 */
[----:B------:R-:W-:Y:S01]  /*17590*/  FMUL.FTZ R24, R24, R17 ;  /* 0x0000001118187220 */ /* 0x000fe20000410000 */
[----:B------:R-:W-:Y:S01]  /*175a0*/  SHF.L.U32 R26, R22, 0x10, RZ ;  /* 0x00000010161a7819 */ /* 0x000fe200000006ff */
        /* <DEDUP_REMOVED lines=20> */
.L_x_1574:
[----:B------:R-:W-:Y:S05]  /*176f0*/  BSYNC.RECONVERGENT B0 ;  /* 0x0000000000007941 */ /* 0x000fea0003800200 */
.L_x_1573:
[----:B-----5:R1:W-:Y:S02]  /*17700*/  STS.128 [R0+0x7800], R4 ;  /* 0x0078000400007388 */ /* 0x0203e40000000c00 */
.L_x_1450:
[----:B------:R-:W-:Y:S05]  /*17710*/  BSYNC.RECONVERGENT B3 ;  /* 0x0000000000037941 */ /* 0x000fea0003800200 */
.L_x_1442:
[----:B------:R-:W-:Y:S01]  /*17720*/  UIADD3 UR9, UPT, UPT, -UR26, UR25, URZ ;  /* 0x000000191a097290 */ /* 0x000fe2000fffe1ff */
[----:B------:R-:W-:Y:S05]  /*17730*/  BSSY.RECONVERGENT B0, `(.L_x_1575) ;  /* 0x0000022000007945 */ /* 0x000fea0003800200 */
[----:B------:R-:W-:Y:S02]  /*17740*/  ISETP.GE.AND P6, PT, R106, UR9, PT ;  /* 0x000000096a007c0c */ /* 0x000fe4000bfc6270 */
[----:B------:R-:W-:Y:S02]  /*17750*/  ISETP.GE.AND P5, PT, R28, UR9, PT ;  /* 0x000000091c007c0c */ /* 0x000fe4000bfa6270 */
[----:B------:R-:W-:-:S09]  /*17760*/  ISETP.GE.AND P0, PT, R13, UR9, PT ;  /* 0x000000090d007c0c */ /* 0x000fd2000bf06270 */
[----:B------:R-:W-:Y:S05]  /*17770*/  @P6 BRA `(.L_x_1576) ;  /* 0x0000000000746947 */ /* 0x000fea0003800000 */
[----:B------:R-:W2:Y:S02]  /*17780*/  LDCU UR8, c[0x0][0x440] ;  /* 0x00008800ff0877ac */ /* 0x000ea40008000800 */
[----:B--2---:R-:W-:Y:S02]  /*17790*/  ISETP.GE.AND P3, PT, R11, UR8, PT ;  /* 0x000000080b007c0c */ /* 0x004fe4000bf66270 */
[----:B------:R-:W-:Y:S02]  /*177a0*/  ISETP.GE.AND P2, PT, R10, UR8, PT ;  /* 0x000000080a007c0c */ /* 0x000fe4000bf46270 */
[----:B------:R-:W-:Y:S02]  /*177b0*/  ISETP.GE.AND P4, PT, R14, UR8, PT ;  /* 0x000000080e007c0c */ /* 0x000fe4000bf86270 */
[----:B------:R-:W-:-:S07]  /*177c0*/  ISETP.GE.AND P1, PT, R9, UR8, PT ;  /* 0x0000000809007c0c */ /* 0x000fce000bf26270 */
[--C-:B-1----:R-:W-:Y:S02]  /*177d0*/  @!P3 IMAD.MOV.U32 R4, RZ, RZ, R226.reuse ;  /* 0x000000ffff04b224 */ /* 0x102fe400078e00e2 */
        /* <DEDUP_REMOVED lines=23> */
.L_x_1576:
[----:B------:R-:W-:Y:S05]  /*17950*/  BSYNC.RECONVERGENT B0 ;  /* 0x0000000000007941 */ /* 0x000fea0003800200 */
.L_x_1575:
        /* <DEDUP_REMOVED lines=29> */
.L_x_1578:
[----:B------:R-:W-:Y:S05]  /*17b30*/  BSYNC.RECONVERGENT B0 ;  /* 0x0000000000007941 */ /* 0x000fea0003800200 */
.L_x_1577:
[----:B------:R-:W-:Y:S01]  /*17b40*/  BSSY.RECONVERGENT B0, `(.L_x_1579) ;  /* 0x000001f000007945 */ /* 0x000fe20003800200 */
[----:B------:R-:W-:-:S03]  /*17b50*/  ISETP.GE.AND P5, PT, R38, UR9, PT ;  /* 0x0000000926007c0c */ /* 0x000fc6000bfa6270 */
[----:B------:R-:W-:Y:S10]  /*17b60*/  @P0 BRA `(.L_x_1580) ;  /* 0x0000000000700947 */ /* 0x000ff40003800000 */
[----:B-1----:R-:W2:Y:S01]  /*17b70*/  LDC.64 R2, c[0x0][0x3b8] ;  /* 0x0000ee00ff027b82 */ /* 0x002ea20000000a00 */
[----:B------:R-:W1:Y:S02]  /*17b80*/  LDCU UR8, c[0x0][0x440] ;  /* 0x00008800ff0877ac */ /* 0x000e640008000800 */
[----:B-1----:R-:W-:Y:S02]  /*17b90*/  ISETP.GE.AND P3, PT, R14, UR8, PT ;  /* 0x000000080e007c0c */ /* 0x002fe4000bf66270 */
[----:B------:R-:W-:Y:S02]  /*17ba0*/  ISETP.GE.AND P2, PT, R11, UR8, PT ;  /* 0x000000080b007c0c */ /* 0x000fe4000bf46270 */
[----:B------:R-:W-:Y:S02]  /*17bb0*/  ISETP.GE.AND P1, PT, R10, UR8, PT ;  /* 0x000000080a007c0c */ /* 0x000fe4000bf26270 */
[----:B--2---:R-:W-:Y:S02]  /*17bc0*/  LEA R4, P4, R2, R226, 0x6 ;  /* 0x000000e202047211 */ /* 0x004fe400078830ff */
        /* <DEDUP_REMOVED lines=22> */
.L_x_1580:
[----:B------:R-:W-:Y:S05]  /*17d30*/  BSYNC.RECONVERGENT B0 ;  /* 0x0000000000007941 */ /* 0x000fea0003800200 */
.L_x_1579:
[----:B------:R-:W-:Y:S04]  /*17d40*/  BSSY.RECONVERGENT B0, `(.L_x_1581) ;  /* 0x000001f000007945 */ /* 0x000fe80003800200 */
[----:B------:R-:W-:Y:S05]  /*17d50*/  @P5 BRA `(.L_x_1582) ;  /* 0x0000000000745947 */ /* 0x000fea0003800000 */
[----:B-1----:R-:W2:Y:S01]  /*17d60*/  LDC.64 R2, c[0x0][0x3b8] ;  /* 0x0000ee00ff027b82 */ /* 0x002ea20000000a00 */
[----:B------:R-:W1:Y:S02]  /*17d70*/  LDCU UR8, c[0x0][0x440] ;  /* 0x00008800ff0877ac */ /* 0x000e640008000800 */
[----:B-1----:R-:W-:Y:S02]  /*17d80*/  ISETP.GE.AND P3, PT, R14, UR8, PT ;  /* 0x000000080e007c0c */ /* 0x002fe4000bf66270 */
[----:B------:R-:W-:Y:S02]  /*17d90*/  ISETP.GE.AND P2, PT, R11, UR8, PT ;  /* 0x000000080b007c0c */ /* 0x000fe4000bf46270 */
[----:B------:R-:W-:Y:S01]  /*17da0*/  ISETP.GE.AND P1, PT, R10, UR8, PT ;  /* 0x000000080a007c0c */ /* 0x000fe2000bf26270 */
[----:B--2---:R-:W-:Y:S01]  /*17db0*/  IMAD.WIDE.U32 R4, R2, 0x60, R226 ;  /* 0x0000006002047825 */ /* 0x004fe200078e00e2 */
        /* <DEDUP_REMOVED lines=23> */
.L_x_1582:
[----:B------:R-:W-:Y:S05]  /*17f30*/  BSYNC.RECONVERGENT B0 ;  /* 0x0000000000007941 */ /* 0x000fea0003800200 */
.L_x_1581:
[----:B------:R-:W0:Y:S01]  /*17f40*/  LDGDEPBAR ;  /* 0x00000000000079af */ /* 0x000e220000000000 */
[----:B------:R-:W3:Y:S01]  /*17f50*/  LDCU UR8, c[0x0][0x508] ;  /* 0x0000a100ff0877ac */ /* 0x000ee20008000800 */
[----:B-12---:R-:W-:Y:S01]  /*17f60*/  IMAD.U32 R5, RZ, RZ, UR24 ;  /* 0x00000018ff057e24 */ /* 0x006fe2000f8e00ff */
[----:B------:R-:W-:Y:S01]  /*17f70*/  LOP3.LUT R98, R98, 0x1f0, RZ, 0xc0, !PT ;  /* 0x000001f062627812 */ /* 0x000fe200078ec0ff */
[C---:B------:R-:W-:Y:S01]  /*17f80*/  IMAD.SHL.U32 R216, R64.reuse, 0x20, RZ ;  /* 0x0000002040d87824 */ /* 0x040fe200078e00ff */
[----:B------:R-:W-:Y:S01]  /*17f90*/  SHF.R.U32.HI R2, RZ, 0x2, R64 ;  /* 0x00000002ff027819 */ /* 0x000fe20000011640 */
[----:B------:R-:W-:Y:S01]  /*17fa0*/  IMAD.SHL.U32 R3, R64, 0x40, RZ ;  /* 0x0000004040037824 */ /* 0x000fe200078e00ff */
[----:B------:R-:W-:Y:S01]  /*17fb0*/  IADD3 R5, PT, PT, R98, 0x1, R5 ;  /* 0x0000000162057810 */ /* 0x000fe20007ffe005 */
[----:B------:R-:W-:Y:S01]  /*17fc0*/  IMAD.U32 R12, RZ, RZ, UR25 ;  /* 0x00000019ff0c7e24 */ /* 0x000fe2000f8e00ff */
[----:B------:R-:W-:Y:S01]  /*17fd0*/  LOP3.LUT R2, R2, 0x7, RZ, 0xc0, !PT ;  /* 0x0000000702027812 */ /* 0x000fe200078ec0ff */
[----:B------:R-:W-:Y:S01]  /*17fe0*/  BSSY.RECONVERGENT B0, `(.L_x_1583) ;  /* 0x000002b000007945 */ /* 0x000fe20003800200 */
[----:B------:R-:W-:-:S02]  /*17ff0*/  LOP3.LUT R216, R216, 0x7c00, RZ, 0xc0, !PT ;  /* 0x00007c00d8d87812 */ /* 0x000fc400078ec0ff */
[----:B------:R-:W-:Y:S02]  /*18000*/  IADD3 R5, PT, PT, R5, -UR20, R2 ;  /* 0x8000001405057c10 */ /* 0x000fe4000fffe002 */
[----:B------:R-:W-:Y:S02]  /*18010*/  LOP3.LUT R2, R216, 0x200, R3, 0xf8, !PT ;  /* 0x00000200d8027812 */ /* 0x000fe400078ef803 */
[----:B---3--:R-:W-:-:S03]  /*18020*/  IADD3 R12, PT, PT, R5, UR8, R12 ;  /* 0x00000008050c7c10 */ /* 0x008fc6000fffe00c */
        /* <DEDUP_REMOVED lines=34> */
.L_x_1584:
[----:B------:R2:W-:Y:S04]  /*18250*/  STS.128 [R0+0x10000], RZ ;  /* 0x010000ff00007388 */ /* 0x0005e80000000c00 */
[----:B------:R2:W-:Y:S04]  /*18260*/  STS.128 [R0+0x12000], RZ ;  /* 0x012000ff00007388 */ /* 0x0005e80000000c00 */
[----:B------:R2:W-:Y:S04]  /*18270*/  STS.128 [R0+0x14000], RZ ;  /* 0x014000ff00007388 */ /* 0x0005e80000000c00 */
[----:B------:R2:W-:Y:S02]  /*18280*/  STS.128 [R0+0x16000], RZ ;  /* 0x016000ff00007388 */ /* 0x0005e40000000c00 */
.L_x_1585:
[----:B------:R-:W-:Y:S05]  /*18290*/  BSYNC.RECONVERGENT B0 ;  /* 0x0000000000007941 */ /* 0x000fea0003800200 */
.L_x_1583:
[----:B------:R-:W-:Y:S01]  /*182a0*/  ISETP.GE.AND P0, PT, R28, UR9, PT ;  /* 0x000000091c007c0c */ /* 0x000fe2000bf06270 */
[----:B------:R-:W-:Y:S01]  /*182b0*/  BSSY.RECONVERGENT B0, `(.L_x_1586) ;  /* 0x0000027000007945 */ /* 0x000fe20003800200 */
[--C-:B------:R-:W-:Y:S02]  /*182c0*/  SHF.R.U32.HI R2, RZ, 0x4, R64.reuse ;  /* 0x00000004ff027819 */ /* 0x100fe40000011640 */
[----:B------:R-:W-:Y:S02]  /*182d0*/  ISETP.GE.AND P6, PT, R13, UR9, PT ;  /* 0x000000090d007c0c */ /* 0x000fe4000bfc6270 */
[----:B------:R-:W-:Y:S01]  /*182e0*/  ISETP.GE.AND P5, PT, R38, UR9, PT ;  /* 0x0000000926007c0c */ /* 0x000fe2000bfa6270 */
[----:B------:R-:W-:Y:S01]  /*182f0*/  IMAD.SHL.U32 R2, R2, 0x400, RZ ;  /* 0x0000040002027824 */ /* 0x000fe200078e00ff */
[----:B------:R-:W-:-:S04]  /*18300*/  LOP3.LUT R67, R67, 0x8, R64, 0x78, !PT ;  /* 0x0000000843437812 */ /* 0x000fc800078e7840 */
[----:B------:R-:W-:Y:S01]  /*18310*/  LOP3.LUT R2, R2, 0x400, RZ, 0xc0, !PT ;  /* 0x0000040002027812 */ /* 0x000fe200078ec0ff */
[----:B------:R3:W-:Y:S04]  /*18320*/  @P0 STS.128 [R0+0x10800], RZ ;  /* 0x010800ff00000388 */ /* 0x0007e80000000c00 */
[----:B------:R3:W-:Y:S04]  /*18330*/  @P0 STS.128 [R0+0x12800], RZ ;  /* 0x012800ff00000388 */ /* 0x0007e80000000c00 */
[----:B------:R3:W-:Y:S04]  /*18340*/  @P0 STS.128 [R0+0x14800], RZ ;  /* 0x014800ff00000388 */ /* 0x0007e80000000c00 */
[----:B------:R3:W-:Y:S01]  /*18350*/  @P0 STS.128 [R0+0x16800], RZ ;  /* 0x016800ff00000388 */ /* 0x0007e20000000c00 */
        /* <DEDUP_REMOVED lines=28> */
.L_x_1587:
[----:B------:R-:W-:Y:S05]  /*18520*/  BSYNC.RECONVERGENT B0 ;  /* 0x0000000000007941 */ /* 0x000fea0003800200 */
.L_x_1586:
[----:B------:R1:W-:Y:S01]  /*18530*/  @P6 STS.128 [R0+0x11000], RZ ;  /* 0x011000ff00006388 */ /* 0x0003e20000000c00 */
[----:B------:R-:W-:Y:S01]  /*18540*/  BSSY.RECONVERGENT B0, `(.L_x_1588) ;  /* 0x0000023000007945 */ /* 0x000fe20003800200 */
[----:B------:R-:W-:Y:S02]  /*18550*/  LEA R62, R67, R2, 0x1 ;  /* 0x00000002433e7211 */ /* 0x000fe400078e08ff */
[----:B------:R1:W-:Y:S01]  /*18560*/  @P6 STS.128 [R0+0x13000], RZ ;  /* 0x013000ff00006388 */ /* 0x0003e20000000c00 */
[----:B------:R-:W-:-:S03]  /*18570*/  LEA R98, R65, UR6, 0x1 ;  /* 0x0000000641627c11 */ /* 0x000fc6000f8e08ff */
[----:B------:R1:W-:Y:S04]  /*18580*/  @P6 STS.128 [R0+0x15000], RZ ;  /* 0x015000ff00006388 */ /* 0x0003e80000000c00 */
[----:B------:R1:W-:Y:S01]  /*18590*/  @P6 STS.128 [R0+0x17000], RZ ;  /* 0x017000ff00006388 */ /* 0x0003e20000000c00 */
[----:B------:R-:W-:Y:S05]  /*185a0*/  @P6 BRA `(.L_x_1589) ;  /* 0x0000000000706947 */ /* 0x000fea0003800000 */
[----:B-1----:R-:W1:Y:S01]  /*185b0*/  LDC.64 R4, c[0x0][0x3c0] ;  /* 0x0000f000ff047b82 */ /* 0x002e620000000a00 */
[----:B------:R-:W2:Y:S02]  /*185c0*/  LDCU UR8, c[0x0][0x440] ;  /* 0x00008800ff0877ac */ /* 0x000ea40008000800 */
[----:B--2---:R-:W-:Y:S02]  /*185d0*/  ISETP.GE.AND P3, PT, R14, UR8, PT ;  /* 0x000000080e007c0c */ /* 0x004fe4000bf66270 */
[----:B------:R-:W-:Y:S02]  /*185e0*/  ISETP.GE.AND P2, PT, R11, UR8, PT ;  /* 0x000000080b007c0c */ /* 0x000fe4000bf46270 */
[----:B------:R-:W-:Y:S02]  /*185f0*/  ISETP.GE.AND P1, PT, R10, UR8, PT ;  /* 0x000000080a007c0c */ /* 0x000fe4000bf26270 */
[----:B-1----:R-:W-:Y:S02]  /*18600*/  LEA R6, P4, R4, R228, 0x6 ;  /* 0x000000e404067211 */ /* 0x002fe400078830ff */
        /* <DEDUP_REMOVED lines=22> */
.L_x_1589:
[----:B------:R-:W-:Y:S05]  /*18770*/  BSYNC.RECONVERGENT B0 ;  /* 0x0000000000007941 */ /* 0x000fea0003800200 */
.L_x_1588:
[----:B------:R1:W-:Y:S01]  /*18780*/  @P5 STS.128 [R0+0x11800], RZ ;  /* 0x011800ff00005388 */ /* 0x0003e20000000c00 */
[----:B------:R-:W-:Y:S03]  /*18790*/  BSSY.RECONVERGENT B0, `(.L_x_1590) ;  /* 0x0000022000007945 */ /* 0x000fe60003800200 */
[----:B------:R1:W-:Y:S04]  /*187a0*/  @P5 STS.128 [R0+0x13800], RZ ;  /* 0x013800ff00005388 */ /* 0x0003e80000000c00 */
[----:B------:R1:W-:Y:S04]  /*187b0*/  @P5 STS.128 [R0+0x15800], RZ ;  /* 0x015800ff00005388 */ /* 0x0003e80000000c00 */
[----:B------:R1:W-:Y:S01]  /*187c0*/  @P5 STS.128 [R0+0x17800], RZ ;  /* 0x017800ff00005388 */ /* 0x0003e20000000c00 */
[----:B------:R-:W-:Y:S05]  /*187d0*/  @P5 BRA `(.L_x_1591) ;  /* 0x0000000000745947 */ /* 0x000fea0003800000 */
[----:B-1----:R-:W1:Y:S01]  /*187e0*/  LDC.64 R4, c[0x0][0x3c0] ;  /* 0x0000f000ff047b82 */ /* 0x002e620000000a00 */
[----:B------:R-:W2:Y:S02]  /*187f0*/  LDCU UR8, c[0x0][0x440] ;  /* 0x00008800ff0877ac */ /* 0x000ea40008000800 */
[----:B--2---:R-:W-:Y:S02]  /*18800*/  ISETP.GE.AND P3, PT, R14, UR8, PT ;  /* 0x000000080e007c0c */ /* 0x004fe4000bf66270 */
[----:B------:R-:W-:Y:S02]  /*18810*/  ISETP.GE.AND P2, PT, R11, UR8, PT ;  /* 0x000000080b007c0c */ /* 0x000fe4000bf46270 */
[----:B------:R-:W-:Y:S01]  /*18820*/  ISETP.GE.AND P1, PT, R10, UR8, PT ;  /* 0x000000080a007c0c */ /* 0x000fe2000bf26270 */
[----:B-1----:R-:W-:Y:S01]  /*18830*/  IMAD.WIDE.U32 R6, R4, 0x60, R228 ;  /* 0x0000006004067825 */ /* 0x002fe200078e00e4 */
        /* <DEDUP_REMOVED lines=23> */
.L_x_1591:
[----:B------:R-:W-:Y:S05]  /*189b0*/  BSYNC.RECONVERGENT B0 ;  /* 0x0000000000007941 */ /* 0x000fea0003800200 */
.L_x_1590:
[----:B------:R-:W-:Y:S01]  /*189c0*/  LDSM.16.M88.4 R76, [R98] ;  /* 0x00000000624c783b */ /* 0x000fe20000000200 */
[----:B------:R-:W-:Y:S01]  /*189d0*/  IMAD.MOV.U32 R8, RZ, RZ, 0x20 ;  /* 0x00000020ff087424 */ /* 0x000fe200078e00ff */
[----:B------:R-:W-:Y:S01]  /*189e0*/  LOP3.LUT P1, RZ, R64, 0x2, RZ, 0xc0, !PT ;  /* 0x0000000240ff7812 */ /* 0x000fe2000782c0ff */
[----:B------:R-:W-:Y:S01]  /*189f0*/  VIADD R97, R62, UR6 ;  /* 0x000000063e617c36 */ /* 0x000fe20008000000 */
[----:B-----5:R-:W2:Y:S01]  /*18a00*/  LDSM.16.M88.4 R72, [R62+UR6+0x8000] ;  /* 0x008000063e48783b */ /* 0x020ea20008000200 */
[----:B------:R-:W-:Y:S01]  /*18a10*/  IMAD.MOV.U32 R167, RZ, RZ, 0x40 ;  /* 0x00000040ffa77424 */ /* 0x000fe200078e00ff */
[----:B------:R-:W-:Y:S01]  /*18a20*/  SEL R8, R8, 0xffffffe0, !P1 ;  /* 0xffffffe008087807 */ /* 0x000fe20004800000 */
[----:B------:R-:W-:Y:S01]  /*18a30*/  UISETP.GT.AND UP0, UPT, UR27, UR7, UPT ;  /* 0x000000071b00728c */ /* 0x000fe2000bf04270 */
[----:B----4-:R-:W4:Y:S01]  /*18a40*/  LDSM.16.M88.4 R16, [R62+UR6+0x8800] ;  /* 0x008800063e10783b */ /* 0x010f220008000200 */
[----:B------:R-:W-:Y:S02]  /*18a50*/  LOP3.LUT P0, RZ, R64, 0x4, RZ, 0xc0, !PT ;  /* 0x0000000440ff7812 */ /* 0x000fe4000780c0ff */
[----:B------:R-:W-:Y:S01]  /*18a60*/  IMAD.IADD R13, R98, 0x1, R8 ;  /* 0x00000001620d7824 */ /* 0x000fe200078e0208 */
[----:B------:R-:W-:Y:S01]  /*18a70*/  IADD3 R2, PT, PT, R97, R8, RZ ;  /* 0x0000000861027210 */ /* 0x000fe20007ffe0ff */
[----:B------:R-:W3:Y:S01]  /*18a80*/  LDSM.16.M88.4 R52, [R62+UR6+0x9000] ;  /* 0x009000063e34783b */ /* 0x000ee20008000200 */
[----:B------:R-:W-:-:S02]  /*18a90*/  SEL R167, R167, 0xffffffc0, !P0 ;  /* 0xffffffc0a7a77807 */ /* 0x000fc40004000000 */
[----:B------:R-:W-:Y:S01]  /*18aa0*/  VIMNMX R165, PT, PT, R12, UR25, PT ;  /* 0x000000190ca57c48 */ /* 0x000fe2000bfe0100 */
[----:B------:R-:W3:Y:S01]  /*18ab0*/  LDSM.16.M88.4 R36, [R62+UR6+0x9800] ;  /* 0x009800063e24783b */ /* 0x000ee20008000200 */
[----:B------:R-:W-:Y:S01]  /*18ac0*/  IADD3 R97, PT, PT, R97, R167, RZ ;  /* 0x000000a761617210 */ /* 0x000fe20007ffe0ff */
[----:B------:R-:W-:Y:S02]  /*18ad0*/  IMAD.IADD R99, R98, 0x1, R167 ;  /* 0x0000000162637824 */ /* 0x000fe400078e02a7 */
[----:B------:R-:W-:Y:S02]  /*18ae0*/  LDSM.16.M88.4 R44, [R13] ;  /* 0x000000000d2c783b */ /* 0x000fe40000000200 */
[C---:B------:R-:W-:Y:S02]  /*18af0*/  IMAD.IADD R96, R8.reuse, 0x1, R99 ;  /* 0x0000000108607824 */ /* 0x040fe400078e0263 */
[----:B------:R-:W3:Y:S01]  /*18b00*/  LDSM.16.M88.4 R24, [R2+0x8000] ;  /* 0x008000000218783b */ /* 0x000ee20000000200 */
[----:B------:R-:W-:-:S03]  /*18b10*/  IMAD.IADD R63, R8, 0x1, R97 ;  /* 0x00000001083f7824 */ /* 0x000fc600078e0261 */
[----:B-1----:R-:W1:Y:S04]  /*18b20*/  LDSM.16.M88.4 R4, [R2+0x8800] ;  /* 0x008800000204783b */ /* 0x002e680000000200 */
[----:B------:R-:W1:Y:S04]  /*18b30*/  LDSM.16.M88.4 R88, [R2+0x9000] ;  /* 0x009000000258783b */ /* 0x000e680000000200 */
[----:B------:R-:W1:Y:S04]  /*18b40*/  LDSM.16.M88.4 R84, [R2+0x9800] ;  /* 0x009800000254783b */ /* 0x000e680000000200 */
[----:B------:R-:W-:Y:S01]  /*18b50*/  LDSM.16.M88.4 R28, [R99] ;  /* 0x00000000631c783b */ /* 0x000fe20000000200 */
[C---:B--2---:R-:W-:Y:S03]  /*18b60*/  HMMA.16816.F32.BF16 R20, R76.reuse, R72, RZ ;  /* 0x000000484c14723c */ /* 0x044fe600000418ff */
[----:B------:R-:W2:Y:S04]  /*18b70*/  LDSM.16.M88.4 R32, [R97+0x8000] ;  /* 0x008000006120783b */ /* 0x000ea80000000200 */
[----:B------:R-:W-:Y:S01]  /*18b80*/  LDSM.16.M88.4 R40, [R97+0x9000] ;  /* 0x009000006128783b */ /* 0x000fe20000000200 */
[C---:B----4-:R-:W-:Y:S03]  /*18b90*/  HMMA.16816.F32.BF16 R68, R76.reuse, R16, RZ ;  /* 0x000000104c44723c */ /* 0x050fe600000418ff */
[----:B------:R-:W-:Y:S04]  /*18ba0*/  LDSM.16.M88.4 R80, [R96] ;  /* 0x000000006050783b */ /* 0x000fe80000000200 */
[----:B------:R-:W-:Y:S01]  /*18bb0*/  LDSM.16.M88.4 R92, [R97+0xc000] ;  /* 0x00c00000615c783b */ /* 0x000fe20000000200 */
[C---:B------:R-:W-:Y:S03]  /*18bc0*/  HMMA.16816.F32.BF16 R64, R76.reuse, R18, RZ ;  /* 0x000000124c40723c */ /* 0x040fe600000418ff */
[----:B------:R-:W4:Y:S04]  /*18bd0*/  LDSM.16.M88.4 R16, [R97+0x8800] ;  /* 0x008800006110783b */ /* 0x000f280000000200 */
[----:B------:R-:W0:Y:S01]  /*18be0*/  LDGDEPBAR ;  /* 0x00000000000079af */ /* 0x000e220000000000 */
[C---:B------:R-:W-:Y:S08]  /*18bf0*/  HMMA.16816.F32.BF16 R72, R76.reuse, R74, RZ ;  /* 0x0000004a4c48723c */ /* 0x040ff000000418ff */
[C---:B---3--:R-:W-:Y:S08]  /*18c00*/  HMMA.16816.F32.BF16 R56, R76.reuse, R52, RZ ;  /* 0x000000344c38723c */ /* 0x048ff000000418ff */
[C---:B------:R-:W-:Y:S08]  /*18c10*/  HMMA.16816.F32.BF16 R52, R76.reuse, R54, RZ ;  /* 0x000000364c34723c */ /* 0x040ff000000418ff */
[C---:B------:R-:W-:Y:S08]  /*18c20*/  HMMA.16816.F32.BF16 R48, R76.reuse, R36, RZ ;  /* 0x000000244c30723c */ /* 0x040ff000000418ff */
        /* <DEDUP_REMOVED lines=10> */
[----:B------:R-:W-:Y:S07]  /*18cd0*/  LDSM.16.M88.4 R88, [R63+0x9000] ;  /* 0x009000003f58783b */ /* 0x000fee0000000200 */
[----:B------:R-:W-:Y:S08]  /*18ce0*/  HMMA.16816.F32.BF16 R48, R44, R84, R48 ;  /* 0x000000542c30723c */ /* 0x000ff00000041830 */
[C---:B--2---:R-:W-:Y:S08]  /*18cf0*/  HMMA.16816.F32.BF16 R20, R28.reuse, R32, R20 ;  /* 0x000000201c14723c */ /* 0x044ff00000041814 */
[C---:B------:R-:W-:Y:S01]  /*18d00*/  HMMA.16816.F32.BF16 R72, R28.reuse, R34, R72 ;  /* 0x000000221c48723c */ /* 0x040fe20000041848 */
[----:B------:R-:W-:Y:S07]  /*18d10*/  LDSM.16.M88.4 R32, [R98+0x2000] ;  /* 0x002000006220783b */ /* 0x000fee0000000200 */
[C---:B----4-:R-:W-:Y:S08]  /*18d20*/  HMMA.16816.F32.BF16 R68, R28.reuse, R16, R68 ;  /* 0x000000101c44723c */ /* 0x050ff00000041844 */
[----:B------:R-:W-:Y:S01]  /*18d30*/  HMMA.16816.F32.BF16 R64, R28, R18, R64 ;  /* 0x000000121c40723c */ /* 0x000fe20000041840 */
[----:B------:R-:W2:Y:S07]  /*18d40*/  LDSM.16.M88.4 R16, [R62+UR6+0xa000] ;  /* 0x00a000063e10783b */ /* 0x000eae0008000200 */
[----:B------:R-:W-:Y:S01]  /*18d50*/  HMMA.16816.F32.BF16 R44, R44, R86, R76 ;  /* 0x000000562c2c723c */ /* 0x000fe2000004184c */
[----:B------:R-:W4:Y:S04]  /*18d60*/  LDSM.16.M88.4 R84, [R63+0x9800] ;  /* 0x009800003f54783b */ /* 0x000f280000000200 */
[----:B------:R-:W4:Y:S03]  /*18d70*/  LDSM.16.M88.4 R76, [R62+UR6+0xa800] ;  /* 0x00a800063e4c783b */ /* 0x000f260008000200 */
[C---:B------:R-:W-:Y:S08]  /*18d80*/  HMMA.16816.F32.BF16 R56, R28.reuse, R40, R56 ;  /* 0x000000281c38723c */ /* 0x040ff00000041838 */
[C---:B------:R-:W-:Y:S01]  /*18d90*/  HMMA.16816.F32.BF16 R52, R28.reuse, R42, R52 ;  /* 0x0000002a1c34723c */ /* 0x040fe20000041834 */
[----:B------:R-:W4:Y:S07]  /*18da0*/  LDSM.16.M88.4 R40, [R62+UR6+0xb000] ;  /* 0x00b000063e28783b */ /* 0x000f2e0008000200 */
        /* <DEDUP_REMOVED lines=107> */
[----:B------:R-:W2:Y:S03]  /*19460*/  LDSM.16.M88.4 R44, [R62+UR6+0xf000] ;  /* 0x00f000063e2c783b */ /* 0x000ea60008000200 */
[C---:B------:R-:W-:Y:S08]  /*19470*/  HMMA.16816.F32.BF16 R20, R40.reuse, R36, R20 ;  /* 0x000000242814723c */ /* 0x040ff00000041814 */
[C---:B------:R-:W-:Y:S01]  /*19480*/  HMMA.16816.F32.BF16 R72, R40.reuse, R38, R72 ;  /* 0x000000262848723c */ /* 0x040fe20000041848 */
[----:B------:R-:W-:Y:S07]  /*19490*/  LDSM.16.M88.4 R36, [R2+0xf000] ;  /* 0x00f000000224783b */ /* 0x000fee0000000200 */
[C---:B---3--:R-:W-:Y:S08]  /*194a0*/  HMMA.16816.F32.BF16 R68, R40.reuse, R32, R68 ;  /* 0x000000202844723c */ /* 0x048ff00000041844 */
[C---:B------:R-:W-:Y:S01]  /*194b0*/  HMMA.16816.F32.BF16 R64, R40.reuse, R34, R64 ;  /* 0x000000222840723c */ /* 0x040fe20000041840 */
[----:B------:R-:W-:Y:S07]  /*194c0*/  LDSM.16.M88.4 R32, [R13+0x6000] ;  /* 0x006000000d20783b */ /* 0x000fee0000000200 */
[C---:B-1----:R-:W-:Y:S08]  /*194d0*/  HMMA.16816.F32.BF16 R56, R40.reuse, R28, R56 ;  /* 0x0000001c2838723c */ /* 0x042ff00000041838 */
        /* <DEDUP_REMOVED lines=11> */
[----:B------:R-:W4:Y:S07]  /*19590*/  LDSM.16.M88.4 R76, [R97+0xe000] ;  /* 0x00e00000614c783b */ /* 0x000f2e0000000200 */
[C---:B------:R-:W-:Y:S08]  /*195a0*/  HMMA.16816.F32.BF16 R56, R16.reuse, R44, R56 ;  /* 0x0000002c1038723c */ /* 0x040ff00000041838 */
[C---:B------:R-:W-:Y:S01]  /*195b0*/  HMMA.16816.F32.BF16 R52, R16.reuse, R46, R52 ;  /* 0x0000002e1034723c */ /* 0x040fe20000041834 */
[----:B------:R-:W4:Y:S07]  /*195c0*/  LDSM.16.M88.4 R44, [R97+0xe800] ;  /* 0x00e80000612c783b */ /* 0x000f2e0000000200 */
[C---:B------:R-:W-:Y:S08]  /*195d0*/  HMMA.16816.F32.BF16 R48, R16.reuse, R80, R48 ;  /* 0x000000501030723c */ /* 0x040ff00000041830 */
[----:B------:R-:W-:Y:S01]  /*195e0*/  HMMA.16816.F32.BF16 R88, R16, R82, R88 ;  /* 0x000000521058723c */ /* 0x000fe20000041858 */
[----:B------:R-:W4:Y:S04]  /*195f0*/  LDSM.16.M88.4 R16, [R97+0xf800] ;  /* 0x00f800006110783b */ /* 0x000f280000000200 */
        /* <DEDUP_REMOVED lines=11> */
[----:B--2---:R-:W-:Y:S01]  /*196b0*/  HMMA.16816.F32.BF16 R48, R32, R4, R48 ;  /* 0x000000042030723c */ /* 0x004fe20000041830 */
[----:B------:R-:W-:-:S04]  /*196c0*/  MOV R5, UR25 ;  /* 0x0000001900057c02 */ /* 0x000fc80008000f00 */
[----:B------:R-:W-:-:S03]  /*196d0*/  VIADDMNMX R2, R12, 0x8, R5, PT ;  /* 0x000000080c027846 */ /* 0x000fc60003800105 */
[----:B------:R-:W-:Y:S08]  /*196e0*/  HMMA.16816.F32.BF16 R88, R32, R6, R88 ;  /* 0x000000062058723c */ /* 0x000ff00000041858 */
[C---:B----4-:R-:W-:Y:S08]  /*196f0*/  HMMA.16816.F32.BF16 R20, R84.reuse, R76, R20 ;  /* 0x0000004c5414723c */ /* 0x050ff00000041814 */
[C---:B------:R-:W-:Y:S08]  /*19700*/  HMMA.16816.F32.BF16 R72, R84.reuse, R78, R72 ;  /* 0x0000004e5448723c */ /* 0x040ff00000041848 */
[C---:B------:R-:W-:Y:S08]  /*19710*/  HMMA.16816.F32.BF16 R68, R84.reuse, R44, R68 ;  /* 0x0000002c5444723c */ /* 0x040ff00000041844 */
        /* <DEDUP_REMOVED lines=27> */
.L_x_1593:
[----:B------:R-:W1:Y:S01]  /*198d0*/  LDC R5, c[0x0][0x4f0] ;  /* 0x00013c00ff057b82 */ /* 0x000e620000000800 */
[----:B------:R-:W-:Y:S01]  /*198e0*/  UIADD3 UR8, UPT, UPT, UR26, -0x40, URZ ;  /* 0xffffffc01a087890 */ /* 0x000fe2000fffe0ff */
[----:B------:R-:W-:Y:S01]  /*198f0*/  IMAD.U32 R12, RZ, RZ, UR26 ;  /* 0x0000001aff0c7e24 */ /* 0x000fe2000f8e00ff */
[----:B------:R-:W2:Y:S04]  /*19900*/  LDCU.64 UR10, c[0x0][0x3b8] ;  /* 0x00007700ff0a77ac */ /* 0x000ea80008000a00 */
[----:B------:R-:W-:Y:S02]  /*19910*/  MOV R6, UR8 ;  /* 0x0000000800067c02 */ /* 0x000fe40008000f00 */
[----:B------:R-:W-:Y:S02]  /*19920*/  IABS R12, R12 ;  /* 0x0000000c000c7213 */ /* 0x000fe40000000000 */
[----:B------:R-:W-:-:S02]  /*19930*/  IABS R6, R6 ;  /* 0x0000000600067213 */ /* 0x000fc40000000000 */
        /* <DEDUP_REMOVED lines=43> */
[----:B--2---:R-:W-:-:S04]  /*19bf0*/  IMAD R5, R5, UR10, RZ ;  /* 0x0000000a05057c24 */ /* 0x004fc8000f8e02ff */
[C---:B------:R-:W-:Y:S01]  /*19c00*/  IMAD R5, R6.reuse, UR11, R5 ;  /* 0x0000000b06057c24 */ /* 0x040fe2000f8e0205 */
[----:B---3--:R-:W-:Y:S01]  /*19c10*/  IADD3 R4, PT, PT, R13, -R4, RZ ;  /* 0x800000040d047210 */ /* 0x008fe20007ffe0ff */
        /* <DEDUP_REMOVED lines=9> */
.L_x_1594:
[----:B------:R-:W1:Y:S01]  /*19cb0*/  LDCU UR9, c[0x0][0x440] ;  /* 0x00008800ff0977ac */ /* 0x000e620008000800 */
[C---:B------:R-:W-:Y:S01]  /*19cc0*/  LEA R4, P2, R61.reuse, R226, 0x1 ;  /* 0x000000e23d047211 */ /* 0x040fe200078408ff */
[----:B------:R-:W2:Y:S03]  /*19cd0*/  LDCU UR8, c[0x0][0x3bc] ;  /* 0x00007780ff0877ac */ /* 0x000ea60008000800 */
[----:B------:R-:W-:Y:S01]  /*19ce0*/  LEA.HI.X R5, R61, R227, R60, 0x1, P2 ;  /* 0x000000e33d057211 */ /* 0x000fe200010f0c3c */
[----:B------:R-:W-:Y:S01]  /*19cf0*/  USHF.L.U32 UR11, UR10, 0x5, URZ ;  /* 0x000000050a0b7899 */ /* 0x000fe200080006ff */
[----:B-1----:R-:W-:Y:S02]  /*19d00*/  ISETP.GE.AND P6, PT, R14, UR9, PT ;  /* 0x000000090e007c0c */ /* 0x002fe4000bfc6270 */
[----:B------:R-:W-:Y:S02]  /*19d10*/  ISETP.GE.AND P5, PT, R11, UR9, PT ;  /* 0x000000090b007c0c */ /* 0x000fe4000bfa6270 */
[----:B------:R-:W-:Y:S01]  /*19d20*/  ISETP.GE.AND P4, PT, R10, UR9, PT ;  /* 0x000000090a007c0c */ /* 0x000fe2000bf86270 */
[----:B--2---:R-:W-:Y:S01]  /*19d30*/  USHF.L.U64.HI UR8, UR10, 0x5, UR8 ;  /* 0x000000050a087899 */ /* 0x004fe20008010208 */
[----:B------:R-:W-:-:S02]  /*19d40*/  ISETP.GE.AND P3, PT, R9, UR9, PT ;  /* 0x0000000909007c0c */ /* 0x000fc4000bf66270 */
[----:B------:R-:W-:-:S04]  /*19d50*/  IADD3 R10, P2, PT, R4, UR11, RZ ;  /* 0x0000000b040a7c10 */ /* 0x000fc8000ff5e0ff */
[----:B------:R-:W-:Y:S01]  /*19d60*/  IADD3.X R11, PT, PT, R5, UR8, RZ, P2, !PT ;  /* 0x00000008050b7c10 */ /* 0x000fe200097fe4ff */
[----:B------:R-:W-:Y:S01]  /*19d70*/  @!PT LDS RZ, [RZ] ;  /* 0x00000000fffff984 */ /* 0x000fe20000000800 */
[----:B------:R-:W-:Y:S01]  /*19d80*/  @!PT LDS RZ, [RZ] ;  /* 0x00000000fffff984 */ /* 0x000fe20000000800 */
[----:B------:R-:W-:Y:S01]  /*19d90*/  @!PT LDS RZ, [RZ] ;  /* 0x00000000fffff984 */ /* 0x000fe20000000800 */
[----:B------:R1:W-:Y:S01]  /*19da0*/  @!P6 LDGSTS.E.BYPASS.LTC128B.128 [R0+0x8000], desc[UR4][R226.64] ;  /* 0x08000000e200efae */ /* 0x0003e2000b981a04 */
[----:B------:R-:W-:-:S03]  /*19db0*/  IADD3 R6, P2, PT, R10, UR11, RZ ;  /* 0x0000000b0a067c10 */ /* 0x000fc6000ff5e0ff */
[----:B------:R1:W-:Y:S01]  /*19dc0*/  @P6 STS.128 [R0+0x8000], RZ ;  /* 0x008000ff00006388 */ /* 0x0003e20000000c00 */
[----:B------:R-:W-:-:S03]  /*19dd0*/  IADD3.X R7, PT, PT, R11, UR8, RZ, P2, !PT ;  /* 0x000000080b077c10 */ /* 0x000fc600097fe4ff */
        /* <DEDUP_REMOVED lines=76> */
.L_x_1592:
[----:B------:R-:W2:Y:S01]  /*1a2a0*/  S2R R220, SR_TID.X ;  /* 0x0000000000dc7919 */ /* 0x000ea20000002100 */
[----:B------:R-:W-:Y:S01]  /*1a2b0*/  UIADD3 UR15, UPT, UPT, UR22, -0x1, URZ ;  /* 0xffffffff160f7890 */ /* 0x000fe2000fffe0ff */
[----:B------:R-:W3:Y:S05]  /*1a2c0*/  LDCU UR4, c[0x0][0x45c] ;  /* 0x00008b80ff0477ac */ /* 0x000eea0008000800 */
[----:B-1----:R-:W-:Y:S01]  /*1a2d0*/  IMAD.U32 R4, RZ, RZ, UR15 ;  /* 0x0000000fff047e24 */ /* 0x002fe2000f8e00ff */
[----:B------:R-:W-:Y:S01]  /*1a2e0*/  UISETP.GT.AND UP0, UPT, UR15, UR7, UPT ;  /* 0x000000070f00728c */ /* 0x000fe2000bf04270 */
[C---:B--2---:R-:W-:Y:S01]  /*1a2f0*/  IMAD.SHL.U32 R5, R220.reuse, 0x2, RZ ;  /* 0x00000002dc057824 */ /* 0x044fe200078e00ff */
[----:B------:R-:W-:Y:S01]  /*1a300*/  SHF.R.U32.HI R219, RZ, 0x1, R220 ;  /* 0x00000001ffdb7819 */ /* 0x000fe200000116dc */
[----:B------:R-:W-:-:S03]  /*1a310*/  IMAD.SHL.U32 R181, R220, 0x8, RZ ;  /* 0x00000008dcb57824 */ /* 0x000fc600078e00ff */
[----:B------:R-:W-:Y:S02]  /*1a320*/  LOP3.LUT R5, R5, 0x6, RZ, 0xc0, !PT ;  /* 0x0000000605057812 */ /* 0x000fe400078ec0ff */
[----:B------:R-:W-:Y:S02]  /*1a330*/  LOP3.LUT R181, R181, 0x38, RZ, 0xc0, !PT ;  /* 0x00000038b5b57812 */ /* 0x000fe400078ec0ff */
[----:B------:R-:W-:Y:S01]  /*1a340*/  LOP3.LUT R35, R219, 0x8, RZ, 0xc0, !PT ;  /* 0x00000008db237812 */ /* 0x000fe200078ec0ff */
[----:B------:R-:W-:Y:S01]  /*1a350*/  IMAD R4, R4, 0x40, R5 ;  /* 0x0000004004047824 */ /* 0x000fe200078e0205 */
[----:B------:R-:W-:-:S03]  /*1a360*/  LOP3.LUT R180, R181, 0x1c0, R3, 0xf8, !PT ;  /* 0x000001c0b5b47812 */ /* 0x000fc600078ef803 */
[----:B------:R-:W-:Y:S01]  /*1a370*/  VIADD R5, R4, 0x1 ;  /* 0x0000000104057836 */ /* 0x000fe20000000000 */
[----:B------:R-:W-:Y:S01]  /*1a380*/  LOP3.LUT R166, R180, R35, RZ, 0x3c, !PT ;  /* 0x00000023b4a67212 */ /* 0x000fe200078e3cff */
[C---:B------:R-:W-:Y:S02]  /*1a390*/  VIADD R6, R4.reuse, 0x8 ;  /* 0x0000000804067836 */ /* 0x040fe40000000000 */
[C---:B------:R-:W-:Y:S01]  /*1a3a0*/  VIADD R9, R4.reuse, 0x10 ;  /* 0x0000001004097836 */ /* 0x040fe20000000000 */
[CC--:B------:R-:W-:Y:S01]  /*1a3b0*/  ISETP.GE.AND P5, PT, R5.reuse, R165.reuse, PT ;  /* 0x000000a50500720c */ /* 0x0c0fe20003fa6270 */
[C---:B------:R-:W-:Y:S01]  /*1a3c0*/  VIADD R10, R4.reuse, 0x18 ;  /* 0x00000018040a7836 */ /* 0x040fe20000000000 */
[-C--:B------:R-:W-:Y:S01]  /*1a3d0*/  ISETP.GE.AND P4, PT, R5, R2.reuse, PT ;  /* 0x000000020500720c */ /* 0x080fe20003f86270 */
[----:B------:R-:W-:Y:S01]  /*1a3e0*/  VIADD R5, R4, 0x9 ;  /* 0x0000000904057836 */ /* 0x000fe20000000000 */
[C---:B------:R-:W-:Y:S02]  /*1a3f0*/  ISETP.GE.AND P2, PT, R6.reuse, R165, PT ;  /* 0x000000a50600720c */ /* 0x040fe40003f46270 */
[----:B------:R-:W-:Y:S01]  /*1a400*/  ISETP.GE.AND P6, PT, R6, R2, PT ;  /* 0x000000020600720c */ /* 0x000fe20003fc6270 */
[----:B------:R-:W-:Y:S01]  /*1a410*/  VIADD R6, R4, 0x11 ;  /* 0x0000001104067836 */ /* 0x000fe20000000000 */
[----:B------:R-:W-:-:S02]  /*1a420*/  FSEL R7, R72, -INF , !P2 ;  /* 0xff80000048077808 */ /* 0x000fc40005000000 */
[CC--:B------:R-:W-:Y:S02]  /*1a430*/  ISETP.GE.AND P3, PT, R5.reuse, R165.reuse, PT ;  /* 0x000000a50500720c */ /* 0x0c0fe40003f66270 */
[----:B------:R-:W-:Y:S02]  /*1a440*/  ISETP.GE.AND P2, PT, R5, R2, PT ;  /* 0x000000020500720c */ /* 0x000fe40003f46270 */
[----:B------:R-:W-:Y:S02]  /*1a450*/  FSEL R5, R74, -INF , !P6 ;  /* 0xff8000004a057808 */ /* 0x000fe40007000000 */
[----:B------:R-:W-:Y:S02]  /*1a460*/  ISETP.GE.AND P6, PT, R9, R165, PT ;  /* 0x000000a50900720c */ /* 0x000fe40003fc6270 */
[----:B------:R-:W-:Y:S02]  /*1a470*/  FSEL R73, R73, -INF , !P3 ;  /* 0xff80000049497808 */ /* 0x000fe40005800000 */
[----:B------:R-:W-:-:S02]  /*1a480*/  FSEL R75, R75, -INF , !P2 ;  /* 0xff8000004b4b7808 */ /* 0x000fc40005000000 */
[----:B------:R-:W-:Y:S02]  /*1a490*/  FSEL R13, R68, -INF , !P6 ;  /* 0xff800000440d7808 */ /* 0x000fe40007000000 */
[-C--:B------:R-:W-:Y:S02]  /*1a4a0*/  ISETP.GE.AND P3, PT, R9, R2.reuse, PT ;  /* 0x000000020900720c */ /* 0x080fe40003f66270 */
[C---:B------:R-:W-:Y:S02]  /*1a4b0*/  ISETP.GE.AND P2, PT, R6.reuse, R165, PT ;  /* 0x000000a50600720c */ /* 0x040fe40003f46270 */
[----:B------:R-:W-:Y:S01]  /*1a4c0*/  ISETP.GE.AND P6, PT, R6, R2, PT ;  /* 0x000000020600720c */ /* 0x000fe20003fc6270 */
[----:B------:R-:W-:Y:S01]  /*1a4d0*/  VIADD R6, R4, 0x19 ;  /* 0x0000001904067836 */ /* 0x000fe20000000000 */
[----:B------:R-:W-:Y:S02]  /*1a4e0*/  FSEL R9, R70, -INF , !P3 ;  /* 0xff80000046097808 */ /* 0x000fe40005800000 */
[----:B------:R-:W-:-:S02]  /*1a4f0*/  FSEL R15, R69, -INF , !P2 ;  /* 0xff800000450f7808 */ /* 0x000fc40005000000 */
[CC--:B------:R-:W-:Y:S02]  /*1a500*/  ISETP.GE.AND P3, PT, R10.reuse, R165.reuse, PT ;  /* 0x000000a50a00720c */ /* 0x0c0fe40003f66270 */
[----:B------:R-:W-:Y:S01]  /*1a510*/  ISETP.GE.AND P2, PT, R10, R2, PT ;  /* 0x000000020a00720c */ /* 0x000fe20003f46270 */
[----:B------:R-:W-:Y:S01]  /*1a520*/  VIADD R10, R4, 0x20 ;  /* 0x00000020040a7836 */ /* 0x000fe20000000000 */
[----:B------:R-:W-:Y:S02]  /*1a530*/  FSEL R25, R71, -INF , !P6 ;  /* 0xff80000047197808 */ /* 0x000fe40007000000 */
[----:B------:R-:W-:Y:S02]  /*1a540*/  ISETP.GE.AND P6, PT, R6, R165, PT ;  /* 0x000000a50600720c */ /* 0x000fe40003fc6270 */
[----:B------:R-:W-:Y:S02]  /*1a550*/  FSEL R11, R64, -INF , !P3 ;  /* 0xff800000400b7808 */ /* 0x000fe40005800000 */
[----:B------:R-:W-:-:S02]  /*1a560*/  FSEL R17, R66, -INF , !P2 ;  /* 0xff80000042117808 */ /* 0x000fc40005000000 */
[----:B------:R-:W-:Y:S02]  /*1a570*/  FSEL R27, R65, -INF , !P6 ;  /* 0xff800000411b7808 */ /* 0x000fe40007000000 */
[-C--:B------:R-:W-:Y:S01]  /*1a580*/  ISETP.GE.AND P3, PT, R6, R2.reuse, PT ;  /* 0x000000020600720c */ /* 0x080fe20003f66270 */
[----:B------:R-:W-:Y:S01]  /*1a590*/  VIADD R6, R4, 0x21 ;  /* 0x0000002104067836 */ /* 0x000fe20000000000 */
[C---:B------:R-:W-:Y:S02]  /*1a5a0*/  ISETP.GE.AND P2, PT, R10.reuse, R165, PT ;  /* 0x000000a50a00720c */ /* 0x040fe40003f46270 */
[----:B------:R-:W-:Y:S01]  /*1a5b0*/  ISETP.GE.AND P6, PT, R10, R2, PT ;  /* 0x000000020a00720c */ /* 0x000fe20003fc6270 */
[----:B------:R-:W-:Y:S01]  /*1a5c0*/  VIADD R10, R4, 0x28 ;  /* 0x00000028040a7836 */ /* 0x000fe20000000000 */
[----:B------:R-:W-:Y:S02]  /*1a5d0*/  FSEL R19, R67, -INF , !P3 ;  /* 0xff80000043137808 */ /* 0x000fe40005800000 */
[----:B------:R-:W-:-:S02]  /*1a5e0*/  FSEL R237, R56, -INF , !P2 ;  /* 0xff80000038ed7808 */ /* 0x000fc40005000000 */
[----:B------:R-:W-:Y:S02]  /*1a5f0*/  FSEL R199, R58, -INF , !P6 ;  /* 0xff8000003ac77808 */ /* 0x000fe40007000000 */
[CC--:B------:R-:W-:Y:S02]  /*1a600*/  ISETP.GE.AND P3, PT, R6.reuse, R165.reuse, PT ;  /* 0x000000a50600720c */ /* 0x0c0fe40003f66270 */
[----:B------:R-:W-:Y:S01]  /*1a610*/  ISETP.GE.AND P2, PT, R6, R2, PT ;  /* 0x000000020600720c */ /* 0x000fe20003f46270 */
[----:B------:R-:W-:Y:S01]  /*1a620*/  VIADD R6, R4, 0x29 ;  /* 0x0000002904067836 */ /* 0x000fe20000000000 */
[----:B------:R-:W-:Y:S02]  /*1a630*/  ISETP.GE.AND P6, PT, R10, R165, PT ;  /* 0x000000a50a00720c */ /* 0x000fe40003fc6270 */
[----:B------:R-:W-:Y:S02]  /*1a640*/  FSEL R223, R59, -INF , !P2 ;  /* 0xff8000003bdf7808 */ /* 0x000fe40005000000 */
[----:B------:R-:W-:-:S02]  /*1a650*/  FSEL R235, R52, -INF , !P6 ;  /* 0xff80000034eb7808 */ /* 0x000fc40007000000 */
[----:B------:R-:W-:Y:S02]  /*1a660*/  FSEL R21, R21, -INF , !P5 ;  /* 0xff80000015157808 */ /* 0x000fe40006800000 */
[-C--:B------:R-:W-:Y:S02]  /*1a670*/  ISETP.GE.AND P6, PT, R4, R165.reuse, PT ;  /* 0x000000a50400720c */ /* 0x080fe40003fc6270 */
[----:B------:R-:W-:Y:S02]  /*1a680*/  FSEL R203, R57, -INF , !P3 ;  /* 0xff80000039cb7808 */ /* 0x000fe40005800000 */
[C---:B------:R-:W-:Y:S02]  /*1a690*/  ISETP.GE.AND P5, PT, R6.reuse, R165, PT ;  /* 0x000000a50600720c */ /* 0x040fe40003fa6270 */
[-C--:B------:R-:W-:Y:S01]  /*1a6a0*/  ISETP.GE.AND P2, PT, R6, R2.reuse, PT ;  /* 0x000000020600720c */ /* 0x080fe20003f46270 */
[----:B------:R-:W-:Y:S01]  /*1a6b0*/  VIADD R6, R4, 0x30 ;  /* 0x0000003004067836 */ /* 0x000fe20000000000 */
[----:B------:R-:W-:Y:S01]  /*1a6c0*/  ISETP.GE.AND P3, PT, R10, R2, PT ;  /* 0x000000020a00720c */ /* 0x000fe20003f66270 */
[----:B------:R-:W-:Y:S01]  /*1a6d0*/  VIADD R10, R4, 0x31 ;  /* 0x00000031040a7836 */ /* 0x000fe20000000000 */
[----:B------:R-:W-:-:S02]  /*1a6e0*/  FSEL R31, R20, -INF , !P6 ;  /* 0xff800000141f7808 */ /* 0x000fc40007000000 */
[----:B------:R-:W-:Y:S02]  /*1a6f0*/  FSEL R179, R54, -INF , !P3 ;  /* 0xff80000036b37808 */ /* 0x000fe40005800000 */
[----:B------:R-:W-:Y:S02]  /*1a700*/  FSEL R225, R53, -INF , !P5 ;  /* 0xff80000035e17808 */ /* 0x000fe40006800000 */
[C---:B------:R-:W-:Y:S02]  /*1a710*/  ISETP.GE.AND P3, PT, R6.reuse, R165, PT ;  /* 0x000000a50600720c */ /* 0x040fe40003f66270 */
[----:B------:R-:W-:Y:S02]  /*1a720*/  ISETP.GE.AND P5, PT, R6, R2, PT ;  /* 0x000000020600720c */ /* 0x000fe40003fa6270 */
[----:B------:R-:W-:Y:S02]  /*1a730*/  FSEL R177, R55, -INF , !P2 ;  /* 0xff80000037b17808 */ /* 0x000fe40005000000 */
[----:B------:R-:W-:-:S02]  /*1a740*/  FMNMX3.FTZ R6, R31, R21, R7, !PT ;  /* 0x000000151f067276 */ /* 0x000fc40007810007 */
[----:B------:R-:W-:Y:S02]  /*1a750*/  ISETP.GE.AND P2, PT, R4, R2, PT ;  /* 0x000000020400720c */ /* 0x000fe40003f46270 */
[----:B------:R-:W-:Y:S02]  /*1a760*/  FMNMX3.FTZ R6, R6, R73, R13, !PT ;  /* 0x0000004906067276 */ /* 0x000fe4000781000d */
[----:B------:R-:W-:Y:S02]  /*1a770*/  FSEL R23, R23, -INF , !P4 ;  /* 0xff80000017177808 */ /* 0x000fe40006000000 */
[----:B------:R-:W-:Y:S02]  /*1a780*/  FSEL R29, R22, -INF , !P2 ;  /* 0xff800000161d7808 */ /* 0x000fe40005000000 */
[----:B------:R-:W-:Y:S02]  /*1a790*/  FMNMX3.FTZ R12, R6, R15, R11, !PT ;  /* 0x0000000f060c7276 */ /* 0x000fe4000781000b */
[----:B------:R-:W-:-:S02]  /*1a7a0*/  ISETP.GE.AND P6, PT, R10, R165, PT ;  /* 0x000000a50a00720c */ /* 0x000fc40003fc6270 */
[-C--:B------:R-:W-:Y:S01]  /*1a7b0*/  ISETP.GE.AND P4, PT, R10, R2.reuse, PT ;  /* 0x000000020a00720c */ /* 0x080fe20003f86270 */
[C---:B------:R-:W-:Y:S01]  /*1a7c0*/  VIADD R10, R4.reuse, 0x38 ;  /* 0x00000038040a7836 */ /* 0x040fe20000000000 */
[----:B------:R-:W-:Y:S01]  /*1a7d0*/  FMNMX3.FTZ R6, R29, R23, R5, !PT ;  /* 0x000000171d067276 */ /* 0x000fe20007810005 */
[----:B------:R-:W-:Y:S01]  /*1a7e0*/  VIADD R4, R4, 0x39 ;  /* 0x0000003904047836 */ /* 0x000fe20000000000 */
[----:B------:R-:W-:Y:S02]  /*1a7f0*/  FSEL R233, R48, -INF , !P3 ;  /* 0xff80000030e97808 */ /* 0x000fe40005800000 */
[----:B------:R-:W-:Y:S02]  /*1a800*/  FMNMX3.FTZ R6, R6, R75, R9, !PT ;  /* 0x0000004b06067276 */ /* 0x000fe40007810009 */
[C---:B------:R-:W-:Y:S02]  /*1a810*/  ISETP.GE.AND P2, PT, R10.reuse, R165, PT ;  /* 0x000000a50a00720c */ /* 0x040fe40003f46270 */
[----:B------:R-:W-:-:S02]  /*1a820*/  ISETP.GE.AND P3, PT, R10, R2, PT ;  /* 0x000000020a00720c */ /* 0x000fc40003f66270 */
[----:B------:R-:W-:Y:S02]  /*1a830*/  FMNMX3.FTZ R10, R12, R27, R237, !PT ;  /* 0x0000001b0c0a7276 */ /* 0x000fe400078100ed */
[----:B------:R-:W-:Y:S02]  /*1a840*/  FMNMX3.FTZ R6, R6, R25, R17, !PT ;  /* 0x0000001906067276 */ /* 0x000fe40007810011 */
[----:B------:R-:W-:Y:S02]  /*1a850*/  FSEL R217, R49, -INF , !P6 ;  /* 0xff80000031d97808 */ /* 0x000fe40007000000 */
[----:B------:R-:W-:Y:S02]  /*1a860*/  FSEL R215, R88, -INF , !P2 ;  /* 0xff80000058d77808 */ /* 0x000fe40005000000 */
[----:B------:R-:W-:Y:S02]  /*1a870*/  FMNMX3.FTZ R10, R10, R203, R235, !PT ;  /* 0x000000cb0a0a7276 */ /* 0x000fe400078100eb */
[----:B------:R-:W-:-:S02]  /*1a880*/  ISETP.GE.AND P6, PT, R4, R165, PT ;  /* 0x000000a50400720c */ /* 0x000fc40003fc6270 */
[----:B------:R-:W-:Y:S02]  /*1a890*/  ISETP.GE.AND P2, PT, R4, R2, PT ;  /* 0x000000020400720c */ /* 0x000fe40003f46270 */
[----:B------:R-:W-:Y:S02]  /*1a8a0*/  FMNMX3.FTZ R4, R6, R19, R199, !PT ;  /* 0x0000001306047276 */ /* 0x000fe400078100c7 */
[----:B------:R-:W-:Y:S02]  /*1a8b0*/  FMNMX3.FTZ R10, R10, R225, R233, !PT ;  /* 0x000000e10a0a7276 */ /* 0x000fe400078100e9 */
[----:B------:R-:W-:Y:S02]  /*1a8c0*/  FSEL R211, R50, -INF , !P5 ;  /* 0xff80000032d37808 */ /* 0x000fe40006800000 */
[----:B------:R-:W-:Y:S02]  /*1a8d0*/  FMNMX3.FTZ R4, R4, R223, R179, !PT ;  /* 0x000000df04047276 */ /* 0x000fe400078100b3 */
[----:B------:R-:W-:-:S02]  /*1a8e0*/  FSEL R213, R89, -INF , !P6 ;  /* 0xff80000059d57808 */ /* 0x000fc40007000000 */
[----:B------:R-:W-:Y:S02]  /*1a8f0*/  FMNMX3.FTZ R10, R10, R217, R215, !PT ;  /* 0x000000d90a0a7276 */ /* 0x000fe400078100d7 */
[----:B------:R-:W-:Y:S02]  /*1a900*/  FSEL R209, R51, -INF , !P4 ;  /* 0xff80000033d17808 */ /* 0x000fe40006000000 */
[----:B------:R-:W-:Y:S02]  /*1a910*/  FSEL R207, R90, -INF , !P3 ;  /* 0xff8000005acf7808 */ /* 0x000fe40005800000 */
[----:B------:R-:W-:Y:S02]  /*1a920*/  FMNMX3.FTZ R4, R4, R177, R211, !PT ;  /* 0x000000b104047276 */ /* 0x000fe400078100d3 */
[----:B------:R-:W-:Y:S02]  /*1a930*/  FMNMX.FTZ R10, R213, R10, !PT ;  /* 0x0000000ad50a7209 */ /* 0x000fe40007810000 */
[----:B------:R-:W-:-:S02]  /*1a940*/  FSEL R205, R91, -INF , !P2 ;  /* 0xff8000005bcd7808 */ /* 0x000fc40005000000 */
[----:B------:R-:W-:Y:S01]  /*1a950*/  FMNMX3.FTZ R4, R4, R209, R207, !PT ;  /* 0x000000d104047276 */ /* 0x000fe200078100cf */
[----:B------:R-:W1:Y:S01]  /*1a960*/  SHFL.BFLY PT, R37, R10, 0x2, 0x1f ;  /* 0x0c401f000a257f89 */ /* 0x000e6200000e0000 */
[----:B------:R-:W-:Y:S02]  /*1a970*/  LOP3.LUT R166, R166, 0x200, R3, 0xf8, !PT ;  /* 0x00000200a6a67812 */ /* 0x000fe400078ef803 */
[----:B------:R-:W-:Y:S02]  /*1a980*/  FMNMX.FTZ R6, R205, R4, !PT ;  /* 0x00000004cd067209 */ /* 0x000fe40007810000 */
[----:B------:R-:W-:-:S03]  /*1a990*/  LEA R221, R166, UR6, 0x1 ;  /* 0x00000006a6dd7c11 */ /* 0x000fc6000f8e08ff */
[----:B------:R-:W2:Y:S02]  /*1a9a0*/  SHFL.BFLY PT, R33, R6, 0x2, 0x1f ;  /* 0x0c401f0006217f89 */ /* 0x000ea400000e0000 */
[----:B------:R-:W-:Y:S02]  /*1a9b0*/  IMAD.IADD R201, R8, 0x1, R221 ;  /* 0x0000000108c97824 */ /* 0x000fe400078e02dd */
[----:B------:R-:W-:Y:S01]  /*1a9c0*/  VIADD R198, R221, 0x10040 ;  /* 0x00010040ddc67836 */ /* 0x000fe20000000000 */
[----:B------:R-:W-:Y:S04]  /*1a9d0*/  LDSM.16.MT88.4 R68, [R221+0x12000] ;  /* 0x01200000dd44783b */ /* 0x000fe80000004200 */
[----:B------:R-:W-:Y:S04]  /*1a9e0*/  LDSM.16.MT88.4 R44, [R201+0x10000] ;  /* 0x01000000c92c783b */ /* 0x000fe80000004200 */
[----:B------:R-:W-:Y:S01]  /*1a9f0*/  LDSM.16.MT88.4 R76, [R201+0x12000] ;  /* 0x01200000c94c783b */ /* 0x000fe20000004200 */
[----:B-1----:R-:W-:-:S03]  /*1aa00*/  FMNMX.FTZ R37, R10, R37, !PT ;  /* 0x000000250a257209 */ /* 0x002fc60007810000 */
[----:B------:R-:W-:Y:S04]  /*1aa10*/  LDSM.16.MT88.4 R140, [R201+0x16000] ;  /* 0x01600000c98c783b */ /* 0x000fe80000004200 */
[----:B------:R-:W1:Y:S01]  /*1aa20*/  SHFL.BFLY PT, R164, R37, 0x1, 0x1f ;  /* 0x0c201f0025a47f89 */ /* 0x000e6200000e0000 */
[----:B--2---:R-:W-:-:S03]  /*1aa30*/  FMNMX.FTZ R33, R6, R33, !PT ;  /* 0x0000002106217209 */ /* 0x004fc60007810000 */
[----:B------:R-:W-:Y:S04]  /*1aa40*/  LDSM.16.MT88.4 R108, [R201+0x14000] ;  /* 0x01400000c96c783b */ /* 0x000fe80000004200 */
[----:B------:R-:W2:Y:S04]  /*1aa50*/  SHFL.BFLY PT, R4, R33, 0x1, 0x1f ;  /* 0x0c201f0021047f89 */ /* 0x000ea800000e0000 */
[----:B------:R-:W-:Y:S04]  /*1aa60*/  LDSM.16.MT88.4 R100, [R221+0x14000] ;  /* 0x01400000dd64783b */ /* 0x000fe80000004200 */
[----:B------:R-:W-:Y:S01]  /*1aa70*/  LDSM.16.MT88.4 R132, [R221+0x16000] ;  /* 0x01600000dd84783b */ /* 0x000fe20000004200 */
[----:B-1----:R-:W-:-:S03]  /*1aa80*/  FMNMX.FTZ R164, R37, R164, !PT ;  /* 0x000000a425a47209 */ /* 0x002fc60007810000 */
[----:B------:R-:W1:Y:S01]  /*1aa90*/  LDSM.16.MT88.4 R36, [R221+0x10000] ;  /* 0x01000000dd24783b */ /* 0x000e620000004200 */
[C---:B------:R-:W-:Y:S01]  /*1aaa0*/  FSETP.NEU.FTZ.AND P2, PT, R164.reuse, -INF , PT ;  /* 0xff800000a400780b */ /* 0x040fe20003f5d000 */
[----:B---3--:R-:W-:Y:S01]  /*1aab0*/  FMUL.FTZ R208, R164, UR4 ;  /* 0x00000004a4d07c20 */ /* 0x008fe20008410000 */
[----:B--2---:R-:W-:Y:S01]  /*1aac0*/  FMNMX.FTZ R3, R33, R4, !PT ;  /* 0x0000000421037209 */ /* 0x004fe20007810000 */
[----:B------:R-:W-:-:S03]  /*1aad0*/  VIADD R4, R221, 0x10000 ;  /* 0x00010000dd047836 */ /* 0x000fc60000000000 */
[----:B------:R-:W-:Y:S02]  /*1aae0*/  FSEL R208, R208, RZ, P2 ;  /* 0x000000ffd0d07208 */ /* 0x000fe40001000000 */
[C---:B------:R-:W-:Y:S01]  /*1aaf0*/  FSETP.NEU.FTZ.AND P2, PT, R3.reuse, -INF , PT ;  /* 0xff8000000300780b */ /* 0x040fe20003f5d000 */
[----:B------:R-:W-:Y:S01]  /*1ab00*/  FMUL.FTZ R204, R3, UR4 ;  /* 0x0000000403cc7c20 */ /* 0x000fe20008410000 */
[----:B------:R-:W-:Y:S02]  /*1ab10*/  @P0 VIADD R198, R4, 0xffffffc0 ;  /* 0xffffffc004c60836 */ /* 0x000fe40000000000 */
[--C-:B------:R-:W-:Y:S01]  /*1ab20*/  FFMA.FTZ R193, R7, UR4, -R208.reuse ;  /* 0x0000000407c17c23 */ /* 0x100fe200080108d0 */
[--C-:B------:R-:W-:Y:S01]  /*1ab30*/  FFMA.FTZ R197, R31, UR4, -R208.reuse ;  /* 0x000000041fc57c23 */ /* 0x100fe200080108d0 */
[----:B------:R-:W-:Y:S01]  /*1ab40*/  FFMA.FTZ R196, R21, UR4, -R208 ;  /* 0x0000000415c47c23 */ /* 0x000fe200080108d0 */
[----:B------:R-:W-:Y:S01]  /*1ab50*/  FSEL R204, R204, RZ, P2 ;  /* 0x000000ffcccc7208 */ /* 0x000fe20001000000 */
[----:B------:R-:W-:Y:S01]  /*1ab60*/  IMAD.IADD R176, R8, 0x1, R198 ;  /* 0x0000000108b07824 */ /* 0x000fe200078e02c6 */
[----:B------:R-:W2:Y:S01]  /*1ab70*/  LDSM.16.MT88.4 R52, [R198] ;  /* 0x00000000c634783b */ /* 0x000ea20000004200 */
[----:B------:R-:W-:Y:S01]  /*1ab80*/  FFMA.FTZ R192, R73, UR4, -R208 ;  /* 0x0000000449c07c23 */ /* 0x000fe200080108d0 */
[----:B------:R-:W-:Y:S01]  /*1ab90*/  MUFU.EX2 R197, R197 ;  /* 0x000000c500c57308 */ /* 0x000fe20000000800 */
[--C-:B------:R-:W-:Y:S01]  /*1aba0*/  FFMA.FTZ R191, R5, UR4, -R204.reuse ;  /* 0x0000000405bf7c23 */ /* 0x100fe200080108cc */
[----:B------:R-:W3:Y:S01]  /*1abb0*/  LDSM.16.MT88.4 R60, [R176] ;  /* 0x00000000b03c783b */ /* 0x000ee20000004200 */
[--C-:B------:R-:W-:Y:S01]  /*1abc0*/  FFMA.FTZ R195, R29, UR4, -R204.reuse ;  /* 0x000000041dc37c23 */ /* 0x100fe200080108cc */
[--C-:B------:R-:W-:Y:S01]  /*1abd0*/  FFMA.FTZ R194, R23, UR4, -R204.reuse ;  /* 0x0000000417c27c23 */ /* 0x100fe200080108cc */
[----:B------:R-:W-:Y:S01]  /*1abe0*/  FFMA.FTZ R190, R75, UR4, -R204 ;  /* 0x000000044bbe7c23 */ /* 0x000fe200080108cc */
[----:B------:R-:W4:Y:S01]  /*1abf0*/  LDSM.16.MT88.4 R84, [R198+0x2000] ;  /* 0x00200000c654783b */ /* 0x000f220000004200 */
[----:B------:R-:W5:Y:S01]  /*1ac00*/  MUFU.EX2 R196, R196 ;  /* 0x000000c400c47308 */ /* 0x000f620000000800 */
[--C-:B------:R-:W-:Y:S01]  /*1ac10*/  FFMA.FTZ R189, R13, UR4, -R208.reuse ;  /* 0x000000040dbd7c23 */ /* 0x100fe200080108d0 */
[--C-:B------:R-:W-:Y:S01]  /*1ac20*/  FFMA.FTZ R188, R15, UR4, -R208.reuse ;  /* 0x000000040fbc7c23 */ /* 0x100fe200080108d0 */
[----:B------:R-:W4:Y:S01]  /*1ac30*/  LDSM.16.MT88.4 R92, [R176+0x2000] ;  /* 0x00200000b05c783b */ /* 0x000f220000004200 */
[----:B------:R-:W-:Y:S01]  /*1ac40*/  MUFU.EX2 R193, R193 ;  /* 0x000000c100c17308 */ /* 0x000fe20000000800 */
[----:B------:R-:W-:Y:S01]  /*1ac50*/  FFMA.FTZ R185, R11, UR4, -R208 ;  /* 0x000000040bb97c23 */ /* 0x000fe200080108d0 */
[--C-:B------:R-:W-:Y:S01]  /*1ac60*/  FFMA.FTZ R187, R9, UR4, -R204.reuse ;  /* 0x0000000409bb7c23 */ /* 0x100fe200080108cc */
[----:B------:R-:W4:Y:S01]  /*1ac70*/  LDSM.16.MT88.4 R116, [R198+0x4000] ;  /* 0x00400000c674783b */ /* 0x000f220000004200 */
[----:B------:R-:W1:Y:S01]  /*1ac80*/  MUFU.EX2 R192, R192 ;  /* 0x000000c000c07308 */ /* 0x000e620000000800 */
[--C-:B------:R-:W-:Y:S01]  /*1ac90*/  FFMA.FTZ R183, R17, UR4, -R204.reuse ;  /* 0x0000000411b77c23 */ /* 0x100fe200080108cc */
[----:B------:R-:W-:Y:S01]  /*1aca0*/  FFMA.FTZ R182, R19, UR4, -R204 ;  /* 0x0000000413b67c23 */ /* 0x000fe200080108cc */
[----:B------:R-:W4:Y:S01]  /*1acb0*/  LDSM.16.MT88.4 R124, [R176+0x4000] ;  /* 0x00400000b07c783b */ /* 0x000f220000004200 */
[----:B------:R-:W-:Y:S01]  /*1acc0*/  MUFU.EX2 R195, R195 ;  /* 0x000000c300c37308 */ /* 0x000fe20000000800 */
[----:B------:R-:W-:Y:S01]  /*1acd0*/  FFMA.FTZ R184, R27, UR4, -R208 ;  /* 0x000000041bb87c23 */ /* 0x000fe200080108d0 */
[----:B-----5:R-:W-:Y:S01]  /*1ace0*/  F2FP.BF16.F32.PACK_AB R152, R196, R197 ;  /* 0x000000c5c498723e */ /* 0x020fe200000010ff */
[----:B------:R-:W5:Y:S01]  /*1acf0*/  LDSM.16.MT88.4 R148, [R198+0x6000] ;  /* 0x00600000c694783b */ /* 0x000f620000004200 */
[----:B------:R-:W2:Y:S01]  /*1ad00*/  MUFU.EX2 R194, R194 ;  /* 0x000000c200c27308 */ /* 0x000ea20000000800 */
[----:B------:R-:W-:Y:S01]  /*1ad10*/  FFMA.FTZ R186, R25, UR4, -R204 ;  /* 0x0000000419ba7c23 */ /* 0x000fe200080108cc */
[--C-:B------:R-:W-:Y:S01]  /*1ad20*/  FFMA.FTZ R202, R203, UR4, -R208.reuse ;  /* 0x00000004cbca7c23 */ /* 0x100fe200080108d0 */
[----:B------:R-:W5:Y:S01]  /*1ad30*/  LDSM.16.MT88.4 R4, [R176+0x6000] ;  /* 0x00600000b004783b */ /* 0x000f620000004200 */
[----:B------:R-:W-:Y:S01]  /*1ad40*/  MUFU.EX2 R191, R191 ;  /* 0x000000bf00bf7308 */ /* 0x000fe20000000800 */
[----:B------:R-:W-:Y:S01]  /*1ad50*/  FFMA.FTZ R200, R235, UR4, -R208 ;  /* 0x00000004ebc87c23 */ /* 0x000fe200080108d0 */
[----:B-1----:R-:W-:Y:S01]  /*1ad60*/  F2FP.BF16.F32.PACK_AB R154, R192, R193 ;  /* 0x000000c1c09a723e */ /* 0x002fe200000010ff */
[----:B------:R-:W1:Y:S01]  /*1ad70*/  LDSM.16.MT88.4 R12, [R201+0x10800] ;  /* 0x01080000c90c783b */ /* 0x000e620000004200 */
[----:B------:R-:W3:Y:S01]  /*1ad80*/  MUFU.EX2 R190, R190 ;  /* 0x000000be00be7308 */ /* 0x000ee20000000800 */
[--C-:B------:R-:W-:Y:S01]  /*1ad90*/  FFMA.FTZ R210, R223, UR4, -R204.reuse ;  /* 0x00000004dfd27c23 */ /* 0x100fe200080108cc */
[----:B------:R-:W-:Y:S01]  /*1ada0*/  FFMA.FTZ R206, R179, UR4, -R204 ;  /* 0x00000004b3ce7c23 */ /* 0x000fe200080108cc */
[----:B------:R-:W1:Y:S01]  /*1adb0*/  LDSM.16.MT88.4 R8, [R201+0x12800] ;  /* 0x01280000c908783b */ /* 0x000e620000004200 */
[----:B------:R-:W-:Y:S01]  /*1adc0*/  MUFU.EX2 R189, R189 ;  /* 0x000000bd00bd7308 */ /* 0x000fe20000000800 */
[----:B------:R-:W-:Y:S01]  /*1add0*/  FFMA.FTZ R237, R237, UR4, -R208 ;  /* 0x00000004eded7c23 */ /* 0x000fe200080108d0 */
[----:B--2---:R-:W-:Y:S01]  /*1ade0*/  F2FP.BF16.F32.PACK_AB R153, R194, R195 ;  /* 0x000000c3c299723e */ /* 0x004fe200000010ff */
[----:B------:R-:W2:Y:S01]  /*1adf0*/  LDSM.16.MT88.4 R16, [R201+0x16800] ;  /* 0x01680000c910783b */ /* 0x000ea20000004200 */
[----:B------:R-:W1:Y:S01]  /*1ae00*/  MUFU.EX2 R188, R188 ;  /* 0x000000bc00bc7308 */ /* 0x000e620000000800 */
[--C-:B------:R-:W-:Y:S01]  /*1ae10*/  FFMA.FTZ R235, R205, UR4, -R204.reuse ;  /* 0x00000004cdeb7c23 */ /* 0x100fe200080108cc */
[----:B------:R-:W-:Y:S01]  /*1ae20*/  FFMA.FTZ R207, R207, UR4, -R204 ;  /* 0x00000004cfcf7c23 */ /* 0x000fe200080108cc */
[----:B------:R-:W2:Y:S01]  /*1ae30*/  LDSM.16.MT88.4 R20, [R201+0x14800] ;  /* 0x01480000c914783b */ /* 0x000ea20000004200 */
[----:B------:R-:W-:Y:S01]  /*1ae40*/  MUFU.EX2 R185, R185 ;  /* 0x000000b900b97308 */ /* 0x000fe20000000800 */
[----:B------:R-:W-:Y:S01]  /*1ae50*/  FADD.FTZ R196, R197, R196 ;  /* 0x000000c4c5c47221 */ /* 0x000fe20000010000 */
[----:B---3--:R-:W-:Y:S01]  /*1ae60*/  F2FP.BF16.F32.PACK_AB R155, R190, R191 ;  /* 0x000000bfbe9b723e */ /* 0x008fe200000010ff */
[----:B------:R-:W-:Y:S01]  /*1ae70*/  LDSM.16.MT88.4 R24, [R221+0x14800] ;  /* 0x01480000dd18783b */ /* 0x000fe20000004200 */
[----:B------:R-:W-:Y:S01]  /*1ae80*/  MUFU.EX2 R184, R184 ;  /* 0x000000b800b87308 */ /* 0x000fe20000000800 */
[----:B------:R-:W-:Y:S01]  /*1ae90*/  FADD.FTZ R194, R195, R194 ;  /* 0x000000c2c3c27221 */ /* 0x000fe20000010000 */
[----:B------:R-:W-:Y:S01]  /*1aea0*/  FADD.FTZ R193, R193, R196 ;  /* 0x000000c4c1c17221 */ /* 0x000fe20000010000 */
[----:B------:R-:W-:Y:S01]  /*1aeb0*/  LDSM.16.MT88.4 R28, [R176+0x2800] ;  /* 0x00280000b01c783b */ /* 0x000fe20000004200 */
[----:B------:R-:W-:Y:S01]  /*1aec0*/  MUFU.EX2 R187, R187 ;  /* 0x000000bb00bb7308 */ /* 0x000fe20000000800 */
[C---:B------:R-:W-:Y:S01]  /*1aed0*/  HMMA.16816.F32.BF16 R40, R152.reuse, R44, RZ ;  /* 0x0000002c9828723c */ /* 0x040fe200000418ff */
[----:B------:R-:W-:Y:S01]  /*1aee0*/  FADD.FTZ R191, R191, R194 ;  /* 0x000000c2bfbf7221 */ /* 0x000fe20000010000 */
[----:B------:R-:W-:Y:S01]  /*1aef0*/  LDSM.16.MT88.4 R172, [R198+0x800] ;  /* 0x00080000c6ac783b */ /* 0x000fe20000004200 */
[----:B------:R-:W3:Y:S01]  /*1af00*/  MUFU.EX2 R186, R186 ;  /* 0x000000ba00ba7308 */ /* 0x000ee20000000800 */
[----:B------:R-:W-:Y:S01]  /*1af10*/  FADD.FTZ R192, R192, R193 ;  /* 0x000000c1c0c07221 */ /* 0x000fe20000010000 */
[----:B------:R-:W-:Y:S01]  /*1af20*/  FADD.FTZ R190, R190, R191 ;  /* 0x000000bfbebe7221 */ /* 0x000fe20000010000 */
[----:B------:R-:W-:Y:S01]  /*1af30*/  LDSM.16.MT88.4 R168, [R176+0x800] ;  /* 0x00080000b0a8783b */ /* 0x000fe20000004200 */
[----:B------:R-:W-:Y:S01]  /*1af40*/  MUFU.EX2 R183, R183 ;  /* 0x000000b700b77308 */ /* 0x000fe20000000800 */
[C---:B------:R-:W-:Y:S02]  /*1af50*/  HMMA.16816.F32.BF16 R72, R152.reuse, R76, RZ ;  /* 0x0000004c9848723c */ /* 0x040fe400000418ff */
[----:B------:R-:W-:Y:S01]  /*1af60*/  LDSM.16.MT88.4 R32, [R198+0x2800] ;  /* 0x00280000c620783b */ /* 0x000fe20000004200 */
[----:B------:R-:W2:Y:S04]  /*1af70*/  MUFU.EX2 R182, R182 ;  /* 0x000000b600b67308 */ /* 0x000ea80000000800 */
[----:B------:R4:W-:Y:S01]  /*1af80*/  MUFU.EX2 R203, R237 ;  /* 0x000000ed00cb7308 */ /* 0x0009e20000000800 */
[C---:B------:R-:W-:Y:S03]  /*1af90*/  HMMA.16816.F32.BF16 R44, R152.reuse, R46, RZ ;  /* 0x0000002e982c723c */ /* 0x040fe600000418ff */
[----:B------:R-:W2:Y:S04]  /*1afa0*/  MUFU.EX2 R202, R202 ;  /* 0x000000ca00ca7308 */ /* 0x000ea80000000800 */
[----:B------:R-:W-:Y:S01]  /*1afb0*/  MUFU.EX2 R200, R200 ;  /* 0x000000c800c87308 */ /* 0x000fe20000000800 */
[----:B------:R-:W-:Y:S03]  /*1afc0*/  HMMA.16816.F32.BF16 R76, R152, R78, RZ ;  /* 0x0000004e984c723c */ /* 0x000fe600000418ff */
[----:B------:R-:W-:Y:S01]  /*1afd0*/  MUFU.EX2 R210, R210 ;  /* 0x000000d200d27308 */ /* 0x000fe20000000800 */
[----:B----4-:R-:W-:-:S03]  /*1afe0*/  FFMA.FTZ R237, R213, UR4, -R208 ;  /* 0x00000004d5ed7c23 */ /* 0x010fc600080108d0 */
        /* <DEDUP_REMOVED lines=38> */
[----:B--2---:R-:W-:Y:S01]  /*1b250*/  F2FP.BF16.F32.PACK_AB R7, R182, R183 ;  /* 0x000000b7b607723e */ /* 0x004fe200000010ff */
[----:B------:R-:W-:Y:S02]  /*1b260*/  FADD.FTZ R185, R185, R188 ;  /* 0x000000bcb9b97221 */ /* 0x000fe40000010000 */
[----:B------:R-:W-:Y:S02]  /*1b270*/  FADD.FTZ R183, R183, R186 ;  /* 0x000000bab7b77221 */ /* 0x000fe40000010000 */
[----:B------:R-:W-:-:S02]  /*1b280*/  FADD.FTZ R184, R184, R185 ;  /* 0x000000b9b8b87221 */ /* 0x000fc40000010000 */
[----:B------:R-:W-:Y:S01]  /*1b290*/  HMMA.16816.F32.BF16 R40, R4, R12, R40 ;  /* 0x0000000c0428723c */ /* 0x000fe20000041828 */
        /* <DEDUP_REMOVED lines=24> */
[C---:B------:R-:W-:Y:S01]  /*1b420*/  HMMA.16816.F32.BF16 R88, R4.reuse, R28, R88 ;  /* 0x0000001c0458723c */ /* 0x040fe20000041858 */
[----:B------:R-:W-:Y:S01]  /*1b430*/  FFMA.FTZ R29, R225, UR4, -R208 ;  /* 0x00000004e11d7c23 */ /* 0x000fe200080108d0 */
[--C-:B------:R-:W-:Y:S01]  /*1b440*/  FFMA.FTZ R225, R177, UR4, -R204.reuse ;  /* 0x00000004b1e17c23 */ /* 0x100fe200080108cc */
[----:B------:R-:W-:Y:S01]  /*1b450*/  FFMA.FTZ R28, R199, UR4, -R204 ;  /* 0x00000004c71c7c23 */ /* 0x000fe200080108cc */
[----:B------:R-:W-:Y:S01]  /*1b460*/  LDSM.16.MT88.4 R176, [R221+0x11000] ;  /* 0x01100000ddb0783b */ /* 0x000fe20000004200 */
[----:B------:R-:W-:Y:S03]  /*1b470*/  MUFU.EX2 R199, R29 ;  /* 0x0000001d00c77308 */ /* 0x000fe60000000800 */
[C---:B------:R-:W-:Y:S01]  /*1b480*/  HMMA.16816.F32.BF16 R48, R4.reuse, R172, R48 ;  /* 0x000000ac0430723c */ /* 0x040fe20000041830 */
[----:B------:R-:W3:Y:S04]  /*1b490*/  MUFU.EX2 R223, R28 ;  /* 0x0000001c00df7308 */ /* 0x000ee80000000800 */
[----:B------:R-:W3:Y:S03]  /*1b4a0*/  MUFU.EX2 R225, R225 ;  /* 0x000000e100e17308 */ /* 0x000ee60000000800 */
        /* <DEDUP_REMOVED lines=21> */
[----:B---3--:R-:W-:-:S02]  /*1b600*/  F2FP.BF16.F32.PACK_AB R5, R210, R223 ;  /* 0x000000dfd205723e */ /* 0x008fc400000010ff */
[----:B------:R-:W-:Y:S02]  /*1b610*/  F2FP.BF16.F32.PACK_AB R6, R199, R200 ;  /* 0x000000c8c706723e */ /* 0x000fe400000010ff */
[----:B------:R-:W-:-:S07]  /*1b620*/  F2FP.BF16.F32.PACK_AB R7, R225, R206 ;  /* 0x000000cee107723e */ /* 0x000fce00000010ff */
[----:B------:R-:W-:Y:S01]  /*1b630*/  HMMA.16816.F32.BF16 R72, R4, R16, R72 ;  /* 0x000000100448723c */ /* 0x000fe20000041848 */
[----:B------:R-:W-:-:S05]  /*1b640*/  IMAD.MOV.U32 R17, RZ, RZ, 0x20 ;  /* 0x00000020ff117424 */ /* 0x000fca00078e00ff */
        /* <DEDUP_REMOVED lines=33> */
[----:B------:R-:W-:-:S04]  /*1b860*/  IMAD.MOV.U32 R217, RZ, RZ, 0x20 ;  /* 0x00000020ffd97424 */ /* 0x000fc800078e00ff */
[----:B------:R-:W-:Y:S01]  /*1b870*/  MUFU.EX2 R176, R176 ;  /* 0x000000b000b07308 */ /* 0x000fe20000000800 */
[----:B------:R-:W-:Y:S01]  /*1b880*/  HMMA.16816.F32.BF16 R36, R4, R178, R36 ;  /* 0x000000b20424723c */ /* 0x000fe20000041824 */
[----:B------:R-:W-:Y:S01]  /*1b890*/  FFMA.FTZ R178, R215, UR4, -R208 ;  /* 0x00000004d7b27c23 */ /* 0x000fe200080108d0 */
[--C-:B------:R-:W-:Y:S01]  /*1b8a0*/  FFMA.FTZ R179, R211, UR4, -R204.reuse ;  /* 0x00000004d3b37c23 */ /* 0x100fe200080108cc */
[----:B------:R-:W-:Y:S01]  /*1b8b0*/  FFMA.FTZ R208, R209, UR4, -R204 ;  /* 0x00000004d1d07c23 */ /* 0x000fe200080108cc */
[----:B------:R-:W1:Y:S01]  /*1b8c0*/  MUFU.EX2 R177, R177 ;  /* 0x000000b100b17308 */ /* 0x000e620000000800 */
[----:B------:R-:W-:-:S03]  /*1b8d0*/  SEL R209, R217, 0xffffffe0, !P1 ;  /* 0xffffffe0d9d17807 */ /* 0x000fc60004800000 */
[----:B------:R-:W-:Y:S01]  /*1b8e0*/  MUFU.EX2 R178, R178 ;  /* 0x000000b200b27308 */ /* 0x000fe20000000800 */
[C---:B------:R-:W-:Y:S03]  /*1b8f0*/  HMMA.16816.F32.BF16 R48, R4.reuse, R172, R48 ;  /* 0x000000ac0430723c */ /* 0x040fe60000041830 */
[----:B------:R-:W-:Y:S04]  /*1b900*/  MUFU.EX2 R179, R179 ;  /* 0x000000b300b37308 */ /* 0x000fe80000000800 */
[----:B------:R-:W3:Y:S01]  /*1b910*/  MUFU.EX2 R208, R208 ;  /* 0x000000d000d07308 */ /* 0x000ee20000000800 */
[C---:B------:R-:W-:Y:S01]  /*1b920*/  HMMA.16816.F32.BF16 R52, R4.reuse, R174, R52 ;  /* 0x000000ae0434723c */ /* 0x040fe20000041834 */
[----:B------:R-:W-:Y:S02]  /*1b930*/  LDSM.16.MT88.4 R172, [R198+0x3800] ;  /* 0x00380000c6ac783b */ /* 0x000fe40000004200 */
[----:B------:R-:W2:Y:S05]  /*1b940*/  MUFU.EX2 R204, R207 ;  /* 0x000000cf00cc7308 */ /* 0x000eaa0000000800 */
        /* <DEDUP_REMOVED lines=15> */
[----:B---3--:R-:W-:-:S02]  /*1ba40*/  F2FP.BF16.F32.PACK_AB R5, R208, R179 ;  /* 0x000000b3d005723e */ /* 0x008fc400000010ff */
[----:B------:R-:W-:Y:S02]  /*1ba50*/  F2FP.BF16.F32.PACK_AB R6, R237, R178 ;  /* 0x000000b2ed06723e */ /* 0x000fe400000010ff */
[----:B--2---:R-:W-:Y:S01]  /*1ba60*/  F2FP.BF16.F32.PACK_AB R7, R235, R204 ;  /* 0x000000cceb07723e */ /* 0x004fe200000010ff */
[----:B----4-:R-:W-:-:S05]  /*1ba70*/  IMAD.IADD R201, R209, 0x1, R198 ;  /* 0x00000001d1c97824 */ /* 0x010fca00078e02c6 */
[----:B------:R-:W-:Y:S01]  /*1ba80*/  LDSM.16.MT88.4 R28, [R201+0x1800] ;  /* 0x00180000c91c783b */ /* 0x000fe20000004200 */
        /* <DEDUP_REMOVED lines=53> */
[C---:B---3--:R-:W-:Y:S08]  /*1bde0*/  HMMA.16816.F32.BF16 R156, R4.reuse, R16, R156 ;  /* 0x00000010049c723c */ /* 0x048ff0000004189c */
[----:B------:R-:W-:Y:S01]  /*1bdf0*/  HMMA.16816.F32.BF16 R152, R4, R18, R152 ;  /* 0x000000120498723c */ /* 0x000fe20000041898 */
[----:B------:R-:W-:-:S04]  /*1be00*/  NOP ;  /* 0x0000000000007918 */ /* 0x000fc80000000000 */
[----:B------:R-:W-:-:S15]  /*1be10*/  BRA.U !UP0, `(.L_x_1595) ;  /* 0x0000004908047547 */ /* 0x000fde000b800000 */
[----:B------:R-:W-:-:S04]  /*1be20*/  DEPBAR.LE SB0, 0x0 ;  /* 0x000080000000791a */ /* 0x000fc80000000000 */
[----:B------:R-:W-:Y:S02]  /*1be30*/  UISETP.NE.U32.AND UP0, UPT, UR12, URZ, UPT ;  /* 0x000000ff0c00728c */ /* 0x000fe4000bf05070 */
[----:B------:R-:W-:Y:S02]  /*1be40*/  UIADD3 UR14, UPT, UPT, UR22, -0x1, URZ ;  /* 0xffffffff160e7890 */ /* 0x000fe4000fffe0ff */
[----:B------:R-:W-:Y:S01]  /*1be50*/  UISETP.NE.AND.EX UP0, UPT, UR13, URZ, UPT, UP0 ;  /* 0x000000ff0d00728c */ /* 0x000fe2000bf05300 */
[----:B------:R-:W1:Y:S01]  /*1be60*/  LDCU.64 UR10, c[0x0][0x358] ;  /* 0x00006b00ff0a77ac */ /* 0x000e620008000a00 */
[----:B------:R-:W-:Y:S01]  /*1be70*/  USHF.L.U32 UR14, UR14, 0x6, URZ ;  /* 0x000000060e0e7899 */ /* 0x000fe200080006ff */
[----:B------:R-:W-:Y:S06]  /*1be80*/  BAR.SYNC.DEFER_BLOCKING 0x0 ;  /* 0x0000000000007b1d */ /* 0x000fec0000010000 */
[----:B------:R-:W-:Y:S05]  /*1be90*/  BRA.U !UP0, `(.L_x_1596) ;  /* 0x0000000508007547 */ /* 0x000fea000b800000 */
[----:B------:R-:W2:Y:S01]  /*1bea0*/  LDC R5, c[0x0][0x4f0] ;  /* 0x00013c00ff057b82 */ /* 0x000ea20000000800 */
[----:B------:R-:W-:Y:S01]  /*1beb0*/  UIADD3 UR4, UPT, UPT, UR22, -0x2, URZ ;  /* 0xfffffffe16047890 */ /* 0x000fe2000fffe0ff */
[----:B------:R-:W-:Y:S01]  /*1bec0*/  IABS R8, UR14 ;  /* 0x0000000e00087c13 */ /* 0x000fe20008000000 */
[----:B------:R-:W3:Y:S02]  /*1bed0*/  LDCU.64 UR8, c[0x0][0x3a8] ;  /* 0x00007500ff0877ac */ /* 0x000ee40008000a00 */
[----:B------:R-:W-:-:S06]  /*1bee0*/  USHF.L.U32 UR4, UR4, 0x6, URZ ;  /* 0x0000000604047899 */ /* 0x000fcc00080006ff */
[----:B------:R-:W-:-:S04]  /*1bef0*/  MOV R6, UR4 ;  /* 0x0000000400067c02 */ /* 0x000fc80008000f00 */
[----:B------:R-:W-:Y:S02]  /*1bf00*/  IABS R6, R6 ;  /* 0x0000000600067213 */ /* 0x000fe40000000000 */
[----:B--2---:R-:W-:-:S04]  /*1bf10*/  IABS R4, R5 ;  /* 0x0000000500047213 */ /* 0x004fc80000000000 */
[----:B------:R-:W2:Y:S08]  /*1bf20*/  I2F.RP R7, R4 ;  /* 0x0000000400077306 */ /* 0x000eb00000209400 */
        /* <DEDUP_REMOVED lines=12> */
[----:B------:R-:W-:Y:S01]  /*1bff0*/  LOP3.LUT R6, R5, UR14, RZ, 0x3c, !PT ;  /* 0x0000000e05067c12 */ /* 0x000fe2000f8e3cff */
[----:B------:R-:W-:-:S03]  /*1c000*/  IMAD R9, R4, R9, R8 ;  /* 0x0000000904097224 */ /* 0x000fc600078e0208 */
[C---:B------:R-:W-:Y:S02]  /*1c010*/  ISETP.GT.U32.AND P3, PT, R4.reuse, R7, PT ;  /* 0x000000070400720c */ /* 0x040fe40003f64070 */
[----:B------:R-:W-:Y:S02]  /*1c020*/  ISETP.GT.U32.AND P2, PT, R4, R9, PT ;  /* 0x000000090400720c */ /* 0x000fe40003f44070 */
[----:B------:R-:W-:-:S09]  /*1c030*/  ISETP.GE.AND P4, PT, R6, RZ, PT ;  /* 0x000000ff0600720c */ /* 0x000fd20003f86270 */
[-C--:B------:R-:W-:Y:S01]  /*1c040*/  @!P3 IADD3 R7, PT, PT, R7, -R4.reuse, RZ ;  /* 0x800000040707b210 */ /* 0x080fe20007ffe0ff */
[----:B------:R-:W-:Y:S01]  /*1c050*/  @!P3 VIADD R10, R10, 0x1 ;  /* 0x000000010a0ab836 */ /* 0x000fe20000000000 */
[----:B------:R-:W-:Y:S01]  /*1c060*/  @!P2 IADD3 R11, PT, PT, R11, 0x1, RZ ;  /* 0x000000010b0ba810 */ /* 0x000fe20007ffe0ff */
[----:B------:R-:W-:Y:S01]  /*1c070*/  @!P2 IMAD.IADD R9, R9, 0x1, -R4 ;  /* 0x000000010909a824 */ /* 0x000fe200078e0a04 */
[-C--:B------:R-:W-:Y:S02]  /*1c080*/  ISETP.GE.U32.AND P5, PT, R7, R4.reuse, PT ;  /* 0x000000040700720c */ /* 0x080fe40003fa6070 */
[----:B------:R-:W-:Y:S02]  /*1c090*/  ISETP.NE.AND P3, PT, R5, RZ, PT ;  /* 0x000000ff0500720c */ /* 0x000fe40003f65270 */
[----:B------:R-:W-:Y:S02]  /*1c0a0*/  ISETP.GE.U32.AND P6, PT, R9, R4, PT ;  /* 0x000000040900720c */ /* 0x000fe40003fc6070 */
[----:B------:R-:W-:Y:S01]  /*1c0b0*/  LOP3.LUT R4, R5, UR4, RZ, 0x3c, !PT ;  /* 0x0000000405047c12 */ /* 0x000fe2000f8e3cff */
[----:B------:R-:W2:Y:S01]  /*1c0c0*/  LDCU.64 UR4, c[0x0][0x3c0] ;  /* 0x00007800ff0477ac */ /* 0x000ea20008000a00 */
[----:B------:R-:W-:-:S02]  /*1c0d0*/  LOP3.LUT R9, RZ, R5, RZ, 0x33, !PT ;  /* 0x00000005ff097212 */ /* 0x000fc400078e33ff */
[----:B------:R-:W-:-:S03]  /*1c0e0*/  ISETP.GE.AND P2, PT, R4, RZ, PT ;  /* 0x000000ff0400720c */ /* 0x000fc60003f46270 */
[----:B------:R-:W-:-:S04]  /*1c0f0*/  @P5 IADD3 R10, PT, PT, R10, 0x1, RZ ;  /* 0x000000010a0a5810 */ /* 0x000fc80007ffe0ff */
[----:B------:R-:W-:-:S04]  /*1c100*/  @P6 VIADD R11, R11, 0x1 ;  /* 0x000000010b0b6836 */ /* 0x000fc80000000000 */
[----:B------:R-:W-:Y:S02]  /*1c110*/  @!P4 IMAD.MOV R11, RZ, RZ, -R11 ;  /* 0x000000ffff0bc224 */ /* 0x000fe400078e0a0b */
[----:B------:R-:W-:-:S04]  /*1c120*/  @!P2 IADD3 R10, PT, PT, -R10, RZ, RZ ;  /* 0x000000ff0a0aa210 */ /* 0x000fc80007ffe1ff */
[C---:B------:R-:W-:Y:S02]  /*1c130*/  SEL R4, R9.reuse, R10, !P3 ;  /* 0x0000000a09047207 */ /* 0x040fe40005800000 */
[----:B------:R-:W-:-:S03]  /*1c140*/  SEL R9, R9, R11, !P3 ;  /* 0x0000000b09097207 */ /* 0x000fc60005800000 */
[----:B------:R-:W-:-:S04]  /*1c150*/  IMAD.WIDE R12, R4, 0x4, R230 ;  /* 0x00000004040c7825 */ /* 0x000fc800078e02e6 */
[C---:B------:R-:W-:Y:S01]  /*1c160*/  IMAD.WIDE R10, R9.reuse, 0x4, R230 ;  /* 0x00000004090a7825 */ /* 0x040fe200078e02e6 */
[----:B-1----:R-:W4:Y:S04]  /*1c170*/  LDG.E R7, desc[UR10][R12.64] ;  /* 0x0000000a0c077981 */ /* 0x002f28000c1e1900 */
[----:B------:R-:W4:Y:S01]  /*1c180*/  LDG.E R6, desc[UR10][R10.64] ;  /* 0x0000000a0a067981 */ /* 0x000f22000c1e1900 */
[----:B------:R-:W-:Y:S01]  /*1c190*/  IADD3 R8, PT, PT, R9, -R4, RZ ;  /* 0x8000000409087210 */ /* 0x000fe20007ffe0ff */
[----:B--2---:R-:W-:-:S04]  /*1c1a0*/  IMAD.U32 R4, RZ, RZ, UR4 ;  /* 0x00000004ff047e24 */ /* 0x004fc8000f8e00ff */
[----:B------:R-:W-:-:S05]  /*1c1b0*/  IMAD R8, R8, R5, -0x40 ;  /* 0xffffffc008087424 */ /* 0x000fca00078e0205 */
[----:B------:R-:W-:-:S05]  /*1c1c0*/  SHF.R.S32.HI R5, RZ, 0x1f, R8 ;  /* 0x0000001fff057819 */ /* 0x000fca0000011408 */
[----:B------:R-:W-:-:S04]  /*1c1d0*/  IMAD R5, R5, R4, RZ ;  /* 0x0000000405057224 */ /* 0x000fc800078e02ff */
[C---:B------:R-:W-:Y:S02]  /*1c1e0*/  IMAD R5, R8.reuse, UR5, R5 ;  /* 0x0000000508057c24 */ /* 0x040fe4000f8e0205 */
[----:B------:R-:W-:-:S04]  /*1c1f0*/  IMAD.WIDE.U32 R8, R8, R4, RZ ;  /* 0x0000000408087225 */ /* 0x000fc800078e00ff */
[----:B------:R-:W-:Y:S01]  /*1c200*/  IMAD.IADD R9, R9, 0x1, R5 ;  /* 0x0000000109097824 */ /* 0x000fe200078e0205 */
[----:B----4-:R-:W-:-:S04]  /*1c210*/  IADD3 R6, PT, PT, R7, -R6, RZ ;  /* 0x8000000607067210 */ /* 0x010fc80007ffe0ff */
[----:B------:R-:W-:Y:S01]  /*1c220*/  SHF.R.S32.HI R7, RZ, 0x1f, R6 ;  /* 0x0000001fff077819 */ /* 0x000fe20000011406 */
[----:B---3--:R-:W-:-:S04]  /*1c230*/  IMAD.WIDE.U32 R8, R6, UR8, R8 ;  /* 0x0000000806087c25 */ /* 0x008fc8000f8e0008 */
[----:B------:R-:W-:Y:S01]  /*1c240*/  IMAD R7, R7, UR8, RZ ;  /* 0x0000000807077c24 */ /* 0x000fe2000f8e02ff */
[----:B------:R-:W-:-:S03]  /*1c250*/  LEA R228, P2, R8, R228, 0x1 ;  /* 0x000000e408e47211 */ /* 0x000fc600078408ff */
[----:B------:R-:W-:-:S05]  /*1c260*/  IMAD R7, R6, UR9, R7 ;  /* 0x0000000906077c24 */ /* 0x000fca000f8e0207 */
[----:B------:R-:W-:-:S04]  /*1c270*/  IADD3 R7, PT, PT, R9, R7, RZ ;  /* 0x0000000709077210 */ /* 0x000fc80007ffe0ff */
[----:B------:R-:W-:Y:S01]  /*1c280*/  LEA.HI.X R229, R8, R229, R7, 0x1, P2 ;  /* 0x000000e508e57211 */ /* 0x000fe200010f0c07 */
[----:B------:R-:W-:Y:S06]  /*1c290*/  BRA `(.L_x_1597) ;  /* 0x0000000000207947 */ /* 0x000fec0003800000 */
.L_x_1596:
        /* <DEDUP_REMOVED lines=8> */
.L_x_1597:
[----:B------:R-:W2:Y:S01]  /*1c320*/  S2R R5, SR_TID.X ;  /* 0x0000000000057919 */ /* 0x000ea20000002100 */
[----:B------:R-:W3:Y:S01]  /*1c330*/  LDCU UR4, c[0x0][0x440] ;  /* 0x00008800ff0477ac */ /* 0x000ee20008000800 */
[C---:B------:R-:W-:Y:S01]  /*1c340*/  LOP3.LUT R7, R181.reuse, 0x40, RZ, 0xfc, !PT ;  /* 0x00000040b5077812 */ /* 0x040fe200078efcff */
[----:B------:R-:W-:Y:S01]  /*1c350*/  IMAD.SHL.U32 R216, R220, 0x20, RZ ;  /* 0x00000020dcd87824 */ /* 0x000fe200078e00ff */
[----:B------:R-:W-:Y:S01]  /*1c360*/  LOP3.LUT R6, R181, 0x80, RZ, 0xfc, !PT ;  /* 0x00000080b5067812 */ /* 0x000fe200078efcff */
[----:B------:R-:W-:Y:S01]  /*1c370*/  UIADD3 UR15, UPT, UPT, UR22, -0x2, URZ ;  /* 0xfffffffe160f7890 */ /* 0x000fe2000fffe0ff */
[----:B------:R-:W-:Y:S02]  /*1c380*/  LEA R10, P2, R4, R228, 0x5 ;  /* 0x000000e4040a7211 */ /* 0x000fe400078428ff */
[----:B------:R-:W-:Y:S01]  /*1c390*/  LOP3.LUT R216, R216, 0x7c00, RZ, 0xc0, !PT ;  /* 0x00007c00d8d87812 */ /* 0x000fe200078ec0ff */
[----:B------:R-:W-:Y:S01]  /*1c3a0*/  UISETP.GT.AND UP1, UPT, UR15, UR7, UPT ;  /* 0x000000070f00728c */ /* 0x000fe2000bf24270 */
[----:B------:R-:W-:-:S04]  /*1c3b0*/  SHF.R.U32.HI R219, RZ, 0x1, R220 ;  /* 0x00000001ffdb7819 */ /* 0x000fc800000116dc */
[----:B------:R-:W-:Y:S02]  /*1c3c0*/  LOP3.LUT R13, R219, 0x8, RZ, 0xc0, !PT ;  /* 0x00000008db0d7812 */ /* 0x000fe400078ec0ff */
[----:B---3--:R-:W-:Y:S02]  /*1c3d0*/  ISETP.GE.AND P5, PT, R7, UR4, PT ;  /* 0x0000000407007c0c */ /* 0x008fe4000bfa6270 */
[----:B------:R-:W3:Y:S01]  /*1c3e0*/  LDC R7, c[0x0][0x3c4] ;  /* 0x0000f100ff077b82 */ /* 0x000ee20000000800 */
[----:B------:R-:W-:Y:S02]  /*1c3f0*/  ISETP.GE.AND P4, PT, R6, UR4, PT ;  /* 0x0000000406007c0c */ /* 0x000fe4000bf86270 */
[C---:B------:R-:W-:Y:S02]  /*1c400*/  ISETP.GE.AND P6, PT, R181.reuse, UR4, PT ;  /* 0x00000004b5007c0c */ /* 0x040fe4000bfc6270 */
[----:B------:R-:W-:-:S04]  /*1c410*/  LOP3.LUT R181, R181, 0xc0, RZ, 0xfc, !PT ;  /* 0x000000c0b5b57812 */ /* 0x000fc800078efcff */
[----:B------:R-:W-:Y:S01]  /*1c420*/  ISETP.GE.AND P3, PT, R181, UR4, PT ;  /* 0x00000004b5007c0c */ /* 0x000fe2000bf66270 */
[C---:B--2---:R-:W-:Y:S02]  /*1c430*/  IMAD.SHL.U32 R6, R5.reuse, 0x40, RZ ;  /* 0x0000004005067824 */ /* 0x044fe400078e00ff */
[C---:B------:R-:W-:Y:S02]  /*1c440*/  IMAD.SHL.U32 R9, R5.reuse, 0x8, RZ ;  /* 0x0000000805097824 */ /* 0x040fe400078e00ff */
[----:B------:R-:W-:Y:S01]  /*1c450*/  IMAD.SHL.U32 R11, R5, 0x40, RZ ;  /* 0x00000040050b7824 */ /* 0x000fe200078e00ff */
[----:B------:R-:W-:Y:S01]  /*1c460*/  LOP3.LUT R6, R6, 0x1c0, RZ, 0xc0, !PT ;  /* 0x000001c006067812 */ /* 0x000fe200078ec0ff */
[----:B------:R-:W-:Y:S01]  /*1c470*/  @!PT LDS RZ, [RZ] ;  /* 0x00000000fffff984 */ /* 0x000fe20000000800 */
[----:B------:R-:W-:Y:S01]  /*1c480*/  @!PT LDS RZ, [RZ] ;  /* 0x00000000fffff984 */ /* 0x000fe20000000800 */
[----:B------:R-:W-:Y:S01]  /*1c490*/  @!PT LDS RZ, [RZ] ;  /* 0x00000000fffff984 */ /* 0x000fe20000000800 */
[----:B-1----:R-:W-:Y:S03]  /*1c4a0*/  @!P6 LDGSTS.E.BYPASS.LTC128B.128 [R0+0x10000], desc[UR10][R228.64] ;  /* 0x10000000e400efae */ /* 0x002fe6000b981a0a */
[----:B------:R-:W-:Y:S01]  /*1c4b0*/  LOP3.LUT R6, R6, 0x38, R9, 0xf8, !PT ;  /* 0x0000003806067812 */ /* 0x000fe200078ef809 */
[----:B------:R-:W-:Y:S01]  /*1c4c0*/  @P6 STS.128 [R0+0x10000], RZ ;  /* 0x010000ff00006388 */ /* 0x000fe20000000c00 */
[----:B------:R-:W-:-:S02]  /*1c4d0*/  LOP3.LUT R221, R11, 0x400, RZ, 0xc0, !PT ;  /* 0x000004000bdd7812 */ /* 0x000fc400078ec0ff */
[----:B------:R-:W-:Y:S01]  /*1c4e0*/  LOP3.LUT R6, R6, 0x8, R5, 0x78, !PT ;  /* 0x0000000806067812 */ /* 0x000fe200078e7805 */
[----:B------:R-:W-:Y:S01]  /*1c4f0*/  @!PT LDS RZ, [RZ] ;  /* 0x00000000fffff984 */ /* 0x000fe20000000800 */
[----:B------:R-:W-:Y:S01]  /*1c500*/  @!PT LDS RZ, [RZ] ;  /* 0x00000000fffff984 */ /* 0x000fe20000000800 */
[----:B------:R-:W-:Y:S01]  /*1c510*/  @!PT LDS RZ, [RZ] ;  /* 0x00000000fffff984 */ /* 0x000fe20000000800 */
[----:B------:R-:W-:Y:S01]  /*1c520*/  @!P5 LDGSTS.E.BYPASS.LTC128B.128 [R0+0x12000], desc[UR10][R228.64+0x80] ;  /* 0x12000080e400dfae */ /* 0x000fe2000b981a0a */
[----:B------:R-:W-:Y:S02]  /*1c530*/  LOP3.LUT R8, R216, 0x200, R11, 0xf8, !PT ;  /* 0x00000200d8087812 */ /* 0x000fe400078ef80b */
[----:B---3--:R-:W-:Y:S01]  /*1c540*/  LEA.HI.X R11, R4, R229, R7, 0x5, P2 ;  /* 0x000000e5040b7211 */ /* 0x008fe200010f2c07 */
[----:B------:R-:W-:Y:S01]  /*1c550*/  IMAD R221, R6, 0x2, R221 ;  /* 0x0000000206dd7824 */ /* 0x000fe200078e02dd */
[----:B------:R-:W-:Y:S01]  /*1c560*/  @P5 STS.128 [R0+0x12000], RZ ;  /* 0x012000ff00005388 */ /* 0x000fe20000000c00 */
[C---:B------:R-:W-:Y:S01]  /*1c570*/  IMAD.SHL.U32 R6, R4.reuse, 0x20, RZ ;  /* 0x0000002004067824 */ /* 0x040fe200078e00ff */
[----:B------:R-:W-:Y:S01]  /*1c580*/  SHF.L.U64.HI R5, R4, 0x5, R7 ;  /* 0x0000000504057819 */ /* 0x000fe20000010207 */
[----:B------:R-:W-:Y:S01]  /*1c590*/  VIADD R212, R221, UR6 ;  /* 0x00000006ddd47c36 */ /* 0x000fe20008000000 */
[----:B------:R-:W-:Y:S01]  /*1c5a0*/  @!PT LDS RZ, [RZ] ;  /* 0x00000000fffff984 */ /* 0x000fe20000000800 */
[----:B------:R-:W-:Y:S01]  /*1c5b0*/  @!PT LDS RZ, [RZ] ;  /* 0x00000000fffff984 */ /* 0x000fe20000000800 */
[----:B------:R-:W-:Y:S01]  /*1c5c0*/  @!PT LDS RZ, [RZ] ;  /* 0x00000000fffff984 */ /* 0x000fe20000000800 */
[----:B------:R-:W-:Y:S01]  /*1c5d0*/  @!P4 LDGSTS.E.BYPASS.LTC128B.128 [R0+0x14000], desc[UR10][R228.64+0x100] ;  /* 0x14000100e400cfae */ /* 0x000fe2000b981a0a */
[----:B------:R-:W-:-:S02]  /*1c5e0*/  LOP3.LUT R8, R8, R180, R13, 0xf6, !PT ;  /* 0x000000b408087212 */ /* 0x000fc400078ef60d */
[----:B------:R-:W-:Y:S01]  /*1c5f0*/  IADD3 R12, P2, PT, R6, R10, RZ ;  /* 0x0000000a060c7210 */ /* 0x000fe20007f5e0ff */
[----:B------:R-:W-:Y:S01]  /*1c600*/  @P4 STS.128 [R0+0x14000], RZ ;  /* 0x014000ff00004388 */ /* 0x000fe20000000c00 */
[----:B------:R-:W-:Y:S01]  /*1c610*/  LEA R222, R8, UR6, 0x1 ;  /* 0x0000000608de7c11 */ /* 0x000fe2000f8e08ff */
[----:B------:R-:W-:Y:S02]  /*1c620*/  IMAD.IADD R213, R209, 0x1, R212 ;  /* 0x00000001d1d57824 */ /* 0x000fe400078e02d4 */
        /* <DEDUP_REMOVED lines=14> */
[----:B------:R-:W-:Y:S02]  /*1c710*/  IMAD.IADD R212, R167, 0x1, R212 ;  /* 0x00000001a7d47824 */ /* 0x000fe400078e02d4 */
        /* <DEDUP_REMOVED lines=64> */
[----:B------:R-:W5:Y:S04]  /*1cb20*/  LDSM.16.M88.4 R16, [R213+0x8000] ;  /* 0x00800000d510783b */ /* 0x000f680000000200 */
[----:B-1----:R-:W1:Y:S04]  /*1cb30*/  LDSM.16.M88.4 R8, [R213+0x8800] ;  /* 0x00880000d508783b */ /* 0x002e680000000200 */
[----:B------:R-:W1:Y:S04]  /*1cb40*/  LDSM.16.M88.4 R204, [R213+0x9000] ;  /* 0x00900000d5cc783b */ /* 0x000e680000000200 */
[----:B------:R-:W1:Y:S04]  /*1cb50*/  LDSM.16.M88.4 R188, [R213+0x9800] ;  /* 0x00980000d5bc783b */ /* 0x000e680000000200 */
[----:B------:R-:W-:Y:S01]  /*1cb60*/  LDSM.16.M88.4 R180, [R215] ;  /* 0x00000000d7b4783b */ /* 0x000fe20000000200 */
[C---:B--2---:R-:W-:Y:S03]  /*1cb70*/  HMMA.16816.F32.BF16 R12, R196.reuse, R176, RZ ;  /* 0x000000b0c40c723c */ /* 0x044fe600000418ff */
[----:B------:R-:W-:Y:S04]  /*1cb80*/  LDSM.16.M88.4 R200, [R212+0x8800] ;  /* 0x00880000d4c8783b */ /* 0x000fe80000000200 */
[----:B------:R-:W-:Y:S01]  /*1cb90*/  LDSM.16.M88.4 R192, [R212+0x9000] ;  /* 0x00900000d4c0783b */ /* 0x000fe20000000200 */
[C---:B---3--:R-:W-:Y:S03]  /*1cba0*/  HMMA.16816.F32.BF16 R172, R196.reuse, R168, RZ ;  /* 0x000000a8c4ac723c */ /* 0x048fe600000418ff */
[----:B------:R-:W-:Y:S04]  /*1cbb0*/  LDSM.16.M88.4 R184, [R212+0x9800] ;  /* 0x00980000d4b8783b */ /* 0x000fe80000000200 */
[----:B------:R-:W-:Y:S01]  /*1cbc0*/  LDSM.16.M88.4 R208, [R221+UR6+0xf800] ;  /* 0x00f80006ddd0783b */ /* 0x000fe20008000200 */
[C---:B----4-:R-:W-:Y:S03]  /*1cbd0*/  HMMA.16816.F32.BF16 R32, R196.reuse, R28, RZ ;  /* 0x0000001cc420723c */ /* 0x050fe600000418ff */
[----:B------:R-:W0:Y:S05]  /*1cbe0*/  LDGDEPBAR ;  /* 0x00000000000079af */ /* 0x000e2a0000000000 */
[C---:B------:R-:W-:Y:S08]  /*1cbf0*/  HMMA.16816.F32.BF16 R176, R196.reuse, R178, RZ ;  /* 0x000000b2c4b0723c */ /* 0x040ff000000418ff */
[C---:B------:R-:W-:Y:S08]  /*1cc00*/  HMMA.16816.F32.BF16 R168, R196.reuse, R170, RZ ;  /* 0x000000aac4a8723c */ /* 0x040ff000000418ff */
[C---:B------:R-:W-:Y:S08]  /*1cc10*/  HMMA.16816.F32.BF16 R28, R196.reuse, R30, RZ ;  /* 0x0000001ec41c723c */ /* 0x040ff000000418ff */
[C---:B-----5:R-:W-:Y:S08]  /*1cc20*/  HMMA.16816.F32.BF16 R24, R196.reuse, R20, RZ ;  /* 0x00000014c418723c */ /* 0x060ff000000418ff */
[----:B------:R-:W-:Y:S01]  /*1cc30*/  HMMA.16816.F32.BF16 R196, R196, R22, RZ ;  /* 0x00000016c4c4723c */ /* 0x000fe200000418ff */
[----:B------:R-:W2:Y:S07]  /*1cc40*/  LDSM.16.M88.4 R20, [R212+0x8000] ;  /* 0x00800000d414783b */ /* 0x000eae0000000200 */
[C---:B------:R-:W-:Y:S08]  /*1cc50*/  HMMA.16816.F32.BF16 R12, R4.reuse, R16, R12 ;  /* 0x00000010040c723c */ /* 0x040ff0000004180c */
[C---:B------:R-:W-:Y:S01]  /*1cc60*/  HMMA.16816.F32.BF16 R176, R4.reuse, R18, R176 ;  /* 0x0000001204b0723c */ /* 0x040fe200000418b0 */
[----:B------:R-:W-:Y:S07]  /*1cc70*/  LDSM.16.M88.4 R16, [R214] ;  /* 0x00000000d610783b */ /* 0x000fee0000000200 */
[C---:B-1----:R-:W-:Y:S08]  /*1cc80*/  HMMA.16816.F32.BF16 R172, R4.reuse, R8, R172 ;  /* 0x0000000804ac723c */ /* 0x042ff000000418ac */
[C---:B------:R-:W-:Y:S01]  /*1cc90*/  HMMA.16816.F32.BF16 R168, R4.reuse, R10, R168 ;  /* 0x0000000a04a8723c */ /* 0x040fe200000418a8 */
[----:B------:R-:W1:Y:S07]  /*1cca0*/  LDSM.16.M88.4 R8, [R167+0x8000] ;  /* 0x00800000a708783b */ /* 0x000e6e0000000200 */
[C---:B------:R-:W-:Y:S08]  /*1ccb0*/  HMMA.16816.F32.BF16 R32, R4.reuse, R204, R32 ;  /* 0x000000cc0420723c */ /* 0x040ff00000041820 */
[C---:B------:R-:W-:Y:S01]  /*1ccc0*/  HMMA.16816.F32.BF16 R28, R4.reuse, R206, R28 ;  /* 0x000000ce041c723c */ /* 0x040fe2000004181c */
[----:B------:R-:W-:Y:S07]  /*1ccd0*/  LDSM.16.M88.4 R204, [R221+UR6+0xb800] ;  /* 0x00b80006ddcc783b */ /* 0x000fee0008000200 */
[C---:B------:R-:W-:Y:S08]  /*1cce0*/  HMMA.16816.F32.BF16 R24, R4.reuse, R188, R24 ;  /* 0x000000bc0418723c */ /* 0x040ff00000041818 */
[----:B------:R-:W-:Y:S01]  /*1ccf0*/  HMMA.16816.F32.BF16 R196, R4, R190, R196 ;  /* 0x000000be04c4723c */ /* 0x000fe200000418c4 */
[----:B------:R-:W3:Y:S04]  /*1cd00*/  LDSM.16.M88.4 R4, [R167+0x8800] ;  /* 0x00880000a704783b */ /* 0x000ee80000000200 */
        /* <DEDUP_REMOVED lines=17> */
[C---:B---3--:R-:W-:Y:S08]  /*1ce20*/  HMMA.16816.F32.BF16 R172, R16.reuse, R4, R172 ;  /* 0x0000000410ac723c */ /* 0x048ff000000418ac */
[C---:B------:R-:W-:Y:S01]  /*1ce30*/  HMMA.16816.F32.BF16 R168, R16.reuse, R6, R168 ;  /* 0x0000000610a8723c */ /* 0x040fe200000418a8 */
[----:B------:R-:W3:Y:S07]  /*1ce40*/  LDSM.16.M88.4 R4, [R221+UR6+0xb000] ;  /* 0x00b00006dd04783b */ /* 0x000eee0008000200 */
[C---:B----4-:R-:W-:Y:S08]  /*1ce50*/  HMMA.16816.F32.BF16 R32, R16.reuse, R188, R32 ;  /* 0x000000bc1020723c */ /* 0x050ff00000041820 */
[C---:B------:R-:W-:Y:S01]  /*1ce60*/  HMMA.16816.F32.BF16 R28, R16.reuse, R190, R28 ;  /* 0x000000be101c723c */ /* 0x040fe2000004181c */
[----:B------:R-:W-:Y:S07]  /*1ce70*/  LDSM.16.M88.4 R188, [R212+0xa800] ;  /* 0x00a80000d4bc783b */ /* 0x000fee0000000200 */
[C---:B--2---:R-:W-:Y:S08]  /*1ce80*/  HMMA.16816.F32.BF16 R24, R16.reuse, R20, R24 ;  /* 0x000000141018723c */ /* 0x044ff00000041818 */
[----:B------:R-:W-:Y:S01]  /*1ce90*/  HMMA.16816.F32.BF16 R196, R16, R22, R196 ;  /* 0x0000001610c4723c */ /* 0x000fe200000418c4 */
[----:B------:R-:W-:Y:S04]  /*1cea0*/  LDSM.16.M88.4 R16, [R218+0x2000] ;  /* 0x00200000da10783b */ /* 0x000fe80000000200 */
[----:B------:R-:W2:Y:S03]  /*1ceb0*/  LDSM.16.M88.4 R20, [R213+0xa000] ;  /* 0x00a00000d514783b */ /* 0x000ea60000000200 */
[C---:B-----5:R-:W-:Y:S08]  /*1cec0*/  HMMA.16816.F32.BF16 R12, R184.reuse, R180, R12 ;  /* 0x000000b4b80c723c */ /* 0x060ff0000004180c */
[C---:B------:R-:W-:Y:S01]  /*1ced0*/  HMMA.16816.F32.BF16 R176, R184.reuse, R182, R176 ;  /* 0x000000b6b8b0723c */ /* 0x040fe200000418b0 */
[----:B------:R-:W4:Y:S07]  /*1cee0*/  LDSM.16.M88.4 R180, [R213+0xb800] ;  /* 0x00b80000d5b4783b */ /* 0x000f2e0000000200 */
        /* <DEDUP_REMOVED lines=9> */
[----:B------:R-:W-:Y:S03]  /*1cf80*/  LDSM.16.M88.4 R204, [R221+UR6+0xd800] ;  /* 0x00d80006ddcc783b */ /* 0x000fe60008000200 */
        /* <DEDUP_REMOVED lines=19> */
[C---:B---3--:R-:W-:Y:S08]  /*1d0c0*/  HMMA.16816.F32.BF16 R32, R8.reuse, R184, R32 ;  /* 0x000000b80820723c */ /* 0x048ff00000041820 */
[C---:B------:R-:W-:Y:S01]  /*1d0d0*/  HMMA.16816.F32.BF16 R28, R8.reuse, R186, R28 ;  /* 0x000000ba081c723c */ /* 0x040fe2000004181c */
[----:B------:R-:W3:Y:S07]  /*1d0e0*/  LDSM.16.M88.4 R184, [R167+0xb800] ;  /* 0x00b80000a7b8783b */ /* 0x000eee0000000200 */
[C---:B--2---:R-:W-:Y:S08]  /*1d0f0*/  HMMA.16816.F32.BF16 R24, R8.reuse, R20, R24 ;  /* 0x000000140818723c */ /* 0x044ff00000041818 */
[----:B------:R-:W-:Y:S01]  /*1d100*/  HMMA.16816.F32.BF16 R196, R8, R22, R196 ;  /* 0x0000001608c4723c */ /* 0x000fe200000418c4 */
[----:B------:R-:W-:Y:S04]  /*1d110*/  LDSM.16.M88.4 R8, [R222+0x4000] ;  /* 0x00400000de08783b */ /* 0x000fe80000000200 */
[----:B------:R-:W2:Y:S03]  /*1d120*/  LDSM.16.M88.4 R20, [R221+UR6+0xc000] ;  /* 0x00c00006dd14783b */ /* 0x000ea60008000200 */
        /* <DEDUP_REMOVED lines=9> */
[C---:B---3--:R-:W-:Y:S08]  /*1d1c0*/  HMMA.16816.F32.BF16 R24, R180.reuse, R184, R24 ;  /* 0x000000b8b418723c */ /* 0x048ff00000041818 */
[----:B------:R-:W-:Y:S01]  /*1d1d0*/  HMMA.16816.F32.BF16 R196, R180, R186, R196 ;  /* 0x000000bab4c4723c */ /* 0x000fe200000418c4 */
[----:B------:R-:W3:Y:S04]  /*1d1e0*/  LDSM.16.M88.4 R184, [R218+0x4000] ;  /* 0x00400000dab8783b */ /* 0x000ee80000000200 */
[----:B------:R-:W-:Y:S03]  /*1d1f0*/  LDSM.16.M88.4 R180, [R212+0xc000] ;  /* 0x00c00000d4b4783b */ /* 0x000fe60000000200 */
[C---:B--2---:R-:W-:Y:S08]  /*1d200*/  HMMA.16816.F32.BF16 R12, R8.reuse, R20, R12 ;  /* 0x00000014080c723c */ /* 0x044ff0000004180c */
[C---:B------:R-:W-:Y:S01]  /*1d210*/  HMMA.16816.F32.BF16 R176, R8.reuse, R22, R176 ;  /* 0x0000001608b0723c */ /* 0x040fe200000418b0 */
[----:B------:R-:W2:Y:S07]  /*1d220*/  LDSM.16.M88.4 R20, [R213+0xd000] ;  /* 0x00d00000d514783b */ /* 0x000eae0000000200 */
        /* <DEDUP_REMOVED lines=10> */
[C---:B---3--:R-:W-:Y:S08]  /*1d2d0*/  HMMA.16816.F32.BF16 R12, R184.reuse, R200, R12 ;  /* 0x000000c8b80c723c */ /* 0x048ff0000004180c */
[C---:B------:R-:W-:Y:S01]  /*1d2e0*/  HMMA.16816.F32.BF16 R176, R184.reuse, R202, R176 ;  /* 0x000000cab8b0723c */ /* 0x040fe200000418b0 */
[----:B------:R-:W-:Y:S07]  /*1d2f0*/  LDSM.16.M88.4 R200, [R222+0x6000] ;  /* 0x00600000dec8783b */ /* 0x000fee0000000200 */
[C---:B------:R-:W-:Y:S08]  /*1d300*/  HMMA.16816.F32.BF16 R172, R184.reuse, R192, R172 ;  /* 0x000000c0b8ac723c */ /* 0x040ff000000418ac */
[C---:B------:R-:W-:Y:S01]  /*1d310*/  HMMA.16816.F32.BF16 R168, R184.reuse, R194, R168 ;  /* 0x000000c2b8a8723c */ /* 0x040fe200000418a8 */
[----:B------:R-:W-:Y:S07]  /*1d320*/  LDSM.16.M88.4 R192, [R167+0xc000] ;  /* 0x00c00000a7c0783b */ /* 0x000fee0000000200 */
[C---:B--2---:R-:W-:Y:S08]  /*1d330*/  HMMA.16816.F32.BF16 R32, R184.reuse, R20, R32 ;  /* 0x00000014b820723c */ /* 0x044ff00000041820 */
        /* <DEDUP_REMOVED lines=58> */
[----:B------:R-:W-:Y:S02]  /*1d6e0*/  ISETP.GE.AND P2, PT, R4, R165, PT ;  /* 0x000000a50400720c */ /* 0x000fe40003f46270 */
[----:B------:R-:W-:Y:S02]  /*1d6f0*/  HMMA.16816.F32.BF16 R168, R192, R190, R168 ;  /* 0x000000bec0a8723c */ /* 0x000fe400000418a8 */
[----:B------:R-:W-:Y:S01]  /*1d700*/  FSEL R180, R12, -INF , !P2 ;  /* 0xff8000000cb47808 */ /* 0x000fe20005000000 */
[C---:B------:R-:W-:Y:S01]  /*1d710*/  VIADD R12, R181.reuse, 0xffffff88 ;  /* 0xffffff88b50c7836 */ /* 0x040fe20000000000 */
[----:B------:R-:W-:Y:S01]  /*1d720*/  ISETP.GE.AND P2, PT, R4, R2, PT ;  /* 0x000000020400720c */ /* 0x000fe20003f46270 */
[----:B------:R-:W-:-:S03]  /*1d730*/  VIADD R4, R181, 0xffffff81 ;  /* 0xffffff81b5047836 */ /* 0x000fc60000000000 */
[----:B------:R-:W-:Y:S01]  /*1d740*/  HMMA.16816.F32.BF16 R176, R8, R6, R176 ;  /* 0x0000000608b0723c */ /* 0x000fe200000418b0 */
[----:B------:R-:W-:Y:S02]  /*1d750*/  FSEL R191, R14, -INF , !P2 ;  /* 0xff8000000ebf7808 */ /* 0x000fe40005000000 */
[----:B------:R-:W-:-:S04]  /*1d760*/  ISETP.GE.AND P2, PT, R4, R165, PT ;  /* 0x000000a50400720c */ /* 0x000fc80003f46270 */
[----:B------:R-:W-:Y:S01]  /*1d770*/  FSEL R188, R13, -INF , !P2 ;  /* 0xff8000000dbc7808 */ /* 0x000fe20005000000 */
[C---:B------:R-:W-:Y:S01]  /*1d780*/  HMMA.16816.F32.BF16 R32, R192.reuse, R184, R32 ;  /* 0x000000b8c020723c */ /* 0x040fe20000041820 */
[----:B------:R-:W-:Y:S02]  /*1d790*/  ISETP.GE.AND P2, PT, R4, R2, PT ;  /* 0x000000020400720c */ /* 0x000fe40003f46270 */
        /* <DEDUP_REMOVED lines=12> */
[C---:B------:R-:W-:Y:S01]  /*1d860*/  ISETP.GE.AND P2, PT, R12.reuse, R165, PT ;  /* 0x000000a50c00720c */ /* 0x040fe20003f46270 */
[----:B------:R-:W-:Y:S03]  /*1d870*/  HMMA.16816.F32.BF16 R200, R192, R182, R200 ;  /* 0x000000b6c0c8723c */ /* 0x000fe600000418c8 */
[----:B------:R-:W-:Y:S02]  /*1d880*/  FSEL R190, R177, -INF , !P2 ;  /* 0xff800000b1be7808 */ /* 0x000fe40005000000 */
[----:B------:R-:W-:Y:S01]  /*1d890*/  ISETP.GE.AND P2, PT, R12, R2, PT ;  /* 0x000000020c00720c */ /* 0x000fe20003f46270 */
[----:B------:R-:W-:-:S06]  /*1d8a0*/  VIADD R12, R181, 0xffffff90 ;  /* 0xffffff90b50c7836 */ /* 0x000fcc0000000000 */
[----:B------:R-:W-:Y:S01]  /*1d8b0*/  HMMA.16816.F32.BF16 R168, R8, R18, R168 ;  /* 0x0000001208a8723c */ /* 0x000fe200000418a8 */
[----:B------:R-:W-:Y:S01]  /*1d8c0*/  FSEL R19, R179, -INF , !P2 ;  /* 0xff800000b3137808 */ /* 0x000fe20005000000 */
[----:B------:R-:W-:Y:S01]  /*1d8d0*/  VIADD R18, R181, 0xffffff98 ;  /* 0xffffff98b5127836 */ /* 0x000fe20000000000 */
[----:B------:R-:W-:-:S04]  /*1d8e0*/  ISETP.GE.AND P2, PT, R12, R165, PT ;  /* 0x000000a50c00720c */ /* 0x000fc80003f46270 */
[----:B------:R-:W-:Y:S01]  /*1d8f0*/  FSEL R172, R172, -INF , !P2 ;  /* 0xff800000acac7808 */ /* 0x000fe20005000000 */
[----:B--2---:R-:W-:Y:S01]  /*1d900*/  HMMA.16816.F32.BF16 R32, R20, R184, R32 ;  /* 0x000000b81420723c */ /* 0x004fe20000041820 */
[----:B------:R-:W-:Y:S01]  /*1d910*/  ISETP.GE.AND P2, PT, R12, R2, PT ;  /* 0x000000020c00720c */ /* 0x000fe20003f46270 */
[----:B------:R-:W-:-:S03]  /*1d920*/  VIADD R12, R181, 0xffffff91 ;  /* 0xffffff91b50c7836 */ /* 0x000fc60000000000 */
[----:B------:R-:W-:Y:S02]  /*1d930*/  FSEL R179, R174, -INF , !P2 ;  /* 0xff800000aeb37808 */ /* 0x000fe40005000000 */
[C---:B------:R-:W-:Y:S01]  /*1d940*/  ISETP.GE.AND P2, PT, R12.reuse, R165, PT ;  /* 0x000000a50c00720c */ /* 0x040fe20003f46270 */
[C---:B------:R-:W-:Y:S03]  /*1d950*/  HMMA.16816.F32.BF16 R28, R20.reuse, R186, R28 ;  /* 0x000000ba141c723c */ /* 0x040fe6000004181c */
[----:B------:R-:W-:Y:S02]  /*1d960*/  FSEL R174, R173, -INF , !P2 ;  /* 0xff800000adae7808 */ /* 0x000fe40005000000 */
        /* <DEDUP_REMOVED lines=64> */
[----:B------:R-:W-:Y:S01]  /*1dd70*/  UIADD3 UR14, UPT, UPT, UR14, -0x80, URZ ;  /* 0xffffff800e0e7890 */ /* 0x000fe2000fffe0ff */
[----:B------:R-:W2:Y:S03]  /*1dd80*/  LDCU.64 UR8, c[0x0][0x3a0] ;  /* 0x00007400ff0877ac */ /* 0x000ea60008000a00 */
        /* <DEDUP_REMOVED lines=22> */
[----:B------:R-:W-:-:S08]  /*1def0*/  IMAD R2, R5, R8, R2 ;  /* 0x0000000805027224 */ /* 0x000fd000078e0202 */
[----:B------:R-:W-:Y:S02]  /*1df00*/  @P2 IADD3 R7, PT, PT, R7, 0x1, RZ ;  /* 0x0000000107072810 */ /* 0x000fe40007ffe0ff */
[----:B------:R-:W-:-:S13]  /*1df10*/  ISETP.GT.U32.AND P2, PT, R5, R2, PT ;  /* 0x000000020500720c */ /* 0x000fda0003f44070 */
[----:B------:R-:W-:Y:S01]  /*1df20*/  @!P2 IADD3 R2, PT, PT, R2, -R5, RZ ;  /* 0x800000050202a210 */ /* 0x000fe20007ffe0ff */
[----:B------:R-:W-:-:S03]  /*1df30*/  @!P2 VIADD R4, R4, 0x1 ;  /* 0x000000010404a836 */ /* 0x000fc60000000000 */
[----:B------:R-:W-:Y:S02]  /*1df40*/  ISETP.GE.U32.AND P2, PT, R2, R5, PT ;  /* 0x000000050200720c */ /* 0x000fe40003f46070 */
[----:B------:R-:W-:Y:S01]  /*1df50*/  LOP3.LUT R2, R6, UR4, RZ, 0x3c, !PT ;  /* 0x0000000406027c12 */ /* 0x000fe2000f8e3cff */
[----:B------:R-:W1:Y:S01]  /*1df60*/  LDCU.64 UR4, c[0x0][0x3b8] ;  /* 0x00007700ff0477ac */ /* 0x000e620008000a00 */
[----:B------:R-:W-:-:S09]  /*1df70*/  MOV R5, R7 ;  /* 0x0000000700057202 */ /* 0x000fd20000000f00 */
[----:B------:R-:W-:Y:S01]  /*1df80*/  @P2 VIADD R4, R4, 0x1 ;  /* 0x0000000104042836 */ /* 0x000fe20000000000 */
[----:B------:R-:W-:Y:S02]  /*1df90*/  ISETP.GE.AND P2, PT, R2, RZ, PT ;  /* 0x000000ff0200720c */ /* 0x000fe40003f46270 */
[----:B------:R-:W-:Y:S02]  /*1dfa0*/  LOP3.LUT R2, R6, UR14, RZ, 0x3c, !PT ;  /* 0x0000000e06027c12 */ /* 0x000fe4000f8e3cff */
[----:B------:R-:W-:Y:S02]  /*1dfb0*/  MOV R7, R4 ;  /* 0x0000000400077202 */ /* 0x000fe40000000f00 */
[----:B------:R-:W-:-:S07]  /*1dfc0*/  LOP3.LUT R4, RZ, R6, RZ, 0x33, !PT ;  /* 0x00000006ff047212 */ /* 0x000fce00078e33ff */
[----:B------:R-:W-:Y:S01]  /*1dfd0*/  @!P2 IMAD.MOV R5, RZ, RZ, -R5 ;  /* 0x000000ffff05a224 */ /* 0x000fe200078e0a05 */
[----:B------:R-:W-:-:S13]  /*1dfe0*/  ISETP.GE.AND P2, PT, R2, RZ, PT ;  /* 0x000000ff0200720c */ /* 0x000fda0003f46270 */
[----:B------:R-:W-:Y:S01]  /*1dff0*/  @!P2 IMAD.MOV R7, RZ, RZ, -R7 ;  /* 0x000000ffff07a224 */ /* 0x000fe200078e0a07 */
[----:B------:R-:W-:-:S04]  /*1e000*/  ISETP.NE.AND P2, PT, R6, RZ, PT ;  /* 0x000000ff0600720c */ /* 0x000fc80003f45270 */
[C---:B------:R-:W-:Y:S02]  /*1e010*/  SEL R5, R4.reuse, R5, !P2 ;  /* 0x0000000504057207 */ /* 0x040fe40005000000 */
[----:B------:R-:W-:-:S03]  /*1e020*/  SEL R4, R4, R7, !P2 ;  /* 0x0000000704047207 */ /* 0x000fc60005000000 */
[----:B------:R-:W-:-:S04]  /*1e030*/  IMAD.WIDE R10, R5, 0x4, R230 ;  /* 0x00000004050a7825 */ /* 0x000fc800078e02e6 */
[----:B------:R-:W-:Y:S01]  /*1e040*/  IMAD.WIDE R8, R4, 0x4, R230 ;  /* 0x0000000404087825 */ /* 0x000fe200078e02e6 */
[----:B------:R-:W3:Y:S04]  /*1e050*/  LDG.E R2, desc[UR10][R10.64] ;  /* 0x0000000a0a027981 */ /* 0x000ee8000c1e1900 */
[----:B------:R4:W3:Y:S01]  /*1e060*/  LDG.E R7, desc[UR10][R8.64] ;  /* 0x0000000a08077981 */ /* 0x0008e2000c1e1900 */
[----:B------:R-:W-:-:S05]  /*1e070*/  IADD3 R5, PT, PT, R5, -R4, RZ ;  /* 0x8000000405057210 */ /* 0x000fca0007ffe0ff */
[----:B------:R-:W-:Y:S02]  /*1e080*/  IMAD R6, R5, R6, -0x40 ;  /* 0xffffffc005067424 */ /* 0x000fe400078e0206 */
[----:B-1----:R-:W-:-:S03]  /*1e090*/  IMAD.U32 R5, RZ, RZ, UR4 ;  /* 0x00000004ff057e24 */ /* 0x002fc6000f8e00ff */
[----:B------:R-:W-:-:S05]  /*1e0a0*/  SHF.R.S32.HI R4, RZ, 0x1f, R6 ;  /* 0x0000001fff047819 */ /* 0x000fca0000011406 */
[----:B------:R-:W-:-:S04]  /*1e0b0*/  IMAD R4, R4, R5, RZ ;  /* 0x0000000504047224 */ /* 0x000fc800078e02ff */
[C---:B------:R-:W-:Y:S02]  /*1e0c0*/  IMAD R4, R6.reuse, UR5, R4 ;  /* 0x0000000506047c24 */ /* 0x040fe4000f8e0204 */
[----:B----4-:R-:W-:-:S04]  /*1e0d0*/  IMAD.WIDE.U32 R8, R6, R5, RZ ;  /* 0x0000000506087225 */ /* 0x010fc800078e00ff */
        /* <DEDUP_REMOVED lines=10> */
.L_x_1599:
        /* <DEDUP_REMOVED lines=8> */
.L_x_1600:
        /* <DEDUP_REMOVED lines=92> */
.L_x_1598:
[----:B------:R-:W-:Y:S01]  /*1e7c0*/  FMNMX3.FTZ R5, R164, R180, R188, !PT ;  /* 0x000000b4a4057276 */ /* 0x000fe200078100bc */
        /* <DEDUP_REMOVED lines=14> */
[----:B--2---:R-:W-:Y:S02]  /*1e8b0*/  FMNMX3.FTZ R6, R5, R222, R224, !PT ;  /* 0x000000de05067276 */ /* 0x004fe400078100e0 */
        /* <DEDUP_REMOVED lines=75> */
[----:B------:R-:W-:Y:S01]  /*1ed70*/  FFMA.FTZ R247, R224, UR4, -R233 ;  /* 0x00000004e0f77c23 */ /* 0x000fe200080108e9 */
[--C-:B------:R-:W-:Y:S01]  /*1ed80*/  FFMA.FTZ R223, R223, UR4, -R194.reuse ;  /* 0x00000004dfdf7c23 */ /* 0x100fe200080108c2 */
        /* <DEDUP_REMOVED lines=193> */
[----:B------:R-:W1:Y:S01]  /*1f9a0*/  MUFU.EX2 R240, R240 ;  /* 0x000000f000f07308 */ /* 0x000e620000000800 */
[C---:B---3--:R-:W-:Y:S03]  /*1f9b0*/  HMMA.16816.F32.BF16 R88, R4.reuse, R92, R88 ;  /* 0x0000005c0458723c */ /* 0x048fe60000041858 */
[----:B------:R-:W-:Y:S05]  /*1f9c0*/  MUFU.EX2 R224, R224 ;  /* 0x000000e000e07308 */ /* 0x000fea0000000800 */
[C---:B-----5:R-:W-:Y:S08]  /*1f9d0*/  HMMA.16816.F32.BF16 R96, R4.reuse, R100, R96 ;  /* 0x000000640460723c */ /* 0x060ff00000041860 */
[C---:B------:R-:W-:Y:S01]  /*1f9e0*/  HMMA.16816.F32.BF16 R92, R4.reuse, R94, R116 ;  /* 0x0000005e045c723c */ /* 0x040fe20000041874 */
[----:B------:R-:W3:Y:S07]  /*1f9f0*/  LDSM.16.MT88.4 R116, [R215+0x16000] ;  /* 0x01600000d774783b */ /* 0x000eee0000004200 */
[C---:B------:R-:W-:Y:S01]  /*1fa00*/  HMMA.16816.F32.BF16 R100, R4.reuse, R102, R124 ;  /* 0x000000660464723c */ /* 0x040fe2000004187c */
[----:B------:R-:W5:Y:S07]  /*1fa10*/  LDSM.16.MT88.4 R124, [R214+0x6000] ;  /* 0x00600000d67c783b */ /* 0x000f6e0000004200 */
[C---:B----4-:R-:W-:Y:S08]  /*1fa20*/  HMMA.16816.F32.BF16 R104, R4.reuse, R108, R104 ;  /* 0x0000006c0468723c */ /* 0x050ff00000041868 */
[C---:B------:R-:W-:Y:S01]  /*1fa30*/  HMMA.16816.F32.BF16 R108, R4.reuse, R110, R132 ;  /* 0x0000006e046c723c */ /* 0x040fe20000041884 */
[----:B------:R-:W4:Y:S07]  /*1fa40*/  LDSM.16.MT88.4 R132, [R205+0x6000] ;  /* 0x00600000cd84783b */ /* 0x000f2e0000004200 */
[C---:B---3--:R-:W-:Y:S08]  /*1fa50*/  HMMA.16816.F32.BF16 R112, R4.reuse, R116, R112 ;  /* 0x000000740470723c */ /* 0x048ff00000041870 */
[C---:B-----5:R-:W-:Y:S08]  /*1fa60*/  HMMA.16816.F32.BF16 R120, R4.reuse, R124, R120 ;  /* 0x0000007c0478723c */ /* 0x060ff00000041878 */
[C---:B------:R-:W-:Y:S01]  /*1fa70*/  HMMA.16816.F32.BF16 R116, R4.reuse, R118, R140 ;  /* 0x000000760474723c */ /* 0x040fe2000004188c */
[----:B------:R-:W3:Y:S07]  /*1fa80*/  LDSM.16.MT88.4 R140, [R215+0x10800] ;  /* 0x01080000d78c783b */ /* 0x000eee0000004200 */
        /* <DEDUP_REMOVED lines=9> */
[----:B------:R-:W4:Y:S01]  /*1fb20*/  LDSM.16.MT88.4 R152, [R221+0x12800] ;  /* 0x01280000dd98783b */ /* 0x000f220000004200 */
        /* <DEDUP_REMOVED lines=11> */
[----:B------:R-:W5:Y:S04]  /*1fbe0*/  LDSM.16.MT88.4 R36, [R215+0x16800] ;  /* 0x01680000d724783b */ /* 0x000f680000004200 */
[----:B------:R-:W-:Y:S03]  /*1fbf0*/  LDSM.16.MT88.4 R160, [R221+0x16800] ;  /* 0x01680000dda0783b */ /* 0x000fe60000004200 */
[C---:B---3--:R-:W-:Y:S08]  /*1fc00*/  HMMA.16816.F32.BF16 R16, R132.reuse, R140, R16 ;  /* 0x0000008c8410723c */ /* 0x048ff00000041810 */
[C---:B------:R-:W-:Y:S01]  /*1fc10*/  HMMA.16816.F32.BF16 R20, R132.reuse, R142, R20 ;  /* 0x0000008e8414723c */ /* 0x040fe20000041814 */
[----:B------:R-:W3:Y:S07]  /*1fc20*/  LDSM.16.MT88.4 R140, [R215+0x12800] ;  /* 0x01280000d78c783b */ /* 0x000eee0000004200 */
[C---:B------:R-:W-:Y:S08]  /*1fc30*/  HMMA.16816.F32.BF16 R8, R132.reuse, R144, R8 ;  /* 0x000000908408723c */ /* 0x040ff00000041808 */
[C---:B------:R-:W-:Y:S01]  /*1fc40*/  HMMA.16816.F32.BF16 R12, R132.reuse, R146, R12 ;  /* 0x00000092840c723c */ /* 0x040fe2000004180c */
[----:B------:R-:W2:Y:S07]  /*1fc50*/  LDSM.16.MT88.4 R144, [R214+0x2800] ;  /* 0x00280000d690783b */ /* 0x000eae0000004200 */
[C---:B----4-:R-:W-:Y:S08]  /*1fc60*/  HMMA.16816.F32.BF16 R40, R132.reuse, R152, R40 ;  /* 0x000000988428723c */ /* 0x050ff00000041828 */
[C---:B-----5:R-:W-:Y:S08]  /*1fc70*/  HMMA.16816.F32.BF16 R112, R132.reuse, R36, R112 ;  /* 0x000000248470723c */ /* 0x060ff00000041870 */
[C---:B------:R-:W-:Y:S01]  /*1fc80*/  HMMA.16816.F32.BF16 R116, R132.reuse, R38, R116 ;  /* 0x000000268474723c */ /* 0x040fe20000041874 */
[----:B------:R-:W4:Y:S07]  /*1fc90*/  LDSM.16.MT88.4 R36, [R221+0x11000] ;  /* 0x01100000dd24783b */ /* 0x000f2e0000004200 */
[C---:B------:R-:W-:Y:S08]  /*1fca0*/  HMMA.16816.F32.BF16 R44, R132.reuse, R154, R44 ;  /* 0x0000009a842c723c */ /* 0x040ff0000004182c */
[C---:B------:R-:W-:Y:S01]  /*1fcb0*/  HMMA.16816.F32.BF16 R152, R132.reuse, R148, R64 ;  /* 0x000000948498723c */ /* 0x040fe20000041840 */
[----:B------:R-:W-:Y:S07]  /*1fcc0*/  LDSM.16.MT88.4 R64, [R215+0x11000] ;  /* 0x01100000d740783b */ /* 0x000fee0000004200 */
[C---:B------:R-:W-:Y:S01]  /*1fcd0*/  HMMA.16816.F32.BF16 R148, R132.reuse, R150, R68 ;  /* 0x000000968494723c */ /* 0x040fe20000041844 */
[----:B------:R-:W5:Y:S07]  /*1fce0*/  LDSM.16.MT88.4 R68, [R205+0x6800] ;  /* 0x00680000cd44783b */ /* 0x000f6e0000004200 */
[C---:B---3--:R-:W-:Y:S08]  /*1fcf0*/  HMMA.16816.F32.BF16 R48, R132.reuse, R140, R48 ;  /* 0x0000008c8430723c */ /* 0x048ff00000041830 */
[C---:B------:R-:W-:Y:S08]  /*1fd00*/  HMMA.16816.F32.BF16 R52, R132.reuse, R142, R52 ;  /* 0x0000008e8434723c */ /* 0x040ff00000041834 */
[C---:B--2---:R-:W-:Y:S01]  /*1fd10*/  HMMA.16816.F32.BF16 R140, R132.reuse, R144, R56 ;  /* 0x00000090848c723c */ /* 0x044fe20000041838 */
[----:B------:R-:W2:Y:S07]  /*1fd20*/  LDSM.16.MT88.4 R56, [R214+0x1000] ;  /* 0x00100000d638783b */ /* 0x000eae0000004200 */
[C---:B------:R-:W-:Y:S01]  /*1fd30*/  HMMA.16816.F32.BF16 R144, R132.reuse, R146, R60 ;  /* 0x000000928490723c */ /* 0x040fe2000004183c */
[----:B------:R-:W3:Y:S07]  /*1fd40*/  LDSM.16.MT88.4 R60, [R205+0x1000] ;  /* 0x00100000cd3c783b */ /* 0x000eee0000004200 */
[C---:B------:R-:W-:Y:S08]  /*1fd50*/  HMMA.16816.F32.BF16 R104, R132.reuse, R160, R104 ;  /* 0x000000a08468723c */ /* 0x040ff00000041868 */
[C---:B------:R-:W-:Y:S08]  /*1fd60*/  HMMA.16816.F32.BF16 R108, R132.reuse, R162, R108 ;  /* 0x000000a2846c723c */ /* 0x040ff0000004186c */
[C---:B------:R-:W-:Y:S08]  /*1fd70*/  HMMA.16816.F32.BF16 R80, R132.reuse, R156, R80 ;  /* 0x0000009c8450723c */ /* 0x040ff00000041850 */
[----:B------:R-:W-:Y:S08]  /*1fd80*/  HMMA.16816.F32.BF16 R84, R132, R158, R84 ;  /* 0x0000009e8454723c */ /* 0x000ff00000041854 */
[----:B----4-:R-:W-:Y:S01]  /*1fd90*/  HMMA.16816.F32.BF16 R160, R188, R36, R8 ;  /* 0x00000024bca0723c */ /* 0x010fe20000041808 */
[----:B------:R-:W4:Y:S07]  /*1fda0*/  LDSM.16.MT88.4 R8, [R215+0x13000] ;  /* 0x01300000d708783b */ /* 0x000f2e0000004200 */
[C---:B------:R-:W-:Y:S01]  /*1fdb0*/  HMMA.16816.F32.BF16 R156, R132.reuse, R164, R88 ;  /* 0x000000a4849c723c */ /* 0x040fe20000041858 */
[----:B------:R-:W1:Y:S07]  /*1fdc0*/  LDSM.16.MT88.4 R88, [R214+0x3000] ;  /* 0x00300000d658783b */ /* 0x000e6e0000004200 */
[C---:B------:R-:W-:Y:S01]  /*1fdd0*/  HMMA.16816.F32.BF16 R164, R132.reuse, R166, R92 ;  /* 0x000000a684a4723c */ /* 0x040fe2000004185c */
[----:B------:R-:W1:Y:S07]  /*1fde0*/  LDSM.16.MT88.4 R92, [R205+0x3000] ;  /* 0x00300000cd5c783b */ /* 0x000e6e0000004200 */
[C---:B-----5:R-:W-:Y:S08]  /*1fdf0*/  HMMA.16816.F32.BF16 R184, R132.reuse, R68, R128 ;  /* 0x0000004484b8723c */ /* 0x060ff00000041880 */
[----:B------:R-:W-:Y:S01]  /*1fe00*/  HMMA.16816.F32.BF16 R4, R132, R70, R4 ;  /* 0x000000468404723c */ /* 0x000fe20000041804 */
[----:B------:R-:W5:Y:S07]  /*1fe10*/  LDSM.16.MT88.4 R68, [R221+0x13000] ;  /* 0x01300000dd44783b */ /* 0x000f6e0000004200 */
[C---:B--2---:R-:W-:Y:S08]  /*1fe20*/  HMMA.16816.F32.BF16 R24, R188.reuse, R56, R24 ;  /* 0x00000038bc18723c */ /* 0x044ff00000041818 */
[C---:B------:R-:W-:Y:S08]  /*1fe30*/  HMMA.16816.F32.BF16 R28, R188.reuse, R58, R28 ;  /* 0x0000003abc1c723c */ /* 0x040ff0000004181c */
[C---:B---3--:R-:W-:Y:S08]  /*1fe40*/  HMMA.16816.F32.BF16 R56, R188.reuse, R60, R136 ;  /* 0x0000003cbc38723c */ /* 0x048ff00000041888 */
[----:B------:R-:W-:Y:S01]  /*1fe50*/  HMMA.16816.F32.BF16 R60, R188, R62, R32 ;  /* 0x0000003ebc3c723c */ /* 0x000fe20000041820 */
[----:B------:R-:W2:Y:S07]  /*1fe60*/  LDSM.16.MT88.4 R32, [R215+0x17000] ;  /* 0x01700000d720783b */ /* 0x000eae0000004200 */
[C---:B------:R-:W-:Y:S08]  /*1fe70*/  HMMA.16816.F32.BF16 R72, R132.reuse, R172, R72 ;  /* 0x000000ac8448723c */ /* 0x040ff00000041848 */
[C---:B------:R-:W-:Y:S08]  /*1fe80*/  HMMA.16816.F32.BF16 R76, R132.reuse, R174, R76 ;  /* 0x000000ae844c723c */ /* 0x040ff0000004184c */
[C---:B------:R-:W-:Y:S08]  /*1fe90*/  HMMA.16816.F32.BF16 R172, R132.reuse, R168, R96 ;  /* 0x000000a884ac723c */ /* 0x040ff00000041860 */
[----:B------:R-:W-:Y:S01]  /*1fea0*/  HMMA.16816.F32.BF16 R176, R132, R180, R120 ;  /* 0x000000b484b0723c */ /* 0x000fe20000041878 */
[----:B------:R-:W-:Y:S07]  /*1feb0*/  LDSM.16.MT88.4 R120, [R214+0x5000] ;  /* 0x00500000d678783b */ /* 0x000fee0000004200 */
[C---:B------:R-:W-:Y:S01]  /*1fec0*/  HMMA.16816.F32.BF16 R36, R188.reuse, R38, R12 ;  /* 0x00000026bc24723c */ /* 0x040fe2000004180c */
[----:B------:R-:W3:Y:S07]  /*1fed0*/  LDSM.16.MT88.4 R12, [R215+0x15000] ;  /* 0x01500000d70c783b */ /* 0x000eee0000004200 */
[C---:B----4-:R-:W-:Y:S08]  /*1fee0*/  HMMA.16816.F32.BF16 R48, R188.reuse, R8, R48 ;  /* 0x00000008bc30723c */ /* 0x050ff00000041830 */
[----:B------:R-:W-:Y:S08]  /*1fef0*/  HMMA.16816.F32.BF16 R52, R188, R10, R52 ;  /* 0x0000000abc34723c */ /* 0x000ff00000041834 */
[C---:B------:R-:W-:Y:S01]  /*1ff00*/  HMMA.16816.F32.BF16 R168, R132.reuse, R170, R100 ;  /* 0x000000aa84a8723c */ /* 0x040fe20000041864 */
[----:B------:R-:W-:Y:S07]  /*1ff10*/  LDSM.16.MT88.4 R100, [R221+0x15000] ;  /* 0x01500000dd64783b */ /* 0x000fee0000004200 */
[----:B------:R-:W-:Y:S01]  /*1ff20*/  HMMA.16816.F32.BF16 R180, R132, R182, R124 ;  /* 0x000000b684b4723c */ /* 0x000fe2000004187c */
[----:B------:R-:W4:Y:S04]  /*1ff30*/  LDSM.16.MT88.4 R132, [R221+0x17000] ;  /* 0x01700000dd84783b */ /* 0x000f280000004200 */
[----:B------:R-:W4:Y:S03]  /*1ff40*/  LDSM.16.MT88.4 R124, [R205+0x5000] ;  /* 0x00500000cd7c783b */ /* 0x000f260000004200 */
[C---:B-1----:R-:W-:Y:S01]  /*1ff50*/  HMMA.16816.F32.BF16 R8, R188.reuse, R88, R140 ;  /* 0x00000058bc08723c */ /* 0x042fe2000004188c */
[----:B------:R-:W-:Y:S07]  /*1ff60*/  LDSM.16.MT88.4 R140, [R215+0x17800] ;  /* 0x01780000d78c783b */ /* 0x000fee0000004200 */
[C---:B------:R-:W-:Y:S08]  /*1ff70*/  HMMA.16816.F32.BF16 R144, R188.reuse, R90, R144 ;  /* 0x0000005abc90723c */ /* 0x040ff00000041890 */
[C---:B------:R-:W-:Y:S08]  /*1ff80*/  HMMA.16816.F32.BF16 R16, R188.reuse, R64, R16 ;  /* 0x00000040bc10723c */ /* 0x040ff00000041810 */
[C---:B------:R-:W-:Y:S08]  /*1ff90*/  HMMA.16816.F32.BF16 R20, R188.reuse, R66, R20 ;  /* 0x00000042bc14723c */ /* 0x040ff00000041814 */
[C---:B------:R-:W-:Y:S01]  /*1ffa0*/  HMMA.16816.F32.BF16 R88, R188.reuse, R92, R152 ;  /* 0x0000005cbc58723c */ /* 0x040fe20000041898 */
[----:B------:R-:W1:Y:S07]  /*1ffb0*/  LDSM.16.MT88.4 R152, [R205+0x7000] ;  /* 0x00700000cd98783b */ /* 0x000e6e0000004200 */
[C---:B-----5:R-:W-:Y:S01]  /*1ffc0*/  HMMA.16816.F32.BF16 R64, R188.reuse, R68, R40 ;  /* 0x00000044bc40723c */ /* 0x060fe20000041828 */
[----:B------:R-:W5:Y:S07]  /*1ffd0*/  LDSM.16.MT88.4 R40, [R214+0x7000] ;  /* 0x00700000d628783b */ /* 0x000f6e0000004200 */
[C---:B------:R-:W-:Y:S01]  /*1ffe0*/  HMMA.16816.F32.BF16 R68, R188.reuse, R70, R44 ;  /* 0x00000046bc44723c */ /* 0x040fe2000004182c */
[----:B------:R-:W5:Y:S07]  /*1fff0*/  LDSM.16.MT88.4 R44, [R215+0x11800] ;  /* 0x01180000d72c783b */ /* 0x000f6e0000004200 */
[----:B--2---:R-:W-:Y:S01]  /*20000*/  HMMA.16816.F32.BF16 R112, R188, R32, R112 ;  /* 0x00000020bc70723c */ /* 0x004fe20000041870 */
[--C-:B------:R-:W-:Y:S01]  /*20010*/  FFMA.FTZ R32, R218, UR4, -R233.reuse ;  /* 0x00000004da207c23 */ /* 0x100fe200080108e9 */
[----:B------:R-:W-:Y:S01]  /*20020*/  FFMA.FTZ R218, R225, UR4, -R233 ;  /* 0x00000004e1da7c23 */ /* 0x000fe200080108e9 */
[----:B------:R-:W-:-:S02]  /*20030*/  FFMA.FTZ R233, R193, UR4, -R194 ;  /* 0x00000004c1e97c23 */ /* 0x000fc400080108c2 */
[----:B------:R2:W-:Y:S01]  /*20040*/  MUFU.EX2 R225, R32 ;  /* 0x0000002000e17308 */ /* 0x0005e20000000800 */
[----:B------:R-:W-:Y:S02]  /*20050*/  LDSM.16.MT88.4 R192, [R214+0x1800] ;  /* 0x00180000d6c0783b */ /* 0x000fe40000004200 */
[C---:B---3--:R-:W-:Y:S01]  /*20060*/  HMMA.16816.F32.BF16 R80, R188.reuse, R12, R80 ;  /* 0x0000000cbc50723c */ /* 0x048fe20000041850 */
[----:B------:R-:W3:Y:S04]  /*20070*/  MUFU.EX2 R218, R218 ;  /* 0x000000da00da7308 */ /* 0x000ee80000000800 */
[----:B------:R-:W3:Y:S03]  /*20080*/  MUFU.EX2 R233, R233 ;  /* 0x000000e900e97308 */ /* 0x000ee60000000800 */
[C---:B------:R-:W-:Y:S08]  /*20090*/  HMMA.16816.F32.BF16 R84, R188.reuse, R14, R84 ;  /* 0x0000000ebc54723c */ /* 0x040ff00000041854 */
[C---:B------:R-:W-:Y:S08]  /*200a0*/  HMMA.16816.F32.BF16 R12, R188.reuse, R120, R156 ;  /* 0x00000078bc0c723c */ /* 0x040ff0000004189c */
[C---:B------:R-:W-:Y:S08]  /*200b0*/  HMMA.16816.F32.BF16 R164, R188.reuse, R122, R164 ;  /* 0x0000007abca4723c */ /* 0x040ff000000418a4 */
[C---:B----4-:R-:W-:Y:S08]  /*200c0*/  HMMA.16816.F32.BF16 R128, R188.reuse, R132, R104 ;  /* 0x00000084bc80723c */ /* 0x050ff00000041868 */
[C---:B------:R-:W-:Y:S08]  /*200d0*/  HMMA.16816.F32.BF16 R96, R188.reuse, R100, R72 ;  /* 0x00000064bc60723c */ /* 0x040ff00000041848 */
[C---:B------:R-:W-:Y:S01]  /*200e0*/  HMMA.16816.F32.BF16 R120, R188.reuse, R124, R172 ;  /* 0x0000007cbc78723c */ /* 0x040fe200000418ac */
[----:B------:R-:W-:Y:S07]  /*200f0*/  LDSM.16.MT88.4 R172, [R221+0x11800] ;  /* 0x01180000ddac783b */ /* 0x000fee0000004200 */
[C---:B------:R-:W-:Y:S01]  /*20100*/  HMMA.16816.F32.BF16 R132, R188.reuse, R134, R108 ;  /* 0x00000086bc84723c */ /* 0x040fe2000004186c */
[----:B------:R-:W4:Y:S07]  /*20110*/  LDSM.16.MT88.4 R108, [R215+0x15800] ;  /* 0x01580000d76c783b */ /* 0x000f2e0000004200 */
[C---:B-1----:R-:W-:Y:S01]  /*20120*/  HMMA.16816.F32.BF16 R156, R188.reuse, R152, R184 ;  /* 0x00000098bc9c723c */ /* 0x042fe200000418b8 */
        /* <DEDUP_REMOVED lines=8> */
[----:B--2---:R-:W-:Y:S07]  /*201b0*/  LDSM.16.MT88.4 R32, [R221+0x13800] ;  /* 0x01380000dd20783b */ /* 0x004fee0000004200 */
[C---:B-----5:R-:W-:Y:S08]  /*201c0*/  HMMA.16816.F32.BF16 R176, R188.reuse, R40, R176 ;  /* 0x00000028bcb0723c */ /* 0x060ff000000418b0 */
[C---:B------:R-:W-:Y:S08]  /*201d0*/  HMMA.16816.F32.BF16 R180, R188.reuse, R42, R180 ;  /* 0x0000002abcb4723c */ /* 0x040ff000000418b4 */
[----:B------:R-:W-:Y:S01]  /*201e0*/  HMMA.16816.F32.BF16 R152, R188, R154, R4 ;  /* 0x0000009abc98723c */ /* 0x000fe20000041804 */
[----:B------:R-:W1:Y:S01]  /*201f0*/  LDSM.16.MT88.4 R188, [R214+0x3800] ;  /* 0x00380000d6bc783b */ /* 0x000e620000004200 */
[----:B------:R-:W-:Y:S01]  /*20200*/  F2FP.BF16.F32.PACK_AB R4, R247, R222 ;  /* 0x000000def704723e */ /* 0x000fe200000010ff */
[----:B------:R-:W-:Y:S01]  /*20210*/  FADD.FTZ R222, R222, R241 ;  /* 0x000000f1dede7221 */ /* 0x000fe20000010000 */
[----:B------:R-:W-:-:S02]  /*20220*/  F2FP.BF16.F32.PACK_AB R5, R240, R223 ;  /* 0x000000dff005723e */ /* 0x000fc400000010ff */
[----:B---3--:R-:W-:Y:S01]  /*20230*/  F2FP.BF16.F32.PACK_AB R6, R218, R225 ;  /* 0x000000e1da06723e */ /* 0x008fe200000010ff */
[----:B------:R-:W-:Y:S01]  /*20240*/  FADD.FTZ R222, R247, R222 ;  /* 0x000000def7de7221 */ /* 0x000fe20000010000 */
[----:B------:R-:W-:-:S03]  /*20250*/  F2FP.BF16.F32.PACK_AB R7, R233, R224 ;  /* 0x000000e0e907723e */ /* 0x000fc600000010ff */
[----:B------:R-:W-:-:S04]  /*20260*/  FADD.FTZ R225, R225, R222 ;  /* 0x000000dee1e17221 */ /* 0x000fc80000010000 */
[----:B------:R-:W-:Y:S01]  /*20270*/  HMMA.16816.F32.BF16 R40, R4, R44, R16 ;  /* 0x0000002c0428723c */ /* 0x000fe20000041810 */
[----:B------:R-:W2:Y:S01]  /*20280*/  LDSM.16.MT88.4 R16, [R221+0x15800] ;  /* 0x01580000dd10783b */ /* 0x000ea20000004200 */
[----:B------:R-:W-:-:S06]  /*20290*/  FADD.FTZ R237, R218, R225 ;  /* 0x000000e1daed7221 */ /* 0x000fcc0000010000 */
[C---:B------:R-:W-:Y:S01]  /*202a0*/  HMMA.16816.F32.BF16 R44, R4.reuse, R46, R20 ;  /* 0x0000002e042c723c */ /* 0x040fe20000041814 */
[----:B------:R-:W3:Y:S07]  /*202b0*/  LDSM.16.MT88.4 R20, [R205+0x3800] ;  /* 0x00380000cd14783b */ /* 0x000eee0000004200 */
[C---:B----4-:R-:W-:Y:S08]  /*202c0*/  HMMA.16816.F32.BF16 R104, R4.reuse, R108, R80 ;  /* 0x0000006c0468723c */ /* 0x050ff00000041850 */
[C---:B------:R-:W-:Y:S08]  /*202d0*/  HMMA.16816.F32.BF16 R136, R4.reuse, R140, R112 ;  /* 0x0000008c0488723c */ /* 0x040ff00000041870 */
[C---:B-1----:R-:W-:Y:S01]  /*202e0*/  HMMA.16816.F32.BF16 R80, R4.reuse, R188, R8 ;  /* 0x000000bc0450723c */ /* 0x042fe20000041808 */
[----:B------:R-:W1:Y:S07]  /*202f0*/  LDSM.16.MT88.4 R8, [R205+0x5800] ;  /* 0x00580000cd08783b */ /* 0x000e6e0000004200 */
[C---:B------:R-:W-:Y:S01]  /*20300*/  HMMA.16816.F32.BF16 R112, R4.reuse, R184, R12 ;  /* 0x000000b80470723c */ /* 0x040fe2000004180c */
[----:B------:R-:W4:Y:S07]  /*20310*/  LDSM.16.MT88.4 R12, [R221+0x17800] ;  /* 0x01780000dd0c783b */ /* 0x000f2e0000004200 */
[C---:B--2---:R-:W-:Y:S08]  /*20320*/  HMMA.16816.F32.BF16 R96, R4.reuse, R16, R96 ;  /* 0x000000100460723c */ /* 0x044ff00000041860 */
[----:B---3--:R-:W-:Y:S01]  /*20330*/  HMMA.16816.F32.BF16 R88, R4, R20, R88 ;  /* 0x000000140458723c */ /* 0x008fe20000041858 */
        /* <DEDUP_REMOVED lines=47> */
.L_x_1595:
[----:B------:R-:W-:-:S12]  /*20630*/  UIADD3 UR22, UPT, UPT, UR15, -0x1, URZ ;  /* 0xffffffff0f167890 */ /* 0x000fd8000fffe0ff */
.L_x_1601:
[----:B------:R-:W-:-:S09]  /*20640*/  UISETP.GE.AND UP0, UPT, UR22, UR7, UPT ;  /* 0x000000071600728c */ /* 0x000fd2000bf06270 */
[----:B------:R-:W-:Y:S05]  /*20650*/  BRA.U !UP0, `(.L_x_1602) ;  /* 0x0000004108f47547 */ /* 0x000fea000b800000 */
[----:B------:R-:W1:Y:S01]  /*20660*/  S2UR UR6, SR_CgaCtaId ;  /* 0x00000000000679c3 */ /* 0x000e620000008800 */
[----:B------:R-:W-:Y:S01]  /*20670*/  UISETP.NE.U32.AND UP0, UPT, UR12, URZ, UPT ;  /* 0x000000ff0c00728c */ /* 0x000fe2000bf05070 */
[----:B------:R-:W-:Y:S01]  /*20680*/  MOV R218, 0x20 ;  /* 0x0000002000da7802 */ /* 0x000fe20000000f00 */
[----:B------:R-:W-:Y:S01]  /*20690*/  IMAD.MOV.U32 R0, RZ, RZ, R3 ;  /* 0x000000ffff007224 */ /* 0x000fe200078e0003 */
[----:B------:R-:W-:Y:S01]  /*206a0*/  MOV R233, RZ ;  /* 0x000000ff00e97202 */ /* 0x000fe20000000f00 */
[----:B------:R-:W-:Y:S01]  /*206b0*/  UISETP.NE.AND.EX UP0, UPT, UR13, URZ, UPT, UP0 ;  /* 0x000000ff0d00728c */ /* 0x000fe2000bf05300 */
[----:B------:R-:W-:Y:S01]  /*206c0*/  SEL R218, R218, 0xffffffe0, !P1 ;  /* 0xffffffe0dada7807 */ /* 0x000fe20004800000 */
[----:B------:R-:W-:Y:S01]  /*206d0*/  IMAD.MOV.U32 R165, RZ, RZ, R164 ;  /* 0x000000ffffa57224 */ /* 0x000fe200078e00a4 */
[----:B------:R-:W-:Y:S01]  /*206e0*/  UMOV UR12, 0x400 ;  /* 0x00000400000c7882 */ /* 0x000fe20000000000 */
[----:B------:R-:W-:Y:S01]  /*206f0*/  VIADD R232, R221, 0x10000 ;  /* 0x00010000dde87836 */ /* 0x000fe20000000000 */
[----:B------:R-:W-:Y:S01]  /*20700*/  ULEA UR5, UR22, 0x40, 0x6 ;  /* 0x0000004016057891 */ /* 0x000fe2000f8e30ff */
[----:B------:R-:W-:Y:S01]  /*20710*/  PLOP3.LUT P5, PT, PT, PT, UP0, 0x80, 0x8 ;  /* 0x000000000008781c */ /* 0x000fe20003faf008 */
[----:B------:R-:W-:Y:S01]  /*20720*/  IMAD.IADD R218, R218, 0x1, R221 ;  /* 0x00000001dada7824 */ /* 0x000fe200078e02dd */
[----:B------:R-:W-:Y:S01]  /*20730*/  UIADD3 UR15, UPT, UPT, UR22, 0x1, URZ ;  /* 0x00000001160f7890 */ /* 0x000fe2000fffe0ff */
[----:B------:R-:W2:Y:S01]  /*20740*/  LDCU UR13, c[0x0][0x440] ;  /* 0x00008800ff0d77ac */ /* 0x000ea20008000800 */
[----:B------:R-:W3:Y:S01]  /*20750*/  LDCU UR4, c[0x0][0x45c] ;  /* 0x00008b80ff0477ac */ /* 0x000ee20008000800 */
[----:B------:R-:W4:Y:S01]  /*20760*/  LDCU.64 UR16, c[0x0][0x358] ;  /* 0x00006b00ff1077ac */ /* 0x000f220008000a00 */
[----:B------:R-:W2:Y:S01]  /*20770*/  LDCU.64 UR8, c[0x0][0x3a0] ;  /* 0x00007400ff0877ac */ /* 0x000ea20008000a00 */
[----:B------:R-:W2:Y:S01]  /*20780*/  LDCU.64 UR10, c[0x0][0x3a8] ;  /* 0x00007500ff0a77ac */ /* 0x000ea20008000a00 */
[----:B-1----:R-:W-:-:S12]  /*20790*/  ULEA UR6, UR6, UR12, 0x18 ;  /* 0x0000000c06067291 */ /* 0x002fd8000f8ec0ff */
.L_x_1606:
[----:B------:R-:W-:Y:S01]  /*207a0*/  @!P5 IADD3 R9, P0, PT, RZ, -R233, RZ ;  /* 0x800000e9ff09d210 */ /* 0x000fe20007f1e0ff */
[----:B------:R-:W1:Y:S01]  /*207b0*/  S2R R220, SR_TID.X ;  /* 0x0000000000dc7919 */ /* 0x000e620000002100 */
[----:B------:R-:W5:Y:S01]  /*207c0*/  @!P5 LDC R4, c[0x0][0x3c0] ;  /* 0x0000f000ff04db82 */ /* 0x000f620000000800 */
[----:B------:R-:W-:Y:S07]  /*207d0*/  DEPBAR.LE SB0, 0x0 ;  /* 0x000080000000791a */ /* 0x000fee0000000000 */
[----:B------:R-:W-:Y:S01]  /*207e0*/  BAR.SYNC.DEFER_BLOCKING 0x0 ;  /* 0x0000000000007b1d */ /* 0x000fe20000010000 */
[----:B-1----:R-:W-:Y:S01]  /*207f0*/  LOP3.LUT R239, R220, 0x38, RZ, 0xc0, !PT ;  /* 0x00000038dcef7812 */ /* 0x002fe200078ec0ff */
[----:B-----5:R-:W-:Y:S01]  /*20800*/  @!P5 IMAD.SHL.U32 R7, R4, 0x40, RZ ;  /* 0x000000400407d824 */ /* 0x020fe200078e00ff */
[----:B------:R-:W-:Y:S01]  /*20810*/  SHF.R.U32.HI R219, RZ, 0x1, R220 ;  /* 0x00000001ffdb7819 */ /* 0x000fe200000116dc */
[C---:B------:R-:W-:Y:S02]  /*20820*/  IMAD.SHL.U32 R2, R220.reuse, 0x8, RZ ;  /* 0x00000008dc027824 */ /* 0x040fe400078e00ff */
[C---:B------:R-:W-:Y:S02]  /*20830*/  IMAD.SHL.U32 R5, R220.reuse, 0x40, RZ ;  /* 0x00000040dc057824 */ /* 0x040fe400078e00ff */
[----:B------:R-:W-:Y:S01]  /*20840*/  IMAD.SHL.U32 R216, R220, 0x20, RZ ;  /* 0x00000020dcd87824 */ /* 0x000fe200078e00ff */
[--C-:B------:R-:W-:Y:S02]  /*20850*/  LOP3.LUT R239, R239, 0x1f8, R2.reuse, 0x78, !PT ;  /* 0x000001f8efef7812 */ /* 0x100fe400078e7802 */
[----:B------:R-:W-:Y:S02]  /*20860*/  LOP3.LUT R3, R5, 0x1c0, RZ, 0xc0, !PT ;  /* 0x000001c005037812 */ /* 0x000fe400078ec0ff */
[----:B------:R-:W-:Y:S02]  /*20870*/  LOP3.LUT R216, R216, 0x7c00, RZ, 0xc0, !PT ;  /* 0x00007c00d8d87812 */ /* 0x000fe400078ec0ff */
[--C-:B------:R-:W-:Y:S02]  /*20880*/  LOP3.LUT R3, R3, 0x38, R2.reuse, 0xf8, !PT ;  /* 0x0000003803037812 */ /* 0x100fe400078ef802 */
[----:B------:R-:W-:Y:S02]  /*20890*/  LOP3.LUT R239, R239, 0x1e00, R2, 0xf8, !PT ;  /* 0x00001e00efef7812 */ /* 0x000fe400078ef802 */
[----:B------:R-:W-:Y:S02]  /*208a0*/  LOP3.LUT R6, R2, 0x38, RZ, 0xc0, !PT ;  /* 0x0000003802067812 */ /* 0x000fe400078ec0ff */
[----:B------:R-:W-:Y:S02]  /*208b0*/  LOP3.LUT R2, R219, 0x8, RZ, 0xc0, !PT ;  /* 0x00000008db027812 */ /* 0x000fe400078ec0ff */
[----:B------:R-:W-:Y:S02]  /*208c0*/  LOP3.LUT R225, R216, 0x200, R5, 0xf8, !PT ;  /* 0x00000200d8e17812 */ /* 0x000fe400078ef805 */
[----:B------:R-:W-:Y:S02]  /*208d0*/  LOP3.LUT R224, R5, 0x400, RZ, 0xc0, !PT ;  /* 0x0000040005e07812 */ /* 0x000fe400078ec0ff */
[----:B------:R-:W-:Y:S01]  /*208e0*/  LOP3.LUT R225, R225, R3, R2, 0xf6, !PT ;  /* 0x00000003e1e17212 */ /* 0x000fe200078ef602 */
[----:B------:R-:W-:Y:S01]  /*208f0*/  @!P5 IMAD.X R2, RZ, RZ, ~R7, P0 ;  /* 0x000000ffff02d224 */ /* 0x000fe200000e0e07 */
[----:B------:R-:W-:Y:S01]  /*20900*/  LOP3.LUT R3, R3, 0x8, R220, 0x78, !PT ;  /* 0x0000000803037812 */ /* 0x000fe200078e78dc */
[----:B------:R-:W1:Y:S01]  /*20910*/  LDC R7, c[0x0][0x3c4] ;  /* 0x0000f100ff077b82 */ /* 0x000e620000000800 */
[C---:B------:R-:W-:Y:S02]  /*20920*/  LOP3.LUT R10, R6.reuse, 0x40, RZ, 0xfc, !PT ;  /* 0x00000040060a7812 */ /* 0x040fe400078efcff */
[----:B------:R-:W-:Y:S01]  /*20930*/  @!P5 SHF.R.S64 R9, R9, 0x1f, R2 ;  /* 0x0000001f0909d819 */ /* 0x000fe20000001002 */
[----:B------:R-:W-:Y:S01]  /*20940*/  IMAD R224, R3, 0x2, R224 ;  /* 0x0000000203e07824 */ /* 0x000fe200078e02e0 */
[C---:B------:R-:W-:Y:S01]  /*20950*/  LOP3.LUT R8, R6.reuse, 0x80, RZ, 0xfc, !PT ;  /* 0x0000008006087812 */ /* 0x040fe200078efcff */
[----:B------:R-:W-:Y:S01]  /*20960*/  IMAD.MOV.U32 R3, RZ, RZ, R229 ;  /* 0x000000ffff037224 */ /* 0x000fe200078e00e5 */
[C---:B--2---:R-:W-:Y:S02]  /*20970*/  ISETP.GE.AND P4, PT, R6.reuse, UR13, PT ;  /* 0x0000000d06007c0c */ /* 0x044fe4000bf86270 */
[----:B------:R-:W-:Y:S01]  /*20980*/  LOP3.LUT R5, R6, 0xc0, RZ, 0xfc, !PT ;  /* 0x000000c006057812 */ /* 0x000fe200078efcff */
[----:B------:R-:W-:Y:S01]  /*20990*/  IMAD.MOV.U32 R6, RZ, RZ, R228 ;  /* 0x000000ffff067224 */ /* 0x000fe200078e00e4 */
[----:B------:R-:W-:Y:S02]  /*209a0*/  @!P5 IADD3 R228, P0, PT, R228, R9, RZ ;  /* 0x00000009e4e4d210 */ /* 0x000fe40007f1e0ff */
[----:B------:R-:W-:Y:S02]  /*209b0*/  ISETP.GE.AND P3, PT, R10, UR13, PT ;  /* 0x0000000d0a007c0c */ /* 0x000fe4000bf66270 */
[----:B------:R-:W-:Y:S02]  /*209c0*/  ISETP.GE.AND P2, PT, R8, UR13, PT ;  /* 0x0000000d08007c0c */ /* 0x000fe4000bf46270 */
[----:B------:R-:W-:Y:S02]  /*209d0*/  ISETP.GE.AND P1, PT, R5, UR13, PT ;  /* 0x0000000d05007c0c */ /* 0x000fe4000bf26270 */
[----:B------:R-:W-:Y:S02]  /*209e0*/  @!P5 LEA.HI.X.SX32 R229, R2, R229, 0x1, P0 ;  /* 0x000000e502e5d211 */ /* 0x000fe400000f0eff */
[----:B------:R-:W-:Y:S01]  /*209f0*/  LEA R239, R239, UR6, 0x1 ;  /* 0x00000006efef7c11 */ /* 0x000fe2000f8e08ff */
[----:B------:R-:W-:Y:S08]  /*20a00*/  @!P5 BRA `(.L_x_1603) ;  /* 0x0000000000f8d947 */ /* 0x000ff00003800000 */
[----:B------:R-:W2:Y:S01]  /*20a10*/  LDC R2, c[0x0][0x4f0] ;  /* 0x00013c00ff027b82 */ /* 0x000ea20000000800 */
[----:B------:R-:W-:Y:S01]  /*20a20*/  UIADD3 UR12, UPT, UPT, UR5, -0x40, URZ ;  /* 0xffffffc0050c7890 */ /* 0x000fe2000fffe0ff */
[----:B------:R-:W-:Y:S05]  /*20a30*/  IABS R10, UR5 ;  /* 0x00000005000a7c13 */ /* 0x000fea0008000000 */
[----:B------:R-:W-:Y:S05]  /*20a40*/  IMAD.U32 R8, RZ, RZ, UR12 ;  /* 0x0000000cff087e24 */ /* 0x000fea000f8e00ff */
[----:B------:R-:W-:Y:S02]  /*20a50*/  IABS R8, R8 ;  /* 0x0000000800087213 */ /* 0x000fe40000000000 */
[----:B--2---:R-:W-:Y:S04]  /*20a60*/  IABS R4, R2 ;  /* 0x0000000200047213 */ /* 0x004fe80000000000 */
[----:B------:R-:W2:Y:S10]  /*20a70*/  I2F.RP R9, R4 ;  /* 0x0000000400097306 */ /* 0x000eb40000209400 */
[----:B--2---:R-:W2:Y:S02]  /*20a80*/  MUFU.RCP R5, R9 ;  /* 0x0000000900057308 */ /* 0x004ea40000001000 */
[----:B--2---:R-:W-:Y:S08]  /*20a90*/  VIADD R12, R5, 0xffffffe ;  /* 0x0ffffffe050c7836 */ /* 0x004ff00000000000 */
[----:B------:R-:W2:Y:S02]  /*20aa0*/  F2I.FTZ.U32.TRUNC.NTZ R13, R12 ;  /* 0x0000000c000d7305 */ /* 0x000ea4000021f000 */
[--C-:B--2---:R-:W-:Y:S01]  /*20ab0*/  IMAD.MOV R5, RZ, RZ, -R13.reuse ;  /* 0x000000ffff057224 */ /* 0x104fe200078e0a0d */
[----:B------:R-:W-:Y:S03]  /*20ac0*/  MOV R12, RZ ;  /* 0x000000ff000c7202 */ /* 0x000fe60000000f00 */
[----:B------:R-:W-:Y:S04]  /*20ad0*/  IMAD R5, R5, R4, RZ ;  /* 0x0000000405057224 */ /* 0x000fe800078e02ff */
[----:B------:R-:W-:Y:S06]  /*20ae0*/  IMAD.HI.U32 R5, R13, R5, R12 ;  /* 0x000000050d057227 */ /* 0x000fec00078e000c */
[C---:B------:R-:W-:Y:S04]  /*20af0*/  IMAD.HI.U32 R11, R5.reuse, R8, RZ ;  /* 0x00000008050b7227 */ /* 0x040fe800078e00ff */
[----:B------:R-:W-:Y:S04]  /*20b00*/  IMAD.HI.U32 R12, R5, R10, RZ ;  /* 0x0000000a050c7227 */ /* 0x000fe800078e00ff */
[----:B------:R-:W-:Y:S02]  /*20b10*/  IMAD.MOV R5, RZ, RZ, -R11 ;  /* 0x000000ffff057224 */ /* 0x000fe400078e0a0b */
[----:B------:R-:W-:Y:S02]  /*20b20*/  IMAD.MOV R9, RZ, RZ, -R12 ;  /* 0x000000ffff097224 */ /* 0x000fe400078e0a0c */
[----:B------:R-:W-:Y:S01]  /*20b30*/  IMAD R8, R4, R5, R8 ;  /* 0x0000000504087224 */ /* 0x000fe200078e0208 */
[----:B------:R-:W-:Y:S01]  /*20b40*/  LOP3.LUT R5, R2, UR5, RZ, 0x3c, !PT ;  /* 0x0000000502057c12 */ /* 0x000fe2000f8e3cff */
        /* <DEDUP_REMOVED lines=9> */
[----:B------:R-:W-:Y:S09]  /*20be0*/  LOP3.LUT R4, R2, UR12, RZ, 0x3c, !PT ;  /* 0x0000000c02047c12 */ /* 0x000ff2000f8e3cff */
[----:B------:R-:W-:Y:S02]  /*20bf0*/  @P0 IADD3 R11, PT, PT, R11, 0x1, RZ ;  /* 0x000000010b0b0810 */ /* 0x000fe40007ffe0ff */
[----:B------:R-:W-:Y:S01]  /*20c00*/  ISETP.GE.AND P0, PT, R4, RZ, PT ;  /* 0x000000ff0400720c */ /* 0x000fe20003f06270 */
[----:B------:R-:W-:Y:S01]  /*20c10*/  @P6 VIADD R12, R12, 0x1 ;  /* 0x000000010c0c6836 */ /* 0x000fe20000000000 */
[----:B------:R-:W-:Y:S02]  /*20c20*/  ISETP.GE.AND P6, PT, R5, RZ, PT ;  /* 0x000000ff0500720c */ /* 0x000fe40003fc6270 */
[----:B------:R-:W-:Y:S09]  /*20c30*/  LOP3.LUT R4, RZ, R2, RZ, 0x33, !PT ;  /* 0x00000002ff047212 */ /* 0x000ff200078e33ff */
[----:B------:R-:W-:Y:S01]  /*20c40*/  @!P0 IMAD.MOV R11, RZ, RZ, -R11 ;  /* 0x000000ffff0b8224 */ /* 0x000fe200078e0a0b */
[----:B------:R-:W-:Y:S02]  /*20c50*/  ISETP.NE.AND P0, PT, R2, RZ, PT ;  /* 0x000000ff0200720c */ /* 0x000fe40003f05270 */
[----:B------:R-:W-:Y:S02]  /*20c60*/  @!P6 IADD3 R12, PT, PT, -R12, RZ, RZ ;  /* 0x000000ff0c0ce210 */ /* 0x000fe40007ffe1ff */
[C---:B------:R-:W-:Y:S02]  /*20c70*/  SEL R13, R4.reuse, R11, !P0 ;  /* 0x0000000b040d7207 */ /* 0x040fe40004000000 */
[----:B------:R-:W-:Y:S02]  /*20c80*/  SEL R11, R4, R12, !P0 ;  /* 0x0000000c040b7207 */ /* 0x000fe40004000000 */
[-C--:B------:R-:W-:Y:S01]  /*20c90*/  LEA R16, P6, R13, R230.reuse, 0x2 ;  /* 0x000000e60d107211 */ /* 0x080fe200078c10ff */
[----:B------:R-:W2:Y:S01]  /*20ca0*/  LDC.64 R4, c[0x0][0x3c0] ;  /* 0x0000f000ff047b82 */ /* 0x000ea20000000a00 */
[----:B------:R-:W-:Y:S02]  /*20cb0*/  LEA R14, P0, R11, R230, 0x2 ;  /* 0x000000e60b0e7211 */ /* 0x000fe400078010ff */
[-C--:B------:R-:W-:Y:S02]  /*20cc0*/  LEA.HI.X.SX32 R17, R13, R231.reuse, 0x2, P6 ;  /* 0x000000e70d117211 */ /* 0x080fe400030f16ff */
[C---:B------:R-:W-:Y:S01]  /*20cd0*/  LEA.HI.X.SX32 R15, R11.reuse, R231, 0x2, P0 ;  /* 0x000000e70b0f7211 */ /* 0x040fe200000f16ff */
[----:B------:R-:W-:Y:S02]  /*20ce0*/  IMAD.IADD R11, R11, 0x1, -R13 ;  /* 0x000000010b0b7824 */ /* 0x000fe400078e0a0d */
[----:B----4-:R-:W4:Y:S02]  /*20cf0*/  LDG.E R9, desc[UR16][R16.64] ;  /* 0x0000001010097981 */ /* 0x010f24000c1e1900 */
[----:B------:R-:W-:Y:S02]  /*20d00*/  IMAD R11, R11, R2, -0x40 ;  /* 0xffffffc00b0b7424 */ /* 0x000fe400078e0202 */
[----:B------:R-:W4:Y:S03]  /*20d10*/  LDG.E R8, desc[UR16][R14.64] ;  /* 0x000000100e087981 */ /* 0x000f26000c1e1900 */
[----:B------:R-:W-:Y:S05]  /*20d20*/  SHF.R.S32.HI R13, RZ, 0x1f, R11 ;  /* 0x0000001fff0d7819 */ /* 0x000fea000001140b */
[-C--:B--2---:R-:W-:Y:S02]  /*20d30*/  IMAD R2, R13, R4.reuse, RZ ;  /* 0x000000040d027224 */ /* 0x084fe400078e02ff */
[C---:B------:R-:W-:Y:S04]  /*20d40*/  IMAD.WIDE.U32 R12, R11.reuse, R4, RZ ;  /* 0x000000040b0c7225 */ /* 0x040fe800078e00ff */
[----:B------:R-:W-:Y:S05]  /*20d50*/  IMAD R2, R11, R5, R2 ;  /* 0x000000050b027224 */ /* 0x000fea00078e0202 */
[----:B------:R-:W-:Y:S01]  /*20d60*/  IADD3 R13, PT, PT, R13, R2, RZ ;  /* 0x000000020d0d7210 */ /* 0x000fe20007ffe0ff */
[----:B----4-:R-:W-:Y:S04]  /*20d70*/  IMAD.IADD R9, R9, 0x1, -R8 ;  /* 0x0000000109097824 */ /* 0x010fe800078e0a08 */
[----:B------:R-:W-:Y:S01]  /*20d80*/  IMAD.WIDE.U32 R12, R9, UR10, R12 ;  /* 0x0000000a090c7c25 */ /* 0x000fe2000f8e000c */
[----:B------:R-:W-:Y:S02]  /*20d90*/  SHF.R.S32.HI R5, RZ, 0x1f, R9 ;  /* 0x0000001fff057819 */ /* 0x000fe40000011409 */
[C---:B------:R-:W-:Y:S03]  /*20da0*/  LEA R228, P0, R12.reuse, R6, 0x1 ;  /* 0x000000060ce47211 */ /* 0x040fe600078008ff */
[----:B------:R-:W-:Y:S04]  /*20db0*/  IMAD R2, R5, UR10, RZ ;  /* 0x0000000a05027c24 */ /* 0x000fe8000f8e02ff */
[----:B------:R-:W-:Y:S04]  /*20dc0*/  IMAD R2, R9, UR11, R2 ;  /* 0x0000000b09027c24 */ /* 0x000fe8000f8e0202 */
[----:B------:R-:W-:Y:S05]  /*20dd0*/  IMAD.IADD R2, R13, 0x1, R2 ;  /* 0x000000010d027824 */ /* 0x000fea00078e0202 */
[----:B------:R-:W-:Y:S07]  /*20de0*/  LEA.HI.X R229, R12, R3, R2, 0x1, P0 ;  /* 0x000000030ce57211 */ /* 0x000fee00000f0c02 */
.L_x_1603:
[----:B------:R-:W-:Y:S01]  /*20df0*/  @!PT LDS RZ, [RZ] ;  /* 0x00000000fffff984 */ /* 0x000fe20000000800 */
[----:B------:R-:W-:Y:S01]  /*20e00*/  @!PT LDS RZ, [RZ] ;  /* 0x00000000fffff984 */ /* 0x000fe20000000800 */
[----:B------:R-:W-:Y:S01]  /*20e10*/  @!PT LDS RZ, [RZ] ;  /* 0x00000000fffff984 */ /* 0x000fe20000000800 */
[----:B----4-:R-:W-:Y:S01]  /*20e20*/  @!P4 LDGSTS.E.BYPASS.LTC128B.128 [R239+0x10000], desc[UR16][R228.64] ;  /* 0x10000000e4efcfae */ /* 0x010fe2000b981a10 */
[C---:B------:R-:W-:Y:S01]  /*20e30*/  LEA R6, P0, R4.reuse, R228, 0x5 ;  /* 0x000000e404067211 */ /* 0x040fe200078028ff */
[C---:B------:R-:W-:Y:S01]  /*20e40*/  IMAD.SHL.U32 R2, R4.reuse, 0x20, RZ ;  /* 0x0000002004027824 */ /* 0x040fe200078e00ff */
[C-C-:B-1----:R-:W-:Y:S01]  /*20e50*/  SHF.L.U64.HI R3, R4.reuse, 0x5, R7.reuse ;  /* 0x0000000504037819 */ /* 0x142fe20000010207 */
[----:B------:R-:W-:Y:S01]  /*20e60*/  @P4 STS.128 [R239+0x10000], RZ ;  /* 0x010000ffef004388 */ /* 0x000fe20000000c00 */
[----:B------:R-:W-:Y:S01]  /*20e70*/  LEA.HI.X R7, R4, R229, R7, 0x5, P0 ;  /* 0x000000e504077211 */ /* 0x000fe200000f2c07 */
[----:B------:R-:W-:Y:S01]  /*20e80*/  UIADD3 UR15, UPT, UPT, UR15, -0x1, URZ ;  /* 0xffffffff0f0f7890 */ /* 0x000fe2000fffe0ff */
[C---:B------:R-:W-:Y:S01]  /*20e90*/  IADD3 R4, P6, PT, R2.reuse, R6, RZ ;  /* 0x0000000602047210 */ /* 0x040fe20007fde0ff */
[----:B------:R-:W-:Y:S01]  /*20ea0*/  @!PT LDS RZ, [RZ] ;  /* 0x00000000fffff984 */ /* 0x000fe20000000800 */
[----:B------:R-:W-:Y:S01]  /*20eb0*/  @!PT LDS RZ, [RZ] ;  /* 0x00000000fffff984 */ /* 0x000fe20000000800 */
[----:B------:R-:W-:Y:S01]  /*20ec0*/  @!PT LDS RZ, [RZ] ;  /* 0x00000000fffff984 */ /* 0x000fe20000000800 */
[----:B------:R-:W-:Y:S01]  /*20ed0*/  @!P3 LDGSTS.E.BYPASS.LTC128B.128 [R239+0x12000], desc[UR16][R228.64+0x80] ;  /* 0x12000080e4efbfae */ /* 0x000fe2000b981a10 */
[----:B------:R-:W-:Y:S01]  /*20ee0*/  LEA R225, R225, UR6, 0x1 ;  /* 0x00000006e1e17c11 */ /* 0x000fe2000f8e08ff */
[----:B------:R-:W-:Y:S01]  /*20ef0*/  UISETP.GT.AND UP0, UPT, UR15, UR7, UPT ;  /* 0x000000070f00728c */ /* 0x000fe2000bf04270 */
[----:B------:R-:W-:Y:S01]  /*20f00*/  IADD3 R12, P0, PT, R2, R4, RZ ;  /* 0x00000004020c7210 */ /* 0x000fe20007f1e0ff */
[----:B------:R-:W-:Y:S01]  /*20f10*/  @P3 STS.128 [R239+0x12000], RZ ;  /* 0x012000ffef003388 */ /* 0x000fe20000000c00 */
[C---:B------:R-:W-:Y:S02]  /*20f20*/  IMAD.X R5, R3.reuse, 0x1, R7, P6 ;  /* 0x0000000103057824 */ /* 0x040fe400030e0607 */
[----:B------:R-:W-:Y:S01]  /*20f30*/  IMAD.MOV.U32 R2, RZ, RZ, 0x40 ;  /* 0x00000040ff027424 */ /* 0x000fe200078e00ff */
[----:B------:R-:W-:Y:S01]  /*20f40*/  @!PT LDS RZ, [RZ] ;  /* 0x00000000fffff984 */ /* 0x000fe20000000800 */
[----:B------:R-:W-:Y:S01]  /*20f50*/  @!PT LDS RZ, [RZ] ;  /* 0x00000000fffff984 */ /* 0x000fe20000000800 */
[----:B------:R-:W-:Y:S01]  /*20f60*/  @!PT LDS RZ, [RZ] ;  /* 0x00000000fffff984 */ /* 0x000fe20000000800 */
[----:B------:R-:W-:Y:S01]  /*20f70*/  @!P2 LDGSTS.E.BYPASS.LTC128B.128 [R239+0x14000], desc[UR16][R228.64+0x100] ;  /* 0x14000100e4efafae */ /* 0x000fe2000b981a10 */
[----:B------:R-:W-:Y:S01]  /*20f80*/  IMAD.X R13, R3, 0x1, R5, P0 ;  /* 0x00000001030d7824 */ /* 0x000fe200000e0605 */
[----:B------:R-:W-:Y:S01]  /*20f90*/  LOP3.LUT P0, RZ, R220, 0x2, RZ, 0xc0, !PT ;  /* 0x00000002dcff7812 */ /* 0x000fe2000780c0ff */
[----:B------:R-:W-:Y:S01]  /*20fa0*/  VIADD R3, R224, UR6 ;  /* 0x00000006e0037c36 */ /* 0x000fe20008000000 */
[----:B------:R-:W-:Y:S02]  /*20fb0*/  @P2 STS.128 [R239+0x14000], RZ ;  /* 0x014000ffef002388 */ /* 0x000fe40000000c00 */
[----:B------:R-:W-:Y:S02]  /*20fc0*/  SEL R222, R217, 0xffffffe0, !P0 ;  /* 0xffffffe0d9de7807 */ /* 0x000fe40004000000 */
[----:B------:R-:W-:Y:S01]  /*20fd0*/  @!PT LDS RZ, [RZ] ;  /* 0x00000000fffff984 */ /* 0x000fe20000000800 */
[----:B------:R-:W-:Y:S01]  /*20fe0*/  @!PT LDS RZ, [RZ] ;  /* 0x00000000fffff984 */ /* 0x000fe20000000800 */
[----:B------:R-:W-:Y:S01]  /*20ff0*/  @!PT LDS RZ, [RZ] ;  /* 0x00000000fffff984 */ /* 0x000fe20000000800 */
[----:B------:R-:W-:Y:S01]  /*21000*/  @!P1 LDGSTS.E.BYPASS.LTC128B.128 [R239+0x16000], desc[UR16][R228.64+0x180] ;  /* 0x16000180e4ef9fae */ /* 0x000fe2000b981a10 */
[----:B------:R-:W-:Y:S02]  /*21010*/  LOP3.LUT P0, RZ, R220, 0x4, RZ, 0xc0, !PT ;  /* 0x00000004dcff7812 */ /* 0x000fe4000780c0ff */
[C-C-:B------:R-:W-:Y:S01]  /*21020*/  IMAD.IADD R223, R222.reuse, 0x1, R225.reuse ;  /* 0x00000001dedf7824 */ /* 0x140fe200078e02e1 */
[----:B------:R-:W-:Y:S01]  /*21030*/  @P1 STS.128 [R239+0x16000], RZ ;  /* 0x016000ffef001388 */ /* 0x000fe20000000c00 */
[----:B------:R-:W-:Y:S02]  /*21040*/  IADD3 R166, PT, PT, R222, R3, RZ ;  /* 0x00000003dea67210 */ /* 0x000fe40007ffe0ff */
[----:B------:R-:W-:Y:S01]  /*21050*/  SEL R2, R2, 0xffffffc0, !P0 ;  /* 0xffffffc002027807 */ /* 0x000fe20004000000 */
[----:B------:R-:W-:Y:S01]  /*21060*/  @!PT LDS RZ, [RZ] ;  /* 0x00000000fffff984 */ /* 0x000fe20000000800 */
[----:B------:R-:W-:Y:S01]  /*21070*/  @!PT LDS RZ, [RZ] ;  /* 0x00000000fffff984 */ /* 0x000fe20000000800 */
[----:B------:R-:W-:Y:S01]  /*21080*/  @!PT LDS RZ, [RZ] ;  /* 0x00000000fffff984 */ /* 0x000fe20000000800 */
[----:B------:R-:W-:Y:S04]  /*21090*/  @!P4 LDGSTS.E.BYPASS.LTC128B.128 [R239+0x10800], desc[UR16][R6.64] ;  /* 0x1080000006efcfae */ /* 0x000fe8000b981a10 */
[----:B------:R-:W-:Y:S01]  /*210a0*/  @P4 STS.128 [R239+0x10800], RZ ;  /* 0x010800ffef004388 */ /* 0x000fe20000000c00 */
[C---:B------:R-:W-:Y:S02]  /*210b0*/  IMAD.IADD R167, R2.reuse, 0x1, R225 ;  /* 0x0000000102a77824 */ /* 0x040fe400078e02e1 */
        /* <DEDUP_REMOVED lines=59> */
[----:B------:R-:W1:Y:S04]  /*21470*/  LDSM.16.M88.4 R8, [R224+UR6+0x8000] ;  /* 0x00800006e008783b */ /* 0x000e680008000200 */
[----:B------:R-:W2:Y:S04]  /*21480*/  LDSM.16.M88.4 R16, [R224+UR6+0x8800] ;  /* 0x00880006e010783b */ /* 0x000ea80008000200 */
[----:B------:R-:W4:Y:S04]  /*21490*/  LDSM.16.M88.4 R24, [R224+UR6+0x9000] ;  /* 0x00900006e018783b */ /* 0x000f280008000200 */
[----:B------:R-:W0:Y:S04]  /*214a0*/  LDGDEPBAR ;  /* 0x00000000000079af */ /* 0x000e280000000000 */
[----:B------:R-:W5:Y:S04]  /*214b0*/  LDSM.16.M88.4 R168, [R224+UR6+0x9800] ;  /* 0x00980006e0a8783b */ /* 0x000f680008000200 */
[----:B------:R-:W-:Y:S04]  /*214c0*/  LDSM.16.M88.4 R172, [R223] ;  /* 0x00000000dfac783b */ /* 0x000fe80000000200 */
[----:B------:R-:W3:Y:S04]  /*214d0*/  LDSM.16.M88.4 R176, [R166+0x8000] ;  /* 0x00800000a6b0783b */ /* 0x000ee80000000200 */
[----:B------:R-:W3:Y:S04]  /*214e0*/  LDSM.16.M88.4 R180, [R166+0x8800] ;  /* 0x00880000a6b4783b */ /* 0x000ee80000000200 */
[----:B------:R-:W3:Y:S04]  /*214f0*/  LDSM.16.M88.4 R184, [R166+0x9000] ;  /* 0x00900000a6b8783b */ /* 0x000ee80000000200 */
[----:B------:R-:W3:Y:S01]  /*21500*/  LDSM.16.M88.4 R188, [R166+0x9800] ;  /* 0x00980000a6bc783b */ /* 0x000ee20000000200 */
[C---:B-1----:R-:W-:Y:S03]  /*21510*/  HMMA.16816.F32.BF16 R4, R32.reuse, R8, RZ ;  /* 0x000000082004723c */ /* 0x042fe600000418ff */
[----:B------:R-:W-:Y:S04]  /*21520*/  LDSM.16.M88.4 R192, [R167] ;  /* 0x00000000a7c0783b */ /* 0x000fe80000000200 */
[----:B------:R-:W1:Y:S01]  /*21530*/  LDSM.16.M88.4 R196, [R3+0x8000] ;  /* 0x0080000003c4783b */ /* 0x000e620000000200 */
[C---:B------:R-:W-:Y:S03]  /*21540*/  HMMA.16816.F32.BF16 R8, R32.reuse, R10, RZ ;  /* 0x0000000a2008723c */ /* 0x040fe600000418ff */
[----:B------:R-:W1:Y:S04]  /*21550*/  LDSM.16.M88.4 R200, [R3+0x8800] ;  /* 0x0088000003c8783b */ /* 0x000e680000000200 */
[----:B------:R-:W-:Y:S01]  /*21560*/  LDSM.16.M88.4 R204, [R2+0x8000] ;  /* 0x0080000002cc783b */ /* 0x000fe20000000200 */
[C---:B--2---:R-:W-:Y:S03]  /*21570*/  HMMA.16816.F32.BF16 R12, R32.reuse, R16, RZ ;  /* 0x00000010200c723c */ /* 0x044fe600000418ff */
[----:B------:R-:W-:Y:S04]  /*21580*/  LDSM.16.M88.4 R208, [R2+0x8800] ;  /* 0x0088000002d0783b */ /* 0x000fe80000000200 */
[----:B------:R-:W-:Y:S01]  /*21590*/  LDSM.16.M88.4 R212, [R224+UR6+0xe000] ;  /* 0x00e00006e0d4783b */ /* 0x000fe20008000200 */
[C---:B------:R-:W-:Y:S08]  /*215a0*/  HMMA.16816.F32.BF16 R16, R32.reuse, R18, RZ ;  /* 0x000000122010723c */ /* 0x040ff000000418ff */
[C---:B----4-:R-:W-:Y:S08]  /*215b0*/  HMMA.16816.F32.BF16 R20, R32.reuse, R24, RZ ;  /* 0x000000182014723c */ /* 0x050ff000000418ff */
[C---:B------:R-:W-:Y:S08]  /*215c0*/  HMMA.16816.F32.BF16 R24, R32.reuse, R26, RZ ;  /* 0x0000001a2018723c */ /* 0x040ff000000418ff */
[C---:B-----5:R-:W-:Y:S08]  /*215d0*/  HMMA.16816.F32.BF16 R28, R32.reuse, R168, RZ ;  /* 0x000000a8201c723c */ /* 0x060ff000000418ff */
[----:B------:R-:W-:Y:S01]  /*215e0*/  HMMA.16816.F32.BF16 R32, R32, R170, RZ ;  /* 0x000000aa2020723c */ /* 0x000fe200000418ff */
[----:B------:R-:W2:Y:S07]  /*215f0*/  LDSM.16.M88.4 R168, [R3+0x9000] ;  /* 0x0090000003a8783b */ /* 0x000eae0000000200 */
[C---:B---3--:R-:W-:Y:S08]  /*21600*/  HMMA.16816.F32.BF16 R4, R172.reuse, R176, R4 ;  /* 0x000000b0ac04723c */ /* 0x048ff00000041804 */
        /* <DEDUP_REMOVED lines=14> */
[----:B------:R-:W1:Y:S07]  /*216f0*/  LDSM.16.M88.4 R196, [R224+UR6+0xa000] ;  /* 0x00a00006e0c4783b */ /* 0x000e6e0008000200 */
[C---:B------:R-:W-:Y:S08]  /*21700*/  HMMA.16816.F32.BF16 R12, R192.reuse, R200, R12 ;  /* 0x000000c8c00c723c */ /* 0x040ff0000004180c */
[C---:B------:R-:W-:Y:S01]  /*21710*/  HMMA.16816.F32.BF16 R16, R192.reuse, R202, R16 ;  /* 0x000000cac010723c */ /* 0x040fe20000041810 */
[----:B------:R-:W1:Y:S07]  /*21720*/  LDSM.16.M88.4 R200, [R224+UR6+0xa800] ;  /* 0x00a80006e0c8783b */ /* 0x000e6e0008000200 */
[C---:B--2---:R-:W-:Y:S08]  /*21730*/  HMMA.16816.F32.BF16 R20, R192.reuse, R168, R20 ;  /* 0x000000a8c014723c */ /* 0x044ff00000041814 */
[C---:B------:R-:W-:Y:S01]  /*21740*/  HMMA.16816.F32.BF16 R24, R192.reuse, R170, R24 ;  /* 0x000000aac018723c */ /* 0x040fe20000041818 */
[----:B------:R-:W2:Y:S07]  /*21750*/  LDSM.16.M88.4 R168, [R224+UR6+0xb000] ;  /* 0x00b00006e0a8783b */ /* 0x000eae0008000200 */
        /* <DEDUP_REMOVED lines=20> */
[C---:B------:R-:W-:Y:S08]  /*218a0*/  HMMA.16816.F32.BF16 R12, R188.reuse, R200, R12 ;  /* 0x000000c8bc0c723c */ /* 0x040ff0000004180c */
[C---:B------:R-:W-:Y:S01]  /*218b0*/  HMMA.16816.F32.BF16 R16, R188.reuse, R202, R16 ;  /* 0x000000cabc10723c */ /* 0x040fe20000041810 */
[----:B------:R-:W-:Y:S07]  /*218c0*/  LDSM.16.M88.4 R200, [R2+0xa000] ;  /* 0x00a0000002c8783b */ /* 0x000fee0000000200 */
[C---:B--2---:R-:W-:Y:S08]  /*218d0*/  HMMA.16816.F32.BF16 R20, R188.reuse, R168, R20 ;  /* 0x000000a8bc14723c */ /* 0x044ff00000041814 */
        /* <DEDUP_REMOVED lines=155> */
[----:B------:R-:W1:Y:S01]  /*22290*/  LDC R164, c[0x0][0x4f0] ;  /* 0x00013c00ffa47b82 */ /* 0x000e620000000800 */
[----:B------:R-:W-:Y:S02]  /*222a0*/  UIADD3 UR14, UPT, UPT, UR5, -0x80, URZ ;  /* 0xffffff80050e7890 */ /* 0x000fe4000fffe0ff */
[----:B------:R-:W-:Y:S04]  /*222b0*/  UIADD3 UR12, UPT, UPT, UR5, -0x40, URZ ;  /* 0xffffffc0050c7890 */ /* 0x000fe8000fffe0ff */
[----:B------:R-:W-:Y:S05]  /*222c0*/  IMAD.U32 R168, RZ, RZ, UR14 ;  /* 0x0000000effa87e24 */ /* 0x000fea000f8e00ff */
[----:B------:R-:W-:Y:S02]  /*222d0*/  IABS R168, R168 ;  /* 0x000000a800a87213 */ /* 0x000fe40000000000 */
[-C--:B-1----:R-:W-:Y:S04]  /*222e0*/  IABS R169, R164.reuse ;  /* 0x000000a400a97213 */ /* 0x082fe80000000000 */
[----:B------:R-:W1:Y:S10]  /*222f0*/  I2F.RP R170, R169 ;  /* 0x000000a900aa7306 */ /* 0x000e740000209400 */
[----:B-1----:R-:W1:Y:S02]  /*22300*/  MUFU.RCP R2, R170 ;  /* 0x000000aa00027308 */ /* 0x002e640000001000 */
[----:B-1----:R-:W-:Y:S08]  /*22310*/  VIADD R166, R2, 0xffffffe ;  /* 0x0ffffffe02a67836 */ /* 0x002ff00000000000 */
[----:B------:R-:W1:Y:S02]  /*22320*/  F2I.FTZ.U32.TRUNC.NTZ R3, R166 ;  /* 0x000000a600037305 */ /* 0x000e64000021f000 */
[--C-:B-1----:R-:W-:Y:S04]  /*22330*/  IMAD.MOV R2, RZ, RZ, -R3.reuse ;  /* 0x000000ffff027224 */ /* 0x102fe800078e0a03 */
[----:B------:R-:W-:Y:S01]  /*22340*/  IMAD R171, R2, R169, RZ ;  /* 0x000000a902ab7224 */ /* 0x000fe200078e02ff */
[----:B------:R-:W-:Y:S05]  /*22350*/  MOV R2, RZ ;  /* 0x000000ff00027202 */ /* 0x000fea0000000f00 */
[----:B------:R-:W-:Y:S01]  /*22360*/  IMAD.HI.U32 R3, R3, R171, R2 ;  /* 0x000000ab03037227 */ /* 0x000fe200078e0002 */
[----:B------:R-:W-:Y:S03]  /*22370*/  LOP3.LUT R171, RZ, R164, RZ, 0x33, !PT ;  /* 0x000000a4ffab7212 */ /* 0x000fe600078e33ff */
[----:B------:R-:W-:Y:S02]  /*22380*/  IMAD.U32 R2, RZ, RZ, UR12 ;  /* 0x0000000cff027e24 */ /* 0x000fe4000f8e00ff */
[----:B------:R-:W-:Y:S03]  /*22390*/  IMAD.HI.U32 R170, R3, R168, RZ ;  /* 0x000000a803aa7227 */ /* 0x000fe600078e00ff */
[----:B------:R-:W-:Y:S01]  /*223a0*/  IABS R2, R2 ;  /* 0x0000000200027213 */ /* 0x000fe20000000000 */
[----:B------:R-:W-:Y:S04]  /*223b0*/  IMAD.MOV R166, RZ, RZ, -R170 ;  /* 0x000000ffffa67224 */ /* 0x000fe800078e0aaa */
        /* <DEDUP_REMOVED lines=15> */
[----:B------:R-:W-:Y:S11]  /*224b0*/  LOP3.LUT R2, R164, UR14, RZ, 0x3c, !PT ;  /* 0x0000000ea4027c12 */ /* 0x000ff6000f8e3cff */
[----:B------:R-:W-:Y:S02]  /*224c0*/  @P6 IADD3 R166, PT, PT, R166, 0x1, RZ ;  /* 0x00000001a6a66810 */ /* 0x000fe40007ffe0ff */
[----:B------:R-:W-:Y:S02]  /*224d0*/  ISETP.GE.AND P6, PT, R2, RZ, PT ;  /* 0x000000ff0200720c */ /* 0x000fe40003fc6270 */
[----:B------:R-:W-:Y:S11]  /*224e0*/  LOP3.LUT R2, R164, UR12, RZ, 0x3c, !PT ;  /* 0x0000000ca4027c12 */ /* 0x000ff6000f8e3cff */
[----:B------:R-:W-:Y:S01]  /*224f0*/  @!P6 IMAD.MOV R170, RZ, RZ, -R170 ;  /* 0x000000ffffaae224 */ /* 0x000fe200078e0aaa */
[----:B------:R-:W-:Y:S02]  /*22500*/  ISETP.GE.AND P6, PT, R2, RZ, PT ;  /* 0x000000ff0200720c */ /* 0x000fe40003fc6270 */
[----:B------:R-:W1:Y:S11]  /*22510*/  LDC.64 R2, c[0x0][0x3b8] ;  /* 0x0000ee00ff027b82 */ /* 0x000e760000000a00 */
        /* <DEDUP_REMOVED lines=25> */
.L_x_1605:
        /* <DEDUP_REMOVED lines=91> */
.L_x_1604:
[----:B-1----:R-:W-:Y:S01]  /*22c60*/  FMNMX3.FTZ R2, R0, R6, R7, !PT ;  /* 0x0000000600027276 */ /* 0x002fe20007810007 */
        /* <DEDUP_REMOVED lines=476> */
.L_x_1602:
[----:B------:R-:W1:Y:S01]  /*24a30*/  SHFL.BFLY PT, R8, R237, 0x2, 0x1f ;  /* 0x0c401f00ed087f89 */ /* 0x000e6200000e0000 */
[----:B------:R-:W2:Y:S01]  /*24a40*/  S2UR UR9, SR_CTAID.X ;  /* 0x00000000000979c3 */ /* 0x000ea20000002500 */
[C---:B------:R-:W-:Y:S01]  /*24a50*/  SHF.L.U32 R4, R220.reuse, 0x4, RZ ;  /* 0x00000004dc047819 */ /* 0x040fe200000006ff */
[----:B------:R-:W3:Y:S01]  /*24a60*/  LDCU.64 UR4, c[0x0][0x430] ;  /* 0x00008600ff0477ac */ /* 0x000ee20008000a00 */
[----:B------:R-:W4:Y:S01]  /*24a70*/  SHFL.BFLY PT, R0, R235, 0x2, 0x1f ;  /* 0x0c401f00eb007f89 */ /* 0x000f2200000e0000 */
[----:B------:R-:W-:Y:S01]  /*24a80*/  SHF.L.U32 R9, R220, 0x1, RZ ;  /* 0x00000001dc097819 */ /* 0x000fe200000006ff */
[----:B------:R-:W-:Y:S01]  /*24a90*/  BSSY.RECONVERGENT B0, `(.L_x_1607) ;  /* 0x000013b000007945 */ /* 0x000fe20003800200 */
[----:B------:R-:W-:Y:S01]  /*24aa0*/  LOP3.LUT R2, R4, 0x1c0, RZ, 0xc0, !PT ;  /* 0x000001c004027812 */ /* 0x000fe200078ec0ff */
[----:B------:R-:W5:Y:S01]  /*24ab0*/  LDCU UR10, c[0x0][0x3e0] ;  /* 0x00007c00ff0a77ac */ /* 0x000f620008000800 */
[--C-:B------:R-:W-:Y:S01]  /*24ac0*/  LOP3.LUT R216, R216, 0x6, R9.reuse, 0xf8, !PT ;  /* 0x00000006d8d87812 */ /* 0x100fe200078ef809 */
[----:B------:R-:W3:Y:S01]  /*24ad0*/  S2UR UR13, SR_CTAID.Y ;  /* 0x00000000000d79c3 */ /* 0x000ee20000002600 */
[----:B------:R-:W-:Y:S01]  /*24ae0*/  LOP3.LUT R9, R2, 0x38, R9, 0xf8, !PT ;  /* 0x0000003802097812 */ /* 0x000fe200078ef809 */
[----:B------:R-:W5:Y:S01]  /*24af0*/  LDCU UR8, c[0x0][0x44c] ;  /* 0x00008980ff0877ac */ /* 0x000f620008000800 */
[----:B------:R-:W-:-:S02]  /*24b00*/  R2P PR, R220, 0x18 ;  /* 0x00000018dc007804 */ /* 0x000fc40000000000 */
[----:B------:R-:W-:Y:S01]  /*24b10*/  LOP3.LUT P5, RZ, R220, 0x3, RZ, 0xc0, !PT ;  /* 0x00000003dcff7812 */ /* 0x000fe200078ac0ff */
[----:B------:R-:W-:Y:S01]  /*24b20*/  UIADD3 UR11, UPT, UPT, -UR21, URZ, URZ ;  /* 0x000000ff150b7290 */ /* 0x000fe2000fffe1ff */
[----:B------:R-:W-:Y:S01]  /*24b30*/  LOP3.LUT R12, R4, 0x10, RZ, 0xc0, !PT ;  /* 0x00000010040c7812 */ /* 0x000fe200078ec0ff */
[----:B------:R-:W5:Y:S01]  /*24b40*/  S2UR UR12, SR_CTAID.Z ;  /* 0x00000000000c79c3 */ /* 0x000f620000002700 */
[----:B------:R-:W-:Y:S02]  /*24b50*/  LOP3.LUT R9, R216, R9, RZ, 0xfc, !PT ;  /* 0x00000009d8097212 */ /* 0x000fe400078efcff */
[----:B------:R-:W-:Y:S01]  /*24b60*/  SEL R217, R217, 0xffffffe0, !P0 ;  /* 0xffffffe0d9d97807 */ /* 0x000fe20004000000 */
[----:B-1----:R-:W-:Y:S01]  /*24b70*/  FADD.FTZ R8, R8, R237 ;  /* 0x000000ed08087221 */ /* 0x002fe20000010000 */
[----:B--2---:R-:W-:Y:S01]  /*24b80*/  USHF.L.U32 UR9, UR9, 0x6, URZ ;  /* 0x0000000609097899 */ /* 0x004fe200080006ff */
[----:B----4-:R-:W-:-:S03]  /*24b90*/  FADD.FTZ R7, R0, R235 ;  /* 0x000000eb00077221 */ /* 0x010fc60000010000 */
[----:B------:R-:W1:Y:S01]  /*24ba0*/  SHFL.BFLY PT, R5, R8, 0x1, 0x1f ;  /* 0x0c201f0008057f89 */ /* 0x000e6200000e0000 */
[----:B------:R-:W-:Y:S01]  /*24bb0*/  SHF.L.U32 R0, R220, 0x2, RZ ;  /* 0x00000002dc007819 */ /* 0x000fe200000006ff */
[----:B------:R-:W-:Y:S02]  /*24bc0*/  UIADD3 UR7, UPT, UPT, -UR9, UR20, URZ ;  /* 0x0000001409077290 */ /* 0x000fe4000fffe1ff */
[----:B------:R-:W2:Y:S01]  /*24bd0*/  SHFL.BFLY PT, R6, R7, 0x1, 0x1f ;  /* 0x0c201f0007067f89 */ /* 0x000ea200000e0000 */
[----:B------:R-:W-:Y:S01]  /*24be0*/  LOP3.LUT R2, R0, 0x1f8, RZ, 0xc0, !PT ;  /* 0x000001f800027812 */ /* 0x000fe200078ec0ff */
[----:B---3--:R-:W-:-:S03]  /*24bf0*/  UIMAD UR4, UR13, UR4, UR21 ;  /* 0x000000040d0472a4 */ /* 0x008fc6000f8e0215 */
[----:B------:R-:W-:Y:S02]  /*24c00*/  LOP3.LUT R165, R2, 0x38, R219, 0x78, !PT ;  /* 0x0000003802a57812 */ /* 0x000fe400078e78db */
[--C-:B------:R-:W-:Y:S02]  /*24c10*/  SHF.R.U32.HI R2, RZ, 0x2, R220.reuse ;  /* 0x00000002ff027819 */ /* 0x100fe400000116dc */
[----:B------:R-:W-:Y:S01]  /*24c20*/  SHF.R.U32.HI R220, RZ, 0x4, R220 ;  /* 0x00000004ffdc7819 */ /* 0x000fe200000116dc */
[----:B-----5:R-:W-:Y:S01]  /*24c30*/  UIMAD UR11, UR10, UR11, UR12 ;  /* 0x0000000b0a0b72a4 */ /* 0x020fe2000f8e020c */
[----:B------:R-:W-:Y:S01]  /*24c40*/  LEA R165, R165, R12, 0x2 ;  /* 0x0000000ca5a57211 */ /* 0x000fe200078e10ff */
[----:B------:R-:W-:Y:S01]  /*24c50*/  BAR.SYNC.DEFER_BLOCKING 0x0 ;  /* 0x0000000000007b1d */ /* 0x000fe20000010000 */
[C---:B------:R-:W-:Y:S01]  /*24c60*/  IADD3 R12, PT, PT, R220.reuse, 0x10, RZ ;  /* 0x00000010dc0c7810 */ /* 0x040fe20007ffe0ff */
[----:B------:R-:W-:Y:S01]  /*24c70*/  UIMAD UR10, UR4, UR10, UR11 ;  /* 0x0000000a040a72a4 */ /* 0x000fe2000f8e020b */
[----:B------:R-:W-:-:S02]  /*24c80*/  IADD3 R11, PT, PT, R220, 0x18, RZ ;  /* 0x00000018dc0b7810 */ /* 0x000fc40007ffe0ff */
[----:B------:R-:W-:Y:S01]  /*24c90*/  LOP3.LUT R219, R219, 0x30, RZ, 0xc0, !PT ;  /* 0x00000030dbdb7812 */ /* 0x000fe200078ec0ff */
[----:B------:R-:W-:Y:S01]  /*24ca0*/  UIMAD UR10, UR10, UR5, UR9 ;  /* 0x000000050a0a72a4 */ /* 0x000fe2000f8e0209 */
[----:B------:R-:W-:Y:S01]  /*24cb0*/  ISETP.GE.AND P0, PT, R11, UR7, PT ;  /* 0x000000070b007c0c */ /* 0x000fe2000bf06270 */
[----:B-1----:R-:W-:Y:S01]  /*24cc0*/  FADD.FTZ R5, R8, R5 ;  /* 0x0000000508057221 */ /* 0x002fe20000010000 */
[----:B------:R-:W1:Y:S01]  /*24cd0*/  LDCU.64 UR12, c[0x0][0x358] ;  /* 0x00006b00ff0c77ac */ /* 0x000e620008000a00 */
[----:B------:R-:W-:Y:S02]  /*24ce0*/  LOP3.LUT R2, R219, 0x7, R2, 0xf8, !PT ;  /* 0x00000007db027812 */ /* 0x000fe400078ef802 */
[----:B------:R-:W3:Y:S01]  /*24cf0*/  MUFU.RCP R10, R5 ;  /* 0x00000005000a7308 */ /* 0x000ee20000001000 */
[----:B--2---:R-:W-:Y:S01]  /*24d00*/  FADD.FTZ R6, R7, R6 ;  /* 0x0000000607067221 */ /* 0x004fe20000010000 */
[----:B------:R-:W-:Y:S01]  /*24d10*/  FSETP.NE.FTZ.AND P1, PT, R5, RZ, PT ;  /* 0x000000ff0500720b */ /* 0x000fe20003f35000 */
[----:B------:R-:W-:Y:S01]  /*24d20*/  UIMAD UR8, UR10, UR8, URZ ;  /* 0x000000080a0872a4 */ /* 0x000fe2000f8e02ff */
[----:B------:R-:W-:-:S02]  /*24d30*/  IADD3 R7, PT, PT, R220, 0x8, RZ ;  /* 0x00000008dc077810 */ /* 0x000fc40007ffe0ff */
[----:B------:R-:W-:Y:S02]  /*24d40*/  FSETP.NE.FTZ.AND P6, PT, R6, RZ, PT ;  /* 0x000000ff0600720b */ /* 0x000fe40003fd5000 */
[----:B------:R-:W2:Y:S01]  /*24d50*/  MUFU.RCP R8, R6 ;  /* 0x0000000600087308 */ /* 0x000ea20000001000 */
[----:B------:R-:W-:Y:S02]  /*24d60*/  ISETP.GE.AND P2, PT, R7, UR7, PT ;  /* 0x0000000707007c0c */ /* 0x000fe4000bf46270 */
[----:B------:R-:W-:-:S04]  /*24d70*/  MOV R7, 0x40 ;  /* 0x0000004000077802 */ /* 0x000fc80000000f00 */
[----:B------:R-:W-:Y:S02]  /*24d80*/  SEL R7, R7, 0xffffffc0, !P3 ;  /* 0xffffffc007077807 */ /* 0x000fe40005800000 */
[----:B------:R-:W-:Y:S02]  /*24d90*/  FSETP.NE.FTZ.AND P3, PT, R5, RZ, PT ;  /* 0x000000ff0500720b */ /* 0x000fe40003f75000 */
[----:B---3--:R-:W-:Y:S01]  /*24da0*/  FSEL R10, R10, 1, P1 ;  /* 0x3f8000000a0a7808 */ /* 0x008fe20000800000 */
[----:B------:R-:W3:Y:S01]  /*24db0*/  @P6 LDC R18, c[0x0][0x458] ;  /* 0x00011600ff126b82 */ /* 0x000ee20000000800 */
[----:B------:R-:W-:Y:S01]  /*24dc0*/  ISETP.GE.AND P1, PT, R12, UR7, PT ;  /* 0x000000070c007c0c */ /* 0x000fe2000bf26270 */
[----:B------:R-:W-:Y:S02]  /*24dd0*/  @P6 MUFU.LG2 R6, R6 ;  /* 0x0000000600066308 */ /* 0x000fe40000000c00 */
        /* <DEDUP_REMOVED lines=64> */
[----:B------:R-:W-:Y:S01]  /*251e0*/  LEA R10, R9, UR6, 0x2 ;  /* 0x00000006090a7c11 */ /* 0x000fe2000f8e10ff */
[----:B------:R-:W4:Y:S01]  /*251f0*/  @P3 LDC R11, c[0x0][0x458] ;  /* 0x00011600ff0b3b82 */ /* 0x000f220000000800 */
[----:B--2---:R-:W-:Y:S01]  /*25200*/  FSEL R8, R8, 1, P6 ;  /* 0x3f80000008087808 */ /* 0x004fe20003000000 */
[----:B------:R-:W2:Y:S01]  /*25210*/  @P3 MUFU.LG2 R5, R5 ;  /* 0x0000000500053308 */ /* 0x000ea20000000c00 */
[C---:B------:R-:W-:Y:S01]  /*25220*/  IADD3 R14, PT, PT, R10.reuse, 0x80, RZ ;  /* 0x000000800a0e7810 */ /* 0x040fe20007ffe0ff */
[----:B------:R-:W-:Y:S01]  /*25230*/  STS.64 [R10], R160 ;  /* 0x000000a00a007388 */ /* 0x000fe20000000a00 */
[----:B------:R-:W-:Y:S01]  /*25240*/  IADD3 R12, PT, PT, R10, R7, RZ ;  /* 0x000000070a0c7210 */ /* 0x000fe20007ffe0ff */
[----:B------:R-:W-:Y:S01]  /*25250*/  FMUL.FTZ R162, R8, R162 ;  /* 0x000000a208a27220 */ /* 0x000fe20000410000 */
[----:B------:R-:W-:Y:S01]  /*25260*/  @P4 IADD3 R14, PT, PT, R10, -0x80, RZ ;  /* 0xffffff800a0e4810 */ /* 0x000fe20007ffe0ff */
        /* <DEDUP_REMOVED lines=64> */
[----:B------:R-:W-:Y:S01]  /*25670*/  STS.64 [R10+0x800], R162 ;  /* 0x000800a20a007388 */ /* 0x000fe20000000a00 */
[----:B------:R-:W-:Y:S01]  /*25680*/  IADD3 R9, PT, PT, R217, R12, RZ ;  /* 0x0000000cd9097210 */ /* 0x000fe20007ffe0ff */
[----:B--2---:R-:W-:Y:S01]  /*25690*/  @P3 FMUL.FTZ R5, R5, 0.69314718246459960938 ;  /* 0x3f31721805053820 */ /* 0x004fe20000410000 */
[-C--:B------:R-:W-:Y:S01]  /*256a0*/  IADD3 R16, PT, PT, R7, R14.reuse, RZ ;  /* 0x0000000e07107210 */ /* 0x080fe20007ffe0ff */
[----:B------:R-:W-:Y:S01]  /*256b0*/  STS.64 [R8], R36 ;  /* 0x0000002408007388 */ /* 0x000fe20000000a00 */
[C---:B------:R-:W-:Y:S01]  /*256c0*/  IADD3 R7, PT, PT, R217.reuse, R14, RZ ;  /* 0x0000000ed9077210 */ /* 0x040fe20007ffe0ff */
[----:B------:R-:W-:Y:S01]  /*256d0*/  @P6 FMUL.FTZ R6, R6, 0.69314718246459960938 ;  /* 0x3f31721806066820 */ /* 0x000fe20000410000 */
[----:B------:R-:W-:Y:S01]  /*256e0*/  IADD3 R217, PT, PT, R217, R16, RZ ;  /* 0x00000010d9d97210 */ /* 0x000fe20007ffe0ff */
        /* <DEDUP_REMOVED lines=50> */
[----:B------:R-:W-:Y:S04]  /*25a10*/  STS.64 [R12+0xc800], R138 ;  /* 0x00c8008a0c007388 */ /* 0x000fe80000000a00 */
[----:B------:R-:W-:Y:S04]  /*25a20*/  STS.64 [R9+0xc000], R140 ;  /* 0x00c0008c09007388 */ /* 0x000fe80000000a00 */
[----:B------:R-:W-:Y:S04]  /*25a30*/  STS.64 [R9+0xc800], R142 ;  /* 0x00c8008e09007388 */ /* 0x000fe80000000a00 */
[----:B------:R-:W-:Y:S01]  /*25a40*/  STS.64 [R14+0xc000], R144 ;  /* 0x00c000900e007388 */ /* 0x000fe20000000a00 */
[----:B--2---:R-:W-:-:S03]  /*25a50*/  MOV R133, 0xff800000 ;  /* 0xff80000000857802 */ /* 0x004fc60000000f00 */
[----:B------:R-:W-:Y:S01]  /*25a60*/  STS.64 [R14+0xc800], R146 ;  /* 0x00c800920e007388 */ /* 0x000fe20000000a00 */
[----:B---3--:R-:W-:Y:S01]  /*25a70*/  @P6 FFMA.FTZ R133, R3, R18, R6 ;  /* 0x0000001203856223 */ /* 0x008fe20000010006 */
[----:B------:R-:W-:Y:S02]  /*25a80*/  IADD3 R3, PT, PT, R220, 0x28, RZ ;  /* 0x00000028dc037810 */ /* 0x000fe40007ffe0ff */
[----:B------:R-:W-:Y:S01]  /*25a90*/  STS.64 [R7+0xc000], R148 ;  /* 0x00c0009407007388 */ /* 0x000fe20000000a00 */
[----:B-----5:R-:W-:Y:S01]  /*25aa0*/  MOV R134, 0xff800000 ;  /* 0xff80000000867802 */ /* 0x020fe20000000f00 */
[----:B----4-:R-:W-:Y:S01]  /*25ab0*/  @P3 FFMA.FTZ R134, R164, R11, R5 ;  /* 0x0000000ba4863223 */ /* 0x010fe20000010005 */
[----:B-1----:R-:W-:Y:S01]  /*25ac0*/  MOV R137, UR8 ;  /* 0x0000000800897c02 */ /* 0x002fe20008000f00 */
[----:B------:R1:W-:Y:S01]  /*25ad0*/  STS.64 [R7+0xc800], R150 ;  /* 0x00c8009607007388 */ /* 0x0003e20000000a00 */
[----:B------:R-:W-:-:S03]  /*25ae0*/  IADD3 R135, PT, PT, R220, 0x20, RZ ;  /* 0x00000020dc877810 */ /* 0x000fc60007ffe0ff */
[----:B------:R2:W-:Y:S04]  /*25af0*/  STS.64 [R16+0xc000], R156 ;  /* 0x00c0009c10007388 */ /* 0x0005e80000000a00 */
[----:B------:R2:W-:Y:S04]  /*25b00*/  STS.64 [R16+0xc800], R158 ;  /* 0x00c8009e10007388 */ /* 0x0005e80000000a00 */
[----:B------:R2:W-:Y:S04]  /*25b10*/  STS.64 [R217+0xc000], R152 ;  /* 0x00c00098d9007388 */ /* 0x0005e80000000a00 */
[----:B------:R2:W-:Y:S01]  /*25b20*/  STS.64 [R217+0xc800], R154 ;  /* 0x00c8009ad9007388 */ /* 0x0005e20000000a00 */
[----:B------:R-:W-:Y:S01]  /*25b30*/  BAR.SYNC.DEFER_BLOCKING 0x0 ;  /* 0x0000000000007b1d */ /* 0x000fe20000010000 */
[----:B-1----:R-:W-:-:S04]  /*25b40*/  LOP3.LUT R7, R4, 0x3f00, RZ, 0xc0, !PT ;  /* 0x00003f0004077812 */ /* 0x002fc800078ec0ff */
[----:B------:R-:W-:-:S04]  /*25b50*/  LOP3.LUT R7, R7, 0x3c, R0, 0xf8, !PT ;  /* 0x0000003c07077812 */ /* 0x000fc800078ef800 */
[----:B------:R-:W-:Y:S01]  /*25b60*/  IADD3 R132, P3, PT, R7, UR8, RZ ;  /* 0x0000000807847c10 */ /* 0x000fe2000ff7e0ff */
[----:B------:R2:W1:Y:S04]  /*25b70*/  LDS.128 R128, [R165+UR6] ;  /* 0x00000006a5807984 */ /* 0x0004680008000c00 */
        /* <DEDUP_REMOVED lines=31> */
[----:B---34-:R-:W-:Y:S05]  /*25d70*/  @P5 BRA `(.L_x_1608) ;  /* 0x0000000000305947 */ /* 0x018fea0003800000 */
[----:B------:R-:W3:Y:S01]  /*25d80*/  LDCU.64 UR4, c[0x0][0x428] ;  /* 0x00008500ff0477ac */ /* 0x000ee20008000a00 */
[C---:B------:R-:W-:Y:S01]  /*25d90*/  VIADD R139, R2.reuse, 0x8 ;  /* 0x00000008028b7836 */ /* 0x040fe20000000000 */
[----:B------:R-:W-:Y:S01]  /*25da0*/  IADD3 R138, P4, PT, R2, UR10, RZ ;  /* 0x0000000a028a7c10 */ /* 0x000fe2000ff9e0ff */
[----:B------:R-:W-:Y:S01]  /*25db0*/  IMAD.U32 R136, RZ, RZ, UR10 ;  /* 0x0000000aff887e24 */ /* 0x000fe2000f8e00ff */
[----:B------:R-:W-:-:S06]  /*25dc0*/  UIADD3 UR6, UPT, UPT, -UR9, UR20, URZ ;  /* 0x0000001409067290 */ /* 0x000fcc000fffe1ff */
[----:B------:R-:W-:Y:S02]  /*25dd0*/  ISETP.GE.AND P6, PT, R2, UR6, PT ;  /* 0x0000000602007c0c */ /* 0x000fe4000bfc6270 */
[----:B------:R-:W-:Y:S02]  /*25de0*/  ISETP.GE.AND P5, PT, R139, UR6, PT ;  /* 0x000000068b007c0c */ /* 0x000fe4000bfa6270 */
[----:B------:R-:W-:Y:S02]  /*25df0*/  LEA.HI.X.SX32 R139, R136, RZ, 0x1, P4 ;  /* 0x000000ff888b7211 */ /* 0x000fe400020f0eff */
[----:B---3--:R-:W-:-:S04]  /*25e00*/  LEA R140, P4, R138, UR4, 0x2 ;  /* 0x000000048a8c7c11 */ /* 0x008fc8000f8810ff */
[----:B------:R-:W-:-:S05]  /*25e10*/  LEA.HI.X R141, R138, UR5, R139, 0x2, P4 ;  /* 0x000000058a8d7c11 */ /* 0x000fca000a0f148b */
[----:B------:R3:W-:Y:S04]  /*25e20*/  @!P6 STG.E desc[UR12][R140.64], R134 ;  /* 0x000000868c00e986 */ /* 0x0007e8000c10190c */
[----:B------:R3:W-:Y:S02]  /*25e30*/  @!P5 STG.E desc[UR12][R140.64+0x20], R133 ;  /* 0x000020858c00d986 */ /* 0x0007e4000c10190c */
.L_x_1608:
[----:B------:R-:W-:Y:S05]  /*25e40*/  BSYNC.RECONVERGENT B0 ;  /* 0x0000000000007941 */ /* 0x000fea0003800200 */
.L_x_1607:
[C---:B------:R-:W-:Y:S01]  /*25e50*/  ISETP.GE.AND P4, PT, R220.reuse, UR7, PT ;  /* 0x00000007dc007c0c */ /* 0x040fe2000bf86270 */
[----:B------:R-:W-:Y:S01]  /*25e60*/  BSSY.RECONVERGENT B0, `(.L_x_1609) ;  /* 0x0000018000007945 */ /* 0x000fe20003800200 */
[----:B------:R-:W-:Y:S01]  /*25e70*/  ISETP.GE.AND P6, PT, R135, UR7, PT ;  /* 0x0000000787007c0c */ /* 0x000fe2000bfc6270 */
[----:B------:R-:W-:Y:S01]  /*25e80*/  VIADD R2, R220, 0x30 ;  /* 0x00000030dc027836 */ /* 0x000fe20000000000 */
[----:B------:R-:W-:Y:S02]  /*25e90*/  ISETP.GE.AND P5, PT, R3, UR7, PT ;  /* 0x0000000703007c0c */ /* 0x000fe4000bfa6270 */
[----:B------:R-:W-:Y:S02]  /*25ea0*/  LOP3.LUT R136, R0, 0x3c, RZ, 0xc0, !PT ;  /* 0x0000003c00887812 */ /* 0x000fe400078ec0ff */
[----:B---3--:R-:W-:Y:S02]  /*25eb0*/  P2R R133, PR, RZ, 0x40 ;  /* 0x00000040ff857803 */ /* 0x008fe40000000000 */
[----:B------:R-:W-:-:S02]  /*25ec0*/  P2R R138, PR, RZ, 0x20 ;  /* 0x00000020ff8a7803 */ /* 0x000fc40000000000 */
[C---:B------:R-:W-:Y:S02]  /*25ed0*/  LOP3.LUT R135, R136.reuse, 0x40, RZ, 0xfc, !PT ;  /* 0x0000004088877812 */ /* 0x040fe400078efcff */
[C---:B------:R-:W-:Y:S02]  /*25ee0*/  LOP3.LUT R134, R136.reuse, 0x80, RZ, 0xfc, !PT ;  /* 0x0000008088867812 */ /* 0x040fe400078efcff */
[----:B------:R-:W-:Y:S02]  /*25ef0*/  LOP3.LUT R0, R136, 0xc0, RZ, 0xfc, !PT ;  /* 0x000000c088007812 */ /* 0x000fe400078efcff */
[----:B------:R-:W-:Y:S01]  /*25f00*/  LEA.HI.X.SX32 R137, R137, RZ, 0x1, P3 ;  /* 0x000000ff89897211 */ /* 0x000fe200018f0eff */
[----:B------:R-:W-:Y:S06]  /*25f10*/  @P4 BRA `(.L_x_1610) ;  /* 0x0000000000304947 */ /* 0x000fec0003800000 */
[----:B------:R-:W3:Y:S01]  /*25f20*/  LDCU.64 UR4, c[0x0][0x3f8] ;  /* 0x00007f00ff0477ac */ /* 0x000ee20008000a00 */
[----:B------:R-:W4:Y:S01]  /*25f30*/  LDCU UR6, c[0x0][0x440] ;  /* 0x00008800ff0677ac */ /* 0x000f220008000800 */
[----:B---3--:R-:W-:-:S04]  /*25f40*/  LEA R140, P3, R132, UR4, 0x2 ;  /* 0x00000004848c7c11 */ /* 0x008fc8000f8610ff */
[----:B------:R-:W-:Y:S02]  /*25f50*/  LEA.HI.X R141, R132, UR5, R137, 0x2, P3 ;  /* 0x00000005848d7c11 */ /* 0x000fe400098f1489 */
[----:B----4-:R-:W-:Y:S02]  /*25f60*/  ISETP.GE.AND P4, PT, R136, UR6, PT ;  /* 0x0000000688007c0c */ /* 0x010fe4000bf86270 */
[----:B------:R-:W-:-:S11]  /*25f70*/  ISETP.GE.AND P3, PT, R135, UR6, PT ;  /* 0x0000000687007c0c */ /* 0x000fd6000bf66270 */
[----:B-1----:R3:W-:Y:S01]  /*25f80*/  @!P4 STG.E.128 desc[UR12][R140.64], R128 ;  /* 0x000000808c00c986 */ /* 0x0027e2000c101d0c */
[----:B------:R-:W-:-:S03]  /*25f90*/  ISETP.GE.AND P4, PT, R134, UR6, PT ;  /* 0x0000000686007c0c */ /* 0x000fc6000bf86270 */
[----:B------:R3:W-:Y:S01]  /*25fa0*/  @!P3 STG.E.128 desc[UR12][R140.64+0x100], R96 ;  /* 0x000100608c00b986 */ /* 0x0007e2000c101d0c */
[----:B------:R-:W-:-:S09]  /*25fb0*/  ISETP.GE.AND P3, PT, R0, UR6, PT ;  /* 0x0000000600007c0c */ /* 0x000fd2000bf66270 */
[----:B------:R3:W-:Y:S04]  /*25fc0*/  @!P4 STG.E.128 desc[UR12][R140.64+0x200], R64 ;  /* 0x000200408c00c986 */ /* 0x0007e8000c101d0c */
[----:B------:R3:W-:Y:S02]  /*25fd0*/  @!P3 STG.E.128 desc[UR12][R140.64+0x300], R32 ;  /* 0x000300208c00b986 */ /* 0x0007e4000c101d0c */
.L_x_1610:
[----:B------:R-:W-:Y:S05]  /*25fe0*/  BSYNC.RECONVERGENT B0 ;  /* 0x0000000000007941 */ /* 0x000fea0003800200 */
.L_x_1609:
[----:B------:R-:W-:Y:S01]  /*25ff0*/  ISETP.GE.AND P3, PT, R2, UR7, PT ;  /* 0x0000000702007c0c */ /* 0x000fe2000bf66270 */
[----:B------:R-:W-:Y:S01]  /*26000*/  BSSY.RECONVERGENT B0, `(.L_x_1611) ;  /* 0x0000019000007945 */ /* 0x000fe20003800200 */
[----:B------:R-:W-:Y:S02]  /*26010*/  VIADD R220, R220, 0x38 ;  /* 0x00000038dcdc7836 */ /* 0x000fe40000000000 */
[----:B-1-3--:R-:W-:Y:S01]  /*26020*/  P2R R32, PR, RZ, 0x8 ;  /* 0x00000008ff207803 */ /* 0x00afe20000000000 */
        /* <DEDUP_REMOVED lines=22> */
.L_x_1612:
[----:B------:R-:W-:Y:S05]  /*26190*/  BSYNC.RECONVERGENT B0 ;  /* 0x0000000000007941 */ /* 0x000fea0003800200 */
.L_x_1611:
        /* <DEDUP_REMOVED lines=8> */
[----:B---3--:R-:W1:Y:S02]  /*26220*/  @!P5 LDC.64 R2, c[0x0][0x3f8] ;  /* 0x0000fe00ff02db82 */ /* 0x008e640000000a00 */
        /* <DEDUP_REMOVED lines=15> */
.L_x_1614:
[----:B------:R-:W-:Y:S05]  /*26320*/  BSYNC.RECONVERGENT B0 ;  /* 0x0000000000007941 */ /* 0x000fea0003800200 */
.L_x_1613:
[----:B------:R-:W-:Y:S04]  /*26330*/  BSSY.RECONVERGENT B0, `(.L_x_1615) ;  /* 0x0000017000007945 */ /* 0x000fe80003800200 */
[----:B------:R-:W-:Y:S05]  /*26340*/  @P0 BRA `(.L_x_1616) ;  /* 0x0000000000540947 */ /* 0x000fea0003800000 */
[----:B------:R-:W1:Y:S02]  /*26350*/  LDCU UR4, c[0x0][0x440] ;  /* 0x00008800ff0477ac */ /* 0x000e640008000800 */
[----:B-1----:R-:W-:Y:S02]  /*26360*/  ISETP.GE.AND P4, PT, R136, UR4, PT ;  /* 0x0000000488007c0c */ /* 0x002fe4000bf86270 */
[----:B------:R-:W-:Y:S02]  /*26370*/  ISETP.GE.AND P3, PT, R135, UR4, PT ;  /* 0x0000000487007c0c */ /* 0x000fe4000bf66270 */
[----:B------:R-:W-:Y:S02]  /*26380*/  ISETP.GE.AND P2, PT, R134, UR4, PT ;  /* 0x0000000486007c0c */ /* 0x000fe4000bf46270 */
[----:B------:R-:W-:-:S07]  /*26390*/  ISETP.GE.AND P1, PT, R0, UR4, PT ;  /* 0x0000000400007c0c */ /* 0x000fce000bf26270 */
[----:B----4-:R-:W1:Y:S08]  /*263a0*/  @!P4 LDC.64 R24, c[0x0][0x3f8] ;  /* 0x0000fe00ff18cb82 */ /* 0x010e700000000a00 */
[----:B---3--:R-:W3:Y:S01]  /*263b0*/  @!P3 LDC.64 R2, c[0x0][0x3f8] ;  /* 0x0000fe00ff02bb82 */ /* 0x008ee20000000a00 */
[----:B-1----:R-:W-:-:S04]  /*263c0*/  @!P4 LEA R24, P0, R132, R24, 0x2 ;  /* 0x000000188418c211 */ /* 0x002fc800078010ff */
[C---:B------:R-:W-:Y:S02]  /*263d0*/  @!P4 LEA.HI.X R25, R132.reuse, R25, R137, 0x2, P0 ;  /* 0x000000198419c211 */ /* 0x040fe400000f1489 */
[----:B---3--:R-:W-:-:S03]  /*263e0*/  @!P3 LEA R26, P0, R132, R2, 0x2 ;  /* 0x00000002841ab211 */ /* 0x008fc600078010ff */
[----:B------:R1:W-:Y:S01]  /*263f0*/  @!P4 STG.E.128 desc[UR12][R24.64+0x6000], R116 ;  /* 0x006000741800c986 */ /* 0x0003e2000c101d0c */
[C---:B------:R-:W-:Y:S02]  /*26400*/  @!P3 LEA.HI.X R27, R132.reuse, R3, R137, 0x2, P0 ;  /* 0x00000003841bb211 */ /* 0x040fe400000f1489 */
[----:B------:R-:W3:Y:S03]  /*26410*/  @!P2 LDC.64 R2, c[0x0][0x3f8] ;  /* 0x0000fe00ff02ab82 */ /* 0x000ee60000000a00 */
[----:B------:R1:W-:Y:S01]  /*26420*/  @!P3 STG.E.128 desc[UR12][R26.64+0x6100], R84 ;  /* 0x006100541a00b986 */ /* 0x0003e2000c101d0c */
[----:B---3--:R-:W-:-:S04]  /*26430*/  @!P2 LEA R28, P0, R132, R2, 0x2 ;  /* 0x00000002841ca211 */ /* 0x008fc800078010ff */
[C---:B------:R-:W-:Y:S02]  /*26440*/  @!P2 LEA.HI.X R29, R132.reuse, R3, R137, 0x2, P0 ;  /* 0x00000003841da211 */ /* 0x040fe400000f1489 */
[----:B------:R-:W3:Y:S03]  /*26450*/  @!P1 LDC.64 R2, c[0x0][0x3f8] ;  /* 0x0000fe00ff029b82 */ /* 0x000ee60000000a00 */
[----:B------:R1:W-:Y:S01]  /*26460*/  @!P2 STG.E.128 desc[UR12][R28.64+0x6200], R52 ;  /* 0x006200341c00a986 */ /* 0x0003e2000c101d0c */
[----:B---3--:R-:W-:-:S04]  /*26470*/  @!P1 LEA R2, P0, R132, R2, 0x2 ;  /* 0x0000000284029211 */ /* 0x008fc800078010ff */
[----:B------:R-:W-:-:S05]  /*26480*/  @!P1 LEA.HI.X R3, R132, R3, R137, 0x2, P0 ;  /* 0x0000000384039211 */ /* 0x000fca00000f1489 */
[----:B------:R1:W-:Y:S04]  /*26490*/  @!P1 STG.E.128 desc[UR12][R2.64+0x6300], R20 ;  /* 0x0063001402009986 */ /* 0x0003e8000c101d0c */
.L_x_1616:
[----:B------:R-:W-:Y:S05]  /*264a0*/  BSYNC.RECONVERGENT B0 ;  /* 0x0000000000007941 */ /* 0x000fea0003800200 */
.L_x_1615:
[----:B------:R-:W-:Y:S01]  /*264b0*/  ISETP.NE.AND P0, PT, R133, RZ, PT ;  /* 0x000000ff8500720c */ /* 0x000fe20003f05270 */
[----:B------:R-:W-:-:S12]  /*264c0*/  BSSY.RECONVERGENT B0, `(.L_x_1617) ;  /* 0x0000017000007945 */ /* 0x000fd80003800200 */
[----:B------:R-:W-:Y:S05]  /*264d0*/  @P0 BRA `(.L_x_1618) ;  /* 0x0000000000540947 */ /* 0x000fea0003800000 */
[----:B------:R-:W5:Y:S02]  /*264e0*/  LDCU UR4, c[0x0][0x440] ;  /* 0x00008800ff0477ac */ /* 0x000f640008000800 */
[----:B-----5:R-:W-:Y:S02]  /*264f0*/  ISETP.GE.AND P0, PT, R136, UR4, PT ;  /* 0x0000000488007c0c */ /* 0x020fe4000bf06270 */
[----:B------:R-:W-:Y:S02]  /*26500*/  ISETP.GE.AND P3, PT, R135, UR4, PT ;  /* 0x0000000487007c0c */ /* 0x000fe4000bf66270 */
[----:B------:R-:W-:-:S09]  /*26510*/  ISETP.GE.AND P2, PT, R134, UR4, PT ;  /* 0x0000000486007c0c */ /* 0x000fd2000bf46270 */
[----:B-1-34-:R-:W1:Y:S08]  /*26520*/  @!P0 LDC.64 R2, c[0x0][0x3f8] ;  /* 0x0000fe00ff028b82 */ /* 0x01ae700000000a00 */
[----:B------:R-:W3:Y:S08]  /*26530*/  @!P3 LDC.64 R22, c[0x0][0x3f8] ;  /* 0x0000fe00ff16bb82 */ /* 0x000ef00000000a00 */
[----:B------:R-:W4:Y:S01]  /*26540*/  @!P2 LDC.64 R20, c[0x0][0x3f8] ;  /* 0x0000fe00ff14ab82 */ /* 0x000f220000000a00 */
[----:B-1----:R-:W-:-:S04]  /*26550*/  @!P0 LEA R24, P1, R132, R2, 0x2 ;  /* 0x0000000284188211 */ /* 0x002fc800078210ff */
[----:B------:R-:W-:Y:S02]  /*26560*/  @!P0 LEA.HI.X R25, R132, R3, R137, 0x2, P1 ;  /* 0x0000000384198211 */ /* 0x000fe400008f1489 */
[----:B------:R-:W-:-:S03]  /*26570*/  ISETP.GE.AND P1, PT, R0, UR4, PT ;  /* 0x0000000400007c0c */ /* 0x000fc6000bf26270 */
[----:B------:R1:W-:Y:S01]  /*26580*/  @!P0 STG.E.128 desc[UR12][R24.64+0x8000], R112 ;  /* 0x0080007018008986 */ /* 0x0003e2000c101d0c */
[----:B---3--:R-:W-:-:S04]  /*26590*/  @!P3 LEA R22, P0, R132, R22, 0x2 ;  /* 0x000000168416b211 */ /* 0x008fc800078010ff */
[C---:B------:R-:W-:Y:S02]  /*265a0*/  @!P3 LEA.HI.X R23, R132.reuse, R23, R137, 0x2, P0 ;  /* 0x000000178417b211 */ /* 0x040fe400000f1489 */
[----:B----4-:R-:W-:-:S03]  /*265b0*/  @!P2 LEA R20, P0, R132, R20, 0x2 ;  /* 0x000000148414a211 */ /* 0x010fc600078010ff */
[----:B------:R-:W3:Y:S01]  /*265c0*/  @!P1 LDC.64 R2, c[0x0][0x3f8] ;  /* 0x0000fe00ff029b82 */ /* 0x000ee20000000a00 */
[C---:B------:R-:W-:Y:S01]  /*265d0*/  @!P2 LEA.HI.X R21, R132.reuse, R21, R137, 0x2, P0 ;  /* 0x000000158415a211 */ /* 0x040fe200000f1489 */
[----:B------:R1:W-:Y:S04]  /*265e0*/  @!P3 STG.E.128 desc[UR12][R22.64+0x8100], R80 ;  /* 0x008100501600b986 */ /* 0x0003e8000c101d0c */
[----:B------:R1:W-:Y:S01]  /*265f0*/  @!P2 STG.E.128 desc[UR12][R20.64+0x8200], R48 ;  /* 0x008200301400a986 */ /* 0x0003e2000c101d0c */
[----:B---3--:R-:W-:-:S04]  /*26600*/  @!P1 LEA R2, P0, R132, R2, 0x2 ;  /* 0x0000000284029211 */ /* 0x008fc800078010ff */
[----:B------:R-:W-:-:S05]  /*26610*/  @!P1 LEA.HI.X R3, R132, R3, R137, 0x2, P0 ;  /* 0x0000000384039211 */ /* 0x000fca00000f1489 */
[----:B------:R1:W-:Y:S04]  /*26620*/  @!P1 STG.E.128 desc[UR12][R2.64+0x8300], R16 ;  /* 0x0083001002009986 */ /* 0x0003e8000c101d0c */
.L_x_1618:
[----:B------:R-:W-:Y:S05]  /*26630*/  BSYNC.RECONVERGENT B0 ;  /* 0x0000000000007941 */ /* 0x000fea0003800200 */
.L_x_1617:
        /* <DEDUP_REMOVED lines=10> */
[----:B--2---:R-:W2:Y:S08]  /*266e0*/  @!P2 LDC.64 R16, c[0x0][0x3f8] ;  /* 0x0000fe00ff10ab82 */ /* 0x004eb00000000a00 */
[----:B---34-:R-:W3:Y:S01]  /*266f0*/  @!P1 LDC.64 R2, c[0x0][0x3f8] ;  /* 0x0000fe00ff029b82 */ /* 0x018ee20000000a00 */
[----:B-1----:R-:W-:-:S04]  /*26700*/  @!P4 LEA R20, P0, R132, R20, 0x2 ;  /* 0x000000148414c211 */ /* 0x002fc800078010ff */
[C---:B------:R-:W-:Y:S02]  /*26710*/  @!P4 LEA.HI.X R21, R132.reuse, R21, R137, 0x2, P0 ;  /* 0x000000158415c211 */ /* 0x040fe400000f1489 */
[----:B-----5:R-:W-:-:S03]  /*26720*/  @!P3 LEA R18, P0, R132, R18, 0x2 ;  /* 0x000000128412b211 */ /* 0x020fc600078010ff */
[----:B------:R1:W-:Y:S01]  /*26730*/  @!P4 STG.E.128 desc[UR12][R20.64+0xa000], R108 ;  /* 0x00a0006c1400c986 */ /* 0x0003e2000c101d0c */
[C---:B------:R-:W-:Y:S02]  /*26740*/  @!P3 LEA.HI.X R19, R132.reuse, R19, R137, 0x2, P0 ;  /* 0x000000138413b211 */ /* 0x040fe400000f1489 */
[----:B--2---:R-:W-:-:S03]  /*26750*/  @!P2 LEA R16, P0, R132, R16, 0x2 ;  /* 0x000000108410a211 */ /* 0x004fc600078010ff */
[----:B------:R1:W-:Y:S01]  /*26760*/  @!P3 STG.E.128 desc[UR12][R18.64+0xa100], R76 ;  /* 0x00a1004c1200b986 */ /* 0x0003e2000c101d0c */
[C---:B------:R-:W-:Y:S02]  /*26770*/  @!P2 LEA.HI.X R17, R132.reuse, R17, R137, 0x2, P0 ;  /* 0x000000118411a211 */ /* 0x040fe400000f1489 */
[----:B---3--:R-:W-:-:S03]  /*26780*/  @!P1 LEA R2, P0, R132, R2, 0x2 ;  /* 0x0000000284029211 */ /* 0x008fc600078010ff */
[----:B------:R1:W-:Y:S01]  /*26790*/  @!P2 STG.E.128 desc[UR12][R16.64+0xa200], R44 ;  /* 0x00a2002c1000a986 */ /* 0x0003e2000c101d0c */
[----:B------:R-:W-:-:S05]  /*267a0*/  @!P1 LEA.HI.X R3, R132, R3, R137, 0x2, P0 ;  /* 0x0000000384039211 */ /* 0x000fca00000f1489 */
[----:B------:R1:W-:Y:S04]  /*267b0*/  @!P1 STG.E.128 desc[UR12][R2.64+0xa300], R12 ;  /* 0x00a3000c02009986 */ /* 0x0003e8000c101d0c */
.L_x_1620:
[----:B------:R-:W-:Y:S05]  /*267c0*/  BSYNC.RECONVERGENT B0 ;  /* 0x0000000000007941 */ /* 0x000fea0003800200 */
.L_x_1619:
        /* <DEDUP_REMOVED lines=8> */
[----:B-12---:R-:W1:Y:S08]  /*26850*/  @!P5 LDC.64 R16, c[0x0][0x3f8] ;  /* 0x0000fe00ff10db82 */ /* 0x006e700000000a00 */
[----:B------:R-:W2:Y:S08]  /*26860*/  @!P4 LDC.64 R14, c[0x0][0x3f8] ;  /* 0x0000fe00ff0ecb82 */ /* 0x000eb00000000a00 */
[----:B------:R-:W5:Y:S08]  /*26870*/  @!P3 LDC.64 R12, c[0x0][0x3f8] ;  /* 0x0000fe00ff0cbb82 */ /* 0x000f700000000a00 */
[----:B---34-:R-:W3:Y:S01]  /*26880*/  @!P1 LDC.64 R2, c[0x0][0x3f8] ;  /* 0x0000fe00ff029b82 */ /* 0x018ee20000000a00 */
[----:B-1----:R-:W-:-:S04]  /*26890*/  @!P5 LEA R16, P2, R132, R16, 0x2 ;  /* 0x000000108410d211 */ /* 0x002fc800078410ff */
[C---:B------:R-:W-:Y:S02]  /*268a0*/  @!P5 LEA.HI.X R17, R132.reuse, R17, R137, 0x2, P2 ;  /* 0x000000118411d211 */ /* 0x040fe400010f1489 */
[----:B--2---:R-:W-:-:S03]  /*268b0*/  @!P4 LEA R14, P0, R132, R14, 0x2 ;  /* 0x0000000e840ec211 */ /* 0x004fc600078010ff */
[----:B------:R1:W-:Y:S01]  /*268c0*/  @!P5 STG.E.128 desc[UR12][R16.64+0xc000], R104 ;  /* 0x00c000681000d986 */ /* 0x0003e2000c101d0c */
[C---:B------:R-:W-:Y:S02]  /*268d0*/  @!P4 LEA.HI.X R15, R132.reuse, R15, R137, 0x2, P0 ;  /* 0x0000000f840fc211 */ /* 0x040fe400000f1489 */
[----:B-----5:R-:W-:-:S03]  /*268e0*/  @!P3 LEA R12, P2, R132, R12, 0x2 ;  /* 0x0000000c840cb211 */ /* 0x020fc600078410ff */
[----:B------:R1:W-:Y:S01]  /*268f0*/  @!P4 STG.E.128 desc[UR12][R14.64+0xc100], R72 ;  /* 0x00c100480e00c986 */ /* 0x0003e2000c101d0c */
[C---:B------:R-:W-:Y:S02]  /*26900*/  @!P3 LEA.HI.X R13, R132.reuse, R13, R137, 0x2, P2 ;  /* 0x0000000d840db211 */ /* 0x040fe400010f1489 */
[----:B---3--:R-:W-:-:S03]  /*26910*/  @!P1 LEA R2, P0, R132, R2, 0x2 ;  /* 0x0000000284029211 */ /* 0x008fc600078010ff */
[----:B------:R1:W-:Y:S01]  /*26920*/  @!P3 STG.E.128 desc[UR12][R12.64+0xc200], R40 ;  /* 0x00c200280c00b986 */ /* 0x0003e2000c101d0c */
[----:B------:R-:W-:-:S05]  /*26930*/  @!P1 LEA.HI.X R3, R132, R3, R137, 0x2, P0 ;  /* 0x0000000384039211 */ /* 0x000fca00000f1489 */
[----:B------:R1:W-:Y:S04]  /*26940*/  @!P1 STG.E.128 desc[UR12][R2.64+0xc300], R8 ;  /* 0x00c3000802009986 */ /* 0x0003e8000c101d0c */
.L_x_1622:
[----:B------:R-:W-:Y:S05]  /*26950*/  BSYNC.RECONVERGENT B0 ;  /* 0x0000000000007941 */ /* 0x000fea0003800200 */
.L_x_1621:
[----:B------:R-:W-:Y:S05]  /*26960*/  @P6 EXIT ;  /* 0x000000000000694d */ /* 0x000fea0003800000 */
[----:B------:R-:W5:Y:S02]  /*26970*/  LDCU UR4, c[0x0][0x440] ;  /* 0x00008800ff0477ac */ /* 0x000f640008000800 */
[----:B-----5:R-:W-:Y:S02]  /*26980*/  ISETP.GE.AND P5, PT, R136, UR4, PT ;  /* 0x0000000488007c0c */ /* 0x020fe4000bfa6270 */
[----:B------:R-:W-:Y:S02]  /*26990*/  ISETP.GE.AND P4, PT, R135, UR4, PT ;  /* 0x0000000487007c0c */ /* 0x000fe4000bf86270 */
[----:B------:R-:W-:-:S09]  /*269a0*/  ISETP.GE.AND P2, PT, R134, UR4, PT ;  /* 0x0000000486007c0c */ /* 0x000fd2000bf46270 */
[----:B-1----:R-:W1:Y:S08]  /*269b0*/  @!P5 LDC.64 R10, c[0x0][0x3f8] ;  /* 0x0000fe00ff0adb82 */ /* 0x002e700000000a00 */
[----:B------:R-:W5:Y:S08]  /*269c0*/  @!P4 LDC.64 R8, c[0x0][0x3f8] ;  /* 0x0000fe00ff08cb82 */ /* 0x000f700000000a00 */
[----:B---34-:R-:W3:Y:S01]  /*269d0*/  @!P2 LDC.64 R2, c[0x0][0x3f8] ;  /* 0x0000fe00ff02ab82 */ /* 0x018ee20000000a00 */
[----:B-1----:R-:W-:-:S04]  /*269e0*/  @!P5 LEA R10, P0, R132, R10, 0x2 ;  /* 0x0000000a840ad211 */ /* 0x002fc800078010ff */
[--C-:B------:R-:W-:Y:S02]  /*269f0*/  @!P5 LEA.HI.X R11, R132, R11, R137.reuse, 0x2, P0 ;  /* 0x0000000b840bd211 */ /* 0x100fe400000f1489 */
[----:B------:R-:W-:Y:S02]  /*26a00*/  ISETP.GE.AND P0, PT, R0, UR4, PT ;  /* 0x0000000400007c0c */ /* 0x000fe4000bf06270 */
[C---:B-----5:R-:W-:Y:S01]  /*26a10*/  @!P4 LEA R8, P3, R132.reuse, R8, 0x2 ;  /* 0x000000088408c211 */ /* 0x060fe200078610ff */
[----:B------:R1:W-:Y:S03]  /*26a20*/  @!P5 STG.E.128 desc[UR12][R10.64+0xe000], R100 ;  /* 0x00e000640a00d986 */ /* 0x0003e6000c101d0c */
[C---:B------:R-:W-:Y:S02]  /*26a30*/  @!P4 LEA.HI.X R9, R132.reuse, R9, R137, 0x2, P3 ;  /* 0x000000098409c211 */ /* 0x040fe400018f1489 */
[----:B---3--:R-:W-:-:S03]  /*26a40*/  @!P2 LEA R2, P1, R132, R2, 0x2 ;  /* 0x000000028402a211 */ /* 0x008fc600078210ff */
        /* <DEDUP_REMOVED lines=9> */
.L_x_1623:
        /* <DEDUP_REMOVED lines=10> */
.L_x_4066:


//--------------------- .text._ZN5flash24flash_fwd_splitkv_kernelI23Flash_fwd_kernel_traitsILi256ELi64ELi64ELi4ELb0ELb0EN7cutlass10bfloat16_tE19Flash_kernel_traitsILi256ELi64ELi64ELi4ES3_EELb1ELb0ELb0ELb0ELb0ELb1ELb1ELb1EEEvNS_16Flash_fwd_paramsE --------------------------
	.section	.text._ZN5flash24flash_fwd_splitkv_kernelI23Flash_fwd_kernel_traitsILi256ELi64ELi64ELi4ELb0ELb0EN7cutlass10bfloat16_tE19Flash_kernel_traitsILi256ELi64ELi64ELi4ES3_EELb1ELb0ELb0ELb0ELb0ELb1ELb1ELb1EEEvNS_16Flash_fwd_paramsE,"ax",@progbits
	.align	128
        .global         _ZN5flash24flash_fwd_splitkv_kernelI23Flash_fwd_kernel_traitsILi256ELi64ELi64ELi4ELb0ELb0EN7cutlass10bfloat16_tE19Flash_kernel_traitsILi256ELi64ELi64ELi4ES3_EELb1ELb0ELb0ELb0ELb0ELb1ELb1ELb1EEEvNS_16Flash_fwd_paramsE
        .type           _ZN5flash24flash_fwd_splitkv_kernelI23Flash_fwd_kernel_traitsILi256ELi64ELi64ELi4ELb0ELb0EN7cutlass10bfloat16_tE19Flash_kernel_traitsILi256ELi64ELi64ELi4ES3_EELb1ELb0ELb0ELb0ELb0ELb1ELb1ELb1EEEvNS_16Flash_fwd_paramsE,@function
        .size           _ZN5flash24flash_fwd_splitkv_kernelI23Flash_fwd_kernel_traitsILi256ELi64ELi64ELi4ELb0ELb0EN7cutlass10bfloat16_tE19Flash_kernel_traitsILi256ELi64ELi64ELi4ES3_EELb1ELb0ELb0ELb0ELb0ELb1ELb1ELb1EEEvNS_16Flash_fwd_paramsE,(.L_x_4067 - _ZN5flash24flash_fwd_splitkv_kernelI23Flash_fwd_kernel_traitsILi256ELi64ELi64ELi4ELb0ELb0EN7cutlass10bfloat16_tE19Flash_kernel_traitsILi256ELi64ELi64ELi4ES3_EELb1ELb0ELb0ELb0ELb0ELb1ELb1ELb1EEEvNS_16Flash_fwd_paramsE)
        .other          _ZN5flash24flash_fwd_splitkv_kernelI23Flash_fwd_kernel_traitsILi256ELi64ELi64ELi4ELb0ELb0EN7cutlass10bfloat16_tE19Flash_kernel_traitsILi256ELi64ELi64ELi4ES3_EELb1ELb0ELb0ELb0ELb0ELb1ELb1ELb1EEEvNS_16Flash_fwd_paramsE,@"STO_CUDA_ENTRY STV_DEFAULT"
_ZN5flash24flash_fwd_splitkv_kernelI23Flash_fwd_kernel_traitsILi256ELi64ELi64ELi4ELb0ELb0EN7cutlass10bfloat16_tE19Flash_kernel_traitsILi256ELi64ELi64ELi4ES3_EELb1ELb0ELb0ELb0ELb0ELb1ELb1ELb1EEEvNS_16Flash_fwd_paramsE:
.text._ZN5flash24flash_fwd_splitkv_kernelI23Flash_fwd_kernel_traitsILi256ELi64ELi64ELi4ELb0ELb0EN7cutlass10bfloat16_tE19Flash_kernel_traitsILi256ELi64ELi64ELi4ES3_EELb1ELb0ELb0ELb0ELb0ELb1ELb1ELb1EEEvNS_16Flash_fwd_paramsE:
        /* <DEDUP_REMOVED lines=86> */
.L_x_1624:
        /* <DEDUP_REMOVED lines=116> */
.L_x_1627:
[----:B------:R-:W-:Y:S05]  /*0ca0*/  BSYNC.RECONVERGENT B0 ;  /* 0x0000000000007941 */ /* 0x000fea0003800200 */
.L_x_1626:
        /* <DEDUP_REMOVED lines=31> */
.L_x_1629:
[----:B------:R-:W-:Y:S05]  /*0ea0*/  BSYNC.RECONVERGENT B0 ;  /* 0x0000000000007941 */ /* 0x000fea0003800200 */
.L_x_1628:
        /* <DEDUP_REMOVED lines=24> */
.L_x_1631:
[----:B------:R-:W-:Y:S05]  /*1030*/  BSYNC.RECONVERGENT B0 ;  /* 0x0000000000007941 */ /* 0x000fea0003800200 */
.L_x_1630:
        /* <DEDUP_REMOVED lines=24> */
.L_x_1633:
[----:B------:R-:W-:Y:S05]  /*11c0*/  BSYNC.RECONVERGENT B0 ;  /* 0x0000000000007941 */ /* 0x000fea0003800200 */
.L_x_1632:
        /* <DEDUP_REMOVED lines=24> */
.L_x_1635:
[----:B------:R-:W-:Y:S05]  /*1350*/  BSYNC.RECONVERGENT B0 ;  /* 0x0000000000007941 */ /* 0x000fea0003800200 */
.L_x_1634:
        /* <DEDUP_REMOVED lines=24> */
.L_x_1637:
[----:B------:R-:W-:Y:S05]  /*14e0*/  BSYNC.RECONVERGENT B0 ;  /* 0x0000000000007941 */ /* 0x000fea0003800200 */
.L_x_1636:
        /* <DEDUP_REMOVED lines=23> */
.L_x_1639:
[----:B------:R-:W-:Y:S05]  /*1660*/  BSYNC.RECONVERGENT B0 ;  /* 0x0000000000007941 */ /* 0x000fea0003800200 */
.L_x_1638:
        /* <DEDUP_REMOVED lines=23> */
.L_x_1641:
[----:B------:R-:W-:Y:S05]  /*17e0*/  BSYNC.RECONVERGENT B0 ;  /* 0x0000000000007941 */ /* 0x000fea0003800200 */
.L_x_1640:
        /* <DEDUP_REMOVED lines=33> */
.L_x_1625:
        /* <DEDUP_REMOVED lines=13> */
.L_x_1642:
        /* <DEDUP_REMOVED lines=107> */
.L_x_1643:
        /* <DEDUP_REMOVED lines=15> */
.L_x_1645:
[----:B------:R-:W2:Y:S01]  /*2270*/  LDC.64 R6, c[0x0][0x3b8] ;  /* 0x0000ee00ff067b82 */ /* 0x000ea20000000a00 */
[----:B------:R-:W-:-:S06]  /*2280*/  UIADD3 UR8, UPT, UPT, UR10, UR11, URZ ;  /* 0x0000000b0a087290 */ /* 0x000fcc000fffe0ff */
[----:B--2---:R-:W-:Y:S02]  /*2290*/  IMAD R15, R7, UR8, RZ ;  /* 0x00000008070f7c24 */ /* 0x004fe4000f8e02ff */
[----:B-1----:R-:W-:-:S05]  /*22a0*/  IMAD.WIDE.U32 R2, R6, UR8, RZ ;  /* 0x0000000806027c25 */ /* 0x002fca000f8e00ff */
[----:B------:R-:W-:Y:S02]  /*22b0*/  IADD3 R15, PT, PT, R3, R15, RZ ;  /* 0x0000000f030f7210 */ /* 0x000fe40007ffe0ff */
[----:B------:R-:W-:Y:S02]  /*22c0*/  MOV R14, R2 ;  /* 0x00000002000e7202 */ /* 0x000fe40000000f00 */
.L_x_1646:
        /* <DEDUP_REMOVED lines=14> */
.L_x_1647:
[----:B------:R-:W1:Y:S01]  /*23b0*/  LDC.64 R2, c[0x0][0x3c0] ;  /* 0x0000f000ff027b82 */ /* 0x000e620000000a00 */
[----:B------:R-:W-:-:S06]  /*23c0*/  UIADD3 UR10, UPT, UPT, UR10, UR11, URZ ;  /* 0x0000000b0a0a7290 */ /* 0x000fcc000fffe0ff */
[----:B-1---5:R-:W-:Y:S02]  /*23d0*/  IMAD R5, R3, UR10, RZ ;  /* 0x0000000a03057c24 */ /* 0x022fe4000f8e02ff */
[----:B------:R-:W-:-:S05]  /*23e0*/  IMAD.WIDE.U32 R8, R2, UR10, RZ ;  /* 0x0000000a02087c25 */ /* 0x000fca000f8e00ff */
[----:B------:R-:W-:Y:S02]  /*23f0*/  IADD3 R5, PT, PT, R9, R5, RZ ;  /* 0x0000000509057210 */ /* 0x000fe40007ffe0ff */
[----:B------:R-:W-:-:S07]  /*2400*/  MOV R4, R8 ;  /* 0x0000000800047202 */ /* 0x000fce0000000f00 */
.L_x_1648:
        /* <DEDUP_REMOVED lines=53> */
.L_x_1644:
        /* <DEDUP_REMOVED lines=187> */
.L_x_1733:
        /* <DEDUP_REMOVED lines=20> */
.L_x_1651:
[----:B-1-3--:R-:W-:Y:S05]  /*3450*/  BSYNC.RECONVERGENT B0 ;  /* 0x0000000000007941 */ /* 0x00afea0003800200 */
.L_x_1650:
        /* <DEDUP_REMOVED lines=19> */
.L_x_1653:
[----:B------:R-:W-:Y:S05]  /*3590*/  BSYNC.RECONVERGENT B0 ;  /* 0x0000000000007941 */ /* 0x000fea0003800200 */
.L_x_1652:
        /* <DEDUP_REMOVED lines=23> */
.L_x_1655:
[----:B------:R-:W-:Y:S05]  /*3710*/  BSYNC.RECONVERGENT B0 ;  /* 0x0000000000007941 */ /* 0x000fea0003800200 */
.L_x_1654:
        /* <DEDUP_REMOVED lines=25> */
.L_x_1657:
[----:B------:R-:W-:Y:S05]  /*38b0*/  BSYNC.RECONVERGENT B0 ;  /* 0x0000000000007941 */ /* 0x000fea0003800200 */
.L_x_1656:
        /* <DEDUP_REMOVED lines=20> */
.L_x_1661:
[----:B------:R-:W-:Y:S05]  /*3a00*/  BSYNC.RECONVERGENT B0 ;  /* 0x0000000000007941 */ /* 0x000fea0003800200 */
.L_x_1660:
        /* <DEDUP_REMOVED lines=18> */
.L_x_1663:
[----:B------:R-:W-:Y:S05]  /*3b30*/  BSYNC.RECONVERGENT B0 ;  /* 0x0000000000007941 */ /* 0x000fea0003800200 */
.L_x_1662:
        /* <DEDUP_REMOVED lines=20> */
.L_x_1665:
[----:B------:R-:W-:Y:S05]  /*3c80*/  BSYNC.RECONVERGENT B0 ;  /* 0x0000000000007941 */ /* 0x000fea0003800200 */
.L_x_1664:
        /* <DEDUP_REMOVED lines=25> */
.L_x_1659:
        /* <DEDUP_REMOVED lines=56> */
.L_x_1671:
[----:B------:R-:W-:Y:S05]  /*41a0*/  BSYNC.RECONVERGENT B0 ;  /* 0x0000000000007941 */ /* 0x000fea0003800200 */
.L_x_1670:
        /* <DEDUP_REMOVED lines=48> */
.L_x_1673:
[----:B------:R-:W-:Y:S05]  /*44b0*/  BSYNC.RECONVERGENT B0 ;  /* 0x0000000000007941 */ /* 0x000fea0003800200 */
.L_x_1672:
        /* <DEDUP_REMOVED lines=48> */
.L_x_1675:
[----:B------:R-:W-:Y:S05]  /*47c0*/  BSYNC.RECONVERGENT B0 ;  /* 0x0000000000007941 */ /* 0x000fea0003800200 */
.L_x_1674:
        /* <DEDUP_REMOVED lines=47> */
.L_x_1669:
[----:B------:R-:W-:Y:S05]  /*4ac0*/  BSYNC.RECONVERGENT B1 ;  /* 0x0000000000017941 */ /* 0x000fea0003800200 */
.L_x_1668:
        /* <DEDUP_REMOVED lines=65> */
.L_x_1679:
[----:B------:R-:W-:Y:S05]  /*4ee0*/  BSYNC.RECONVERGENT B0 ;  /* 0x0000000000007941 */ /* 0x000fea0003800200 */
.L_x_1678:
        /* <DEDUP_REMOVED lines=48> */
.L_x_1681:
[----:B------:R-:W-:Y:S05]  /*51f0*/  BSYNC.RECONVERGENT B0 ;  /* 0x0000000000007941 */ /* 0x000fea0003800200 */
.L_x_1680:
        /* <DEDUP_REMOVED lines=48> */
.L_x_1683:
[----:B------:R-:W-:Y:S05]  /*5500*/  BSYNC.RECONVERGENT B0 ;  /* 0x0000000000007941 */ /* 0x000fea0003800200 */
.L_x_1682:
        /* <DEDUP_REMOVED lines=47> */
.L_x_1677:
[----:B------:R-:W-:Y:S05]  /*5800*/  BSYNC.RECONVERGENT B1 ;  /* 0x0000000000017941 */ /* 0x000fea0003800200 */
.L_x_1676:
        /* <DEDUP_REMOVED lines=65> */
.L_x_1687:
[----:B------:R-:W-:Y:S05]  /*5c20*/  BSYNC.RECONVERGENT B0 ;  /* 0x0000000000007941 */ /* 0x000fea0003800200 */
.L_x_1686:
        /* <DEDUP_REMOVED lines=48> */
.L_x_1689:
[----:B------:R-:W-:Y:S05]  /*5f30*/  BSYNC.RECONVERGENT B0 ;  /* 0x0000000000007941 */ /* 0x000fea0003800200 */
.L_x_1688:
        /* <DEDUP_REMOVED lines=48> */
.L_x_1691:
[----:B------:R-:W-:Y:S05]  /*6240*/  BSYNC.RECONVERGENT B0 ;  /* 0x0000000000007941 */ /* 0x000fea0003800200 */
.L_x_1690:
        /* <DEDUP_REMOVED lines=47> */
.L_x_1685:
[----:B------:R-:W-:Y:S05]  /*6540*/  BSYNC.RECONVERGENT B1 ;  /* 0x0000000000017941 */ /* 0x000fea0003800200 */
.L_x_1684:
        /* <DEDUP_REMOVED lines=67> */
.L_x_1695:
[----:B------:R-:W-:Y:S05]  /*6980*/  BSYNC.RECONVERGENT B0 ;  /* 0x0000000000007941 */ /* 0x000fea0003800200 */
.L_x_1694:
        /* <DEDUP_REMOVED lines=48> */
.L_x_1697:
[----:B------:R-:W-:Y:S05]  /*6c90*/  BSYNC.RECONVERGENT B0 ;  /* 0x0000000000007941 */ /* 0x000fea0003800200 */
.L_x_1696:
        /* <DEDUP_REMOVED lines=48> */
.L_x_1699:
[----:B------:R-:W-:Y:S05]  /*6fa0*/  BSYNC.RECONVERGENT B0 ;  /* 0x0000000000007941 */ /* 0x000fea0003800200 */
.L_x_1698:
        /* <DEDUP_REMOVED lines=47> */
.L_x_1693:
[----:B------:R-:W-:Y:S05]  /*72a0*/  BSYNC.RECONVERGENT B1 ;  /* 0x0000000000017941 */ /* 0x000fea0003800200 */
.L_x_1692:
        /* <DEDUP_REMOVED lines=8> */
.L_x_1667:
        /* <DEDUP_REMOVED lines=95> */
.L_x_1703:
[----:B------:R-:W-:Y:S05]  /*7920*/  BSYNC.RECONVERGENT B0 ;  /* 0x0000000000007941 */ /* 0x000fea0003800200 */
.L_x_1702:
        /* <DEDUP_REMOVED lines=89> */
.L_x_1705:
[----:B------:R-:W-:Y:S05]  /*7ec0*/  BSYNC.RECONVERGENT B0 ;  /* 0x0000000000007941 */ /* 0x000fea0003800200 */
.L_x_1704:
        /* <DEDUP_REMOVED lines=89> */
.L_x_1707:
[----:B------:R-:W-:Y:S05]  /*8460*/  BSYNC.RECONVERGENT B0 ;  /* 0x0000000000007941 */ /* 0x000fea0003800200 */
.L_x_1706:
        /* <DEDUP_REMOVED lines=88> */
.L_x_1701:
[----:B------:R-:W-:Y:S05]  /*89f0*/  BSYNC.RECONVERGENT B1 ;  /* 0x0000000000017941 */ /* 0x000fea0003800200 */
.L_x_1700:
        /* <DEDUP_REMOVED lines=96> */
.L_x_1711:
[----:B------:R-:W-:Y:S05]  /*9000*/  BSYNC.RECONVERGENT B0 ;  /* 0x0000000000007941 */ /* 0x000fea0003800200 */
.L_x_1710:
        /* <DEDUP_REMOVED lines=88> */
.L_x_1713:
[----:B------:R-:W-:Y:S05]  /*9590*/  BSYNC.RECONVERGENT B0 ;  /* 0x0000000000007941 */ /* 0x000fea0003800200 */
.L_x_1712:
        /* <DEDUP_REMOVED lines=88> */
.L_x_1715:
[----:B------:R-:W-:Y:S05]  /*9b20*/  BSYNC.RECONVERGENT B0 ;  /* 0x0000000000007941 */ /* 0x000fea0003800200 */
.L_x_1714:
        /* <DEDUP_REMOVED lines=86> */
.L_x_1709:
[----:B------:R-:W-:Y:S05]  /*a090*/  BSYNC.RECONVERGENT B1 ;  /* 0x0000000000017941 */ /* 0x000fea0003800200 */
.L_x_1708:
        /* <DEDUP_REMOVED lines=99> */
.L_x_1719:
[----:B------:R-:W-:Y:S05]  /*a6d0*/  BSYNC.RECONVERGENT B0 ;  /* 0x0000000000007941 */ /* 0x000fea0003800200 */
.L_x_1718:
        /* <DEDUP_REMOVED lines=88> */
.L_x_1721:
[----:B------:R-:W-:Y:S05]  /*ac60*/  BSYNC.RECONVERGENT B0 ;  /* 0x0000000000007941 */ /* 0x000fea0003800200 */
.L_x_1720:
        /* <DEDUP_REMOVED lines=87> */
.L_x_1723:
[----:B------:R-:W-:Y:S05]  /*b1e0*/  BSYNC.RECONVERGENT B0 ;  /* 0x0000000000007941 */ /* 0x000fea0003800200 */
.L_x_1722:
        /* <DEDUP_REMOVED lines=86> */
.L_x_1717:
[----:B------:R-:W-:Y:S05]  /*b750*/  BSYNC.RECONVERGENT B1 ;  /* 0x0000000000017941 */ /* 0x000fea0003800200 */
.L_x_1716:
        /* <DEDUP_REMOVED lines=102> */
.L_x_1727:
[----:B------:R-:W-:Y:S05]  /*bdc0*/  BSYNC.RECONVERGENT B0 ;  /* 0x0000000000007941 */ /* 0x000fea0003800200 */
.L_x_1726:
        /* <DEDUP_REMOVED lines=87> */
.L_x_1729:
[----:B------:R-:W-:Y:S05]  /*c340*/  BSYNC.RECONVERGENT B0 ;  /* 0x0000000000007941 */ /* 0x000fea0003800200 */
.L_x_1728:
        /* <DEDUP_REMOVED lines=87> */
.L_x_1731:
[----:B------:R-:W-:Y:S05]  /*c8c0*/  BSYNC.RECONVERGENT B0 ;  /* 0x0000000000007941 */ /* 0x000fea0003800200 */
.L_x_1730:
        /* <DEDUP_REMOVED lines=86> */
.L_x_1725:
[----:B------:R-:W-:Y:S05]  /*ce30*/  BSYNC.RECONVERGENT B1 ;  /* 0x0000000000017941 */ /* 0x000fea0003800200 */
.L_x_1724:
[----:B------:R-:W5:Y:S08]  /*ce40*/  LDC R3, c[0x0][0x450] ;  /* 0x00011400ff037b82 */ /* 0x000f700000000800 */
[----:B------:R-:W1:Y:S01]  /*ce50*/  LDC R18, c[0x0][0x450] ;  /* 0x00011400ff127b82 */ /* 0x000e620000000800 */
[----:B-----5:R-:W-:Y:S05]  /*ce60*/  IMAD.U32 R3, R3, -0x20, RZ ;  /* 0xffffffe003037824 */ /* 0x020fea00078e00ff */
[C---:B------:R-:W-:Y:S02]  /*ce70*/  LEA R76, P1, R3.reuse, R76, 0x1 ;  /* 0x0000004c034c7211 */ /* 0x040fe400078208ff */
[C---:B------:R-:W-:Y:S02]  /*ce80*/  LEA R74, P0, R3.reuse, R74, 0x1 ;  /* 0x0000004a034a7211 */ /* 0x040fe400078008ff */
[C---:B------:R-:W-:Y:S02]  /*ce90*/  LEA.HI.X.SX32 R77, R3.reuse, R77, 0x1, P1 ;  /* 0x0000004d034d7211 */ /* 0x040fe400008f0eff */
[----:B-1----:R-:W-:Y:S09]  /*cea0*/  LEA.HI.X.SX32 R75, R3, R75, 0x1, P0 ;  /* 0x0000004b034b7211 */ /* 0x002ff200000f0eff */
.L_x_1666:
[----:B------:R-:W-:Y:S05]  /*ceb0*/  BSYNC.RECONVERGENT B2 ;  /* 0x0000000000027941 */ /* 0x000fea0003800200 */
.L_x_1658:
        /* <DEDUP_REMOVED lines=89> */
.L_x_1732:
[----:B------:R-:W-:Y:S01]  /*d450*/  UISETP.GT.AND UP0, UPT, UR18, UR6, UPT ;  /* 0x000000061200728c */ /* 0x000fe2000bf04270 */
[----:B------:R-:W-:Y:S02]  /*d460*/  IADD3 R72, P1, PT, R72, R79, RZ ;  /* 0x0000004f48487210 */ /* 0x000fe40007f3e0ff */
[----:B------:R-:W-:Y:S03]  /*d470*/  IADD3 R12, P0, PT, R12, R83, RZ ;  /* 0x000000530c0c7210 */ /* 0x000fe60007f1e0ff */
[----:B------:R-:W-:Y:S02]  /*d480*/  IMAD.X R73, R73, 0x1, R78, P1 ;  /* 0x0000000149497824 */ /* 0x000fe400008e064e */
[----:B------:R-:W-:Y:S01]  /*d490*/  IMAD.X R13, R13, 0x1, R81, P0 ;  /* 0x000000010d0d7824 */ /* 0x000fe200000e0651 */
[----:B------:R-:W-:Y:S07]  /*d4a0*/  BRA.U UP0, `(.L_x_1733) ;  /* 0xffffff5d00987547 */ /* 0x000fee000b83ffff */
.L_x_1649:
        /* <DEDUP_REMOVED lines=57> */
.L_x_1737:
[----:B------:R-:W-:Y:S05]  /*d840*/  BSYNC.RECONVERGENT B0 ;  /* 0x0000000000007941 */ /* 0x000fea0003800200 */
.L_x_1736:
        /* <DEDUP_REMOVED lines=29> */
.L_x_1739:
[----:B------:R-:W-:Y:S05]  /*da20*/  BSYNC.RECONVERGENT B0 ;  /* 0x0000000000007941 */ /* 0x000fea0003800200 */
.L_x_1738:
        /* <DEDUP_REMOVED lines=29> */
.L_x_1741:
[----:B------:R-:W-:Y:S05]  /*dc00*/  BSYNC.RECONVERGENT B0 ;  /* 0x0000000000007941 */ /* 0x000fea0003800200 */
.L_x_1740:
        /* <DEDUP_REMOVED lines=30> */
.L_x_1735:
        /* <DEDUP_REMOVED lines=81> */
.L_x_1749:
[----:B------:R-:W-:Y:S05]  /*e300*/  BSYNC.RECONVERGENT B0 ;  /* 0x0000000000007941 */ /* 0x000fea0003800200 */
.L_x_1748:
[----:B-----5:R-:W-:Y:S01]  /*e310*/  IMAD.MOV.U32 R6, RZ, RZ, R18 ;  /* 0x000000ffff067224 */ /* 0x020fe200078e0012 */
[----:B------:R-:W-:Y:S01]  /*e320*/  MOV R4, R16 ;  /* 0x0000001000047202 */ /* 0x000fe20000000f00 */
[----:B------:R-:W-:Y:S01]  /*e330*/  IMAD.MOV.U32 R7, RZ, RZ, R19 ;  /* 0x000000ffff077224 */ /* 0x000fe200078e0013 */
[----:B------:R-:W-:Y:S02]  /*e340*/  MOV R5, R17 ;  /* 0x0000001100057202 */ /* 0x000fe40000000f00 */
.L_x_1747:
[----:B------:R-:W-:Y:S05]  /*e350*/  BSYNC.RECONVERGENT B1 ;  /* 0x0000000000017941 */ /* 0x000fea0003800200 */
.L_x_1746:
        /* <DEDUP_REMOVED lines=48> */
.L_x_1753:
[----:B------:R-:W-:Y:S05]  /*e660*/  BSYNC.RECONVERGENT B0 ;  /* 0x0000000000007941 */ /* 0x000fea0003800200 */
.L_x_1752:
[----:B-----5:R4:W-:Y:S02]  /*e670*/  STS.128 [R0+0x2000], R16 ;  /* 0x0020001000007388 */ /* 0x0209e40000000c00 */
.L_x_1751:
[----:B------:R-:W-:Y:S05]  /*e680*/  BSYNC.RECONVERGENT B1 ;  /* 0x0000000000017941 */ /* 0x000fea0003800200 */
.L_x_1750:
        /* <DEDUP_REMOVED lines=47> */
.L_x_1757:
[----:B------:R-:W-:Y:S05]  /*e980*/  BSYNC.RECONVERGENT B0 ;  /* 0x0000000000007941 */ /* 0x000fea0003800200 */
.L_x_1756:
[----:B-----5:R1:W-:Y:S02]  /*e990*/  STS.128 [R0+0x4000], R16 ;  /* 0x0040001000007388 */ /* 0x0203e40000000c00 */
.L_x_1755:
[----:B------:R-:W-:Y:S05]  /*e9a0*/  BSYNC.RECONVERGENT B1 ;  /* 0x0000000000017941 */ /* 0x000fea0003800200 */
.L_x_1754:
        /* <DEDUP_REMOVED lines=46> */
.L_x_1759:
[----:B------:R-:W-:Y:S05]  /*ec90*/  BSYNC.RECONVERGENT B0 ;  /* 0x0000000000007941 */ /* 0x000fea0003800200 */
.L_x_1758:
[----:B-----5:R4:W-:Y:S02]  /*eca0*/  STS.128 [R0+0x6000], R16 ;  /* 0x0060001000007388 */ /* 0x0209e40000000c00 */
.L_x_1745:
[----:B------:R-:W-:Y:S05]  /*ecb0*/  BSYNC.RECONVERGENT B2 ;  /* 0x0000000000027941 */ /* 0x000fea0003800200 */
.L_x_1744:
        /* <DEDUP_REMOVED lines=63> */
.L_x_1765:
[----:B------:R-:W-:Y:S05]  /*f0b0*/  BSYNC.RECONVERGENT B0 ;  /* 0x0000000000007941 */ /* 0x000fea0003800200 */
.L_x_1764:
[----:B-----5:R1:W-:Y:S02]  /*f0c0*/  STS.128 [R0+0x800], R16 ;  /* 0x0008001000007388 */ /* 0x0203e40000000c00 */
.L_x_1763:
[----:B------:R-:W-:Y:S05]  /*f0d0*/  BSYNC.RECONVERGENT B1 ;  /* 0x0000000000017941 */ /* 0x000fea0003800200 */
.L_x_1762:
        /* <DEDUP_REMOVED lines=56> */
.L_x_1769:
[----:B------:R-:W-:Y:S05]  /*f460*/  BSYNC.RECONVERGENT B0 ;  /* 0x0000000000007941 */ /* 0x000fea0003800200 */
.L_x_1768:
[----:B-----5:R4:W-:Y:S02]  /*f470*/  STS.128 [R0+0x2800], R16 ;  /* 0x0028001000007388 */ /* 0x0209e40000000c00 */
.L_x_1767:
[----:B------:R-:W-:Y:S05]  /*f480*/  BSYNC.RECONVERGENT B1 ;  /* 0x0000000000017941 */ /* 0x000fea0003800200 */
.L_x_1766:
        /* <DEDUP_REMOVED lines=56> */
.L_x_1773:
[----:B------:R-:W-:Y:S05]  /*f810*/  BSYNC.RECONVERGENT B0 ;  /* 0x0000000000007941 */ /* 0x000fea0003800200 */
.L_x_1772:
[----:B-----5:R4:W-:Y:S02]  /*f820*/  STS.128 [R0+0x4800], R16 ;  /* 0x0048001000007388 */ /* 0x0209e40000000c00 */
.L_x_1771:
[----:B------:R-:W-:Y:S05]  /*f830*/  BSYNC.RECONVERGENT B1 ;  /* 0x0000000000017941 */ /* 0x000fea0003800200 */
.L_x_1770:
        /* <DEDUP_REMOVED lines=55> */
.L_x_1775:
[----:B------:R-:W-:Y:S05]  /*fbb0*/  BSYNC.RECONVERGENT B0 ;  /* 0x0000000000007941 */ /* 0x000fea0003800200 */
.L_x_1774:
[----:B-----5:R4:W-:Y:S02]  /*fbc0*/  STS.128 [R0+0x6800], R16 ;  /* 0x0068001000007388 */ /* 0x0209e40000000c00 */
.L_x_1761:
[----:B------:R-:W-:Y:S05]  /*fbd0*/  BSYNC.RECONVERGENT B2 ;  /* 0x0000000000027941 */ /* 0x000fea0003800200 */
.L_x_1760:
        /* <DEDUP_REMOVED lines=65> */
.L_x_1781:
[----:B------:R-:W-:Y:S05]  /*fff0*/  BSYNC.RECONVERGENT B0 ;  /* 0x0000000000007941 */ /* 0x000fea0003800200 */
.L_x_1780:
[----:B-----5:R4:W-:Y:S02]  /*10000*/  STS.128 [R0+0x1000], R16 ;  /* 0x0010001000007388 */ /* 0x0209e40000000c00 */
.L_x_1779:
[----:B------:R-:W-:Y:S05]  /*10010*/  BSYNC.RECONVERGENT B1 ;  /* 0x0000000000017941 */ /* 0x000fea0003800200 */
.L_x_1778:
        /* <DEDUP_REMOVED lines=57> */
.L_x_1785:
[----:B------:R-:W-:Y:S05]  /*103b0*/  BSYNC.RECONVERGENT B0 ;  /* 0x0000000000007941 */ /* 0x000fea0003800200 */
.L_x_1784:
[----:B-----5:R1:W-:Y:S02]  /*103c0*/  STS.128 [R0+0x3000], R16 ;  /* 0x0030001000007388 */ /* 0x0203e40000000c00 */
.L_x_1783:
[----:B------:R-:W-:Y:S05]  /*103d0*/  BSYNC.RECONVERGENT B1 ;  /* 0x0000000000017941 */ /* 0x000fea0003800200 */
.L_x_1782:
        /* <DEDUP_REMOVED lines=57> */
.L_x_1789:
[----:B------:R-:W-:Y:S05]  /*10770*/  BSYNC.RECONVERGENT B0 ;  /* 0x0000000000007941 */ /* 0x000fea0003800200 */
.L_x_1788:
[----:B-----5:R4:W-:Y:S02]  /*10780*/  STS.128 [R0+0x5000], R16 ;  /* 0x0050001000007388 */ /* 0x0209e40000000c00 */
.L_x_1787:
[----:B------:R-:W-:Y:S05]  /*10790*/  BSYNC.RECONVERGENT B1 ;  /* 0x0000000000017941 */ /* 0x000fea0003800200 */
.L_x_1786:
        /* <DEDUP_REMOVED lines=55> */
.L_x_1791:
[----:B------:R-:W-:Y:S05]  /*10b10*/  BSYNC.RECONVERGENT B0 ;  /* 0x0000000000007941 */ /* 0x000fea0003800200 */
.L_x_1790:
[----:B-----5:R4:W-:Y:S02]  /*10b20*/  STS.128 [R0+0x7000], R16 ;  /* 0x0070001000007388 */ /* 0x0209e40000000c00 */
.L_x_1777:
[----:B------:R-:W-:Y:S05]  /*10b30*/  BSYNC.RECONVERGENT B2 ;  /* 0x0000000000027941 */ /* 0x000fea0003800200 */
.L_x_1776:
        /* <DEDUP_REMOVED lines=65> */
.L_x_1795:
[----:B------:R-:W-:Y:S05]  /*10f50*/  BSYNC.RECONVERGENT B0 ;  /* 0x0000000000007941 */ /* 0x000fea0003800200 */
.L_x_1794:
[----:B-----5:R4:W-:Y:S02]  /*10f60*/  STS.128 [R0+0x1800], R16 ;  /* 0x0018001000007388 */ /* 0x0209e40000000c00 */
.L_x_1793:
[----:B------:R-:W-:Y:S05]  /*10f70*/  BSYNC.RECONVERGENT B1 ;  /* 0x0000000000017941 */ /* 0x000fea0003800200 */
.L_x_1792:
        /* <DEDUP_REMOVED lines=57> */
.L_x_1799:
[----:B------:R-:W-:Y:S05]  /*11310*/  BSYNC.RECONVERGENT B0 ;  /* 0x0000000000007941 */ /* 0x000fea0003800200 */
.L_x_1798:
[----:B-----5:R1:W-:Y:S02]  /*11320*/  STS.128 [R0+0x3800], R16 ;  /* 0x0038001000007388 */ /* 0x0203e40000000c00 */
.L_x_1797:
[----:B------:R-:W-:Y:S05]  /*11330*/  BSYNC.RECONVERGENT B1 ;  /* 0x0000000000017941 */ /* 0x000fea0003800200 */
.L_x_1796:
        /* <DEDUP_REMOVED lines=57> */
.L_x_1803:
[----:B------:R-:W-:Y:S05]  /*116d0*/  BSYNC.RECONVERGENT B0 ;  /* 0x0000000000007941 */ /* 0x000fea0003800200 */
.L_x_1802:
[----:B-----5:R4:W-:Y:S02]  /*116e0*/  STS.128 [R0+0x5800], R16 ;  /* 0x0058001000007388 */ /* 0x0209e40000000c00 */
.L_x_1801:
[----:B------:R-:W-:Y:S05]  /*116f0*/  BSYNC.RECONVERGENT B1 ;  /* 0x0000000000017941 */ /* 0x000fea0003800200 */
.L_x_1800:
        /* <DEDUP_REMOVED lines=56> */
.L_x_1805:
[----:B------:R-:W-:Y:S05]  /*11a80*/  BSYNC.RECONVERGENT B0 ;  /* 0x0000000000007941 */ /* 0x000fea0003800200 */
.L_x_1804:
[----:B-----5:R4:W-:Y:S01]  /*11a90*/  STS.128 [R0+0x7800], R16 ;  /* 0x0078001000007388 */ /* 0x0209e20000000c00 */
[----:B------:R-:W-:Y:S05]  /*11aa0*/  BRA `(.L_x_1742) ;  /* 0x0000005c00187947 */ /* 0x000fea0003800000 */
.L_x_1743:
        /* <DEDUP_REMOVED lines=99> */
.L_x_1810:
[----:B------:R-:W-:Y:S05]  /*120e0*/  BSYNC.RECONVERGENT B0 ;  /* 0x0000000000007941 */ /* 0x000fea0003800200 */
.L_x_1809:
[----:B------:R-:W-:Y:S05]  /*120f0*/  BSYNC.RECONVERGENT B1 ;  /* 0x0000000000017941 */ /* 0x000fea0003800200 */
.L_x_1808:
        /* <DEDUP_REMOVED lines=88> */
.L_x_1814:
[----:B------:R-:W-:Y:S05]  /*12680*/  BSYNC.RECONVERGENT B0 ;  /* 0x0000000000007941 */ /* 0x000fea0003800200 */
.L_x_1813:
[----:B-----5:R4:W-:Y:S02]  /*12690*/  STS.128 [R0+0x2000], R24 ;  /* 0x0020001800007388 */ /* 0x0209e40000000c00 */
.L_x_1812:
[----:B------:R-:W-:Y:S05]  /*126a0*/  BSYNC.RECONVERGENT B1 ;  /* 0x0000000000017941 */ /* 0x000fea0003800200 */
.L_x_1811:
        /* <DEDUP_REMOVED lines=87> */
.L_x_1818:
[----:B------:R-:W-:Y:S05]  /*12c20*/  BSYNC.RECONVERGENT B0 ;  /* 0x0000000000007941 */ /* 0x000fea0003800200 */
.L_x_1817:
[----:B-----5:R1:W-:Y:S02]  /*12c30*/  STS.128 [R0+0x4000], R24 ;  /* 0x0040001800007388 */ /* 0x0203e40000000c00 */
.L_x_1816:
[----:B------:R-:W-:Y:S05]  /*12c40*/  BSYNC.RECONVERGENT B1 ;  /* 0x0000000000017941 */ /* 0x000fea0003800200 */
.L_x_1815:
        /* <DEDUP_REMOVED lines=85> */
.L_x_1820:
[----:B------:R-:W-:Y:S05]  /*131a0*/  BSYNC.RECONVERGENT B0 ;  /* 0x0000000000007941 */ /* 0x000fea0003800200 */
.L_x_1819:
[----:B-----5:R4:W-:Y:S02]  /*131b0*/  STS.128 [R0+0x6000], R24 ;  /* 0x0060001800007388 */ /* 0x0209e40000000c00 */
.L_x_1807:
[----:B------:R-:W-:Y:S05]  /*131c0*/  BSYNC.RECONVERGENT B2 ;  /* 0x0000000000027941 */ /* 0x000fea0003800200 */
.L_x_1806:
        /* <DEDUP_REMOVED lines=94> */
.L_x_1826:
[----:B------:R-:W-:Y:S05]  /*137b0*/  BSYNC.RECONVERGENT B0 ;  /* 0x0000000000007941 */ /* 0x000fea0003800200 */
.L_x_1825:
[----:B-----5:R1:W-:Y:S02]  /*137c0*/  STS.128 [R0+0x800], R24 ;  /* 0x0008001800007388 */ /* 0x0203e40000000c00 */
.L_x_1824:
[----:B------:R-:W-:Y:S05]  /*137d0*/  BSYNC.RECONVERGENT B1 ;  /* 0x0000000000017941 */ /* 0x000fea0003800200 */
.L_x_1823:
        /* <DEDUP_REMOVED lines=87> */
.L_x_1830:
[----:B------:R-:W-:Y:S05]  /*13d50*/  BSYNC.RECONVERGENT B0 ;  /* 0x0000000000007941 */ /* 0x000fea0003800200 */
.L_x_1829:
[----:B-----5:R4:W-:Y:S02]  /*13d60*/  STS.128 [R0+0x2800], R24 ;  /* 0x0028001800007388 */ /* 0x0209e40000000c00 */
.L_x_1828:
[----:B------:R-:W-:Y:S05]  /*13d70*/  BSYNC.RECONVERGENT B1 ;  /* 0x0000000000017941 */ /* 0x000fea0003800200 */
.L_x_1827:
        /* <DEDUP_REMOVED lines=87> */
.L_x_1834:
[----:B------:R-:W-:Y:S05]  /*142f0*/  BSYNC.RECONVERGENT B0 ;  /* 0x0000000000007941 */ /* 0x000fea0003800200 */
.L_x_1833:
[----:B-----5:R4:W-:Y:S02]  /*14300*/  STS.128 [R0+0x4800], R24 ;  /* 0x0048001800007388 */ /* 0x0209e40000000c00 */
.L_x_1832:
[----:B------:R-:W-:Y:S05]  /*14310*/  BSYNC.RECONVERGENT B1 ;  /* 0x0000000000017941 */ /* 0x000fea0003800200 */
.L_x_1831:
        /* <DEDUP_REMOVED lines=87> */
.L_x_1836:
[----:B------:R-:W-:Y:S05]  /*14890*/  BSYNC.RECONVERGENT B0 ;  /* 0x0000000000007941 */ /* 0x000fea0003800200 */
.L_x_1835:
[----:B-----5:R1:W-:Y:S02]  /*148a0*/  STS.128 [R0+0x6800], R4 ;  /* 0x0068000400007388 */ /* 0x0203e40000000c00 */
.L_x_1822:
[----:B------:R-:W-:Y:S05]  /*148b0*/  BSYNC.RECONVERGENT B2 ;  /* 0x0000000000027941 */ /* 0x000fea0003800200 */
.L_x_1821:
        /* <DEDUP_REMOVED lines=96> */
.L_x_1842:
[----:B------:R-:W-:Y:S05]  /*14ec0*/  BSYNC.RECONVERGENT B0 ;  /* 0x0000000000007941 */ /* 0x000fea0003800200 */
.L_x_1841:
[----:B-----5:R4:W-:Y:S02]  /*14ed0*/  STS.128 [R0+0x1000], R24 ;  /* 0x0010001800007388 */ /* 0x0209e40000000c00 */
.L_x_1840:
[----:B------:R-:W-:Y:S05]  /*14ee0*/  BSYNC.RECONVERGENT B1 ;  /* 0x0000000000017941 */ /* 0x000fea0003800200 */
.L_x_1839:
        /* <DEDUP_REMOVED lines=88> */
.L_x_1846:
[----:B------:R-:W-:Y:S05]  /*15470*/  BSYNC.RECONVERGENT B0 ;  /* 0x0000000000007941 */ /* 0x000fea0003800200 */
.L_x_1845:
[----:B-----5:R4:W-:Y:S02]  /*15480*/  STS.128 [R0+0x3000], R24 ;  /* 0x0030001800007388 */ /* 0x0209e40000000c00 */
.L_x_1844:
[----:B------:R-:W-:Y:S05]  /*15490*/  BSYNC.RECONVERGENT B1 ;  /* 0x0000000000017941 */ /* 0x000fea0003800200 */
.L_x_1843:
        /* <DEDUP_REMOVED lines=88> */
.L_x_1850:
[----:B------:R-:W-:Y:S05]  /*15a20*/  BSYNC.RECONVERGENT B0 ;  /* 0x0000000000007941 */ /* 0x000fea0003800200 */
.L_x_1849:
[----:B-----5:R4:W-:Y:S02]  /*15a30*/  STS.128 [R0+0x5000], R24 ;  /* 0x0050001800007388 */ /* 0x0209e40000000c00 */
.L_x_1848:
[----:B------:R-:W-:Y:S05]  /*15a40*/  BSYNC.RECONVERGENT B1 ;  /* 0x0000000000017941 */ /* 0x000fea0003800200 */
.L_x_1847:
        /* <DEDUP_REMOVED lines=87> */
.L_x_1852:
[----:B------:R-:W-:Y:S05]  /*15fc0*/  BSYNC.RECONVERGENT B0 ;  /* 0x0000000000007941 */ /* 0x000fea0003800200 */
.L_x_1851:
[----:B-----5:R1:W-:Y:S02]  /*15fd0*/  STS.128 [R0+0x7000], R4 ;  /* 0x0070000400007388 */ /* 0x0203e40000000c00 */
.L_x_1838:
[----:B------:R-:W-:Y:S05]  /*15fe0*/  BSYNC.RECONVERGENT B2 ;  /* 0x0000000000027941 */ /* 0x000fea0003800200 */
.L_x_1837:
        /* <DEDUP_REMOVED lines=96> */
.L_x_1856:
[----:B------:R-:W-:Y:S05]  /*165f0*/  BSYNC.RECONVERGENT B0 ;  /* 0x0000000000007941 */ /* 0x000fea0003800200 */
.L_x_1855:
[----:B-----5:R4:W-:Y:S02]  /*16600*/  STS.128 [R0+0x1800], R24 ;  /* 0x0018001800007388 */ /* 0x0209e40000000c00 */
.L_x_1854:
[----:B------:R-:W-:Y:S05]  /*16610*/  BSYNC.RECONVERGENT B1 ;  /* 0x0000000000017941 */ /* 0x000fea0003800200 */
.L_x_1853:
        /* <DEDUP_REMOVED lines=88> */
.L_x_1860:
[----:B------:R-:W-:Y:S05]  /*16ba0*/  BSYNC.RECONVERGENT B0 ;  /* 0x0000000000007941 */ /* 0x000fea0003800200 */
.L_x_1859:
[----:B-----5:R1:W-:Y:S02]  /*16bb0*/  STS.128 [R0+0x3800], R24 ;  /* 0x0038001800007388 */ /* 0x0203e40000000c00 */
.L_x_1858:
[----:B------:R-:W-:Y:S05]  /*16bc0*/  BSYNC.RECONVERGENT B1 ;  /* 0x0000000000017941 */ /* 0x000fea0003800200 */
.L_x_1857:
        /* <DEDUP_REMOVED lines=88> */
.L_x_1864:
[----:B------:R-:W-:Y:S05]  /*17150*/  BSYNC.RECONVERGENT B0 ;  /* 0x0000000000007941 */ /* 0x000fea0003800200 */
.L_x_1863:
[----:B-----5:R4:W-:Y:S02]  /*17160*/  STS.128 [R0+0x5800], R24 ;  /* 0x0058001800007388 */ /* 0x0209e40000000c00 */
.L_x_1862:
[----:B------:R-:W-:Y:S05]  /*17170*/  BSYNC.RECONVERGENT B1 ;  /* 0x0000000000017941 */ /* 0x000fea0003800200 */
.L_x_1861:
        /* <DEDUP_REMOVED lines=87> */
.L_x_1866:
[----:B------:R-:W-:Y:S05]  /*176f0*/  BSYNC.RECONVERGENT B0 ;  /* 0x0000000000007941 */ /* 0x000fea0003800200 */
.L_x_1865:
[----:B-----5:R1:W-:Y:S02]  /*17700*/  STS.128 [R0+0x7800], R4 ;  /* 0x0078000400007388 */ /* 0x0203e40000000c00 */
.L_x_1742:
[----:B------:R-:W-:Y:S05]  /*17710*/  BSYNC.RECONVERGENT B3 ;  /* 0x0000000000037941 */ /* 0x000fea0003800200 */
.L_x_1734:
        /* <DEDUP_REMOVED lines=35> */
.L_x_1868:
[----:B------:R-:W-:Y:S05]  /*17950*/  BSYNC.RECONVERGENT B0 ;  /* 0x0000000000007941 */ /* 0x000fea0003800200 */
.L_x_1867:
        /* <DEDUP_REMOVED lines=29> */
.L_x_1870:
[----:B------:R-:W-:Y:S05]  /*17b30*/  BSYNC.RECONVERGENT B0 ;  /* 0x0000000000007941 */ /* 0x000fea0003800200 */
.L_x_1869:
        /* <DEDUP_REMOVED lines=31> */
.L_x_1872:
[----:B------:R-:W-:Y:S05]  /*17d30*/  BSYNC.RECONVERGENT B0 ;  /* 0x0000000000007941 */ /* 0x000fea0003800200 */
.L_x_1871:
        /* <DEDUP_REMOVED lines=31> */
.L_x_1874:
[----:B------:R-:W-:Y:S05]  /*17f30*/  BSYNC.RECONVERGENT B0 ;  /* 0x0000000000007941 */ /* 0x000fea0003800200 */
.L_x_1873:
        /* <DEDUP_REMOVED lines=49> */
.L_x_1876:
[----:B------:R2:W-:Y:S04]  /*18250*/  STS.128 [R0+0x10000], RZ ;  /* 0x010000ff00007388 */ /* 0x0005e80000000c00 */
[----:B------:R2:W-:Y:S04]  /*18260*/  STS.128 [R0+0x12000], RZ ;  /* 0x012000ff00007388 */ /* 0x0005e80000000c00 */
[----:B------:R2:W-:Y:S04]  /*18270*/  STS.128 [R0+0x14000], RZ ;  /* 0x014000ff00007388 */ /* 0x0005e80000000c00 */
[----:B------:R2:W-:Y:S02]  /*18280*/  STS.128 [R0+0x16000], RZ ;  /* 0x016000ff00007388 */ /* 0x0005e40000000c00 */
.L_x_1877:
[----:B------:R-:W-:Y:S05]  /*18290*/  BSYNC.RECONVERGENT B0 ;  /* 0x0000000000007941 */ /* 0x000fea0003800200 */
.L_x_1875:
        /* <DEDUP_REMOVED lines=40> */
.L_x_1879:
[----:B------:R-:W-:Y:S05]  /*18520*/  BSYNC.RECONVERGENT B0 ;  /* 0x0000000000007941 */ /* 0x000fea0003800200 */
.L_x_1878:
        /* <DEDUP_REMOVED lines=36> */
.L_x_1881:
[----:B------:R-:W-:Y:S05]  /*18770*/  BSYNC.RECONVERGENT B0 ;  /* 0x0000000000007941 */ /* 0x000fea0003800200 */
.L_x_1880:
        /* <DEDUP_REMOVED lines=35> */
.L_x_1883:
[----:B------:R-:W-:Y:S05]  /*189b0*/  BSYNC.RECONVERGENT B0 ;  /* 0x0000000000007941 */ /* 0x000fea0003800200 */
.L_x_1882:
[----:B-1----:R-:W-:Y:S01]  /*189c0*/  LDSM.16.M88.4 R4, [R63] ;  /* 0x000000003f04783b */ /* 0x002fe20000000200 */
[----:B------:R-:W-:Y:S01]  /*189d0*/  LOP3.LUT P1, RZ, R64, 0x2, RZ, 0xc0, !PT ;  /* 0x0000000240ff7812 */ /* 0x000fe2000782c0ff */
[----:B------:R-:W1:Y:S01]  /*189e0*/  LDCU UR8, c[0x0][0x50c] ;  /* 0x0000a180ff0877ac */ /* 0x000e620008000800 */
[----:B------:R-:W-:Y:S01]  /*189f0*/  MOV R8, 0x20 ;  /* 0x0000002000087802 */ /* 0x000fe20000000f00 */
[----:B------:R-:W2:Y:S01]  /*18a00*/  LDSM.16.M88.4 R28, [R62+UR6+0x8000] ;  /* 0x008000063e1c783b */ /* 0x000ea20008000200 */
[----:B------:R-:W-:Y:S01]  /*18a10*/  IADD3 R89, PT, PT, R62, UR6, RZ ;  /* 0x000000063e597c10 */ /* 0x000fe2000fffe0ff */
[----:B------:R-:W-:Y:S01]  /*18a20*/  UISETP.GT.AND UP0, UPT, UR27, UR7, UPT ;  /* 0x000000071b00728c */ /* 0x000fe2000bf04270 */
[----:B------:R-:W-:Y:S01]  /*18a30*/  SEL R8, R8, 0xffffffe0, !P1 ;  /* 0xffffffe008087807 */ /* 0x000fe20004800000 */
[----:B------:R-:W3:Y:S01]  /*18a40*/  LDSM.16.M88.4 R20, [R62+UR6+0x8800] ;  /* 0x008800063e14783b */ /* 0x000ee20008000200 */
[----:B------:R-:W-:Y:S02]  /*18a50*/  LOP3.LUT P0, RZ, R64, 0x4, RZ, 0xc0, !PT ;  /* 0x0000000440ff7812 */ /* 0x000fe4000780c0ff */
[-C--:B------:R-:W-:Y:S01]  /*18a60*/  IADD3 R13, PT, PT, R63, R8.reuse, RZ ;  /* 0x000000083f0d7210 */ /* 0x080fe20007ffe0ff */
[----:B------:R-:W1:Y:S01]  /*18a70*/  LDSM.16.M88.4 R68, [R62+UR6+0x9000] ;  /* 0x009000063e44783b */ /* 0x000e620008000200 */
[----:B------:R-:W-:-:S02]  /*18a80*/  IADD3 R2, PT, PT, R89, R8, RZ ;  /* 0x0000000859027210 */ /* 0x000fc40007ffe0ff */
[----:B------:R-:W-:Y:S01]  /*18a90*/  MOV R167, 0x40 ;  /* 0x0000004000a77802 */ /* 0x000fe20000000f00 */
[----:B----4-:R-:W4:Y:S01]  /*18aa0*/  LDSM.16.M88.4 R36, [R62+UR6+0x9800] ;  /* 0x009800063e24783b */ /* 0x010f220008000200 */
[----:B------:R-:W-:Y:S02]  /*18ab0*/  VIMNMX R165, PT, PT, R12, UR25, PT ;  /* 0x000000190ca57c48 */ /* 0x000fe4000bfe0100 */
[----:B------:R-:W-:Y:S01]  /*18ac0*/  SEL R167, R167, 0xffffffc0, !P0 ;  /* 0xffffffc0a7a77807 */ /* 0x000fe20004000000 */
[----:B------:R-:W-:Y:S03]  /*18ad0*/  LDSM.16.M88.4 R56, [R13] ;  /* 0x000000000d38783b */ /* 0x000fe60000000200 */
[-C--:B------:R-:W-:Y:S01]  /*18ae0*/  IADD3 R91, PT, PT, R63, R167.reuse, RZ ;  /* 0x000000a73f5b7210 */ /* 0x080fe20007ffe0ff */
[----:B------:R-:W4:Y:S01]  /*18af0*/  LDSM.16.M88.4 R40, [R2+0x8000] ;  /* 0x008000000228783b */ /* 0x000f220000000200 */
[----:B------:R-:W-:-:S02]  /*18b00*/  IADD3 R89, PT, PT, R89, R167, RZ ;  /* 0x000000a759597210 */ /* 0x000fc40007ffe0ff */
[C---:B------:R-:W-:Y:S01]  /*18b10*/  IADD3 R90, PT, PT, R8.reuse, R91, RZ ;  /* 0x0000005b085a7210 */ /* 0x040fe20007ffe0ff */
[----:B------:R-:W4:Y:S01]  /*18b20*/  LDSM.16.M88.4 R16, [R2+0x8800] ;  /* 0x008800000210783b */ /* 0x000f220000000200 */
[----:B------:R-:W-:-:S03]  /*18b30*/  IADD3 R88, PT, PT, R8, R89, RZ ;  /* 0x0000005908587210 */ /* 0x000fc60007ffe0ff */
[----:B------:R-:W4:Y:S04]  /*18b40*/  LDSM.16.M88.4 R84, [R2+0x9000] ;  /* 0x009000000254783b */ /* 0x000f280000000200 */
[----:B------:R-:W4:Y:S04]  /*18b50*/  LDSM.16.M88.4 R52, [R2+0x9800] ;  /* 0x009800000234783b */ /* 0x000f280000000200 */
[----:B------:R-:W-:Y:S01]  /*18b60*/  LDSM.16.M88.4 R44, [R89+0x8000] ;  /* 0x00800000592c783b */ /* 0x000fe20000000200 */
[C---:B--2---:R-:W-:Y:S03]  /*18b70*/  HMMA.16816.F32.BF16 R32, R4.reuse, R28, RZ ;  /* 0x0000001c0420723c */ /* 0x044fe600000418ff */
[----:B------:R-:W-:Y:S04]  /*18b80*/  LDSM.16.M88.4 R80, [R89+0x8800] ;  /* 0x008800005950783b */ /* 0x000fe80000000200 */
[----:B------:R-:W-:Y:S01]  /*18b90*/  LDSM.16.M88.4 R76, [R89+0x9000] ;  /* 0x00900000594c783b */ /* 0x000fe20000000200 */
[C---:B---3--:R-:W-:Y:S03]  /*18ba0*/  HMMA.16816.F32.BF16 R24, R4.reuse, R20, RZ ;  /* 0x000000140418723c */ /* 0x048fe600000418ff */
[----:B------:R-:W-:Y:S04]  /*18bb0*/  LDSM.16.M88.4 R48, [R89+0x9800] ;  /* 0x009800005930783b */ /* 0x000fe80000000200 */
[----:B------:R-:W0:Y:S01]  /*18bc0*/  LDGDEPBAR ;  /* 0x00000000000079af */ /* 0x000e220000000000 */
[C---:B-1---5:R-:W-:Y:S08]  /*18bd0*/  HMMA.16816.F32.BF16 R72, R4.reuse, R68, RZ ;  /* 0x000000440448723c */ /* 0x062ff000000418ff */
[C---:B------:R-:W-:Y:S08]  /*18be0*/  HMMA.16816.F32.BF16 R28, R4.reuse, R30, RZ ;  /* 0x0000001e041c723c */ /* 0x040ff000000418ff */
[C---:B------:R-:W-:Y:S08]  /*18bf0*/  HMMA.16816.F32.BF16 R20, R4.reuse, R22, RZ ;  /* 0x000000160414723c */ /* 0x040ff000000418ff */
[C---:B------:R-:W-:Y:S08]  /*18c00*/  HMMA.16816.F32.BF16 R68, R4.reuse, R70, RZ ;  /* 0x000000460444723c */ /* 0x040ff000000418ff */
[C---:B----4-:R-:W-:Y:S08]  /*18c10*/  HMMA.16816.F32.BF16 R64, R4.reuse, R36, RZ ;  /* 0x000000240440723c */ /* 0x050ff000000418ff */
[----:B------:R-:W-:Y:S01]  /*18c20*/  HMMA.16816.F32.BF16 R4, R4, R38, RZ ;  /* 0x000000260404723c */ /* 0x000fe200000418ff */
[----:B------:R-:W1:Y:S07]  /*18c30*/  LDSM.16.M88.4 R36, [R91] ;  /* 0x000000005b24783b */ /* 0x000e6e0000000200 */
[C---:B------:R-:W-:Y:S08]  /*18c40*/  HMMA.16816.F32.BF16 R32, R56.reuse, R40, R32 ;  /* 0x000000283820723c */ /* 0x040ff00000041820 */
[C---:B------:R-:W-:Y:S01]  /*18c50*/  HMMA.16816.F32.BF16 R28, R56.reuse, R42, R28 ;  /* 0x0000002a381c723c */ /* 0x040fe2000004181c */
[----:B------:R-:W-:Y:S07]  /*18c60*/  LDSM.16.M88.4 R40, [R90] ;  /* 0x000000005a28783b */ /* 0x000fee0000000200 */
[C---:B------:R-:W-:Y:S08]  /*18c70*/  HMMA.16816.F32.BF16 R24, R56.reuse, R16, R24 ;  /* 0x000000103818723c */ /* 0x040ff00000041818 */
        /* <DEDUP_REMOVED lines=63> */
[----:B------:R-:W-:Y:S07]  /*19070*/  LDSM.16.M88.4 R52, [R63+0x4000] ;  /* 0x004000003f34783b */ /* 0x000fee0000000200 */
[C---:B------:R-:W-:Y:S08]  /*19080*/  HMMA.16816.F32.BF16 R24, R36.reuse, R48, R24 ;  /* 0x000000302418723c */ /* 0x040ff00000041818 */
[C---:B------:R-:W-:Y:S01]  /*19090*/  HMMA.16816.F32.BF16 R20, R36.reuse, R50, R20 ;  /* 0x000000322414723c */ /* 0x040fe20000041814 */
[----:B------:R-:W1:Y:S07]  /*190a0*/  LDSM.16.M88.4 R48, [R62+UR6+0xc000] ;  /* 0x00c000063e30783b */ /* 0x000e6e0008000200 */
[C---:B----4-:R-:W-:Y:S08]  /*190b0*/  HMMA.16816.F32.BF16 R64, R36.reuse, R40, R64 ;  /* 0x000000282440723c */ /* 0x050ff00000041840 */
[----:B------:R-:W-:Y:S01]  /*190c0*/  HMMA.16816.F32.BF16 R56, R36, R42, R56 ;  /* 0x0000002a2438723c */ /* 0x000fe20000041838 */
[----:B------:R-:W4:Y:S07]  /*190d0*/  LDSM.16.M88.4 R40, [R62+UR6+0xd000] ;  /* 0x00d000063e28783b */ /* 0x000f2e0008000200 */
[C---:B--2---:R-:W-:Y:S08]  /*190e0*/  HMMA.16816.F32.BF16 R32, R84.reuse, R16, R32 ;  /* 0x000000105420723c */ /* 0x044ff00000041820 */
[C---:B------:R-:W-:Y:S01]  /*190f0*/  HMMA.16816.F32.BF16 R28, R84.reuse, R18, R28 ;  /* 0x00000012541c723c */ /* 0x040fe2000004181c */
[----:B------:R-:W-:Y:S07]  /*19100*/  LDSM.16.M88.4 R16, [R13+0x4000] ;  /* 0x004000000d10783b */ /* 0x000fee0000000200 */
[C---:B---3--:R-:W-:Y:S08]  /*19110*/  HMMA.16816.F32.BF16 R24, R84.reuse, R4, R24 ;  /* 0x000000045418723c */ /* 0x048ff00000041818 */
[----:B------:R-:W-:Y:S01]  /*19120*/  HMMA.16816.F32.BF16 R20, R84, R6, R20 ;  /* 0x000000065414723c */ /* 0x000fe20000041814 */
[----:B------:R-:W2:Y:S07]  /*19130*/  LDSM.16.M88.4 R4, [R2+0xc000] ;  /* 0x00c000000204783b */ /* 0x000eae0000000200 */
[C---:B------:R-:W-:Y:S08]  /*19140*/  HMMA.16816.F32.BF16 R72, R36.reuse, R44, R72 ;  /* 0x0000002c2448723c */ /* 0x040ff00000041848 */
[----:B------:R-:W-:Y:S01]  /*19150*/  HMMA.16816.F32.BF16 R68, R36, R46, R68 ;  /* 0x0000002e2444723c */ /* 0x000fe20000041844 */
[----:B------:R-:W3:Y:S04]  /*19160*/  LDSM.16.M88.4 R44, [R62+UR6+0xc800] ;  /* 0x00c800063e2c783b */ /* 0x000ee80008000200 */
[----:B------:R-:W3:Y:S03]  /*19170*/  LDSM.16.M88.4 R36, [R62+UR6+0xd800] ;  /* 0x00d800063e24783b */ /* 0x000ee60008000200 */
[C---:B------:R-:W-:Y:S08]  /*19180*/  HMMA.16816.F32.BF16 R64, R84.reuse, R76, R64 ;  /* 0x0000004c5440723c */ /* 0x040ff00000041840 */
[C---:B------:R-:W-:Y:S08]  /*19190*/  HMMA.16816.F32.BF16 R72, R84.reuse, R80, R72 ;  /* 0x000000505448723c */ /* 0x040ff00000041848 */
[C---:B------:R-:W-:Y:S01]  /*191a0*/  HMMA.16816.F32.BF16 R68, R84.reuse, R82, R68 ;  /* 0x000000525444723c */ /* 0x040fe20000041844 */
[----:B------:R-:W-:Y:S07]  /*191b0*/  LDSM.16.M88.4 R80, [R2+0xd000] ;  /* 0x00d000000250783b */ /* 0x000fee0000000200 */
[----:B------:R-:W-:Y:S01]  /*191c0*/  HMMA.16816.F32.BF16 R76, R84, R78, R56 ;  /* 0x0000004e544c723c */ /* 0x000fe20000041838 */
[----:B------:R-:W3:Y:S04]  /*191d0*/  LDSM.16.M88.4 R56, [R2+0xc800] ;  /* 0x00c800000238783b */ /* 0x000ee80000000200 */
[----:B------:R-:W-:Y:S03]  /*191e0*/  LDSM.16.M88.4 R84, [R91+0x6000] ;  /* 0x006000005b54783b */ /* 0x000fe60000000200 */
[C---:B-1----:R-:W-:Y:S08]  /*191f0*/  HMMA.16816.F32.BF16 R32, R52.reuse, R48, R32 ;  /* 0x000000303420723c */ /* 0x042ff00000041820 */
[C---:B------:R-:W-:Y:S01]  /*19200*/  HMMA.16816.F32.BF16 R28, R52.reuse, R50, R28 ;  /* 0x00000032341c723c */ /* 0x040fe2000004181c */
[----:B------:R-:W1:Y:S07]  /*19210*/  LDSM.16.M88.4 R48, [R2+0xd800] ;  /* 0x00d800000230783b */ /* 0x000e6e0000000200 */
[C---:B----4-:R-:W-:Y:S08]  /*19220*/  HMMA.16816.F32.BF16 R72, R52.reuse, R40, R72 ;  /* 0x000000283448723c */ /* 0x050ff00000041848 */
[----:B------:R-:W-:Y:S01]  /*19230*/  HMMA.16816.F32.BF16 R68, R52, R42, R68 ;  /* 0x0000002a3444723c */ /* 0x000fe20000041844 */
[----:B------:R-:W-:Y:S07]  /*19240*/  LDSM.16.M88.4 R40, [R91+0x4000] ;  /* 0x004000005b28783b */ /* 0x000fee0000000200 */
[C---:B--2---:R-:W-:Y:S08]  /*19250*/  HMMA.16816.F32.BF16 R32, R16.reuse, R4, R32 ;  /* 0x000000041020723c */ /* 0x044ff00000041820 */
[----:B------:R-:W-:Y:S01]  /*19260*/  HMMA.16816.F32.BF16 R28, R16, R6, R28 ;  /* 0x00000006101c723c */ /* 0x000fe2000004181c */
[----:B------:R-:W2:Y:S07]  /*19270*/  LDSM.16.M88.4 R4, [R89+0xc800] ;  /* 0x00c800005904783b */ /* 0x000eae0000000200 */
[C---:B---3--:R-:W-:Y:S08]  /*19280*/  HMMA.16816.F32.BF16 R24, R52.reuse, R44, R24 ;  /* 0x0000002c3418723c */ /* 0x048ff00000041818 */
[C---:B------:R-:W-:Y:S01]  /*19290*/  HMMA.16816.F32.BF16 R20, R52.reuse, R46, R20 ;  /* 0x0000002e3414723c */ /* 0x040fe20000041814 */
[----:B------:R-:W-:Y:S07]  /*192a0*/  LDSM.16.M88.4 R44, [R89+0xd000] ;  /* 0x00d00000592c783b */ /* 0x000fee0000000200 */
[C---:B------:R-:W-:Y:S08]  /*192b0*/  HMMA.16816.F32.BF16 R64, R52.reuse, R36, R64 ;  /* 0x000000243440723c */ /* 0x040ff00000041840 */
[----:B------:R-:W-:Y:S01]  /*192c0*/  HMMA.16816.F32.BF16 R76, R52, R38, R76 ;  /* 0x00000026344c723c */ /* 0x000fe2000004184c */
[----:B------:R-:W3:Y:S04]  /*192d0*/  LDSM.16.M88.4 R36, [R89+0xc000] ;  /* 0x00c000005924783b */ /* 0x000ee80000000200 */
[----:B------:R-:W4:Y:S03]  /*192e0*/  LDSM.16.M88.4 R52, [R89+0xd800] ;  /* 0x00d800005934783b */ /* 0x000f260000000200 */
[C---:B------:R-:W-:Y:S08]  /*192f0*/  HMMA.16816.F32.BF16 R24, R16.reuse, R56, R24 ;  /* 0x000000381018723c */ /* 0x040ff00000041818 */
        /* <DEDUP_REMOVED lines=21> */
[----:B------:R-:W4:Y:S03]  /*19450*/  LDSM.16.M88.4 R52, [R13+0x6000] ;  /* 0x006000000d34783b */ /* 0x000f260000000200 */
[C---:B-1----:R-:W-:Y:S08]  /*19460*/  HMMA.16816.F32.BF16 R32, R48.reuse, R16, R32 ;  /* 0x000000103020723c */ /* 0x042ff00000041820 */
[C---:B------:R-:W-:Y:S01]  /*19470*/  HMMA.16816.F32.BF16 R28, R48.reuse, R18, R28 ;  /* 0x00000012301c723c */ /* 0x040fe2000004181c */
[----:B------:R-:W-:Y:S07]  /*19480*/  LDSM.16.M88.4 R16, [R62+UR6+0xe800] ;  /* 0x00e800063e10783b */ /* 0x000fee0008000200 */
[C---:B--2---:R-:W-:Y:S08]  /*19490*/  HMMA.16816.F32.BF16 R72, R48.reuse, R4, R72 ;  /* 0x000000043048723c */ /* 0x044ff00000041848 */
[C---:B------:R-:W-:Y:S01]  /*194a0*/  HMMA.16816.F32.BF16 R68, R48.reuse, R6, R68 ;  /* 0x000000063044723c */ /* 0x040fe20000041844 */
[----:B------:R-:W1:Y:S07]  /*194b0*/  LDSM.16.M88.4 R4, [R62+UR6+0xf000] ;  /* 0x00f000063e04783b */ /* 0x000e6e0008000200 */
[C---:B---3--:R-:W-:Y:S08]  /*194c0*/  HMMA.16816.F32.BF16 R24, R48.reuse, R36, R24 ;  /* 0x000000243018723c */ /* 0x048ff00000041818 */
[----:B------:R-:W-:Y:S01]  /*194d0*/  HMMA.16816.F32.BF16 R20, R48, R38, R20 ;  /* 0x000000263014723c */ /* 0x000fe20000041814 */
[----:B------:R-:W2:Y:S07]  /*194e0*/  LDSM.16.M88.4 R36, [R89+0xe000] ;  /* 0x00e000005924783b */ /* 0x000eae0000000200 */
[C---:B------:R-:W-:Y:S08]  /*194f0*/  HMMA.16816.F32.BF16 R32, R80.reuse, R56, R32 ;  /* 0x000000385020723c */ /* 0x040ff00000041820 */
[----:B------:R-:W-:Y:S01]  /*19500*/  HMMA.16816.F32.BF16 R28, R80, R58, R28 ;  /* 0x0000003a501c723c */ /* 0x000fe2000004181c */
[----:B------:R-:W-:Y:S07]  /*19510*/  LDSM.16.M88.4 R56, [R2+0xe800] ;  /* 0x00e800000238783b */ /* 0x000fee0000000200 */
[C---:B----4-:R-:W-:Y:S08]  /*19520*/  HMMA.16816.F32.BF16 R64, R48.reuse, R40, R64 ;  /* 0x000000283040723c */ /* 0x050ff00000041840 */
[----:B------:R-:W-:Y:S01]  /*19530*/  HMMA.16816.F32.BF16 R76, R48, R42, R76 ;  /* 0x0000002a304c723c */ /* 0x000fe2000004184c */
[----:B------:R-:W-:Y:S04]  /*19540*/  LDSM.16.M88.4 R48, [R90+0x6000] ;  /* 0x006000005a30783b */ /* 0x000fe80000000200 */
[----:B------:R-:W3:Y:S03]  /*19550*/  LDSM.16.M88.4 R40, [R88+0xe000] ;  /* 0x00e000005828783b */ /* 0x000ee60000000200 */
[C---:B------:R-:W-:Y:S08]  /*19560*/  HMMA.16816.F32.BF16 R32, R52.reuse, R44, R32 ;  /* 0x0000002c3420723c */ /* 0x040ff00000041820 */
[----:B------:R-:W-:Y:S08]  /*19570*/  HMMA.16816.F32.BF16 R28, R52, R46, R28 ;  /* 0x0000002e341c723c */ /* 0x000ff0000004181c */
[C---:B-1----:R-:W-:Y:S08]  /*19580*/  HMMA.16816.F32.BF16 R72, R80.reuse, R4, R72 ;  /* 0x000000045048723c */ /* 0x042ff00000041848 */
[----:B------:R-:W-:Y:S01]  /*19590*/  HMMA.16816.F32.BF16 R68, R80, R6, R68 ;  /* 0x000000065044723c */ /* 0x000fe20000041844 */
[----:B------:R-:W1:Y:S07]  /*195a0*/  LDSM.16.M88.4 R4, [R2+0xf000] ;  /* 0x00f000000204783b */ /* 0x000e6e0000000200 */
[C---:B--2---:R-:W-:Y:S08]  /*195b0*/  HMMA.16816.F32.BF16 R32, R84.reuse, R36, R32 ;  /* 0x000000245420723c */ /* 0x044ff00000041820 */
[----:B------:R-:W-:Y:S01]  /*195c0*/  HMMA.16816.F32.BF16 R28, R84, R38, R28 ;  /* 0x00000026541c723c */ /* 0x000fe2000004181c */
[----:B------:R-:W2:Y:S07]  /*195d0*/  LDSM.16.M88.4 R36, [R62+UR6+0xf800] ;  /* 0x00f800063e24783b */ /* 0x000eae0008000200 */
[C---:B------:R-:W-:Y:S08]  /*195e0*/  HMMA.16816.F32.BF16 R24, R80.reuse, R16, R24 ;  /* 0x000000105018723c */ /* 0x040ff00000041818 */
[----:B------:R-:W-:Y:S01]  /*195f0*/  HMMA.16816.F32.BF16 R20, R80, R18, R20 ;  /* 0x000000125014723c */ /* 0x000fe20000041814 */
[----:B------:R-:W4:Y:S07]  /*19600*/  LDSM.16.M88.4 R16, [R89+0xe800] ;  /* 0x00e800005910783b */ /* 0x000f2e0000000200 */
[C---:B---3--:R-:W-:Y:S08]  /*19610*/  HMMA.16816.F32.BF16 R32, R48.reuse, R40, R32 ;  /* 0x000000283020723c */ /* 0x048ff00000041820 */
[----:B------:R-:W-:Y:S01]  /*19620*/  HMMA.16816.F32.BF16 R28, R48, R42, R28 ;  /* 0x0000002a301c723c */ /* 0x000fe2000004181c */
[----:B------:R-:W3:Y:S07]  /*19630*/  LDSM.16.M88.4 R40, [R2+0xf800] ;  /* 0x00f800000228783b */ /* 0x000eee0000000200 */
[----:B------:R-:W-:Y:S01]  /*19640*/  HMMA.16816.F32.BF16 R44, R52, R56, R24 ;  /* 0x00000038342c723c */ /* 0x000fe20000041818 */
[----:B------:R-:W-:Y:S02]  /*19650*/  LDSM.16.M88.4 R24, [R88+0xe800] ;  /* 0x00e800005818783b */ /* 0x000fe40000000200 */
[----:B------:R-:W-:Y:S01]  /*19660*/  FMUL.FTZ R13, R32, UR8 ;  /* 0x00000008200d7c20 */ /* 0x000fe20008410000 */
[----:B------:R-:W-:Y:S01]  /*19670*/  FMUL.FTZ R57, R33, UR8 ;  /* 0x0000000821397c20 */ /* 0x000fe20008410000 */
[----:B------:R-:W-:-:S03]  /*19680*/  FMUL.FTZ R56, R34, UR8 ;  /* 0x0000000822387c20 */ /* 0x000fc60008410000 */
[----:B------:R-:W-:Y:S01]  /*19690*/  HMMA.16816.F32.BF16 R20, R52, R58, R20 ;  /* 0x0000003a3414723c */ /* 0x000fe20000041814 */
[----:B------:R-:W-:Y:S01]  /*196a0*/  FMUL.FTZ R58, R35, UR8 ;  /* 0x00000008233a7c20 */ /* 0x000fe20008410000 */
[----:B------:R-:W2:Y:S01]  /*196b0*/  MUFU.TANH R13, R13 ;  /* 0x0000000d000d7308 */ /* 0x000ea20000002400 */
[----:B------:R-:W3:Y:S01]  /*196c0*/  LDSM.16.M88.4 R32, [R89+0xf000] ;  /* 0x00f000005920783b */ /* 0x000ee20000000200 */
[----:B------:R-:W-:-:S04]  /*196d0*/  FMUL.FTZ R28, R28, UR8 ;  /* 0x000000081c1c7c20 */ /* 0x000fc80008410000 */
[C---:B-1----:R-:W-:Y:S02]  /*196e0*/  HMMA.16816.F32.BF16 R72, R52.reuse, R4, R72 ;  /* 0x000000043448723c */ /* 0x042fe40000041848 */
[----:B------:R-:W1:Y:S06]  /*196f0*/  MUFU.TANH R57, R57 ;  /* 0x0000003900397308 */ /* 0x000e6c0000002400 */
[----:B------:R-:W-:Y:S01]  /*19700*/  HMMA.16816.F32.BF16 R68, R52, R6, R68 ;  /* 0x000000063444723c */ /* 0x000fe20000041844 */
[----:B------:R-:W1:Y:S01]  /*19710*/  LDSM.16.M88.4 R4, [R89+0xf800] ;  /* 0x00f800005904783b */ /* 0x000e620000000200 */
[----:B------:R-:W1:Y:S06]  /*19720*/  MUFU.TANH R56, R56 ;  /* 0x0000003800387308 */ /* 0x000e6c0000002400 */
[C---:B--2---:R-:W-:Y:S02]  /*19730*/  HMMA.16816.F32.BF16 R64, R80.reuse, R36, R64 ;  /* 0x000000245040723c */ /* 0x044fe40000041840 */
[----:B------:R-:W2:Y:S06]  /*19740*/  MUFU.TANH R58, R58 ;  /* 0x0000003a003a7308 */ /* 0x000eac0000002400 */
[----:B------:R-:W-:Y:S02]  /*19750*/  HMMA.16816.F32.BF16 R76, R80, R38, R76 ;  /* 0x00000026504c723c */ /* 0x000fe4000004184c */
[----:B------:R-:W1:Y:S06]  /*19760*/  MUFU.TANH R28, R28 ;  /* 0x0000001c001c7308 */ /* 0x000e6c0000002400 */
[C---:B----4-:R-:W-:Y:S08]  /*19770*/  HMMA.16816.F32.BF16 R44, R84.reuse, R16, R44 ;  /* 0x00000010542c723c */ /* 0x050ff0000004182c */
[----:B------:R-:W-:Y:S01]  /*19780*/  HMMA.16816.F32.BF16 R20, R84, R18, R20 ;  /* 0x000000125414723c */ /* 0x000fe20000041814 */
[----:B------:R-:W4:Y:S04]  /*19790*/  LDSM.16.M88.4 R16, [R88+0xf000] ;  /* 0x00f000005810783b */ /* 0x000f280000000200 */
[----:B------:R-:W2:Y:S01]  /*197a0*/  LDSM.16.M88.4 R88, [R88+0xf800] ;  /* 0x00f800005858783b */ /* 0x000ea20000000200 */
[----:B------:R-:W-:-:S04]  /*197b0*/  DEPBAR.LE SB0, 0x0 ;  /* 0x000080000000791a */ /* 0x000fc80000000000 */
[C---:B---3--:R-:W-:Y:S08]  /*197c0*/  HMMA.16816.F32.BF16 R64, R52.reuse, R40, R64 ;  /* 0x000000283440723c */ /* 0x048ff00000041840 */
[----:B------:R-:W-:Y:S08]  /*197d0*/  HMMA.16816.F32.BF16 R76, R52, R42, R76 ;  /* 0x0000002a344c723c */ /* 0x000ff0000004184c */
[C---:B------:R-:W-:Y:S08]  /*197e0*/  HMMA.16816.F32.BF16 R72, R84.reuse, R32, R72 ;  /* 0x000000205448723c */ /* 0x040ff00000041848 */
[C---:B------:R-:W-:Y:S08]  /*197f0*/  HMMA.16816.F32.BF16 R68, R84.reuse, R34, R68 ;  /* 0x000000225444723c */ /* 0x040ff00000041844 */
[----:B-1----:R-:W-:Y:S01]  /*19800*/  HMMA.16816.F32.BF16 R64, R84, R4, R64 ;  /* 0x000000045440723c */ /* 0x002fe20000041840 */
[----:B------:R-:W-:-:S04]  /*19810*/  MOV R5, UR25 ;  /* 0x0000001900057c02 */ /* 0x000fc80008000f00 */
[----:B------:R-:W-:-:S03]  /*19820*/  VIADDMNMX R2, R12, 0x8, R5, PT ;  /* 0x000000080c027846 */ /* 0x000fc60003800105 */
[----:B------:R-:W-:Y:S08]  /*19830*/  HMMA.16816.F32.BF16 R76, R84, R6, R76 ;  /* 0x00000006544c723c */ /* 0x000ff0000004184c */
[----:B------:R-:W-:Y:S01]  /*19840*/  HMMA.16816.F32.BF16 R44, R48, R24, R44 ;  /* 0x00000018302c723c */ /* 0x000fe2000004182c */
[----:B------:R-:W-:Y:S01]  /*19850*/  FMUL.FTZ R24, R29, UR8 ;  /* 0x000000081d187c20 */ /* 0x000fe20008410000 */
[----:B------:R-:W-:Y:S01]  /*19860*/  FMUL.FTZ R25, R30, UR8 ;  /* 0x000000081e197c20 */ /* 0x000fe20008410000 */
[----:B------:R-:W-:-:S04]  /*19870*/  FMUL.FTZ R29, R31, UR8 ;  /* 0x000000081f1d7c20 */ /* 0x000fc80008410000 */
[----:B------:R-:W1:Y:S01]  /*19880*/  MUFU.TANH R24, R24 ;  /* 0x0000001800187308 */ /* 0x000e620000002400 */
[C---:B------:R-:W-:Y:S07]  /*19890*/  HMMA.16816.F32.BF16 R20, R48.reuse, R26, R20 ;  /* 0x0000001a3014723c */ /* 0x040fee0000041814 */
[----:B------:R-:W3:Y:S01]  /*198a0*/  MUFU.TANH R25, R25 ;  /* 0x0000001900197308 */ /* 0x000ee20000002400 */
[C---:B----4-:R-:W-:Y:S03]  /*198b0*/  HMMA.16816.F32.BF16 R72, R48.reuse, R16, R72 ;  /* 0x000000103048723c */ /* 0x050fe60000041848 */
[----:B------:R-:W-:Y:S01]  /*198c0*/  FMUL.FTZ R30, R44, UR8 ;  /* 0x000000082c1e7c20 */ /* 0x000fe20008410000 */
[----:B------:R-:W-:Y:S01]  /*198d0*/  FMUL.FTZ R26, R45, UR8 ;  /* 0x000000082d1a7c20 */ /* 0x000fe20008410000 */
[----:B------:R-:W-:Y:S01]  /*198e0*/  FMUL.FTZ R27, R46, UR8 ;  /* 0x000000082e1b7c20 */ /* 0x000fe20008410000 */
[----:B------:R-:W-:Y:S01]  /*198f0*/  FMUL.FTZ R31, R47, UR8 ;  /* 0x000000082f1f7c20 */ /* 0x000fe20008410000 */
[----:B------:R-:W4:Y:S01]  /*19900*/  MUFU.TANH R29, R29 ;  /* 0x0000001d001d7308 */ /* 0x000f220000002400 */
[C---:B------:R-:W-:Y:S03]  /*19910*/  HMMA.16816.F32.BF16 R68, R48.reuse, R18, R68 ;  /* 0x000000123044723c */ /* 0x040fe60000041844 */
[----:B------:R-:W-:Y:S01]  /*19920*/  FMUL.FTZ R16, R21, UR8 ;  /* 0x0000000815107c20 */ /* 0x000fe20008410000 */
[----:B------:R-:W-:Y:S01]  /*19930*/  FMUL.FTZ R17, R22, UR8 ;  /* 0x0000000816117c20 */ /* 0x000fe20008410000 */
[----:B------:R-:W-:Y:S01]  /*19940*/  FMUL.FTZ R4, R23, UR8 ;  /* 0x0000000817047c20 */ /* 0x000fe20008410000 */
[----:B------:R-:W-:Y:S01]  /*19950*/  FMUL.FTZ R20, R20, UR8 ;  /* 0x0000000814147c20 */ /* 0x000fe20008410000 */
[----:B------:R-:W1:Y:S01]  /*19960*/  MUFU.TANH R30, R30 ;  /* 0x0000001e001e7308 */ /* 0x000e620000002400 */
        /* <DEDUP_REMOVED lines=21> */
[----:B------:R1:W1:Y:S08]  /*19ac0*/  MUFU.TANH R32, R20 ;  /* 0x0000001400207308 */ /* 0x0002700000002400 */
        /* <DEDUP_REMOVED lines=20> */
[----:B--234-:R-:W-:Y:S05]  /*19c10*/  BRA.U !UP0, `(.L_x_1884) ;  /* 0x0000000908a47547 */ /* 0x01cfea000b800000 */
        /* <DEDUP_REMOVED lines=12> */
.L_x_1885:
[----:B------:R-:W2:Y:S01]  /*19ce0*/  LDC R6, c[0x0][0x4f0] ;  /* 0x00013c00ff067b82 */ /* 0x000ea20000000800 */
[----:B------:R-:W-:Y:S01]  /*19cf0*/  UIADD3 UR8, UPT, UPT, UR26, -0x40, URZ ;  /* 0xffffffc01a087890 */ /* 0x000fe2000fffe0ff */
[----:B------:R-:W-:Y:S01]  /*19d00*/  IMAD.U32 R19, RZ, RZ, UR26 ;  /* 0x0000001aff137e24 */ /* 0x000fe2000f8e00ff */
[----:B------:R-:W3:Y:S04]  /*19d10*/  LDCU.64 UR10, c[0x0][0x3b8] ;  /* 0x00007700ff0a77ac */ /* 0x000ee80008000a00 */
[----:B------:R-:W-:Y:S02]  /*19d20*/  MOV R7, UR8 ;  /* 0x0000000800077c02 */ /* 0x000fe40008000f00 */
[----:B------:R-:W-:Y:S02]  /*19d30*/  IABS R19, R19 ;  /* 0x0000001300137213 */ /* 0x000fe40000000000 */
[----:B------:R-:W-:-:S02]  /*19d40*/  IABS R7, R7 ;  /* 0x0000000700077213 */ /* 0x000fc40000000000 */
[----:B--2---:R-:W-:-:S04]  /*19d50*/  IABS R5, R6 ;  /* 0x0000000600057213 */ /* 0x004fc80000000000 */
        /* <DEDUP_REMOVED lines=9> */
[----:B------:R-:W-:Y:S01]  /*19df0*/  IMAD.HI.U32 R20, R12, R7, RZ ;  /* 0x000000070c147227 */ /* 0x000fe200078e00ff */
[----:B------:R-:W-:-:S03]  /*19e00*/  IADD3 R18, PT, PT, -R21, RZ, RZ ;  /* 0x000000ff15127210 */ /* 0x000fc60007ffe1ff */
[----:B------:R-:W-:Y:S02]  /*19e10*/  IMAD.MOV R12, RZ, RZ, -R20 ;  /* 0x000000ffff0c7224 */ /* 0x000fe400078e0a14 */
[C---:B------:R-:W-:Y:S02]  /*19e20*/  IMAD R18, R5.reuse, R18, R19 ;  /* 0x0000001205127224 */ /* 0x040fe400078e0213 */
[C---:B------:R-:W-:Y:S01]  /*19e30*/  IMAD R12, R5.reuse, R12, R7 ;  /* 0x0000000c050c7224 */ /* 0x040fe200078e0207 */
[----:B------:R-:W-:Y:S02]  /*19e40*/  LOP3.LUT R7, R6, UR26, RZ, 0x3c, !PT ;  /* 0x0000001a06077c12 */ /* 0x000fe4000f8e3cff */
        /* <DEDUP_REMOVED lines=11> */
[----:B------:R-:W1:Y:S03]  /*19f00*/  LDCU.64 UR8, c[0x0][0x3a0] ;  /* 0x00007400ff0877ac */ /* 0x000e660008000a00 */
[----:B------:R-:W-:-:S02]  /*19f10*/  ISETP.GE.AND P2, PT, R5, RZ, PT ;  /* 0x000000ff0500720c */ /* 0x000fc40003f46270 */
[----:B------:R-:W-:Y:S02]  /*19f20*/  LOP3.LUT R5, RZ, R6, RZ, 0x33, !PT ;  /* 0x00000006ff057212 */ /* 0x000fe400078e33ff */
[----:B------:R-:W-:-:S03]  /*19f30*/  @P6 IADD3 R21, PT, PT, R21, 0x1, RZ ;  /* 0x0000000115156810 */ /* 0x000fc60007ffe0ff */
[----:B------:R-:W-:Y:S01]  /*19f40*/  @P5 VIADD R20, R20, 0x1 ;  /* 0x0000000114145836 */ /* 0x000fe20000000000 */
[----:B------:R-:W-:-:S05]  /*19f50*/  @!P4 IADD3 R21, PT, PT, -R21, RZ, RZ ;  /* 0x000000ff1515c210 */ /* 0x000fca0007ffe1ff */
        /* <DEDUP_REMOVED lines=8> */
[----:B------:R-:W-:-:S04]  /*19fe0*/  IMAD R6, R5, R6, -0x40 ;  /* 0xffffffc005067424 */ /* 0x000fc800078e0206 */
[----:B---3--:R-:W-:Y:S01]  /*19ff0*/  IMAD.WIDE.U32 R18, R6, UR10, RZ ;  /* 0x0000000a06127c25 */ /* 0x008fe2000f8e00ff */
[----:B------:R-:W-:-:S05]  /*1a000*/  SHF.R.S32.HI R5, RZ, 0x1f, R6 ;  /* 0x0000001fff057819 */ /* 0x000fca0000011406 */
[----:B------:R-:W-:-:S04]  /*1a010*/  IMAD R5, R5, UR10, RZ ;  /* 0x0000000a05057c24 */ /* 0x000fc8000f8e02ff */
[----:B------:R-:W-:-:S04]  /*1a020*/  IMAD R5, R6, UR11, R5 ;  /* 0x0000000b06057c24 */ /* 0x000fc8000f8e0205 */
[----:B------:R-:W-:Y:S01]  /*1a030*/  IMAD.IADD R19, R19, 0x1, R5 ;  /* 0x0000000113137824 */ /* 0x000fe200078e0205 */
[----:B--2---:R-:W-:-:S04]  /*1a040*/  IADD3 R7, PT, PT, R12, -R7, RZ ;  /* 0x800000070c077210 */ /* 0x004fc80007ffe0ff */
[----:B------:R-:W-:Y:S01]  /*1a050*/  SHF.R.S32.HI R6, RZ, 0x1f, R7 ;  /* 0x0000001fff067819 */ /* 0x000fe20000011407 */
[----:B-1----:R-:W-:-:S04]  /*1a060*/  IMAD.WIDE.U32 R18, R7, UR8, R18 ;  /* 0x0000000807127c25 */ /* 0x002fc8000f8e0012 */
[----:B------:R-:W-:Y:S01]  /*1a070*/  IMAD R6, R6, UR8, RZ ;  /* 0x0000000806067c24 */ /* 0x000fe2000f8e02ff */
[----:B------:R-:W-:-:S03]  /*1a080*/  LEA R226, P2, R18, R226, 0x1 ;  /* 0x000000e212e27211 */ /* 0x000fc600078408ff */
[----:B------:R-:W-:-:S05]  /*1a090*/  IMAD R6, R7, UR9, R6 ;  /* 0x0000000907067c24 */ /* 0x000fca000f8e0206 */
[----:B------:R-:W-:-:S04]  /*1a0a0*/  IADD3 R6, PT, PT, R19, R6, RZ ;  /* 0x0000000613067210 */ /* 0x000fc80007ffe0ff */
[----:B------:R-:W-:-:S07]  /*1a0b0*/  LEA.HI.X R227, R18, R227, R6, 0x1, P2 ;  /* 0x000000e312e37211 */ /* 0x000fce00010f0c06 */
.L_x_1886:
[----:B------:R-:W2:Y:S01]  /*1a0c0*/  LDCU UR9, c[0x0][0x440] ;  /* 0x00008800ff0977ac */ /* 0x000ea20008000800 */
[C---:B------:R-:W-:Y:S01]  /*1a0d0*/  LEA R6, P2, R61.reuse, R226, 0x1 ;  /* 0x000000e23d067211 */ /* 0x040fe200078408ff */
[----:B------:R-:W3:Y:S03]  /*1a0e0*/  LDCU UR8, c[0x0][0x3bc] ;  /* 0x00007780ff0877ac */ /* 0x000ee60008000800 */
[----:B------:R-:W-:Y:S01]  /*1a0f0*/  LEA.HI.X R7, R61, R227, R60, 0x1, P2 ;  /* 0x000000e33d077211 */ /* 0x000fe200010f0c3c */
[----:B------:R-:W-:Y:S01]  /*1a100*/  USHF.L.U32 UR11, UR10, 0x5, URZ ;  /* 0x000000050a0b7899 */ /* 0x000fe200080006ff */
[----:B--2---:R-:W-:Y:S02]  /*1a110*/  ISETP.GE.AND P6, PT, R14, UR9, PT ;  /* 0x000000090e007c0c */ /* 0x004fe4000bfc6270 */
[----:B------:R-:W-:Y:S02]  /*1a120*/  ISETP.GE.AND P5, PT, R11, UR9, PT ;  /* 0x000000090b007c0c */ /* 0x000fe4000bfa6270 */
[----:B------:R-:W-:Y:S01]  /*1a130*/  ISETP.GE.AND P4, PT, R10, UR9, PT ;  /* 0x000000090a007c0c */ /* 0x000fe2000bf86270 */
[----:B---3--:R-:W-:Y:S01]  /*1a140*/  USHF.L.U64.HI UR8, UR10, 0x5, UR8 ;  /* 0x000000050a087899 */ /* 0x008fe20008010208 */
        /* <DEDUP_REMOVED lines=86> */
.L_x_1884:
[----:B------:R-:W2:Y:S01]  /*1a6b0*/  S2R R218, SR_TID.X ;  /* 0x0000000000da7919 */ /* 0x000ea20000002100 */
[----:B------:R-:W-:Y:S01]  /*1a6c0*/  UIADD3 UR15, UPT, UPT, UR22, -0x1, URZ ;  /* 0xffffffff160f7890 */ /* 0x000fe2000fffe0ff */
[----:B------:R-:W-:Y:S01]  /*1a6d0*/  IMAD.MOV.U32 R213, RZ, RZ, 0x20 ;  /* 0x00000020ffd57424 */ /* 0x000fe200078e00ff */
[----:B------:R-:W3:Y:S04]  /*1a6e0*/  LDCU UR4, c[0x0][0x45c] ;  /* 0x00008b80ff0477ac */ /* 0x000ee80008000800 */
[----:B------:R-:W-:Y:S01]  /*1a6f0*/  IMAD.U32 R5, RZ, RZ, UR15 ;  /* 0x0000000fff057e24 */ /* 0x000fe2000f8e00ff */
[----:B------:R-:W-:Y:S01]  /*1a700*/  SEL R213, R213, 0xffffffe0, !P1 ;  /* 0xffffffe0d5d57807 */ /* 0x000fe20004800000 */
[----:B------:R-:W-:Y:S01]  /*1a710*/  UISETP.GT.AND UP0, UPT, UR15, UR7, UPT ;  /* 0x000000070f00728c */ /* 0x000fe2000bf04270 */
        /* <DEDUP_REMOVED lines=9> */
[----:B------:R-:W-:Y:S01]  /*1a7b0*/  VIADD R9, R5, 0x18 ;  /* 0x0000001805097836 */ /* 0x000fe20000000000 */
[CC--:B------:R-:W-:Y:S02]  /*1a7c0*/  ISETP.GE.AND P2, PT, R7.reuse, R165.reuse, PT ;  /* 0x000000a50700720c */ /* 0x0c0fe40003f46270 */
[-C--:B------:R-:W-:Y:S01]  /*1a7d0*/  ISETP.GE.AND P4, PT, R7, R2.reuse, PT ;  /* 0x000000020700720c */ /* 0x080fe20003f86270 */
[C---:B------:R-:W-:Y:S01]  /*1a7e0*/  VIADD R7, R5.reuse, 0x9 ;  /* 0x0000000905077836 */ /* 0x040fe20000000000 */
[C---:B------:R-:W-:Y:S02]  /*1a7f0*/  ISETP.GE.AND P6, PT, R6.reuse, R165, PT ;  /* 0x000000a50600720c */ /* 0x040fe40003fc6270 */
[----:B------:R-:W-:Y:S01]  /*1a800*/  ISETP.GE.AND P3, PT, R6, R2, PT ;  /* 0x000000020600720c */ /* 0x000fe20003f66270 */
[----:B------:R-:W-:Y:S01]  /*1a810*/  VIADD R6, R5, 0x10 ;  /* 0x0000001005067836 */ /* 0x000fe20000000000 */
[----:B------:R-:W-:-:S02]  /*1a820*/  FSEL R36, R57, -INF , !P2 ;  /* 0xff80000039247808 */ /* 0x000fc40005000000 */
[CC--:B------:R-:W-:Y:S02]  /*1a830*/  ISETP.GE.AND P5, PT, R7.reuse, R165.reuse, PT ;  /* 0x000000a50700720c */ /* 0x0c0fe40003fa6270 */
[-C--:B------:R-:W-:Y:S01]  /*1a840*/  ISETP.GE.AND P2, PT, R7, R2.reuse, PT ;  /* 0x000000020700720c */ /* 0x080fe20003f46270 */
[----:B------:R-:W-:Y:S01]  /*1a850*/  VIADD R7, R5, 0x11 ;  /* 0x0000001105077836 */ /* 0x000fe20000000000 */
[----:B------:R-:W-:Y:S02]  /*1a860*/  FSEL R58, R58, -INF , !P4 ;  /* 0xff8000003a3a7808 */ /* 0x000fe40006000000 */
[----:B------:R-:W-:Y:S02]  /*1a870*/  FSEL R34, R28, -INF , !P6 ;  /* 0xff8000001c227808 */ /* 0x000fe40007000000 */
[C---:B------:R-:W-:Y:S02]  /*1a880*/  ISETP.GE.AND P4, PT, R6.reuse, R165, PT ;  /* 0x000000a50600720c */ /* 0x040fe40003f86270 */
[----:B------:R-:W-:-:S02]  /*1a890*/  ISETP.GE.AND P6, PT, R6, R2, PT ;  /* 0x000000020600720c */ /* 0x000fc40003fc6270 */
[----:B------:R-:W-:Y:S02]  /*1a8a0*/  FSEL R6, R25, -INF , !P3 ;  /* 0xff80000019067808 */ /* 0x000fe40005800000 */
[----:B-1----:R-:W-:Y:S02]  /*1a8b0*/  FSEL R38, R24, -INF , !P5 ;  /* 0xff80000018267808 */ /* 0x002fe40006800000 */
[C---:B------:R-:W-:Y:S02]  /*1a8c0*/  ISETP.GE.AND P3, PT, R7.reuse, R165, PT ;  /* 0x000000a50700720c */ /* 0x040fe40003f66270 */
[----:B------:R-:W-:Y:S01]  /*1a8d0*/  ISETP.GE.AND P5, PT, R7, R2, PT ;  /* 0x000000020700720c */ /* 0x000fe20003fa6270 */
[----:B------:R-:W-:Y:S01]  /*1a8e0*/  VIADD R7, R5, 0x19 ;  /* 0x0000001905077836 */ /* 0x000fe20000000000 */
[----:B------:R-:W-:Y:S02]  /*1a8f0*/  FSEL R28, R29, -INF , !P2 ;  /* 0xff8000001d1c7808 */ /* 0x000fe40005000000 */
[----:B------:R-:W-:-:S02]  /*1a900*/  FSEL R14, R30, -INF , !P4 ;  /* 0xff8000001e0e7808 */ /* 0x000fc40006000000 */
[CC--:B------:R-:W-:Y:S02]  /*1a910*/  ISETP.GE.AND P2, PT, R9.reuse, R165.reuse, PT ;  /* 0x000000a50900720c */ /* 0x0c0fe40003f46270 */
[-C--:B------:R-:W-:Y:S01]  /*1a920*/  ISETP.GE.AND P4, PT, R9, R2.reuse, PT ;  /* 0x000000020900720c */ /* 0x080fe20003f86270 */
        /* <DEDUP_REMOVED lines=9> */
[-C--:B------:R-:W-:Y:S01]  /*1a9c0*/  ISETP.GE.AND P2, PT, R9, R2.reuse, PT ;  /* 0x000000020900720c */ /* 0x080fe20003f46270 */
[----:B------:R-:W-:Y:S01]  /*1a9d0*/  VIADD R9, R5, 0x28 ;  /* 0x0000002805097836 */ /* 0x000fe20000000000 */
[----:B------:R-:W-:Y:S02]  /*1a9e0*/  FSEL R22, R16, -INF , !P6 ;  /* 0xff80000010167808 */ /* 0x000fe40007000000 */
[----:B------:R-:W-:Y:S02]  /*1a9f0*/  ISETP.GE.AND P6, PT, R7, R2, PT ;  /* 0x000000020700720c */ /* 0x000fe40003fc6270 */
[----:B------:R-:W-:Y:S01]  /*1aa00*/  FSEL R16, R4, -INF , !P3 ;  /* 0xff80000004107808 */ /* 0x000fe20005800000 */
[----:B------:R-:W-:Y:S01]  /*1aa10*/  VIADD R4, R5, 0x30 ;  /* 0x0000003005047836 */ /* 0x000fe20000000000 */
[----:B------:R-:W-:-:S02]  /*1aa20*/  FSEL R236, R236, -INF , !P5 ;  /* 0xff800000ecec7808 */ /* 0x000fc40006800000 */
[CC--:B------:R-:W-:Y:S02]  /*1aa30*/  ISETP.GE.AND P3, PT, R9.reuse, R165.reuse, PT ;  /* 0x000000a50900720c */ /* 0x0c0fe40003f66270 */
[----:B------:R-:W-:Y:S02]  /*1aa40*/  ISETP.GE.AND P5, PT, R9, R2, PT ;  /* 0x000000020900720c */ /* 0x000fe40003fa6270 */
[----:B------:R-:W-:Y:S02]  /*1aa50*/  FSEL R220, R220, -INF , !P6 ;  /* 0xff800000dcdc7808 */ /* 0x000fe40007000000 */
[----:B------:R-:W-:Y:S02]  /*1aa60*/  FSEL R18, R17, -INF , !P4 ;  /* 0xff80000011127808 */ /* 0x000fe40006000000 */
[-C--:B------:R-:W-:Y:S02]  /*1aa70*/  ISETP.GE.AND P6, PT, R5, R165.reuse, PT ;  /* 0x000000a50500720c */ /* 0x080fe40003fc6270 */
        /* <DEDUP_REMOVED lines=8> */
[----:B------:R-:W-:-:S02]  /*1ab00*/  FSEL R204, R204, -INF , !P4 ;  /* 0xff800000cccc7808 */ /* 0x000fc40006000000 */
[C---:B------:R-:W-:Y:S02]  /*1ab10*/  ISETP.GE.AND P2, PT, R7.reuse, R165, PT ;  /* 0x000000a50700720c */ /* 0x040fe40003f46270 */
[----:B------:R-:W-:Y:S01]  /*1ab20*/  ISETP.GE.AND P4, PT, R7, R2, PT ;  /* 0x000000020700720c */ /* 0x000fe20003f86270 */
[----:B------:R-:W-:Y:S01]  /*1ab30*/  VIADD R7, R5, 0x31 ;  /* 0x0000003105077836 */ /* 0x000fe20000000000 */
[----:B------:R-:W-:Y:S02]  /*1ab40*/  FMNMX3.FTZ R9, R4, R36, R34, !PT ;  /* 0x0000002404097276 */ /* 0x000fe40007810022 */
[----:B------:R-:W-:Y:S02]  /*1ab50*/  FSEL R202, R202, -INF , !P2 ;  /* 0xff800000caca7808 */ /* 0x000fe40005000000 */
[----:B------:R-:W-:Y:S02]  /*1ab60*/  FSEL R180, R180, -INF , !P4 ;  /* 0xff800000b4b47808 */ /* 0x000fe40006000000 */
[----:B------:R-:W-:-:S02]  /*1ab70*/  FMNMX3.FTZ R9, R9, R38, R14, !PT ;  /* 0x0000002609097276 */ /* 0x000fc4000781000e */
[-C--:B------:R-:W-:Y:S02]  /*1ab80*/  ISETP.GE.AND P2, PT, R5, R2.reuse, PT ;  /* 0x000000020500720c */ /* 0x080fe40003f46270 */
[C---:B------:R-:W-:Y:S02]  /*1ab90*/  ISETP.GE.AND P6, PT, R7.reuse, R165, PT ;  /* 0x000000a50700720c */ /* 0x040fe40003fc6270 */
[----:B------:R-:W-:Y:S01]  /*1aba0*/  ISETP.GE.AND P4, PT, R7, R2, PT ;  /* 0x000000020700720c */ /* 0x000fe20003f86270 */
[----:B------:R-:W-:Y:S01]  /*1abb0*/  VIADD R7, R5, 0x38 ;  /* 0x0000003805077836 */ /* 0x000fe20000000000 */
[----:B------:R-:W-:Y:S01]  /*1abc0*/  FMNMX3.FTZ R11, R9, R12, R24, !PT ;  /* 0x0000000c090b7276 */ /* 0x000fe20007810018 */
[----:B------:R-:W-:Y:S01]  /*1abd0*/  VIADD R5, R5, 0x39 ;  /* 0x0000003905057836 */ /* 0x000fe20000000000 */
[----:B------:R-:W-:Y:S02]  /*1abe0*/  FSEL R56, R56, -INF , !P2 ;  /* 0xff80000038387808 */ /* 0x000fe40005000000 */
[----:B------:R-:W-:-:S02]  /*1abf0*/  FSEL R232, R232, -INF , !P3 ;  /* 0xff800000e8e87808 */ /* 0x000fc40005800000 */
[C---:B------:R-:W-:Y:S02]  /*1ac00*/  ISETP.GE.AND P2, PT, R7.reuse, R165, PT ;  /* 0x000000a50700720c */ /* 0x040fe40003f46270 */
[----:B------:R-:W-:Y:S02]  /*1ac10*/  ISETP.GE.AND P3, PT, R7, R2, PT ;  /* 0x000000020700720c */ /* 0x000fe40003f66270 */
[----:B------:R-:W-:Y:S02]  /*1ac20*/  FMNMX3.FTZ R7, R11, R22, R236, !PT ;  /* 0x000000160b077276 */ /* 0x000fe400078100ec */
[----:B------:R-:W-:Y:S02]  /*1ac30*/  FMNMX3.FTZ R9, R56, R58, R6, !PT ;  /* 0x0000003a38097276 */ /* 0x000fe40007810006 */
[----:B------:R-:W-:Y:S02]  /*1ac40*/  FMNMX3.FTZ R7, R7, R204, R234, !PT ;  /* 0x000000cc07077276 */ /* 0x000fe400078100ea */
[----:B------:R-:W-:-:S02]  /*1ac50*/  FMNMX3.FTZ R9, R9, R28, R10, !PT ;  /* 0x0000001c09097276 */ /* 0x000fc4000781000a */
[----:B------:R-:W-:Y:S02]  /*1ac60*/  FSEL R224, R224, -INF , !P6 ;  /* 0xff800000e0e07808 */ /* 0x000fe40007000000 */
[----:B------:R-:W-:Y:S02]  /*1ac70*/  ISETP.GE.AND P6, PT, R5, R165, PT ;  /* 0x000000a50500720c */ /* 0x000fe40003fc6270 */
[----:B------:R-:W-:Y:S02]  /*1ac80*/  FSEL R216, R216, -INF , !P2 ;  /* 0xff800000d8d87808 */ /* 0x000fe40005000000 */
[----:B------:R-:W-:Y:S02]  /*1ac90*/  FMNMX3.FTZ R7, R7, R202, R232, !PT ;  /* 0x000000ca07077276 */ /* 0x000fe400078100e8 */
[----:B------:R-:W-:Y:S02]  /*1aca0*/  FMNMX3.FTZ R9, R9, R20, R18, !PT ;  /* 0x0000001409097276 */ /* 0x000fe40007810012 */
[----:B------:R-:W-:-:S02]  /*1acb0*/  ISETP.GE.AND P2, PT, R5, R2, PT ;  /* 0x000000020500720c */ /* 0x000fc40003f46270 */
[----:B------:R-:W-:Y:S02]  /*1acc0*/  FSEL R214, R214, -INF , !P6 ;  /* 0xff800000d6d67808 */ /* 0x000fe40007000000 */
[----:B------:R-:W-:Y:S02]  /*1acd0*/  FMNMX3.FTZ R7, R7, R224, R216, !PT ;  /* 0x000000e007077276 */ /* 0x000fe400078100d8 */
[----:B------:R-:W-:Y:S02]  /*1ace0*/  FMNMX3.FTZ R5, R9, R16, R222, !PT ;  /* 0x0000001009057276 */ /* 0x000fe400078100de */
[----:B------:R-:W-:Y:S02]  /*1acf0*/  FMNMX.FTZ R7, R214, R7, !PT ;  /* 0x00000007d6077209 */ /* 0x000fe40007810000 */
[----:B------:R-:W-:Y:S02]  /*1ad00*/  FSEL R212, R212, -INF , !P5 ;  /* 0xff800000d4d47808 */ /* 0x000fe40006800000 */
[----:B------:R-:W-:Y:S01]  /*1ad10*/  FMNMX3.FTZ R5, R5, R220, R182, !PT ;  /* 0x000000dc05057276 */ /* 0x000fe200078100b6 */
[----:B------:R-:W1:Y:S01]  /*1ad20*/  SHFL.BFLY PT, R30, R7, 0x2, 0x1f ;  /* 0x0c401f00071e7f89 */ /* 0x000e6200000e0000 */
[----:B------:R-:W-:-:S02]  /*1ad30*/  FSEL R210, R210, -INF , !P4 ;  /* 0xff800000d2d27808 */ /* 0x000fc40006000000 */
[----:B------:R-:W-:Y:S02]  /*1ad40*/  FSEL R208, R208, -INF , !P3 ;  /* 0xff800000d0d07808 */ /* 0x000fe40005800000 */
[----:B------:R-:W-:Y:S02]  /*1ad50*/  FMNMX3.FTZ R5, R5, R180, R212, !PT ;  /* 0x000000b405057276 */ /* 0x000fe400078100d4 */
[----:B------:R-:W-:Y:S02]  /*1ad60*/  FSEL R206, R206, -INF , !P2 ;  /* 0xff800000cece7808 */ /* 0x000fe40005000000 */
[----:B------:R-:W-:-:S04]  /*1ad70*/  FMNMX3.FTZ R5, R5, R210, R208, !PT ;  /* 0x000000d205057276 */ /* 0x000fc800078100d0 */
[----:B------:R-:W-:-:S05]  /*1ad80*/  FMNMX.FTZ R11, R206, R5, !PT ;  /* 0x00000005ce0b7209 */ /* 0x000fca0007810000 */
[----:B------:R-:W2:Y:S01]  /*1ad90*/  SHFL.BFLY PT, R26, R11, 0x2, 0x1f ;  /* 0x0c401f000b1a7f89 */ /* 0x000ea200000e0000 */
[----:B-1----:R-:W-:Y:S02]  /*1ada0*/  FMNMX.FTZ R9, R7, R30, !PT ;  /* 0x0000001e07097209 */ /* 0x002fe40007810000 */
[----:B------:R-:W-:-:S03]  /*1adb0*/  LOP3.LUT R7, R217, 0x8, RZ, 0xc0, !PT ;  /* 0x00000008d9077812 */ /* 0x000fc600078ec0ff */
[----:B------:R-:W1:Y:S01]  /*1adc0*/  SHFL.BFLY PT, R164, R9, 0x1, 0x1f ;  /* 0x0c201f0009a47f89 */ /* 0x000e6200000e0000 */
[----:B------:R-:W-:-:S04]  /*1add0*/  LOP3.LUT R166, R168, R7, RZ, 0x3c, !PT ;  /* 0x00000007a8a67212 */ /* 0x000fc800078e3cff */
[----:B------:R-:W-:-:S04]  /*1ade0*/  LOP3.LUT R166, R166, 0x200, R3, 0xf8, !PT ;  /* 0x00000200a6a67812 */ /* 0x000fc800078ef803 */
[----:B------:R-:W-:Y:S02]  /*1adf0*/  LEA R219, R166, UR6, 0x1 ;  /* 0x00000006a6db7c11 */ /* 0x000fe4000f8e08ff */
[----:B--2---:R-:W-:-:S03]  /*1ae00*/  FMNMX.FTZ R26, R11, R26, !PT ;  /* 0x0000001a0b1a7209 */ /* 0x004fc60007810000 */
[----:B------:R-:W-:Y:S01]  /*1ae10*/  IMAD.IADD R171, R8, 0x1, R219 ;  /* 0x0000000108ab7824 */ /* 0x000fe200078e02db */
[----:B------:R-:W-:Y:S01]  /*1ae20*/  LDSM.16.MT88.4 R156, [R219+0x10000] ;  /* 0x01000000db9c783b */ /* 0x000fe20000004200 */
[----:B------:R-:W-:-:S03]  /*1ae30*/  VIADD R200, R219, 0x10040 ;  /* 0x00010040dbc87836 */ /* 0x000fc60000000000 */
[----:B------:R-:W2:Y:S04]  /*1ae40*/  SHFL.BFLY PT, R5, R26, 0x1, 0x1f ;  /* 0x0c201f001a057f89 */ /* 0x000ea800000e0000 */
[----:B------:R-:W4:Y:S01]  /*1ae50*/  LDSM.16.MT88.4 R148, [R171+0x10000] ;  /* 0x01000000ab94783b */ /* 0x000f220000004200 */
[----:B-1----:R-:W-:-:S03]  /*1ae60*/  FMNMX.FTZ R164, R9, R164, !PT ;  /* 0x000000a409a47209 */ /* 0x002fc60007810000 */
[----:B------:R-:W1:Y:S01]  /*1ae70*/  LDSM.16.MT88.4 R48, [R171+0x12000] ;  /* 0x01200000ab30783b */ /* 0x000e620000004200 */
[C---:B------:R-:W-:Y:S01]  /*1ae80*/  FSETP.NEU.FTZ.AND P2, PT, R164.reuse, -INF , PT ;  /* 0xff800000a400780b */ /* 0x040fe20003f5d000 */
[----:B---3--:R-:W-:Y:S02]  /*1ae90*/  FMUL.FTZ R209, R164, UR4 ;  /* 0x00000004a4d17c20 */ /* 0x008fe40008410000 */
[----:B------:R-:W3:Y:S03]  /*1aea0*/  LDSM.16.MT88.4 R80, [R171+0x14000] ;  /* 0x01400000ab50783b */ /* 0x000ee60000004200 */
[----:B------:R-:W-:Y:S01]  /*1aeb0*/  FSEL R209, R209, RZ, P2 ;  /* 0x000000ffd1d17208 */ /* 0x000fe20001000000 */
[----:B------:R-:W5:Y:S04]  /*1aec0*/  LDSM.16.MT88.4 R112, [R171+0x16000] ;  /* 0x01600000ab70783b */ /* 0x000f680000004200 */
[--C-:B------:R-:W-:Y:S01]  /*1aed0*/  FFMA.FTZ R199, R4, UR4, -R209.reuse ;  /* 0x0000000404c77c23 */ /* 0x100fe200080108d1 */
[----:B------:R-:W-:Y:S01]  /*1aee0*/  VIADD R4, R219, 0x10000 ;  /* 0x00010000db047836 */ /* 0x000fe20000000000 */
[----:B------:R-:W-:Y:S01]  /*1aef0*/  LDSM.16.MT88.4 R40, [R219+0x12000] ;  /* 0x01200000db28783b */ /* 0x000fe20000004200 */
[--C-:B------:R-:W-:Y:S01]  /*1af00*/  FFMA.FTZ R198, R36, UR4, -R209.reuse ;  /* 0x0000000424c67c23 */ /* 0x100fe200080108d1 */
[----:B--2---:R-:W-:Y:S01]  /*1af10*/  FMNMX.FTZ R3, R26, R5, !PT ;  /* 0x000000051a037209 */ /* 0x004fe20007810000 */
[----:B------:R-:W-:Y:S01]  /*1af20*/  @P0 VIADD R200, R4, 0xffffffc0 ;  /* 0xffffffc004c80836 */ /* 0x000fe20000000000 */
[----:B------:R-:W-:Y:S01]  /*1af30*/  LDSM.16.MT88.4 R72, [R219+0x14000] ;  /* 0x01400000db48783b */ /* 0x000fe20000004200 */
[--C-:B------:R-:W-:Y:S01]  /*1af40*/  FFMA.FTZ R195, R34, UR4, -R209.reuse ;  /* 0x0000000422c37c23 */ /* 0x100fe200080108d1 */
[C---:B------:R-:W-:Y:S01]  /*1af50*/  FSETP.NEU.FTZ.AND P2, PT, R3.reuse, -INF , PT ;  /* 0xff8000000300780b */ /* 0x040fe20003f5d000 */
[----:B------:R-:W-:Y:S01]  /*1af60*/  FMUL.FTZ R205, R3, UR4 ;  /* 0x0000000403cd7c20 */ /* 0x000fe20008410000 */
[--C-:B------:R-:W-:Y:S01]  /*1af70*/  IMAD.IADD R181, R8, 0x1, R200.reuse ;  /* 0x0000000108b57824 */ /* 0x100fe200078e02c8 */
[----:B------:R-:W2:Y:S01]  /*1af80*/  LDSM.16.MT88.4 R140, [R200] ;  /* 0x00000000c88c783b */ /* 0x000ea20000004200 */
[--C-:B------:R-:W-:Y:S01]  /*1af90*/  FFMA.FTZ R194, R38, UR4, -R209.reuse ;  /* 0x0000000426c27c23 */ /* 0x100fe200080108d1 */
[----:B------:R-:W-:Y:S01]  /*1afa0*/  MUFU.EX2 R199, R199 ;  /* 0x000000c700c77308 */ /* 0x000fe20000000800 */
[----:B------:R-:W-:Y:S01]  /*1afb0*/  FSEL R205, R205, RZ, P2 ;  /* 0x000000ffcdcd7208 */ /* 0x000fe20001000000 */
[----:B------:R-:W2:Y:S01]  /*1afc0*/  LDSM.16.MT88.4 R132, [R181] ;  /* 0x00000000b584783b */ /* 0x000ea20000004200 */
[--C-:B------:R-:W-:Y:S01]  /*1afd0*/  FFMA.FTZ R191, R14, UR4, -R209.reuse ;  /* 0x000000040ebf7c23 */ /* 0x100fe200080108d1 */
[----:B------:R-:W4:Y:S01]  /*1afe0*/  MUFU.EX2 R198, R198 ;  /* 0x000000c600c67308 */ /* 0x000f220000000800 */
[----:B------:R-:W-:Y:S01]  /*1aff0*/  FFMA.FTZ R190, R12, UR4, -R209 ;  /* 0x000000040cbe7c23 */ /* 0x000fe200080108d1 */
[--C-:B------:R-:W-:Y:S01]  /*1b000*/  FFMA.FTZ R197, R56, UR4, -R205.reuse ;  /* 0x0000000438c57c23 */ /* 0x100fe200080108cd */
[--C-:B------:R-:W-:Y:S01]  /*1b010*/  FFMA.FTZ R196, R58, UR4, -R205.reuse ;  /* 0x000000043ac47c23 */ /* 0x100fe200080108cd */
[--C-:B------:R-:W-:Y:S01]  /*1b020*/  FFMA.FTZ R193, R6, UR4, -R205.reuse ;  /* 0x0000000406c17c23 */ /* 0x100fe200080108cd */
[----:B------:R-:W2:Y:S01]  /*1b030*/  LDSM.16.MT88.4 R56, [R200+0x2000] ;  /* 0x00200000c838783b */ /* 0x000ea20000004200 */
[--C-:B------:R-:W-:Y:S01]  /*1b040*/  FFMA.FTZ R192, R28, UR4, -R205.reuse ;  /* 0x000000041cc07c23 */ /* 0x100fe200080108cd */
[----:B------:R-:W-:Y:S01]  /*1b050*/  MUFU.EX2 R195, R195 ;  /* 0x000000c300c37308 */ /* 0x000fe20000000800 */
[----:B------:R-:W-:Y:S01]  /*1b060*/  FFMA.FTZ R189, R10, UR4, -R205 ;  /* 0x000000040abd7c23 */ /* 0x000fe200080108cd */
[----:B------:R-:W2:Y:S01]  /*1b070*/  LDSM.16.MT88.4 R64, [R181+0x2000] ;  /* 0x00200000b540783b */ /* 0x000ea20000004200 */
[--C-:B------:R-:W-:Y:S01]  /*1b080*/  FFMA.FTZ R187, R24, UR4, -R209.reuse ;  /* 0x0000000418bb7c23 */ /* 0x100fe200080108d1 */
[----:B------:R-:W1:Y:S01]  /*1b090*/  MUFU.EX2 R194, R194 ;  /* 0x000000c200c27308 */ /* 0x000e620000000800 */
[----:B------:R-:W-:Y:S01]  /*1b0a0*/  FFMA.FTZ R186, R22, UR4, -R209 ;  /* 0x0000000416ba7c23 */ /* 0x000fe200080108d1 */
[----:B------:R-:W2:Y:S01]  /*1b0b0*/  LDSM.16.MT88.4 R88, [R200+0x4000] ;  /* 0x00400000c858783b */ /* 0x000ea20000004200 */
[----:B----4-:R-:W-:Y:S01]  /*1b0c0*/  F2FP.BF16.F32.PACK_AB R128, R198, R199 ;  /* 0x000000c7c680723e */ /* 0x010fe200000010ff */
[----:B------:R-:W-:Y:S01]  /*1b0d0*/  MUFU.EX2 R197, R197 ;  /* 0x000000c500c57308 */ /* 0x000fe20000000800 */
[--C-:B------:R-:W-:Y:S01]  /*1b0e0*/  FFMA.FTZ R188, R20, UR4, -R205.reuse ;  /* 0x0000000414bc7c23 */ /* 0x100fe200080108cd */
[----:B------:R-:W4:Y:S01]  /*1b0f0*/  LDSM.16.MT88.4 R96, [R181+0x4000] ;  /* 0x00400000b560783b */ /* 0x000f220000004200 */
[--C-:B------:R-:W-:Y:S01]  /*1b100*/  FFMA.FTZ R185, R18, UR4, -R205.reuse ;  /* 0x0000000412b97c23 */ /* 0x100fe200080108cd */
[----:B------:R-:W3:Y:S01]  /*1b110*/  MUFU.EX2 R196, R196 ;  /* 0x000000c400c47308 */ /* 0x000ee20000000800 */
[----:B------:R-:W-:Y:S01]  /*1b120*/  FFMA.FTZ R184, R16, UR4, -R205 ;  /* 0x0000000410b87c23 */ /* 0x000fe200080108cd */
[----:B------:R-:W4:Y:S01]  /*1b130*/  LDSM.16.MT88.4 R104, [R219+0x16000] ;  /* 0x01600000db68783b */ /* 0x000f220000004200 */
[--C-:B------:R-:W-:Y:S01]  /*1b140*/  FFMA.FTZ R203, R204, UR4, -R209.reuse ;  /* 0x00000004cccb7c23 */ /* 0x100fe200080108d1 */
[----:B------:R-:W-:Y:S01]  /*1b150*/  MUFU.EX2 R193, R193 ;  /* 0x000000c100c17308 */ /* 0x000fe20000000800 */
[----:B------:R-:W-:Y:S01]  /*1b160*/  FFMA.FTZ R201, R202, UR4, -R209 ;  /* 0x00000004cac97c23 */ /* 0x000fe200080108d1 */
[----:B------:R-:W4:Y:S01]  /*1b170*/  LDSM.16.MT88.4 R120, [R200+0x6000] ;  /* 0x00600000c878783b */ /* 0x000f220000004200 */
[----:B-1----:R-:W-:Y:S01]  /*1b180*/  F2FP.BF16.F32.PACK_AB R130, R194, R195 ;  /* 0x000000c3c282723e */ /* 0x002fe200000010ff */
[----:B------:R-:W1:Y:S01]  /*1b190*/  MUFU.EX2 R192, R192 ;  /* 0x000000c000c07308 */ /* 0x000e620000000800 */
[--C-:B------:R-:W-:Y:S01]  /*1b1a0*/  FFMA.FTZ R211, R220, UR4, -R205.reuse ;  /* 0x00000004dcd37c23 */ /* 0x100fe200080108cd */
[----:B------:R-:W4:Y:S01]  /*1b1b0*/  LDSM.16.MT88.4 R4, [R181+0x6000] ;  /* 0x00600000b504783b */ /* 0x000f220000004200 */
[----:B------:R-:W-:Y:S01]  /*1b1c0*/  FFMA.FTZ R207, R182, UR4, -R205 ;  /* 0x00000004b6cf7c23 */ /* 0x000fe200080108cd */
[----:B------:R-:W-:Y:S01]  /*1b1d0*/  MUFU.EX2 R191, R191 ;  /* 0x000000bf00bf7308 */ /* 0x000fe20000000800 */
[--C-:B------:R-:W-:Y:S01]  /*1b1e0*/  FFMA.FTZ R236, R236, UR4, -R209.reuse ;  /* 0x00000004ecec7c23 */ /* 0x100fe200080108d1 */
[----:B------:R-:W4:Y:S01]  /*1b1f0*/  LDSM.16.MT88.4 R12, [R171+0x10800] ;  /* 0x01080000ab0c783b */ /* 0x000f220000004200 */
[----:B---3--:R-:W-:Y:S01]  /*1b200*/  F2FP.BF16.F32.PACK_AB R129, R196, R197 ;  /* 0x000000c5c481723e */ /* 0x008fe200000010ff */
[----:B------:R-:W3:Y:S01]  /*1b210*/  MUFU.EX2 R190, R190 ;  /* 0x000000be00be7308 */ /* 0x000ee20000000800 */
[--C-:B------:R-:W-:Y:S01]  /*1b220*/  FFMA.FTZ R234, R234, UR4, -R209.reuse ;  /* 0x00000004eaea7c23 */ /* 0x100fe200080108d1 */
[----:B------:R-:W3:Y:S01]  /*1b230*/  LDSM.16.MT88.4 R8, [R171+0x12800] ;  /* 0x01280000ab08783b */ /* 0x000ee20000004200 */
[----:B------:R-:W-:Y:S01]  /*1b240*/  IMAD.IADD R213, R213, 0x1, R200 ;  /* 0x00000001d5d57824 */ /* 0x000fe200078e02c8 */
[----:B------:R-:W-:Y:S01]  /*1b250*/  MUFU.EX2 R187, R187 ;  /* 0x000000bb00bb7308 */ /* 0x000fe20000000800 */
[----:B------:R-:W-:Y:S01]  /*1b260*/  FFMA.FTZ R237, R214, UR4, -R209 ;  /* 0x00000004d6ed7c23 */ /* 0x000fe200080108d1 */
[----:B-1----:R-:W-:Y:S01]  /*1b270*/  F2FP.BF16.F32.PACK_AB R131, R192, R193 ;  /* 0x000000c1c083723e */ /* 0x002fe200000010ff */
[----:B------:R-:W1:Y:S01]  /*1b280*/  LDSM.16.MT88.4 R16, [R171+0x16800] ;  /* 0x01680000ab10783b */ /* 0x000e620000004200 */
[----:B------:R-:W-:Y:S01]  /*1b290*/  MUFU.EX2 R186, R186 ;  /* 0x000000ba00ba7308 */ /* 0x000fe20000000800 */
[--C-:B------:R-:W-:Y:S01]  /*1b2a0*/  FFMA.FTZ R206, R206, UR4, -R205.reuse ;  /* 0x00000004cece7c23 */ /* 0x100fe200080108cd */
[----:B------:R-:W-:Y:S01]  /*1b2b0*/  FFMA.FTZ R210, R210, UR4, -R205 ;  /* 0x00000004d2d27c23 */ /* 0x000fe200080108cd */
[----:B------:R-:W1:Y:S01]  /*1b2c0*/  LDSM.16.MT88.4 R20, [R171+0x14800] ;  /* 0x01480000ab14783b */ /* 0x000e620000004200 */
        /* <DEDUP_REMOVED lines=19> */
[----:B------:R-:W1:Y:S04]  /*1b400*/  MUFU.EX2 R203, R203 ;  /* 0x000000cb00cb7308 */ /* 0x000e680000000800 */
[----:B------:R-:W-:Y:S01]  /*1b410*/  MUFU.EX2 R202, R234 ;  /* 0x000000ea00ca7308 */ /* 0x000fe20000000800 */
[C---:B------:R-:W-:Y:S03]  /*1b420*/  HMMA.16816.F32.BF16 R48, R128.reuse, R50, RZ ;  /* 0x000000328030723c */ /* 0x040fe600000418ff */
[----:B------:R-:W-:Y:S04]  /*1b430*/  MUFU.EX2 R201, R201 ;  /* 0x000000c900c97308 */ /* 0x000fe80000000800 */
[----:B------:R-:W-:Y:S01]  /*1b440*/  MUFU.EX2 R211, R211 ;  /* 0x000000d300d37308 */ /* 0x000fe20000000800 */
[C---:B------:R-:W-:Y:S03]  /*1b450*/  HMMA.16816.F32.BF16 R76, R128.reuse, R80, RZ ;  /* 0x00000050804c723c */ /* 0x040fe600000418ff */
[----:B------:R-:W-:Y:S04]  /*1b460*/  MUFU.EX2 R207, R207 ;  /* 0x000000cf00cf7308 */ /* 0x000fe80000000800 */
[----:B------:R-:W-:Y:S01]  /*1b470*/  MUFU.EX2 R237, R237 ;  /* 0x000000ed00ed7308 */ /* 0x000fe20000000800 */
[C---:B-----5:R-:W-:Y:S03]  /*1b480*/  HMMA.16816.F32.BF16 R108, R128.reuse, R112, RZ ;  /* 0x00000070806c723c */ /* 0x060fe600000418ff */
[----:B------:R-:W-:Y:S05]  /*1b490*/  MUFU.EX2 R206, R206 ;  /* 0x000000ce00ce7308 */ /* 0x000fea0000000800 */
        /* <DEDUP_REMOVED lines=8> */
[C---:B----4-:R-:W-:Y:S08]  /*1b520*/  HMMA.16816.F32.BF16 R92, R128.reuse, R96, RZ ;  /* 0x00000060805c723c */ /* 0x050ff000000418ff */
        /* <DEDUP_REMOVED lines=16> */
[----:B---3--:R-:W-:Y:S01]  /*1b630*/  F2FP.BF16.F32.PACK_AB R4, R190, R191 ;  /* 0x000000bfbe04723e */ /* 0x008fe200000010ff */
[----:B------:R-:W-:Y:S01]  /*1b640*/  FADD.FTZ R191, R191, R194 ;  /* 0x000000c2bfbf7221 */ /* 0x000fe20000010000 */
[----:B------:R-:W-:Y:S01]  /*1b650*/  F2FP.BF16.F32.PACK_AB R5, R188, R189 ;  /* 0x000000bdbc05723e */ /* 0x000fe200000010ff */
[----:B------:R-:W-:-:S02]  /*1b660*/  FADD.FTZ R189, R189, R192 ;  /* 0x000000c0bdbd7221 */ /* 0x000fc40000010000 */
[----:B------:R-:W-:Y:S02]  /*1b670*/  FADD.FTZ R190, R190, R191 ;  /* 0x000000bfbebe7221 */ /* 0x000fe40000010000 */
[----:B------:R-:W-:Y:S01]  /*1b680*/  HMMA.16816.F32.BF16 R128, R128, R6, RZ ;  /* 0x000000068080723c */ /* 0x000fe200000418ff */
[----:B------:R-:W-:Y:S01]  /*1b690*/  F2FP.BF16.F32.PACK_AB R6, R186, R187 ;  /* 0x000000bbba06723e */ /* 0x000fe200000010ff */
[----:B------:R-:W-:Y:S01]  /*1b6a0*/  FADD.FTZ R188, R188, R189 ;  /* 0x000000bdbcbc7221 */ /* 0x000fe20000010000 */
[----:B------:R-:W-:-:S07]  /*1b6b0*/  F2FP.BF16.F32.PACK_AB R7, R184, R185 ;  /* 0x000000b9b807723e */ /* 0x000fce00000010ff */
        /* <DEDUP_REMOVED lines=24> */
[----:B------:R-:W-:Y:S01]  /*1b840*/  HMMA.16816.F32.BF16 R60, R4, R28, R60 ;  /* 0x0000001c043c723c */ /* 0x000fe2000004183c */
[--C-:B------:R-:W-:Y:S01]  /*1b850*/  FFMA.FTZ R28, R222, UR4, -R205.reuse ;  /* 0x00000004de1c7c23 */ /* 0x100fe200080108cd */
[----:B------:R-:W-:-:S02]  /*1b860*/  FFMA.FTZ R222, R180, UR4, -R205 ;  /* 0x00000004b4de7c23 */ /* 0x000fc400080108cd */
[----:B------:R-:W-:Y:S01]  /*1b870*/  LDSM.16.MT88.4 R180, [R219+0x11000] ;  /* 0x01100000dbb4783b */ /* 0x000fe20000004200 */
[----:B------:R4:W5:Y:S03]  /*1b880*/  MUFU.EX2 R220, R28 ;  /* 0x0000001c00dc7308 */ /* 0x0009660000000800 */
[C---:B--2---:R-:W-:Y:S01]  /*1b890*/  HMMA.16816.F32.BF16 R100, R4.reuse, R12, R100 ;  /* 0x0000000c0464723c */ /* 0x044fe20000041864 */
[----:B------:R-:W2:Y:S07]  /*1b8a0*/  MUFU.EX2 R222, R222 ;  /* 0x000000de00de7308 */ /* 0x000eae0000000800 */
[C---:B------:R-:W-:Y:S01]  /*1b8b0*/  HMMA.16816.F32.BF16 R104, R4.reuse, R14, R104 ;  /* 0x0000000e0468723c */ /* 0x040fe20000041868 */
[----:B------:R-:W1:Y:S07]  /*1b8c0*/  LDSM.16.MT88.4 R12, [R171+0x15000] ;  /* 0x01500000ab0c783b */ /* 0x000e6e0000004200 */
        /* <DEDUP_REMOVED lines=22> */
[----:B------:R-:W-:Y:S02]  /*1ba30*/  F2FP.BF16.F32.PACK_AB R6, R201, R202 ;  /* 0x000000cac906723e */ /* 0x000fe400000010ff */
[----:B--2---:R-:W-:-:S07]  /*1ba40*/  F2FP.BF16.F32.PACK_AB R7, R222, R207 ;  /* 0x000000cfde07723e */ /* 0x004fce00000010ff */
[C---:B-1----:R-:W-:Y:S08]  /*1ba50*/  HMMA.16816.F32.BF16 R44, R4.reuse, R16, R44 ;  /* 0x00000010042c723c */ /* 0x042ff0000004182c */
        /* <DEDUP_REMOVED lines=8> */
[C---:B----4-:R-:W-:Y:S08]  /*1bae0*/  HMMA.16816.F32.BF16 R152, R4.reuse, R20, R152 ;  /* 0x000000140498723c */ /* 0x050ff00000041898 */
        /* <DEDUP_REMOVED lines=20> */
[--C-:B------:R-:W-:Y:S01]  /*1bc30*/  FFMA.FTZ R183, R212, UR4, -R205.reuse ;  /* 0x00000004d4b77c23 */ /* 0x100fe200080108cd */
[----:B------:R-:W2:Y:S04]  /*1bc40*/  MUFU.EX2 R181, R181 ;  /* 0x000000b500b57308 */ /* 0x000ea80000000800 */
[----:B------:R-:W-:Y:S01]  /*1bc50*/  MUFU.EX2 R182, R182 ;  /* 0x000000b600b67308 */ /* 0x000fe20000000800 */
[----:B------:R-:W-:Y:S01]  /*1bc60*/  HMMA.16816.F32.BF16 R60, R4, R28, R60 ;  /* 0x0000001c043c723c */ /* 0x000fe2000004183c */
[----:B------:R-:W-:-:S02]  /*1bc70*/  FFMA.FTZ R28, R208, UR4, -R205 ;  /* 0x00000004d01c7c23 */ /* 0x000fc400080108cd */
[----:B------:R-:W-:Y:S04]  /*1bc80*/  MUFU.EX2 R183, R183 ;  /* 0x000000b700b77308 */ /* 0x000fe80000000800 */
[----:B------:R-:W3:Y:S01]  /*1bc90*/  MUFU.EX2 R208, R210 ;  /* 0x000000d200d07308 */ /* 0x000ee20000000800 */
[C---:B-1----:R-:W-:Y:S03]  /*1bca0*/  HMMA.16816.F32.BF16 R116, R4.reuse, R16, R116 ;  /* 0x000000100474723c */ /* 0x042fe60000041874 */
[----:B------:R-:W1:Y:S05]  /*1bcb0*/  MUFU.EX2 R205, R28 ;  /* 0x0000001c00cd7308 */ /* 0x000e6a0000000800 */
        /* <DEDUP_REMOVED lines=17> */
[----:B--2---:R-:W-:Y:S01]  /*1bdd0*/  F2FP.BF16.F32.PACK_AB R4, R181, R180 ;  /* 0x000000b4b504723e */ /* 0x004fe200000010ff */
[----:B------:R-:W-:Y:S01]  /*1bde0*/  LDSM.16.MT88.4 R24, [R219+0x13800] ;  /* 0x01380000db18783b */ /* 0x000fe20000004200 */
[----:B---3--:R-:W-:-:S02]  /*1bdf0*/  F2FP.BF16.F32.PACK_AB R5, R208, R183 ;  /* 0x000000b7d005723e */ /* 0x008fc400000010ff */
[----:B------:R-:W-:Y:S02]  /*1be00*/  F2FP.BF16.F32.PACK_AB R6, R237, R182 ;  /* 0x000000b6ed06723e */ /* 0x000fe400000010ff */
[----:B-1----:R-:W-:Y:S01]  /*1be10*/  F2FP.BF16.F32.PACK_AB R7, R206, R205 ;  /* 0x000000cdce07723e */ /* 0x002fe200000010ff */
[----:B----4-:R-:W-:-:S05]  /*1be20*/  IMAD.MOV.U32 R171, RZ, RZ, 0x20 ;  /* 0x00000020ffab7424 */ /* 0x010fca00078e00ff */
[----:B------:R-:W-:Y:S01]  /*1be30*/  SEL R213, R171, 0xffffffe0, !P1 ;  /* 0xffffffe0abd57807 */ /* 0x000fe20004800000 */
[----:B------:R-:W-:Y:S04]  /*1be40*/  HMMA.16816.F32.BF16 R152, R4, R12, R152 ;  /* 0x0000000c0498723c */ /* 0x000fe80000041898 */
[----:B------:R-:W-:-:S04]  /*1be50*/  IMAD.IADD R209, R213, 0x1, R200 ;  /* 0x00000001d5d17824 */ /* 0x000fc800078e02c8 */
[C---:B------:R-:W-:Y:S01]  /*1be60*/  HMMA.16816.F32.BF16 R148, R4.reuse, R14, R148 ;  /* 0x0000000e0494723c */ /* 0x040fe20000041894 */
[----:B------:R-:W1:Y:S04]  /*1be70*/  LDSM.16.MT88.4 R12, [R200+0x1800] ;  /* 0x00180000c80c783b */ /* 0x000e680000004200 */
[----:B------:R-:W-:Y:S03]  /*1be80*/  LDSM.16.MT88.4 R28, [R209+0x1800] ;  /* 0x00180000d11c783b */ /* 0x000fe60000004200 */
        /* <DEDUP_REMOVED lines=21> */
[C---:B------:R-:W-:Y:S08]  /*1bfe0*/  HMMA.16816.F32.BF16 R52, R4.reuse, R176, R52 ;  /* 0x000000b00434723c */ /* 0x040ff00000041834 */
[----:B--2---:R-:W-:Y:S01]  /*1bff0*/  HMMA.16816.F32.BF16 R100, R4, R8, R100 ;  /* 0x000000080464723c */ /* 0x004fe20000041864 */
        /* <DEDUP_REMOVED lines=107> */
.L_x_1888:
        /* <DEDUP_REMOVED lines=8> */
.L_x_1889:
        /* <DEDUP_REMOVED lines=17> */
[----:B------:R-:W4:Y:S01]  /*1c840*/  LDCU UR4, c[0x0][0x50c] ;  /* 0x0000a180ff0477ac */ /* 0x000f220008000800 */
        /* <DEDUP_REMOVED lines=107> */
[----:B------:R-:W5:Y:S04]  /*1cf00*/  LDSM.16.M88.4 R172, [R169+UR6+0x8800] ;  /* 0x00880006a9ac783b */ /* 0x000f680008000200 */
[----:B------:R-:W4:Y:S04]  /*1cf10*/  LDSM.16.M88.4 R204, [R169+UR6+0x9000] ;  /* 0x00900006a9cc783b */ /* 0x000f280008000200 */
[----:B------:R-:W4:Y:S04]  /*1cf20*/  LDSM.16.M88.4 R16, [R169+UR6+0x9800] ;  /* 0x00980006a910783b */ /* 0x000f280008000200 */
[----:B------:R-:W-:Y:S04]  /*1cf30*/  LDSM.16.M88.4 R188, [R225] ;  /* 0x00000000e1bc783b */ /* 0x000fe80000000200 */
[----:B-1----:R-:W1:Y:S04]  /*1cf40*/  LDSM.16.M88.4 R8, [R168+0x8000] ;  /* 0x00800000a808783b */ /* 0x002e680000000200 */
[----:B--2---:R-:W2:Y:S04]  /*1cf50*/  LDSM.16.M88.4 R4, [R168+0x8800] ;  /* 0x00880000a804783b */ /* 0x004ea80000000200 */
[----:B------:R-:W2:Y:S04]  /*1cf60*/  LDSM.16.M88.4 R20, [R168+0x9000] ;  /* 0x00900000a814783b */ /* 0x000ea80000000200 */
[----:B------:R-:W2:Y:S04]  /*1cf70*/  LDSM.16.M88.4 R192, [R168+0x9800] ;  /* 0x00980000a8c0783b */ /* 0x000ea80000000200 */
[----:B------:R-:W-:Y:S01]  /*1cf80*/  LDSM.16.M88.4 R184, [R167+0x8000] ;  /* 0x00800000a7b8783b */ /* 0x000fe20000000200 */
[C---:B---3--:R-:W-:Y:S03]  /*1cf90*/  HMMA.16816.F32.BF16 R12, R196.reuse, R24, RZ ;  /* 0x00000018c40c723c */ /* 0x048fe600000418ff */
[----:B------:R-:W-:Y:S04]  /*1cfa0*/  LDSM.16.M88.4 R32, [R167+0x8800] ;  /* 0x00880000a720783b */ /* 0x000fe80000000200 */
[----:B------:R-:W-:Y:S01]  /*1cfb0*/  LDSM.16.M88.4 R180, [R167+0x9000] ;  /* 0x00900000a7b4783b */ /* 0x000fe20000000200 */
[C---:B-----5:R-:W-:Y:S03]  /*1cfc0*/  HMMA.16816.F32.BF16 R176, R196.reuse, R172, RZ ;  /* 0x000000acc4b0723c */ /* 0x060fe600000418ff */
[----:B------:R-:W-:Y:S04]  /*1cfd0*/  LDSM.16.M88.4 R28, [R167+0x9800] ;  /* 0x00980000a71c783b */ /* 0x000fe80000000200 */
[----:B------:R-:W-:Y:S01]  /*1cfe0*/  LDSM.16.M88.4 R212, [R216+0xa800] ;  /* 0x00a80000d8d4783b */ /* 0x000fe20000000200 */
[C---:B----4-:R-:W-:Y:S03]  /*1cff0*/  HMMA.16816.F32.BF16 R208, R196.reuse, R204, RZ ;  /* 0x000000ccc4d0723c */ /* 0x050fe600000418ff */
        /* <DEDUP_REMOVED lines=9> */
[----:B------:R-:W3:Y:S07]  /*1d090*/  LDSM.16.M88.4 R16, [R224] ;  /* 0x00000000e010783b */ /* 0x000eee0000000200 */
        /* <DEDUP_REMOVED lines=8> */
[----:B------:R-:W2:Y:S07]  /*1d120*/  LDSM.16.M88.4 R20, [R216+0x8800] ;  /* 0x00880000d814783b */ /* 0x000eae0000000200 */
[C---:B------:R-:W-:Y:S08]  /*1d130*/  HMMA.16816.F32.BF16 R200, R188.reuse, R192, R200 ;  /* 0x000000c0bcc8723c */ /* 0x040ff000000418c8 */
[----:B------:R-:W-:Y:S01]  /*1d140*/  HMMA.16816.F32.BF16 R196, R188, R194, R196 ;  /* 0x000000c2bcc4723c */ /* 0x000fe200000418c4 */
[----:B------:R-:W-:Y:S04]  /*1d150*/  LDSM.16.M88.4 R188, [R169+UR6+0xa000] ;  /* 0x00a00006a9bc783b */ /* 0x000fe80008000200 */
[----:B------:R-:W-:Y:S03]  /*1d160*/  LDSM.16.M88.4 R192, [R169+UR6+0xc000] ;  /* 0x00c00006a9c0783b */ /* 0x000fe60008000200 */
[C---:B---3--:R-:W-:Y:S08]  /*1d170*/  HMMA.16816.F32.BF16 R12, R16.reuse, R184, R12 ;  /* 0x000000b8100c723c */ /* 0x048ff0000004180c */
[C---:B------:R-:W-:Y:S01]  /*1d180*/  HMMA.16816.F32.BF16 R24, R16.reuse, R186, R24 ;  /* 0x000000ba1018723c */ /* 0x040fe20000041818 */
[----:B------:R-:W-:Y:S07]  /*1d190*/  LDSM.16.M88.4 R184, [R169+UR6+0xa800] ;  /* 0x00a80006a9b8783b */ /* 0x000fee0008000200 */
        /* <DEDUP_REMOVED lines=8> */
[----:B------:R-:W4:Y:S04]  /*1d220*/  LDSM.16.M88.4 R16, [R216+0x9800] ;  /* 0x00980000d810783b */ /* 0x000f280000000200 */
[----:B------:R-:W-:Y:S03]  /*1d230*/  LDSM.16.M88.4 R28, [R169+UR6+0xb000] ;  /* 0x00b00006a91c783b */ /* 0x000fe60008000200 */
        /* <DEDUP_REMOVED lines=8> */
[----:B------:R-:W-:Y:S07]  /*1d2c0*/  LDSM.16.M88.4 R32, [R168+0xa000] ;  /* 0x00a00000a820783b */ /* 0x000fee0000000200 */
[C---:B----4-:R-:W-:Y:S08]  /*1d2d0*/  HMMA.16816.F32.BF16 R200, R8.reuse, R16, R200 ;  /* 0x0000001008c8723c */ /* 0x050ff000000418c8 */
[----:B------:R-:W-:Y:S01]  /*1d2e0*/  HMMA.16816.F32.BF16 R196, R8, R18, R196 ;  /* 0x0000001208c4723c */ /* 0x000fe200000418c4 */
[----:B------:R-:W3:Y:S04]  /*1d2f0*/  LDSM.16.M88.4 R8, [R168+0xa800] ;  /* 0x00a80000a808783b */ /* 0x000ee80000000200 */
[----:B------:R-:W4:Y:S03]  /*1d300*/  LDSM.16.M88.4 R16, [R168+0xb000] ;  /* 0x00b00000a810783b */ /* 0x000f260000000200 */
        /* <DEDUP_REMOVED lines=12> */
[----:B------:R-:W5:Y:S03]  /*1d3d0*/  LDSM.16.M88.4 R20, [R167+0xa800] ;  /* 0x00a80000a714783b */ /* 0x000f660000000200 */
[C---:B---3--:R-:W-:Y:S08]  /*1d3e0*/  HMMA.16816.F32.BF16 R176, R180.reuse, R8, R176 ;  /* 0x00000008b4b0723c */ /* 0x048ff000000418b0 */
[C---:B------:R-:W-:Y:S01]  /*1d3f0*/  HMMA.16816.F32.BF16 R172, R180.reuse, R10, R172 ;  /* 0x0000000ab4ac723c */ /* 0x040fe200000418ac */
[----:B------:R-:W3:Y:S07]  /*1d400*/  LDSM.16.M88.4 R8, [R167+0xb000] ;  /* 0x00b00000a708783b */ /* 0x000eee0000000200 */
[C---:B------:R-:W-:Y:S08]  /*1d410*/  HMMA.16816.F32.BF16 R12, R180.reuse, R32, R12 ;  /* 0x00000020b40c723c */ /* 0x040ff0000004180c */
[C---:B------:R-:W-:Y:S01]  /*1d420*/  HMMA.16816.F32.BF16 R24, R180.reuse, R34, R24 ;  /* 0x00000022b418723c */ /* 0x040fe20000041818 */
[----:B------:R-:W-:Y:S07]  /*1d430*/  LDSM.16.M88.4 R32, [R216+0xa000] ;  /* 0x00a00000d820783b */ /* 0x000fee0000000200 */
[C---:B----4-:R-:W-:Y:S08]  /*1d440*/  HMMA.16816.F32.BF16 R208, R180.reuse, R16, R208 ;  /* 0x00000010b4d0723c */ /* 0x050ff000000418d0 */
[C---:B------:R-:W-:Y:S01]  /*1d450*/  HMMA.16816.F32.BF16 R204, R180.reuse, R18, R204 ;  /* 0x00000012b4cc723c */ /* 0x040fe200000418cc */
[----:B------:R-:W4:Y:S07]  /*1d460*/  LDSM.16.M88.4 R16, [R219+0x2000] ;  /* 0x00200000db10783b */ /* 0x000f2e0000000200 */
[C---:B-1----:R-:W-:Y:S08]  /*1d470*/  HMMA.16816.F32.BF16 R200, R180.reuse, R188, R200 ;  /* 0x000000bcb4c8723c */ /* 0x042ff000000418c8 */
[----:B------:R-:W-:Y:S01]  /*1d480*/  HMMA.16816.F32.BF16 R196, R180, R190, R196 ;  /* 0x000000beb4c4723c */ /* 0x000fe200000418c4 */
[----:B------:R-:W1:Y:S04]  /*1d490*/  LDSM.16.M88.4 R188, [R232+0x4000] ;  /* 0x00400000e8bc783b */ /* 0x000e680000000200 */
[----:B------:R-:W1:Y:S03]  /*1d4a0*/  LDSM.16.M88.4 R180, [R216+0xb000] ;  /* 0x00b00000d8b4783b */ /* 0x000e660000000200 */
[C---:B--2---:R-:W-:Y:S08]  /*1d4b0*/  HMMA.16816.F32.BF16 R12, R4.reuse, R28, R12 ;  /* 0x0000001c040c723c */ /* 0x044ff0000004180c */
[C---:B------:R-:W-:Y:S01]  /*1d4c0*/  HMMA.16816.F32.BF16 R24, R4.reuse, R30, R24 ;  /* 0x0000001e0418723c */ /* 0x040fe20000041818 */
[----:B------:R-:W-:Y:S07]  /*1d4d0*/  LDSM.16.M88.4 R28, [R168+0xc000] ;  /* 0x00c00000a81c783b */ /* 0x000fee0000000200 */
[C---:B-----5:R-:W-:Y:S08]  /*1d4e0*/  HMMA.16816.F32.BF16 R176, R4.reuse, R20, R176 ;  /* 0x0000001404b0723c */ /* 0x060ff000000418b0 */
[C---:B------:R-:W-:Y:S01]  /*1d4f0*/  HMMA.16816.F32.BF16 R172, R4.reuse, R22, R172 ;  /* 0x0000001604ac723c */ /* 0x040fe200000418ac */
[----:B------:R-:W2:Y:S07]  /*1d500*/  LDSM.16.M88.4 R20, [R216+0xb800] ;  /* 0x00b80000d814783b */ /* 0x000eae0000000200 */
[C---:B---3--:R-:W-:Y:S08]  /*1d510*/  HMMA.16816.F32.BF16 R208, R4.reuse, R8, R208 ;  /* 0x0000000804d0723c */ /* 0x048ff000000418d0 */
[----:B------:R-:W-:Y:S01]  /*1d520*/  HMMA.16816.F32.BF16 R204, R4, R10, R204 ;  /* 0x0000000a04cc723c */ /* 0x000fe200000418cc */
[----:B------:R-:W3:Y:S07]  /*1d530*/  LDSM.16.M88.4 R8, [R225+0x4000] ;  /* 0x00400000e108783b */ /* 0x000eee0000000200 */
[C---:B----4-:R-:W-:Y:S08]  /*1d540*/  HMMA.16816.F32.BF16 R12, R16.reuse, R32, R12 ;  /* 0x00000020100c723c */ /* 0x050ff0000004180c */
[----:B------:R-:W-:Y:S01]  /*1d550*/  HMMA.16816.F32.BF16 R24, R16, R34, R24 ;  /* 0x000000221018723c */ /* 0x000fe20000041818 */
[----:B------:R-:W-:Y:S07]  /*1d560*/  LDSM.16.M88.4 R32, [R169+UR6+0xc800] ;  /* 0x00c80006a920783b */ /* 0x000fee0008000200 */
[C---:B------:R-:W-:Y:S08]  /*1d570*/  HMMA.16816.F32.BF16 R200, R4.reuse, R184, R200 ;  /* 0x000000b804c8723c */ /* 0x040ff000000418c8 */
[----:B------:R-:W-:Y:S01]  /*1d580*/  HMMA.16816.F32.BF16 R196, R4, R186, R196 ;  /* 0x000000ba04c4723c */ /* 0x000fe200000418c4 */
[----:B------:R-:W4:Y:S04]  /*1d590*/  LDSM.16.M88.4 R4, [R169+UR6+0xd000] ;  /* 0x00d00006a904783b */ /* 0x000f280008000200 */
[----:B------:R-:W5:Y:S03]  /*1d5a0*/  LDSM.16.M88.4 R184, [R167+0xc000] ;  /* 0x00c00000a7b8783b */ /* 0x000f660000000200 */
[C---:B-1----:R-:W-:Y:S08]  /*1d5b0*/  HMMA.16816.F32.BF16 R12, R188.reuse, R192, R12 ;  /* 0x000000c0bc0c723c */ /* 0x042ff0000004180c */
[----:B------:R-:W-:Y:S01]  /*1d5c0*/  HMMA.16816.F32.BF16 R24, R188, R194, R24 ;  /* 0x000000c2bc18723c */ /* 0x000fe20000041818 */
[----:B------:R-:W-:Y:S07]  /*1d5d0*/  LDSM.16.M88.4 R192, [R219+0x4000] ;  /* 0x00400000dbc0783b */ /* 0x000fee0000000200 */
[C---:B------:R-:W-:Y:S08]  /*1d5e0*/  HMMA.16816.F32.BF16 R176, R16.reuse, R212, R176 ;  /* 0x000000d410b0723c */ /* 0x040ff000000418b0 */
[C---:B------:R-:W-:Y:S01]  /*1d5f0*/  HMMA.16816.F32.BF16 R172, R16.reuse, R214, R172 ;  /* 0x000000d610ac723c */ /* 0x040fe200000418ac */
[----:B------:R-:W1:Y:S07]  /*1d600*/  LDSM.16.M88.4 R212, [R169+UR6+0xd800] ;  /* 0x00d80006a9d4783b */ /* 0x000e6e0008000200 */
[C---:B------:R-:W-:Y:S08]  /*1d610*/  HMMA.16816.F32.BF16 R208, R16.reuse, R180, R208 ;  /* 0x000000b410d0723c */ /* 0x040ff000000418d0 */
[C---:B------:R-:W-:Y:S01]  /*1d620*/  HMMA.16816.F32.BF16 R204, R16.reuse, R182, R204 ;  /* 0x000000b610cc723c */ /* 0x040fe200000418cc */
[----:B------:R-:W-:Y:S07]  /*1d630*/  LDSM.16.M88.4 R180, [R216+0xc000] ;  /* 0x00c00000d8b4783b */ /* 0x000fee0000000200 */
[C---:B--2---:R-:W-:Y:S08]  /*1d640*/  HMMA.16816.F32.BF16 R200, R16.reuse, R20, R200 ;  /* 0x0000001410c8723c */ /* 0x044ff000000418c8 */
[----:B------:R-:W-:Y:S01]  /*1d650*/  HMMA.16816.F32.BF16 R196, R16, R22, R196 ;  /* 0x0000001610c4723c */ /* 0x000fe200000418c4 */
[----:B------:R-:W2:Y:S04]  /*1d660*/  LDSM.16.M88.4 R20, [R168+0xc800] ;  /* 0x00c80000a814783b */ /* 0x000ea80000000200 */
[----:B------:R-:W2:Y:S03]  /*1d670*/  LDSM.16.M88.4 R16, [R168+0xd000] ;  /* 0x00d00000a810783b */ /* 0x000ea60000000200 */
[C---:B---3--:R-:W-:Y:S08]  /*1d680*/  HMMA.16816.F32.BF16 R12, R8.reuse, R28, R12 ;  /* 0x0000001c080c723c */ /* 0x048ff0000004180c */
[----:B------:R-:W-:Y:S01]  /*1d690*/  HMMA.16816.F32.BF16 R24, R8, R30, R24 ;  /* 0x0000001e0818723c */ /* 0x000fe20000041818 */
[----:B------:R-:W3:Y:S07]  /*1d6a0*/  LDSM.16.M88.4 R28, [R168+0xd800] ;  /* 0x00d80000a81c783b */ /* 0x000eee0000000200 */
        /* <DEDUP_REMOVED lines=9> */
[C---:B-1----:R-:W-:Y:S08]  /*1d740*/  HMMA.16816.F32.BF16 R200, R188.reuse, R212, R200 ;  /* 0x000000d4bcc8723c */ /* 0x042ff000000418c8 */
[----:B------:R-:W-:Y:S01]  /*1d750*/  HMMA.16816.F32.BF16 R196, R188, R214, R196 ;  /* 0x000000d6bcc4723c */ /* 0x000fe200000418c4 */
[----:B------:R-:W1:Y:S04]  /*1d760*/  LDSM.16.M88.4 R212, [R167+0xd800] ;  /* 0x00d80000a7d4783b */ /* 0x000e680000000200 */
[----:B------:R-:W5:Y:S03]  /*1d770*/  LDSM.16.M88.4 R188, [R216+0xc800] ;  /* 0x00c80000d8bc783b */ /* 0x000f660000000200 */
[C---:B--2---:R-:W-:Y:S08]  /*1d780*/  HMMA.16816.F32.BF16 R176, R8.reuse, R20, R176 ;  /* 0x0000001408b0723c */ /* 0x044ff000000418b0 */
[C---:B------:R-:W-:Y:S01]  /*1d790*/  HMMA.16816.F32.BF16 R172, R8.reuse, R22, R172 ;  /* 0x0000001608ac723c */ /* 0x040fe200000418ac */
[----:B------:R-:W-:Y:S07]  /*1d7a0*/  LDSM.16.M88.4 R20, [R225+0x6000] ;  /* 0x00600000e114783b */ /* 0x000fee0000000200 */
[C---:B------:R-:W-:Y:S08]  /*1d7b0*/  HMMA.16816.F32.BF16 R208, R8.reuse, R16, R208 ;  /* 0x0000001008d0723c */ /* 0x040ff000000418d0 */
[----:B------:R-:W-:Y:S01]  /*1d7c0*/  HMMA.16816.F32.BF16 R204, R8, R18, R204 ;  /* 0x0000001208cc723c */ /* 0x000fe200000418cc */
[----:B------:R-:W2:Y:S07]  /*1d7d0*/  LDSM.16.M88.4 R16, [R168+0xe000] ;  /* 0x00e00000a810783b */ /* 0x000eae0000000200 */
[C---:B------:R-:W-:Y:S08]  /*1d7e0*/  HMMA.16816.F32.BF16 R12, R192.reuse, R180, R12 ;  /* 0x000000b4c00c723c */ /* 0x040ff0000004180c */
[----:B------:R-:W-:Y:S01]  /*1d7f0*/  HMMA.16816.F32.BF16 R24, R192, R182, R24 ;  /* 0x000000b6c018723c */ /* 0x000fe20000041818 */
[----:B------:R-:W2:Y:S07]  /*1d800*/  LDSM.16.M88.4 R180, [R216+0xd800] ;  /* 0x00d80000d8b4783b */ /* 0x000eae0000000200 */
[C---:B---3--:R-:W-:Y:S08]  /*1d810*/  HMMA.16816.F32.BF16 R200, R8.reuse, R28, R200 ;  /* 0x0000001c08c8723c */ /* 0x048ff000000418c8 */
[----:B------:R-:W-:Y:S01]  /*1d820*/  HMMA.16816.F32.BF16 R196, R8, R30, R196 ;  /* 0x0000001e08c4723c */ /* 0x000fe200000418c4 */
[----:B------:R-:W3:Y:S04]  /*1d830*/  LDSM.16.M88.4 R28, [R169+UR6+0xe800] ;  /* 0x00e80006a91c783b */ /* 0x000ee80008000200 */
        /* <DEDUP_REMOVED lines=8> */
[C---:B-1----:R-:W-:Y:S08]  /*1d8c0*/  HMMA.16816.F32.BF16 R200, R240.reuse, R212, R200 ;  /* 0x000000d4f0c8723c */ /* 0x042ff000000418c8 */
[----:B------:R-:W-:Y:S01]  /*1d8d0*/  HMMA.16816.F32.BF16 R196, R240, R214, R196 ;  /* 0x000000d6f0c4723c */ /* 0x000fe200000418c4 */
[----:B------:R-:W1:Y:S04]  /*1d8e0*/  LDSM.16.M88.4 R240, [R168+0xe800] ;  /* 0x00e80000a8f0783b */ /* 0x000e680000000200 */
[----:B------:R-:W-:Y:S03]  /*1d8f0*/  LDSM.16.M88.4 R212, [R219+0x6000] ;  /* 0x00600000dbd4783b */ /* 0x000fe60000000200 */
[----:B-----5:R-:W-:Y:S08]  /*1d900*/  HMMA.16816.F32.BF16 R176, R192, R188, R176 ;  /* 0x000000bcc0b0723c */ /* 0x020ff000000418b0 */
[----:B--2---:R-:W-:Y:S01]  /*1d910*/  HMMA.16816.F32.BF16 R220, R20, R16, R12 ;  /* 0x0000001014dc723c */ /* 0x004fe2000004180c */
[----:B------:R-:W2:Y:S07]  /*1d920*/  LDSM.16.M88.4 R12, [R216+0xe000] ;  /* 0x00e00000d80c783b */ /* 0x000eae0000000200 */
[----:B------:R-:W-:Y:S08]  /*1d930*/  HMMA.16816.F32.BF16 R172, R192, R190, R172 ;  /* 0x000000bec0ac723c */ /* 0x000ff000000418ac */
[----:B------:R-:W-:Y:S01]  /*1d940*/  HMMA.16816.F32.BF16 R24, R20, R18, R24 ;  /* 0x000000121418723c */ /* 0x000fe20000041818 */
[----:B------:R-:W5:Y:S07]  /*1d950*/  LDSM.16.M88.4 R16, [R169+UR6+0xf000] ;  /* 0x00f00006a910783b */ /* 0x000f6e0008000200 */
[C---:B------:R-:W-:Y:S08]  /*1d960*/  HMMA.16816.F32.BF16 R200, R192.reuse, R180, R200 ;  /* 0x000000b4c0c8723c */ /* 0x040ff000000418c8 */
[----:B------:R-:W-:Y:S01]  /*1d970*/  HMMA.16816.F32.BF16 R196, R192, R182, R196 ;  /* 0x000000b6c0c4723c */ /* 0x000fe200000418c4 */
[----:B------:R-:W5:Y:S07]  /*1d980*/  LDSM.16.M88.4 R180, [R167+0xe800] ;  /* 0x00e80000a7b4783b */ /* 0x000f6e0000000200 */
[----:B---3--:R-:W-:Y:S08]  /*1d990*/  HMMA.16816.F32.BF16 R176, R32, R28, R176 ;  /* 0x0000001c20b0723c */ /* 0x008ff000000418b0 */
[----:B----4-:R-:W-:Y:S08]  /*1d9a0*/  HMMA.16816.F32.BF16 R220, R8, R4, R220 ;  /* 0x0000000408dc723c */ /* 0x010ff000000418dc */
[----:B------:R-:W-:Y:S01]  /*1d9b0*/  HMMA.16816.F32.BF16 R172, R32, R30, R172 ;  /* 0x0000001e20ac723c */ /* 0x000fe200000418ac */
[----:B------:R-:W3:Y:S07]  /*1d9c0*/  LDSM.16.M88.4 R28, [R168+0xf000] ;  /* 0x00f00000a81c783b */ /* 0x000eee0000000200 */
[----:B------:R-:W-:Y:S01]  /*1d9d0*/  HMMA.16816.F32.BF16 R24, R8, R6, R24 ;  /* 0x000000060818723c */ /* 0x000fe20000041818 */
[----:B------:R-:W4:Y:S07]  /*1d9e0*/  LDSM.16.M88.4 R4, [R216+0xe800] ;  /* 0x00e80000d804783b */ /* 0x000f2e0000000200 */
[----:B------:R-:W-:Y:S08]  /*1d9f0*/  HMMA.16816.F32.BF16 R208, R192, R184, R208 ;  /* 0x000000b8c0d0723c */ /* 0x000ff000000418d0 */
[----:B-1----:R-:W-:Y:S08]  /*1da00*/  HMMA.16816.F32.BF16 R176, R20, R240, R176 ;  /* 0x000000f014b0723c */ /* 0x002ff000000418b0 */
[C---:B--2---:R-:W-:Y:S08]  /*1da10*/  HMMA.16816.F32.BF16 R220, R212.reuse, R12, R220 ;  /* 0x0000000cd4dc723c */ /* 0x044ff000000418dc */
[----:B------:R-:W-:Y:S01]  /*1da20*/  HMMA.16816.F32.BF16 R24, R212, R14, R24 ;  /* 0x0000000ed418723c */ /* 0x000fe20000041818 */
[----:B------:R-:W1:Y:S07]  /*1da30*/  LDSM.16.M88.4 R12, [R167+0xf000] ;  /* 0x00f00000a70c783b */ /* 0x000e6e0000000200 */
[----:B-----5:R-:W-:Y:S03]  /*1da40*/  HMMA.16816.F32.BF16 R208, R32, R16, R208 ;  /* 0x0000001020d0723c */ /* 0x020fe600000418d0 */
[----:B------:R-:W-:Y:S01]  /*1da50*/  FMUL.FTZ R184, R220, UR4 ;  /* 0x00000004dcb87c20 */ /* 0x000fe20008410000 */
[----:B------:R-:W-:Y:S01]  /*1da60*/  FMUL.FTZ R188, R222, UR4 ;  /* 0x00000004debc7c20 */ /* 0x000fe20008410000 */
[----:B------:R-:W-:-:S03]  /*1da70*/  FMUL.FTZ R185, R221, UR4 ;  /* 0x00000004ddb97c20 */ /* 0x000fc60008410000 */
[----:B------:R-:W-:Y:S01]  /*1da80*/  HMMA.16816.F32.BF16 R172, R20, R242, R172 ;  /* 0x000000f214ac723c */ /* 0x000fe200000418ac */
[----:B------:R-:W2:Y:S02]  /*1da90*/  MUFU.TANH R184, R184 ;  /* 0x000000b800b87308 */ /* 0x000ea40000002400 */
[----:B------:R-:W-:Y:S01]  /*1daa0*/  FMUL.FTZ R24, R24, UR4 ;  /* 0x0000000418187c20 */ /* 0x000fe20008410000 */
[----:B------:R-:W-:Y:S01]  /*1dab0*/  FMUL.FTZ R26, R26, UR4 ;  /* 0x000000041a1a7c20 */ /* 0x000fe20008410000 */
[----:B------:R-:W-:Y:S01]  /*1dac0*/  FMUL.FTZ R25, R25, UR4 ;  /* 0x0000000419197c20 */ /* 0x000fe20008410000 */
[----:B------:R-:W-:Y:S02]  /*1dad0*/  FMUL.FTZ R27, R27, UR4 ;  /* 0x000000041b1b7c20 */ /* 0x000fe40008410000 */
[----:B------:R-:W-:Y:S01]  /*1dae0*/  HMMA.16816.F32.BF16 R204, R192, R186, R204 ;  /* 0x000000bac0cc723c */ /* 0x000fe200000418cc */
[----:B------:R-:W5:Y:S01]  /*1daf0*/  MUFU.TANH R188, R188 ;  /* 0x000000bc00bc7308 */ /* 0x000f620000002400 */
[----:B------:R-:W-:-:S06]  /*1db00*/  FMUL.FTZ R186, R223, UR4 ;  /* 0x00000004dfba7c20 */ /* 0x000fcc0008410000 */
[----:B------:R-:W-:Y:S01]  /*1db10*/  HMMA.16816.F32.BF16 R176, R8, R180, R176 ;  /* 0x000000b408b0723c */ /* 0x000fe200000418b0 */
[----:B------:R-:W5:Y:S07]  /*1db20*/  MUFU.TANH R185, R185 ;  /* 0x000000b900b97308 */ /* 0x000f6e0000002400 */
[----:B---3--:R-:W-:Y:S01]  /*1db30*/  HMMA.16816.F32.BF16 R208, R20, R28, R208 ;  /* 0x0000001c14d0723c */ /* 0x008fe200000418d0 */
[----:B------:R-:W-:Y:S01]  /*1db40*/  IMAD.U32 R28, RZ, RZ, UR22 ;  /* 0x00000016ff1c7e24 */ /* 0x000fe2000f8e00ff */
[----:B------:R-:W3:Y:S06]  /*1db50*/  MUFU.TANH R186, R186 ;  /* 0x000000ba00ba7308 */ /* 0x000eec0000002400 */
[----:B------:R-:W-:Y:S01]  /*1db60*/  HMMA.16816.F32.BF16 R172, R8, R182, R172 ;  /* 0x000000b608ac723c */ /* 0x000fe200000418ac */
[----:B------:R-:W5:Y:S01]  /*1db70*/  LDSM.16.M88.4 R180, [R169+UR6+0xf800] ;  /* 0x00f80006a9b4783b */ /* 0x000f620008000200 */
[----:B------:R-:W3:Y:S06]  /*1db80*/  MUFU.TANH R189, R24 ;  /* 0x0000001800bd7308 */ /* 0x000eec0000002400 */
[----:B------:R-:W-:Y:S01]  /*1db90*/  HMMA.16816.F32.BF16 R204, R32, R18, R204 ;  /* 0x0000001220cc723c */ /* 0x000fe200000418cc */
[----:B------:R-:W3:Y:S01]  /*1dba0*/  LDSM.16.M88.4 R16, [R216+0xf000] ;  /* 0x00f00000d810783b */ /* 0x000ee20000000200 */
[----:B------:R-:W3:Y:S06]  /*1dbb0*/  MUFU.TANH R191, R26 ;  /* 0x0000001a00bf7308 */ /* 0x000eec0000002400 */
[----:B----4-:R-:W-:Y:S01]  /*1dbc0*/  HMMA.16816.F32.BF16 R176, R212, R4, R176 ;  /* 0x00000004d4b0723c */ /* 0x010fe200000418b0 */
[----:B------:R-:W-:Y:S01]  /*1dbd0*/  IMAD.SHL.U32 R4, R218, 0x2, RZ ;  /* 0x00000002da047824 */ /* 0x000fe200078e00ff */
[----:B------:R-:W4:Y:S06]  /*1dbe0*/  MUFU.TANH R187, R25 ;  /* 0x0000001900bb7308 */ /* 0x000f2c0000002400 */
[----:B-1----:R-:W-:Y:S01]  /*1dbf0*/  HMMA.16816.F32.BF16 R208, R8, R12, R208 ;  /* 0x0000000c08d0723c */ /* 0x002fe200000418d0 */
[----:B------:R-:W-:Y:S01]  /*1dc00*/  LOP3.LUT R13, R4, 0x6, RZ, 0xc0, !PT ;  /* 0x00000006040d7812 */ /* 0x000fe200078ec0ff */
[----:B------:R1:W4:Y:S04]  /*1dc10*/  MUFU.TANH R190, R27 ;  /* 0x0000001b00be7308 */ /* 0x0003280000002400 */
[----:B------:R-:W-:-:S02]  /*1dc20*/  IMAD R28, R28, 0x40, R13 ;  /* 0x000000401c1c7824 */ /* 0x000fc400078e020d */
[----:B------:R-:W-:Y:S01]  /*1dc30*/  HMMA.16816.F32.BF16 R172, R212, R6, R172 ;  /* 0x00000006d4ac723c */ /* 0x000fe200000418ac */
[----:B------:R-:W4:Y:S01]  /*1dc40*/  LDSM.16.M88.4 R4, [R168+0xf800] ;  /* 0x00f80000a804783b */ /* 0x000f220000000200 */
[----:B------:R-:W-:Y:S02]  /*1dc50*/  VIADD R12, R28, 0xffffff80 ;  /* 0xffffff801c0c7836 */ /* 0x000fe40000000000 */
[----:B------:R-:W-:Y:S01]  /*1dc60*/  FMUL.FTZ R176, R176, UR4 ;  /* 0x00000004b0b07c20 */ /* 0x000fe20008410000 */
[----:B------:R-:W-:Y:S01]  /*1dc70*/  FMUL.FTZ R241, R177, UR4 ;  /* 0x00000004b1f17c20 */ /* 0x000fe20008410000 */
[----:B------:R-:W-:Y:S01]  /*1dc80*/  FMUL.FTZ R177, R178, UR4 ;  /* 0x00000004b2b17c20 */ /* 0x000fe20008410000 */
[-C--:B------:R-:W-:Y:S01]  /*1dc90*/  ISETP.GE.AND P2, PT, R12, R165.reuse, PT ;  /* 0x000000a50c00720c */ /* 0x080fe20003f46270 */
[----:B------:R-:W-:Y:S02]  /*1dca0*/  HMMA.16816.F32.BF16 R204, R20, R30, R204 ;  /* 0x0000001e14cc723c */ /* 0x000fe400000418cc */
[----:B------:R-:W4:Y:S01]  /*1dcb0*/  MUFU.TANH R176, R176 ;  /* 0x000000b000b07308 */ /* 0x000f220000002400 */
[----:B------:R-:W-:Y:S01]  /*1dcc0*/  FMUL.FTZ R30, R179, UR4 ;  /* 0x00000004b31e7c20 */ /* 0x000fe20008410000 */
[----:B--2---:R-:W-:Y:S01]  /*1dcd0*/  FSEL R31, R184, -INF , !P2 ;  /* 0xff800000b81f7808 */ /* 0x004fe20005000000 */
[----:B-1----:R-:W1:Y:S01]  /*1dce0*/  LDSM.16.M88.4 R24, [R167+0xf800] ;  /* 0x00f80000a718783b */ /* 0x002e620000000200 */
[----:B------:R-:W-:Y:S01]  /*1dcf0*/  ISETP.GE.AND P2, PT, R12, R2, PT ;  /* 0x000000020c00720c */ /* 0x000fe20003f46270 */
[----:B------:R-:W-:Y:S01]  /*1dd00*/  VIADD R12, R28, 0xffffff81 ;  /* 0xffffff811c0c7836 */ /* 0x000fe20000000000 */
[----:B-----5:R-:W-:Y:S02]  /*1dd10*/  HMMA.16816.F32.BF16 R200, R32, R180, R200 ;  /* 0x000000b420c8723c */ /* 0x020fe400000418c8 */
[----:B------:R-:W-:Y:S01]  /*1dd20*/  FSEL R29, R188, -INF , !P2 ;  /* 0xff800000bc1d7808 */ /* 0x000fe20005000000 */
[----:B------:R-:W2:Y:S01]  /*1dd30*/  MUFU.TANH R177, R177 ;  /* 0x000000b100b17308 */ /* 0x000ea20000002400 */
[----:B------:R-:W-:Y:S01]  /*1dd40*/  ISETP.GE.AND P2, PT, R12, R165, PT ;  /* 0x000000a50c00720c */ /* 0x000fe20003f46270 */
[----:B------:R-:W-:Y:S01]  /*1dd50*/  FMUL.FTZ R172, R172, UR4 ;  /* 0x00000004acac7c20 */ /* 0x000fe20008410000 */
[----:B------:R-:W-:-:S02]  /*1dd60*/  FMUL.FTZ R173, R173, UR4 ;  /* 0x00000004adad7c20 */ /* 0x000fc40008410000 */
[----:B------:R-:W-:Y:S01]  /*1dd70*/  FSEL R169, R185, -INF , !P2 ;  /* 0xff800000b9a97808 */ /* 0x000fe20005000000 */
[----:B---3--:R-:W-:Y:S01]  /*1dd80*/  HMMA.16816.F32.BF16 R208, R212, R16, R208 ;  /* 0x00000010d4d0723c */ /* 0x008fe200000418d0 */
[-C--:B------:R-:W-:Y:S01]  /*1dd90*/  ISETP.GE.AND P2, PT, R12, R2.reuse, PT ;  /* 0x000000020c00720c */ /* 0x080fe20003f46270 */
[----:B------:R-:W-:Y:S01]  /*1dda0*/  VIADD R12, R28, 0xffffff88 ;  /* 0xffffff881c0c7836 */ /* 0x000fe20000000000 */
[----:B------:R-:W3:Y:S01]  /*1ddb0*/  MUFU.TANH R241, R241 ;  /* 0x000000f100f17308 */ /* 0x000ee20000002400 */
[----:B------:R-:W-:Y:S01]  /*1ddc0*/  FMUL.FTZ R16, R174, UR4 ;  /* 0x00000004ae107c20 */ /* 0x000fe20008410000 */
[----:B------:R-:W-:Y:S02]  /*1ddd0*/  FSEL R17, R186, -INF , !P2 ;  /* 0xff800000ba117808 */ /* 0x000fe40005000000 */
[C---:B------:R-:W-:Y:S01]  /*1dde0*/  ISETP.GE.AND P2, PT, R12.reuse, R165, PT ;  /* 0x000000a50c00720c */ /* 0x040fe20003f46270 */
[----:B------:R-:W-:Y:S03]  /*1ddf0*/  HMMA.16816.F32.BF16 R204, R8, R14, R204 ;  /* 0x0000000e08cc723c */ /* 0x000fe600000418cc */
[----:B------:R-:W-:Y:S01]  /*1de00*/  FSEL R189, R189, -INF , !P2 ;  /* 0xff800000bdbd7808 */ /* 0x000fe20005000000 */
[----:B------:R-:W5:Y:S01]  /*1de10*/  MUFU.TANH R30, R30 ;  /* 0x0000001e001e7308 */ /* 0x000f620000002400 */
[----:B------:R-:W-:Y:S01]  /*1de20*/  ISETP.GE.AND P2, PT, R12, R2, PT ;  /* 0x000000020c00720c */ /* 0x000fe20003f46270 */
[----:B------:R-:W-:-:S02]  /*1de30*/  VIADD R12, R28, 0xffffff89 ;  /* 0xffffff891c0c7836 */ /* 0x000fc40000000000 */
[----:B------:R-:W-:Y:S01]  /*1de40*/  HMMA.16816.F32.BF16 R196, R32, R182, R196 ;  /* 0x000000b620c4723c */ /* 0x000fe200000418c4 */
[----:B------:R-:W-:Y:S02]  /*1de50*/  VIADD R32, R28, 0xffffff90 ;  /* 0xffffff901c207836 */ /* 0x000fe40000000000 */
[----:B------:R-:W-:Y:S01]  /*1de60*/  FMUL.FTZ R208, R208, UR4 ;  /* 0x00000004d0d07c20 */ /* 0x000fe20008410000 */
[----:B------:R-:W5:Y:S01]  /*1de70*/  MUFU.TANH R243, R172 ;  /* 0x000000ac00f37308 */ /* 0x000f620000002400 */
[----:B------:R-:W-:Y:S01]  /*1de80*/  FMUL.FTZ R183, R210, UR4 ;  /* 0x00000004d2b77c20 */ /* 0x000fe20008410000 */
[----:B------:R-:W-:Y:S01]  /*1de90*/  FMUL.FTZ R209, R209, UR4 ;  /* 0x00000004d1d17c20 */ /* 0x000fe20008410000 */
[----:B------:R-:W-:Y:S01]  /*1dea0*/  FMUL.FTZ R181, R211, UR4 ;  /* 0x00000004d3b57c20 */ /* 0x000fe20008410000 */
[----:B----4-:R-:W-:Y:S01]  /*1deb0*/  HMMA.16816.F32.BF16 R200, R20, R4, R200 ;  /* 0x0000000414c8723c */ /* 0x010fe200000418c8 */
[----:B------:R-:W-:Y:S01]  /*1dec0*/  FSEL R5, R191, -INF , !P2 ;  /* 0xff800000bf057808 */ /* 0x000fe20005000000 */
[----:B------:R-:W-:Y:S01]  /*1ded0*/  FMUL.FTZ R4, R175, UR4 ;  /* 0x00000004af047c20 */ /* 0x000fe20008410000 */
[C---:B------:R-:W-:Y:S01]  /*1dee0*/  ISETP.GE.AND P2, PT, R12.reuse, R165, PT ;  /* 0x000000a50c00720c */ /* 0x040fe20003f46270 */
[----:B------:R-:W4:Y:S03]  /*1def0*/  MUFU.TANH R16, R16 ;  /* 0x0000001000107308 */ /* 0x000f260000002400 */
[----:B------:R-:W-:Y:S01]  /*1df00*/  FSEL R191, R187, -INF , !P2 ;  /* 0xff800000bbbf7808 */ /* 0x000fe20005000000 */
[----:B------:R-:W-:Y:S01]  /*1df10*/  HMMA.16816.F32.BF16 R204, R212, R18, R204 ;  /* 0x00000012d4cc723c */ /* 0x000fe200000418cc */
[----:B------:R-:W-:Y:S01]  /*1df20*/  ISETP.GE.AND P2, PT, R12, R2, PT ;  /* 0x000000020c00720c */ /* 0x000fe20003f46270 */
[----:B------:R-:W-:Y:S01]  /*1df30*/  VIADD R18, R28, 0xffffff91 ;  /* 0xffffff911c127836 */ /* 0x000fe20000000000 */
[----:B------:R-:W4:Y:S01]  /*1df40*/  LDSM.16.M88.4 R12, [R216+0xf800] ;  /* 0x00f80000d80c783b */ /* 0x000f220000000200 */
[----:B------:R5:W4:Y:S01]  /*1df50*/  MUFU.TANH R245, R173 ;  /* 0x000000ad00f57308 */ /* 0x000b220000002400 */
[----:B------:R-:W-:Y:S01]  /*1df60*/  FSEL R33, R190, -INF , !P2 ;  /* 0xff800000be217808 */ /* 0x000fe20005000000 */
[----:B------:R-:W-:-:S04]  /*1df70*/  DEPBAR.LE SB0, 0x0 ;  /* 0x000080000000791a */ /* 0x000fc80000000000 */
[----:B------:R-:W-:Y:S01]  /*1df80*/  ISETP.GE.AND P2, PT, R32, R165, PT ;  /* 0x000000a52000720c */ /* 0x000fe20003f46270 */
[----:B------:R-:W-:Y:S01]  /*1df90*/  HMMA.16816.F32.BF16 R196, R20, R6, R196 ;  /* 0x0000000614c4723c */ /* 0x000fe200000418c4 */
[----:B------:R-:W4:Y:S01]  /*1dfa0*/  MUFU.TANH R4, R4 ;  /* 0x0000000400047308 */ /* 0x000f220000002400 */
[----:B------:R-:W-:Y:S01]  /*1dfb0*/  VIADD R6, R28, 0xffffff99 ;  /* 0xffffff991c067836 */ /* 0x000fe20000000000 */
[----:B------:R-:W-:Y:S02]  /*1dfc0*/  FSEL R179, R176, -INF , !P2 ;  /* 0xff800000b0b37808 */ /* 0x000fe40005000000 */
[----:B------:R-:W-:-:S03]  /*1dfd0*/  ISETP.GE.AND P2, PT, R32, R2, PT ;  /* 0x000000022000720c */ /* 0x000fc60003f46270 */
[C---:B-1----:R-:W-:Y:S01]  /*1dfe0*/  HMMA.16816.F32.BF16 R200, R8.reuse, R24, R200 ;  /* 0x0000001808c8723c */ /* 0x042fe200000418c8 */
[----:B--2---:R-:W-:Y:S01]  /*1dff0*/  FSEL R167, R177, -INF , !P2 ;  /* 0xff800000b1a77808 */ /* 0x004fe20005000000 */
[----:B------:R-:W1:Y:S01]  /*1e000*/  MUFU.TANH R239, R208 ;  /* 0x000000d000ef7308 */ /* 0x000e620000002400 */
[----:B------:R-:W-:Y:S01]  /*1e010*/  ISETP.GE.AND P2, PT, R18, R165, PT ;  /* 0x000000a51200720c */ /* 0x000fe20003f46270 */
[----:B------:R-:W-:Y:S01]  /*1e020*/  FMUL.FTZ R204, R204, UR4 ;  /* 0x00000004cccc7c20 */ /* 0x000fe20008410000 */
[----:B------:R-:W-:Y:S01]  /*1e030*/  FMUL.FTZ R187, R206, UR4 ;  /* 0x00000004cebb7c20 */ /* 0x000fe20008410000 */
[----:B------:R-:W-:Y:S01]  /*1e040*/  FMUL.FTZ R205, R205, UR4 ;  /* 0x00000004cdcd7c20 */ /* 0x000fe20008410000 */
[----:B---3--:R-:W-:Y:S01]  /*1e050*/  FSEL R241, R241, -INF , !P2 ;  /* 0xff800000f1f17808 */ /* 0x008fe20005000000 */
[----:B------:R-:W-:Y:S01]  /*1e060*/  FMUL.FTZ R185, R207, UR4 ;  /* 0x00000004cfb97c20 */ /* 0x000fe20008410000 */
[----:B------:R-:W-:Y:S01]  /*1e070*/  ISETP.GE.AND P2, PT, R18, R2, PT ;  /* 0x000000021200720c */ /* 0x000fe20003f46270 */
[----:B------:R-:W-:Y:S01]  /*1e080*/  VIADD R18, R28, 0xffffff98 ;  /* 0xffffff981c127836 */ /* 0x000fe20000000000 */
[----:B------:R-:W2:Y:S01]  /*1e090*/  MUFU.TANH R183, R183 ;  /* 0x000000b700b77308 */ /* 0x000ea20000002400 */
[----:B------:R-:W-:Y:S01]  /*1e0a0*/  HMMA.16816.F32.BF16 R196, R8, R26, R196 ;  /* 0x0000001a08c4723c */ /* 0x000fe200000418c4 */
[----:B-----5:R-:W-:-:S02]  /*1e0b0*/  FSEL R173, R30, -INF , !P2 ;  /* 0xff8000001ead7808 */ /* 0x020fc40005000000 */
[----:B------:R-:W-:-:S04]  /*1e0c0*/  ISETP.GE.AND P2, PT, R18, R165, PT ;  /* 0x000000a51200720c */ /* 0x000fc80003f46270 */
[----:B------:R-:W-:Y:S01]  /*1e0d0*/  FSEL R243, R243, -INF , !P2 ;  /* 0xff800000f3f37808 */ /* 0x000fe20005000000 */
[----:B------:R-:W3:Y:S01]  /*1e0e0*/  MUFU.TANH R233, R209 ;  /* 0x000000d100e97308 */ /* 0x000ee20000002400 */
[-C--:B------:R-:W-:Y:S01]  /*1e0f0*/  ISETP.GE.AND P2, PT, R18, R2.reuse, PT ;  /* 0x000000021200720c */ /* 0x080fe20003f46270 */
[C---:B----4-:R-:W-:Y:S03]  /*1e100*/  HMMA.16816.F32.BF16 R200, R212.reuse, R12, R200 ;  /* 0x0000000cd4c8723c */ /* 0x050fe600000418c8 */
[----:B------:R-:W-:Y:S02]  /*1e110*/  FSEL R175, R16, -INF , !P2 ;  /* 0xff80000010af7808 */ /* 0x000fe40005000000 */
[C---:B------:R-:W-:Y:S01]  /*1e120*/  ISETP.GE.AND P2, PT, R6.reuse, R165, PT ;  /* 0x000000a50600720c */ /* 0x040fe20003f46270 */
[----:B------:R-:W4:Y:S03]  /*1e130*/  MUFU.TANH R181, R181 ;  /* 0x000000b500b57308 */ /* 0x000f260000002400 */
[----:B------:R-:W-:Y:S01]  /*1e140*/  FSEL R245, R245, -INF , !P2 ;  /* 0xff800000f5f57808 */ /* 0x000fe20005000000 */
[----:B------:R-:W-:Y:S01]  /*1e150*/  HMMA.16816.F32.BF16 R196, R212, R14, R196 ;  /* 0x0000000ed4c4723c */ /* 0x000fe200000418c4 */
[----:B------:R-:W-:Y:S01]  /*1e160*/  ISETP.GE.AND P2, PT, R6, R2, PT ;  /* 0x000000020600720c */ /* 0x000fe20003f46270 */
[----:B------:R-:W-:-:S02]  /*1e170*/  VIADD R6, R28, 0xffffffa0 ;  /* 0xffffffa01c067836 */ /* 0x000fc40000000000 */
[----:B------:R-:W5:Y:S01]  /*1e180*/  MUFU.TANH R225, R204 ;  /* 0x000000cc00e17308 */ /* 0x000f620000002400 */
[----:B------:R-:W-:Y:S01]  /*1e190*/  FSEL R177, R4, -INF , !P2 ;  /* 0xff80000004b17808 */ /* 0x000fe20005000000 */
[----:B------:R-:W-:Y:S01]  /*1e1a0*/  VIADD R4, R28, 0xffffffa1 ;  /* 0xffffffa11c047836 */ /* 0x000fe20000000000 */
[----:B------:R-:W-:-:S04]  /*1e1b0*/  ISETP.GE.AND P2, PT, R6, R165, PT ;  /* 0x000000a50600720c */ /* 0x000fc80003f46270 */
[----:B-1----:R-:W-:Y:S01]  /*1e1c0*/  FSEL R239, R239, -INF , !P2 ;  /* 0xff800000efef7808 */ /* 0x002fe20005000000 */
[----:B------:R-:W1:Y:S01]  /*1e1d0*/  MUFU.TANH R187, R187 ;  /* 0x000000bb00bb7308 */ /* 0x000e620000002400 */
[-C--:B------:R-:W-:Y:S01]  /*1e1e0*/  ISETP.GE.AND P2, PT, R6, R2.reuse, PT ;  /* 0x000000020600720c */ /* 0x080fe20003f46270 */
[----:B------:R-:W-:Y:S01]  /*1e1f0*/  FMUL.FTZ R200, R200, UR4 ;  /* 0x00000004c8c87c20 */ /* 0x000fe20008410000 */
[----:B------:R-:W-:Y:S01]  /*1e200*/  FMUL.FTZ R202, R202, UR4 ;  /* 0x00000004caca7c20 */ /* 0x000fe20008410000 */
[----:B------:R-:W-:Y:S01]  /*1e210*/  FMUL.FTZ R201, R201, UR4 ;  /* 0x00000004c9c97c20 */ /* 0x000fe20008410000 */
[----:B--2---:R-:W-:Y:S01]  /*1e220*/  FSEL R183, R183, -INF , !P2 ;  /* 0xff800000b7b77808 */ /* 0x004fe20005000000 */
[----:B------:R-:W-:Y:S01]  /*1e230*/  FMUL.FTZ R203, R203, UR4 ;  /* 0x00000004cbcb7c20 */ /* 0x000fe20008410000 */
[----:B------:R-:W-:Y:S01]  /*1e240*/  ISETP.GE.AND P2, PT, R4, R165, PT ;  /* 0x000000a50400720c */ /* 0x000fe20003f46270 */
[----:B------:R-:W2:Y:S01]  /*1e250*/  MUFU.TANH R223, R205 ;  /* 0x000000cd00df7308 */ /* 0x000ea20000002400 */
[----:B------:R-:W-:Y:S01]  /*1e260*/  FMUL.FTZ R196, R196, UR4 ;  /* 0x00000004c4c47c20 */ /* 0x000fe20008410000 */
[----:B------:R-:W-:Y:S01]  /*1e270*/  FMUL.FTZ R197, R197, UR4 ;  /* 0x00000004c5c57c20 */ /* 0x000fe20008410000 */
[----:B---3--:R-:W-:Y:S01]  /*1e280*/  FSEL R233, R233, -INF , !P2 ;  /* 0xff800000e9e97808 */ /* 0x008fe20005000000 */
[----:B------:R-:W-:Y:S01]  /*1e290*/  FMUL.FTZ R198, R198, UR4 ;  /* 0x00000004c6c67c20 */ /* 0x000fe20008410000 */
[----:B------:R-:W-:Y:S01]  /*1e2a0*/  ISETP.GE.AND P2, PT, R4, R2, PT ;  /* 0x000000020400720c */ /* 0x000fe20003f46270 */
[----:B------:R-:W-:-:S02]  /*1e2b0*/  VIADD R4, R28, 0xffffffa8 ;  /* 0xffffffa81c047836 */ /* 0x000fc40000000000 */
[----:B------:R-:W-:Y:S01]  /*1e2c0*/  FMUL.FTZ R199, R199, UR4 ;  /* 0x00000004c7c77c20 */ /* 0x000fe20008410000 */
[----:B------:R-:W3:Y:S01]  /*1e2d0*/  MUFU.TANH R185, R185 ;  /* 0x000000b900b97308 */ /* 0x000ee20000002400 */
[----:B----4-:R-:W-:Y:S02]  /*1e2e0*/  FSEL R181, R181, -INF , !P2 ;  /* 0xff800000b5b57808 */ /* 0x010fe40005000000 */
[----:B------:R-:W-:-:S04]  /*1e2f0*/  ISETP.GE.AND P2, PT, R4, R165, PT ;  /* 0x000000a50400720c */ /* 0x000fc80003f46270 */
[----:B-----5:R-:W-:Y:S01]  /*1e300*/  FSEL R225, R225, -INF , !P2 ;  /* 0xff800000e1e17808 */ /* 0x020fe20005000000 */
[----:B------:R-:W4:Y:S01]  /*1e310*/  MUFU.TANH R221, R200 ;  /* 0x000000c800dd7308 */ /* 0x000f220000002400 */
[----:B------:R-:W-:Y:S01]  /*1e320*/  ISETP.GE.AND P2, PT, R4, R2, PT ;  /* 0x000000020400720c */ /* 0x000fe20003f46270 */
[----:B------:R-:W-:-:S03]  /*1e330*/  VIADD R4, R28, 0xffffffa9 ;  /* 0xffffffa91c047836 */ /* 0x000fc60000000000 */
[----:B-1----:R-:W-:Y:S02]  /*1e340*/  FSEL R187, R187, -INF , !P2 ;  /* 0xff800000bbbb7808 */ /* 0x002fe40005000000 */
[C---:B------:R-:W-:Y:S01]  /*1e350*/  ISETP.GE.AND P2, PT, R4.reuse, R165, PT ;  /* 0x000000a50400720c */ /* 0x040fe20003f46270 */
[----:B------:R-:W1:Y:S03]  /*1e360*/  MUFU.TANH R211, R202 ;  /* 0x000000ca00d37308 */ /* 0x000e660000002400 */
[----:B--2---:R-:W-:Y:S01]  /*1e370*/  FSEL R223, R223, -INF , !P2 ;  /* 0xff800000dfdf7808 */ /* 0x004fe20005000000 */
[----:B------:R-:W-:Y:S01]  /*1e380*/  BAR.SYNC.DEFER_BLOCKING 0x0 ;  /* 0x0000000000007b1d */ /* 0x000fe20000010000 */
[----:B------:R-:W-:Y:S01]  /*1e390*/  ISETP.GE.AND P2, PT, R4, R2, PT ;  /* 0x000000020400720c */ /* 0x000fe20003f46270 */
[----:B------:R-:W-:-:S03]  /*1e3a0*/  VIADD R4, R28, 0xffffffb0 ;  /* 0xffffffb01c047836 */ /* 0x000fc60000000000 */
[----:B---3--:R-:W-:Y:S01]  /*1e3b0*/  FSEL R185, R185, -INF , !P2 ;  /* 0xff800000b9b97808 */ /* 0x008fe20005000000 */
[----:B------:R-:W2:Y:S01]  /*1e3c0*/  MUFU.TANH R201, R201 ;  /* 0x000000c900c97308 */ /* 0x000ea20000002400 */
[----:B------:R-:W-:-:S04]  /*1e3d0*/  ISETP.GE.AND P2, PT, R4, R165, PT ;  /* 0x000000a50400720c */ /* 0x000fc80003f46270 */
[----:B----4-:R-:W-:Y:S02]  /*1e3e0*/  FSEL R221, R221, -INF , !P2 ;  /* 0xff800000dddd7808 */ /* 0x010fe40005000000 */
[----:B------:R-:W-:Y:S01]  /*1e3f0*/  ISETP.GE.AND P2, PT, R4, R2, PT ;  /* 0x000000020400720c */ /* 0x000fe20003f46270 */
[----:B------:R-:W3:Y:S01]  /*1e400*/  MUFU.TANH R209, R203 ;  /* 0x000000cb00d17308 */ /* 0x000ee20000002400 */
[----:B------:R-:W-:Y:S02]  /*1e410*/  VIADD R4, R28, 0xffffffb1 ;  /* 0xffffffb11c047836 */ /* 0x000fe40000000000 */
[----:B-1----:R-:W-:-:S03]  /*1e420*/  FSEL R211, R211, -INF , !P2 ;  /* 0xff800000d3d37808 */ /* 0x002fc60005000000 */
[C---:B------:R-:W-:Y:S02]  /*1e430*/  ISETP.GE.AND P2, PT, R4.reuse, R165, PT ;  /* 0x000000a50400720c */ /* 0x040fe40003f46270 */
[----:B------:R-:W1:Y:S02]  /*1e440*/  MUFU.TANH R210, R196 ;  /* 0x000000c400d27308 */ /* 0x000e640000002400 */
[----:B--2---:R-:W-:Y:S02]  /*1e450*/  FSEL R215, R201, -INF , !P2 ;  /* 0xff800000c9d77808 */ /* 0x004fe40005000000 */
[----:B------:R-:W-:Y:S01]  /*1e460*/  ISETP.GE.AND P2, PT, R4, R2, PT ;  /* 0x000000020400720c */ /* 0x000fe20003f46270 */
[C---:B------:R-:W-:Y:S02]  /*1e470*/  VIADD R4, R28.reuse, 0xffffffb8 ;  /* 0xffffffb81c047836 */ /* 0x040fe40000000000 */
[----:B------:R-:W-:Y:S01]  /*1e480*/  VIADD R28, R28, 0xffffffb9 ;  /* 0xffffffb91c1c7836 */ /* 0x000fe20000000000 */
[----:B------:R-:W2:Y:S01]  /*1e490*/  MUFU.TANH R213, R197 ;  /* 0x000000c500d57308 */ /* 0x000ea20000002400 */
[----:B---3--:R-:W-:-:S02]  /*1e4a0*/  FSEL R209, R209, -INF , !P2 ;  /* 0xff800000d1d17808 */ /* 0x008fc40005000000 */
[----:B------:R-:W-:-:S05]  /*1e4b0*/  ISETP.GE.AND P2, PT, R4, R165, PT ;  /* 0x000000a50400720c */ /* 0x000fca0003f46270 */
[----:B------:R-:W3:Y:S01]  /*1e4c0*/  MUFU.TANH R206, R198 ;  /* 0x000000c600ce7308 */ /* 0x000ee20000002400 */
[----:B-1----:R-:W-:Y:S02]  /*1e4d0*/  FSEL R210, R210, -INF , !P2 ;  /* 0xff800000d2d27808 */ /* 0x002fe40005000000 */
[----:B------:R-:W-:-:S05]  /*1e4e0*/  ISETP.GE.AND P2, PT, R28, R165, PT ;  /* 0x000000a51c00720c */ /* 0x000fca0003f46270 */
[----:B------:R-:W1:Y:S01]  /*1e4f0*/  MUFU.TANH R207, R199 ;  /* 0x000000c700cf7308 */ /* 0x000e620000002400 */
[----:B--2---:R-:W-:Y:S02]  /*1e500*/  FSEL R213, R213, -INF , !P2 ;  /* 0xff800000d5d57808 */ /* 0x004fe40005000000 */
[----:B------:R-:W-:-:S04]  /*1e510*/  ISETP.GE.AND P2, PT, R4, R2, PT ;  /* 0x000000020400720c */ /* 0x000fc80003f46270 */
[----:B---3--:R-:W-:Y:S02]  /*1e520*/  FSEL R206, R206, -INF , !P2 ;  /* 0xff800000cece7808 */ /* 0x008fe40005000000 */
[----:B------:R-:W-:-:S04]  /*1e530*/  ISETP.GE.AND P2, PT, R28, R2, PT ;  /* 0x000000021c00720c */ /* 0x000fc80003f46270 */
[----:B-1----:R-:W-:Y:S01]  /*1e540*/  FSEL R207, R207, -INF , !P2 ;  /* 0xff800000cfcf7808 */ /* 0x002fe20005000000 */
        /* <DEDUP_REMOVED lines=49> */
[----:B------:R-:W3:Y:S05]  /*1e860*/  LDG.E R2, desc[UR10][R12.64] ;  /* 0x0000000a0c027981 */ /* 0x000eea000c1e1900 */
[----:B------:R-:W3:Y:S01]  /*1e870*/  LDG.E R9, desc[UR10][R8.64] ;  /* 0x0000000a08097981 */ /* 0x000ee2000c1e1900 */
[----:B------:R-:W-:-:S04]  /*1e880*/  IMAD.IADD R6, R11, 0x1, -R4 ;  /* 0x000000010b067824 */ /* 0x000fc800078e0a04 */
[----:B------:R-:W-:Y:S01]  /*1e890*/  IMAD R6, R6, R7, -0x40 ;  /* 0xffffffc006067424 */ /* 0x000fe200078e0207 */
[----:B-1----:R-:W-:-:S04]  /*1e8a0*/  MOV R7, UR4 ;  /* 0x0000000400077c02 */ /* 0x002fc80008000f00 */
[----:B------:R-:W-:-:S05]  /*1e8b0*/  SHF.R.S32.HI R4, RZ, 0x1f, R6 ;  /* 0x0000001fff047819 */ /* 0x000fca0000011406 */
[----:B------:R-:W-:-:S04]  /*1e8c0*/  IMAD R4, R4, R7, RZ ;  /* 0x0000000704047224 */ /* 0x000fc800078e02ff */
[C---:B------:R-:W-:Y:S02]  /*1e8d0*/  IMAD R4, R6.reuse, UR5, R4 ;  /* 0x0000000506047c24 */ /* 0x040fe4000f8e0204 */
[----:B---3--:R-:W-:Y:S02]  /*1e8e0*/  IMAD.IADD R2, R9, 0x1, -R2 ;  /* 0x0000000109027824 */ /* 0x008fe400078e0a02 */
[----:B------:R-:W-:-:S03]  /*1e8f0*/  IMAD.WIDE.U32 R8, R6, R7, RZ ;  /* 0x0000000706087225 */ /* 0x000fc600078e00ff */
[----:B------:R-:W-:Y:S01]  /*1e900*/  SHF.R.S32.HI R6, RZ, 0x1f, R2 ;  /* 0x0000001fff067819 */ /* 0x000fe20000011402 */
[----:B------:R-:W-:Y:S01]  /*1e910*/  IMAD.MOV.U32 R10, RZ, RZ, R8 ;  /* 0x000000ffff0a7224 */ /* 0x000fe200078e0008 */
[----:B------:R-:W-:-:S03]  /*1e920*/  IADD3 R11, PT, PT, R9, R4, RZ ;  /* 0x00000004090b7210 */ /* 0x000fc60007ffe0ff */
[----:B--2---:R-:W-:Y:S02]  /*1e930*/  IMAD R9, R6, UR8, RZ ;  /* 0x0000000806097c24 */ /* 0x004fe4000f8e02ff */
[----:B------:R-:W-:-:S04]  /*1e940*/  IMAD.WIDE.U32 R10, R2, UR8, R10 ;  /* 0x00000008020a7c25 */ /* 0x000fc8000f8e000a */
[----:B------:R-:W-:Y:S01]  /*1e950*/  IMAD R9, R2, UR9, R9 ;  /* 0x0000000902097c24 */ /* 0x000fe2000f8e0209 */
[----:B------:R-:W-:-:S04]  /*1e960*/  LEA R226, P2, R10, R226, 0x1 ;  /* 0x000000e20ae27211 */ /* 0x000fc800078408ff */
[----:B------:R-:W-:-:S04]  /*1e970*/  IADD3 R9, PT, PT, R11, R9, RZ ;  /* 0x000000090b097210 */ /* 0x000fc80007ffe0ff */
[----:B------:R-:W-:Y:S01]  /*1e980*/  LEA.HI.X R227, R10, R227, R9, 0x1, P2 ;  /* 0x000000e30ae37211 */ /* 0x000fe200010f0c09 */
[----:B------:R-:W-:Y:S06]  /*1e990*/  BRA `(.L_x_1892) ;  /* 0x0000000000207947 */ /* 0x000fec0003800000 */
.L_x_1891:
        /* <DEDUP_REMOVED lines=8> */
.L_x_1892:
        /* <DEDUP_REMOVED lines=92> */
.L_x_1890:
        /* <DEDUP_REMOVED lines=22> */
[C---:B------:R-:W-:Y:S01]  /*1f140*/  IADD3 R16, PT, PT, R219.reuse, 0x10000, RZ ;  /* 0x00010000db107810 */ /* 0x040fe20007ffe0ff */
[----:B------:R-:W3:Y:S01]  /*1f150*/  SHFL.BFLY PT, R7, R4, 0x2, 0x1f ;  /* 0x0c401f0004077f89 */ /* 0x000ee200000e0000 */
[----:B------:R-:W-:Y:S02]  /*1f160*/  IADD3 R204, PT, PT, R219, 0x10040, RZ ;  /* 0x00010040dbcc7810 */ /* 0x000fe40007ffe0ff */
[----:B------:R-:W-:Y:S01]  /*1f170*/  @P0 IADD3 R204, PT, PT, R16, -0x40, RZ ;  /* 0xffffffc010cc0810 */ /* 0x000fe20007ffe0ff */
[----:B------:R-:W-:Y:S01]  /*1f180*/  LDSM.16.MT88.4 R12, [R219+0x10000] ;  /* 0x01000000db0c783b */ /* 0x000fe20000004200 */
[C---:B------:R-:W-:Y:S02]  /*1f190*/  IADD3 R205, PT, PT, R195.reuse, R219, RZ ;  /* 0x000000dbc3cd7210 */ /* 0x040fe40007ffe0ff */
[----:B------:R-:W-:-:S03]  /*1f1a0*/  IADD3 R195, PT, PT, R195, R204, RZ ;  /* 0x000000ccc3c37210 */ /* 0x000fc60007ffe0ff */
        /* <DEDUP_REMOVED lines=18> */
[----:B------:R-:W-:Y:S01]  /*1f2d0*/  FMUL.FTZ R193, R7, UR4 ;  /* 0x0000000407c17c20 */ /* 0x000fe20008410000 */
[----:B------:R-:W-:Y:S01]  /*1f2e0*/  FFMA.FTZ R188, R31, UR4, -R212 ;  /* 0x000000041fbc7c23 */ /* 0x000fe200080108d4 */
[----:B------:R-:W-:Y:S01]  /*1f2f0*/  FMUL.FTZ R3, R3, UR4 ;  /* 0x0000000403037c20 */ /* 0x000fe20008410000 */
[----:B------:R-:W-:Y:S01]  /*1f300*/  FFMA.FTZ R190, R29, UR4, -R208 ;  /* 0x000000041dbe7c23 */ /* 0x000fe200080108d0 */
[----:B------:R-:W-:Y:S01]  /*1f310*/  FFMA.FTZ R192, R189, UR4, -R212 ;  /* 0x00000004bdc07c23 */ /* 0x000fe200080108d4 */
[----:B------:R-:W1:Y:S01]  /*1f320*/  LDSM.16.MT88.4 R28, [R204] ;  /* 0x00000000cc1c783b */ /* 0x000e620000004200 */
[----:B------:R-:W2:Y:S01]  /*1f330*/  MUFU.EX2 R193, R193 ;  /* 0x000000c100c17308 */ /* 0x000ea20000000800 */
[----:B------:R-:W-:Y:S01]  /*1f340*/  FFMA.FTZ R194, R33, UR4, -R208 ;  /* 0x0000000421c27c23 */ /* 0x000fe200080108d0 */
[--C-:B------:R-:W-:Y:S01]  /*1f350*/  FFMA.FTZ R168, R169, UR4, -R212.reuse ;  /* 0x00000004a9a87c23 */ /* 0x100fe200080108d4 */
[----:B------:R-:W-:Y:S01]  /*1f360*/  FFMA.FTZ R189, R191, UR4, -R212 ;  /* 0x00000004bfbd7c23 */ /* 0x000fe200080108d4 */
[----:B------:R-:W3:Y:S01]  /*1f370*/  MUFU.EX2 R3, R3 ;  /* 0x0000000300037308 */ /* 0x000ee20000000800 */
[--C-:B------:R-:W-:Y:S01]  /*1f380*/  FFMA.FTZ R169, R17, UR4, -R208.reuse ;  /* 0x0000000411a97c23 */ /* 0x100fe200080108d0 */
[----:B------:R-:W-:Y:S01]  /*1f390*/  FFMA.FTZ R191, R5, UR4, -R208 ;  /* 0x0000000405bf7c23 */ /* 0x000fe200080108d0 */
[--C-:B------:R-:W-:Y:S01]  /*1f3a0*/  FFMA.FTZ R203, R179, UR4, -R212.reuse ;  /* 0x00000004b3cb7c23 */ /* 0x100fe200080108d4 */
[----:B------:R-:W-:Y:S01]  /*1f3b0*/  MUFU.EX2 R188, R188 ;  /* 0x000000bc00bc7308 */ /* 0x000fe20000000800 */
[--C-:B------:R-:W-:Y:S01]  /*1f3c0*/  FFMA.FTZ R200, R241, UR4, -R212.reuse ;  /* 0x00000004f1c87c23 */ /* 0x100fe200080108d4 */
[--C-:B------:R-:W-:Y:S01]  /*1f3d0*/  FFMA.FTZ R199, R243, UR4, -R212.reuse ;  /* 0x00000004f3c77c23 */ /* 0x100fe200080108d4 */
[----:B------:R-:W-:Y:S01]  /*1f3e0*/  FFMA.FTZ R196, R245, UR4, -R212 ;  /* 0x00000004f5c47c23 */ /* 0x000fe200080108d4 */
[----:B------:R-:W4:Y:S01]  /*1f3f0*/  MUFU.EX2 R168, R168 ;  /* 0x000000a800a87308 */ /* 0x000f220000000800 */
[--C-:B------:R-:W-:Y:S01]  /*1f400*/  FFMA.FTZ R198, R167, UR4, -R208.reuse ;  /* 0x00000004a7c67c23 */ /* 0x100fe200080108d0 */
[-C--:B--2---:R-:W-:Y:S01]  /*1f410*/  FMUL.FTZ R32, R136, R193.reuse ;  /* 0x000000c188207220 */ /* 0x084fe20000410000 */
[-C--:B------:R-:W-:Y:S01]  /*1f420*/  FMUL.FTZ R33, R137, R193.reuse ;  /* 0x000000c189217220 */ /* 0x080fe20000410000 */
[----:B------:R-:W-:Y:S01]  /*1f430*/  MUFU.EX2 R192, R192 ;  /* 0x000000c000c07308 */ /* 0x000fe20000000800 */
[----:B------:R-:W-:Y:S01]  /*1f440*/  FMUL.FTZ R24, R144, R193 ;  /* 0x000000c190187220 */ /* 0x000fe20000410000 */
[-C--:B---3--:R-:W-:Y:S01]  /*1f450*/  FMUL.FTZ R34, R138, R3.reuse ;  /* 0x000000038a227220 */ /* 0x088fe20000410000 */
[----:B------:R-:W-:Y:S01]  /*1f460*/  FMUL.FTZ R35, R139, R3 ;  /* 0x000000038b237220 */ /* 0x000fe20000410000 */
[----:B------:R-:W2:Y:S01]  /*1f470*/  MUFU.EX2 R189, R189 ;  /* 0x000000bd00bd7308 */ /* 0x000ea20000000800 */
[----:B------:R-:W3:Y:S01]  /*1f480*/  LDSM.16.MT88.4 R136, [R205+0x12000] ;  /* 0x01200000cd88783b */ /* 0x000ee20000004200 */
[----:B------:R-:W-:Y:S01]  /*1f490*/  FMUL.FTZ R25, R145, R193 ;  /* 0x000000c191197220 */ /* 0x000fe20000410000 */
[-C--:B------:R-:W-:Y:S01]  /*1f4a0*/  FMUL.FTZ R26, R146, R3.reuse ;  /* 0x00000003921a7220 */ /* 0x080fe20000410000 */
[----:B------:R-:W-:Y:S01]  /*1f4b0*/  MUFU.EX2 R190, R190 ;  /* 0x000000be00be7308 */ /* 0x000fe20000000800 */
[----:B------:R-:W-:Y:S01]  /*1f4c0*/  FMUL.FTZ R27, R147, R3 ;  /* 0x00000003931b7220 */ /* 0x000fe20000410000 */
[----:B----4-:R-:W-:Y:S01]  /*1f4d0*/  F2FP.BF16.F32.PACK_AB R4, R168, R188 ;  /* 0x000000bca804723e */ /* 0x010fe200000010ff */
[----:B------:R-:W4:Y:S01]  /*1f4e0*/  LDSM.16.MT88.4 R144, [R204+0x2000] ;  /* 0x00200000cc90783b */ /* 0x000f220000004200 */
[----:B------:R-:W5:Y:S01]  /*1f4f0*/  MUFU.EX2 R169, R169 ;  /* 0x000000a900a97308 */ /* 0x000f620000000800 */
[-C--:B------:R-:W-:Y:S01]  /*1f500*/  FMUL.FTZ R140, R140, R193.reuse ;  /* 0x000000c18c8c7220 */ /* 0x080fe20000410000 */
[----:B------:R-:W-:Y:S01]  /*1f510*/  FMUL.FTZ R141, R141, R193 ;  /* 0x000000c18d8d7220 */ /* 0x000fe20000410000 */
[-C--:B------:R-:W-:Y:S01]  /*1f520*/  FMUL.FTZ R142, R142, R3.reuse ;  /* 0x000000038e8e7220 */ /* 0x080fe20000410000 */
[----:B------:R-:W-:Y:S01]  /*1f530*/  MUFU.EX2 R191, R191 ;  /* 0x000000bf00bf7308 */ /* 0x000fe20000000800 */
[----:B------:R-:W-:Y:S01]  /*1f540*/  FMUL.FTZ R143, R143, R3 ;  /* 0x000000038f8f7220 */ /* 0x000fe20000410000 */
[----:B--2---:R-:W-:Y:S01]  /*1f550*/  F2FP.BF16.F32.PACK_AB R6, R189, R192 ;  /* 0x000000c0bd06723e */ /* 0x004fe200000010ff */
[-C--:B------:R-:W-:Y:S01]  /*1f560*/  FMUL.FTZ R44, R44, R193.reuse ;  /* 0x000000c12c2c7220 */ /* 0x080fe20000410000 */
[----:B------:R-:W2:Y:S01]  /*1f570*/  MUFU.EX2 R194, R194 ;  /* 0x000000c200c27308 */ /* 0x000ea20000000800 */
[----:B------:R-:W-:Y:S01]  /*1f580*/  FMUL.FTZ R45, R45, R193 ;  /* 0x000000c12d2d7220 */ /* 0x000fe20000410000 */
[-C--:B------:R-:W-:Y:S01]  /*1f590*/  FMUL.FTZ R46, R46, R3.reuse ;  /* 0x000000032e2e7220 */ /* 0x080fe20000410000 */
[----:B------:R-:W-:Y:S01]  /*1f5a0*/  FMUL.FTZ R47, R47, R3 ;  /* 0x000000032f2f7220 */ /* 0x000fe20000410000 */
[-C--:B------:R-:W-:Y:S01]  /*1f5b0*/  FMUL.FTZ R48, R48, R193.reuse ;  /* 0x000000c130307220 */ /* 0x080fe20000410000 */
[----:B------:R-:W-:Y:S01]  /*1f5c0*/  FMUL.FTZ R49, R49, R193 ;  /* 0x000000c131317220 */ /* 0x000fe20000410000 */
[----:B-----5:R-:W-:Y:S01]  /*1f5d0*/  F2FP.BF16.F32.PACK_AB R5, R169, R190 ;  /* 0x000000bea905723e */ /* 0x020fe200000010ff */
[-C--:B------:R-:W-:Y:S01]  /*1f5e0*/  FMUL.FTZ R50, R50, R3.reuse ;  /* 0x0000000332327220 */ /* 0x080fe20000410000 */
[----:B------:R-:W-:Y:S01]  /*1f5f0*/  FMUL.FTZ R51, R51, R3 ;  /* 0x0000000333337220 */ /* 0x000fe20000410000 */
[-C--:B------:R-:W-:Y:S01]  /*1f600*/  FMUL.FTZ R52, R52, R193.reuse ;  /* 0x000000c134347220 */ /* 0x080fe20000410000 */
[----:B------:R-:W-:Y:S01]  /*1f610*/  FMUL.FTZ R53, R53, R193 ;  /* 0x000000c135357220 */ /* 0x000fe20000410000 */
[-C--:B------:R-:W-:Y:S01]  /*1f620*/  FMUL.FTZ R54, R54, R3.reuse ;  /* 0x0000000336367220 */ /* 0x080fe20000410000 */
[----:B------:R-:W-:Y:S01]  /*1f630*/  FMUL.FTZ R55, R55, R3 ;  /* 0x0000000337377220 */ /* 0x000fe20000410000 */
[----:B------:R-:W-:Y:S01]  /*1f640*/  FMUL.FTZ R56, R56, R193 ;  /* 0x000000c138387220 */ /* 0x000fe20000410000 */
[----:B--2---:R-:W-:Y:S01]  /*1f650*/  F2FP.BF16.F32.PACK_AB R7, R194, R191 ;  /* 0x000000bfc207723e */ /* 0x004fe200000010ff */
[----:B------:R-:W-:Y:S01]  /*1f660*/  FMUL.FTZ R57, R57, R193 ;  /* 0x000000c139397220 */ /* 0x000fe20000410000 */
[-C--:B------:R-:W-:Y:S01]  /*1f670*/  FMUL.FTZ R58, R58, R3.reuse ;  /* 0x000000033a3a7220 */ /* 0x080fe20000410000 */
[----:B------:R-:W-:Y:S01]  /*1f680*/  FMUL.FTZ R59, R59, R3 ;  /* 0x000000033b3b7220 */ /* 0x000fe20000410000 */
[-C--:B------:R-:W-:Y:S01]  /*1f690*/  FMUL.FTZ R60, R60, R193.reuse ;  /* 0x000000c13c3c7220 */ /* 0x080fe20000410000 */
[----:B------:R-:W-:Y:S01]  /*1f6a0*/  FMUL.FTZ R61, R61, R193 ;  /* 0x000000c13d3d7220 */ /* 0x000fe20000410000 */
[-C--:B------:R-:W-:Y:S01]  /*1f6b0*/  FMUL.FTZ R62, R62, R3.reuse ;  /* 0x000000033e3e7220 */ /* 0x080fe20000410000 */
[C---:B-1----:R-:W-:Y:S01]  /*1f6c0*/  HMMA.16816.F32.BF16 R24, R4.reuse, R28, R24 ;  /* 0x0000001c0418723c */ /* 0x042fe20000041818 */
        /* <DEDUP_REMOVED lines=8> */
[----:B------:R-:W1:Y:S01]  /*1f750*/  LDSM.16.MT88.4 R140, [R195+0x2000] ;  /* 0x00200000c38c783b */ /* 0x000e620000004200 */
        /* <DEDUP_REMOVED lines=12> */
[----:B------:R-:W-:Y:S01]  /*1f820*/  LDSM.16.MT88.4 R152, [R195] ;  /* 0x00000000c398783b */ /* 0x000fe20000004200 */
[----:B------:R-:W-:Y:S01]  /*1f830*/  FMUL.FTZ R77, R77, R193 ;  /* 0x000000c14d4d7220 */ /* 0x000fe20000410000 */
[C---:B------:R-:W-:Y:S01]  /*1f840*/  HMMA.16816.F32.BF16 R48, R4.reuse, R138, R48 ;  /* 0x0000008a0430723c */ /* 0x040fe20000041830 */
[-C--:B------:R-:W-:Y:S01]  /*1f850*/  FMUL.FTZ R78, R78, R3.reuse ;  /* 0x000000034e4e7220 */ /* 0x080fe20000410000 */
[----:B------:R-:W2:Y:S01]  /*1f860*/  LDSM.16.MT88.4 R136, [R219+0x14000] ;  /* 0x01400000db88783b */ /* 0x000ea20000004200 */
[----:B------:R-:W-:Y:S01]  /*1f870*/  FMUL.FTZ R79, R79, R3 ;  /* 0x000000034f4f7220 */ /* 0x000fe20000410000 */
[-C--:B------:R-:W-:Y:S01]  /*1f880*/  FMUL.FTZ R80, R80, R193.reuse ;  /* 0x000000c150507220 */ /* 0x080fe20000410000 */
[----:B------:R-:W-:Y:S01]  /*1f890*/  FMUL.FTZ R81, R81, R193 ;  /* 0x000000c151517220 */ /* 0x000fe20000410000 */
[-C--:B------:R-:W-:Y:S01]  /*1f8a0*/  FMUL.FTZ R82, R82, R3.reuse ;  /* 0x0000000352527220 */ /* 0x080fe20000410000 */
        /* <DEDUP_REMOVED lines=60> */
[--C-:B------:R-:W-:Y:S01]  /*1fc70*/  FFMA.FTZ R201, R173, UR4, -R208.reuse ;  /* 0x00000004adc97c23 */ /* 0x100fe200080108d0 */
[--C-:B------:R-:W-:Y:S01]  /*1fc80*/  FFMA.FTZ R197, R175, UR4, -R208.reuse ;  /* 0x00000004afc57c23 */ /* 0x100fe200080108d0 */
[----:B------:R-:W-:Y:S01]  /*1fc90*/  FFMA.FTZ R202, R177, UR4, -R208 ;  /* 0x00000004b1ca7c23 */ /* 0x000fe200080108d0 */
[----:B------:R-:W-:Y:S01]  /*1fca0*/  MUFU.EX2 R203, R203 ;  /* 0x000000cb00cb7308 */ /* 0x000fe20000000800 */
[-C--:B------:R-:W-:Y:S01]  /*1fcb0*/  FMUL.FTZ R8, R160, R193.reuse ;  /* 0x000000c1a0087220 */ /* 0x080fe20000410000 */
[----:B------:R-:W-:Y:S01]  /*1fcc0*/  FMUL.FTZ R9, R161, R193 ;  /* 0x000000c1a1097220 */ /* 0x000fe20000410000 */
[C---:B------:R-:W-:Y:S01]  /*1fcd0*/  HMMA.16816.F32.BF16 R80, R4.reuse, R146, R80 ;  /* 0x000000920450723c */ /* 0x040fe20000041850 */
[----:B------:R-:W3:Y:S01]  /*1fce0*/  LDSM.16.MT88.4 R144, [R219+0x16000] ;  /* 0x01600000db90783b */ /* 0x000ee20000004200 */
[----:B------:R-:W4:Y:S01]  /*1fcf0*/  MUFU.EX2 R200, R200 ;  /* 0x000000c800c87308 */ /* 0x000f220000000800 */
[-C--:B------:R-:W-:Y:S01]  /*1fd00*/  FMUL.FTZ R10, R162, R3.reuse ;  /* 0x00000003a20a7220 */ /* 0x080fe20000410000 */
[----:B------:R-:W-:Y:S01]  /*1fd10*/  FMUL.FTZ R11, R163, R3 ;  /* 0x00000003a30b7220 */ /* 0x000fe20000410000 */
[-C--:B------:R-:W-:Y:S01]  /*1fd20*/  FMUL.FTZ R156, R156, R193.reuse ;  /* 0x000000c19c9c7220 */ /* 0x080fe20000410000 */
[----:B------:R-:W-:Y:S01]  /*1fd30*/  MUFU.EX2 R199, R199 ;  /* 0x000000c700c77308 */ /* 0x000fe20000000800 */
[----:B------:R-:W-:Y:S01]  /*1fd40*/  FMUL.FTZ R157, R157, R193 ;  /* 0x000000c19d9d7220 */ /* 0x000fe20000410000 */
[C---:B-1----:R-:W-:Y:S01]  /*1fd50*/  HMMA.16816.F32.BF16 R84, R4.reuse, R140, R84 ;  /* 0x0000008c0454723c */ /* 0x042fe20000041854 */
[-C--:B------:R-:W-:Y:S01]  /*1fd60*/  FMUL.FTZ R158, R158, R3.reuse ;  /* 0x000000039e9e7220 */ /* 0x080fe20000410000 */
[----:B------:R-:W-:Y:S01]  /*1fd70*/  MUFU.EX2 R196, R196 ;  /* 0x000000c400c47308 */ /* 0x000fe20000000800 */
[----:B------:R-:W-:Y:S01]  /*1fd80*/  FMUL.FTZ R159, R159, R3 ;  /* 0x000000039f9f7220 */ /* 0x000fe20000410000 */
[-C--:B------:R-:W-:Y:S01]  /*1fd90*/  FMUL.FTZ R36, R36, R193.reuse ;  /* 0x000000c124247220 */ /* 0x080fe20000410000 */
[----:B------:R-:W-:Y:S01]  /*1fda0*/  FMUL.FTZ R37, R37, R193 ;  /* 0x000000c125257220 */ /* 0x000fe20000410000 */
[----:B------:R-:W-:Y:S01]  /*1fdb0*/  MUFU.EX2 R198, R198 ;  /* 0x000000c600c67308 */ /* 0x000fe20000000800 */
[-C--:B------:R-:W-:Y:S01]  /*1fdc0*/  FMUL.FTZ R38, R38, R3.reuse ;  /* 0x0000000326267220 */ /* 0x080fe20000410000 */
[C---:B------:R-:W-:Y:S01]  /*1fdd0*/  HMMA.16816.F32.BF16 R88, R4.reuse, R142, R88 ;  /* 0x0000008e0458723c */ /* 0x040fe20000041858 */
[----:B------:R-:W1:Y:S01]  /*1fde0*/  LDSM.16.MT88.4 R140, [R205+0x16000] ;  /* 0x01600000cd8c783b */ /* 0x000e620000004200 */
[----:B------:R-:W5:Y:S01]  /*1fdf0*/  MUFU.EX2 R201, R201 ;  /* 0x000000c900c97308 */ /* 0x000f620000000800 */
[----:B------:R-:W-:Y:S01]  /*1fe00*/  FMUL.FTZ R39, R39, R3 ;  /* 0x0000000327277220 */ /* 0x000fe20000410000 */
[-C--:B------:R-:W-:Y:S01]  /*1fe10*/  FMUL.FTZ R40, R40, R193.reuse ;  /* 0x000000c128287220 */ /* 0x080fe20000410000 */
[----:B------:R-:W-:Y:S01]  /*1fe20*/  FMUL.FTZ R41, R41, R193 ;  /* 0x000000c129297220 */ /* 0x000fe20000410000 */
[----:B------:R-:W-:Y:S01]  /*1fe30*/  MUFU.EX2 R197, R197 ;  /* 0x000000c500c57308 */ /* 0x000fe20000000800 */
[-C--:B------:R-:W-:Y:S01]  /*1fe40*/  FMUL.FTZ R42, R42, R3.reuse ;  /* 0x000000032a2a7220 */ /* 0x080fe20000410000 */
[C---:B------:R-:W-:Y:S01]  /*1fe50*/  HMMA.16816.F32.BF16 R20, R4.reuse, R22, R148 ;  /* 0x000000160414723c */ /* 0x040fe20000041894 */
[----:B------:R-:W-:Y:S01]  /*1fe60*/  LDSM.16.MT88.4 R148, [R219+0x12000] ;  /* 0x01200000db94783b */ /* 0x000fe20000004200 */
[----:B------:R-:W5:Y:S01]  /*1fe70*/  MUFU.EX2 R202, R202 ;  /* 0x000000ca00ca7308 */ /* 0x000f620000000800 */
        /* <DEDUP_REMOVED lines=10> */
[----:B------:R-:W-:Y:S01]  /*1ff20*/  LDSM.16.MT88.4 R176, [R219+0x12800] ;  /* 0x01280000dbb0783b */ /* 0x000fe20000004200 */
[--C-:B------:R-:W-:Y:S01]  /*1ff30*/  FFMA.FTZ R214, R239, UR4, -R212.reuse ;  /* 0x00000004efd67c23 */ /* 0x100fe200080108d4 */
[----:B------:R-:W-:Y:S01]  /*1ff40*/  FFMA.FTZ R216, R223, UR4, -R212 ;  /* 0x00000004dfd87c23 */ /* 0x000fe200080108d4 */
[C---:B------:R-:W-:Y:S01]  /*1ff50*/  HMMA.16816.F32.BF16 R96, R4.reuse, R138, R96 ;  /* 0x0000008a0460723c */ /* 0x040fe20000041860 */
[----:B------:R-:W2:Y:S01]  /*1ff60*/  LDSM.16.MT88.4 R136, [R204+0x6000] ;  /* 0x00600000cc88783b */ /* 0x000ea20000004200 */
[--C-:B------:R-:W-:Y:S01]  /*1ff70*/  FFMA.FTZ R222, R183, UR4, -R208.reuse ;  /* 0x00000004b7de7c23 */ /* 0x100fe200080108d0 */
[--C-:B------:R-:W-:Y:S01]  /*1ff80*/  FFMA.FTZ R220, R187, UR4, -R208.reuse ;  /* 0x00000004bbdc7c23 */ /* 0x100fe200080108d0 */
[--C-:B------:R-:W-:Y:S01]  /*1ff90*/  FFMA.FTZ R239, R185, UR4, -R208.reuse ;  /* 0x00000004b9ef7c23 */ /* 0x100fe200080108d0 */
[----:B------:R-:W-:Y:S01]  /*1ffa0*/  LDSM.16.MT88.4 R172, [R205+0x12800] ;  /* 0x01280000cdac783b */ /* 0x000fe20000004200 */
[----:B------:R-:W-:Y:S01]  /*1ffb0*/  MUFU.EX2 R214, R214 ;  /* 0x000000d600d67308 */ /* 0x000fe20000000800 */
[--C-:B------:R-:W-:Y:S01]  /*1ffc0*/  FFMA.FTZ R206, R206, UR4, -R208.reuse ;  /* 0x00000004cece7c23 */ /* 0x100fe200080108d0 */
[C---:B------:R-:W-:Y:S01]  /*1ffd0*/  HMMA.16816.F32.BF16 R32, R4.reuse, R152, R32 ;  /* 0x000000980420723c */ /* 0x040fe20000041820 */
[----:B------:R-:W-:Y:S01]  /*1ffe0*/  LDSM.16.MT88.4 R164, [R204+0x2800] ;  /* 0x00280000cca4783b */ /* 0x000fe20000004200 */
[----:B------:R-:W-:Y:S01]  /*1fff0*/  MUFU.EX2 R216, R216 ;  /* 0x000000d800d87308 */ /* 0x000fe20000000800 */
[--C-:B------:R-:W-:Y:S01]  /*20000*/  FFMA.FTZ R207, R207, UR4, -R208.reuse ;  /* 0x00000004cfcf7c23 */ /* 0x100fe200080108d0 */
[----:B------:R-:W-:Y:S01]  /*20010*/  FFMA.FTZ R211, R211, UR4, -R208 ;  /* 0x00000004d3d37c23 */ /* 0x000fe200080108d0 */
[----:B------:R-:W-:Y:S01]  /*20020*/  LDSM.16.MT88.4 R160, [R219+0x14800] ;  /* 0x01480000dba0783b */ /* 0x000fe20000004200 */
[----:B------:R-:W-:Y:S01]  /*20030*/  MUFU.EX2 R222, R222 ;  /* 0x000000de00de7308 */ /* 0x000fe20000000800 */
[----:B------:R-:W-:Y:S01]  /*20040*/  FFMA.FTZ R193, R237, R193, R188 ;  /* 0x000000c1edc17223 */ /* 0x000fe200000100bc */
[----:B------:R-:W-:Y:S01]  /*20050*/  HMMA.16816.F32.BF16 R132, R4, R154, R132 ;  /* 0x0000009a0484723c */ /* 0x000fe20000041884 */
[----:B------:R-:W4:Y:S01]  /*20060*/  LDSM.16.MT88.4 R152, [R195+0x6000] ;  /* 0x00600000c398783b */ /* 0x000f220000004200 */
[----:B------:R-:W-:Y:S01]  /*20070*/  MUFU.EX2 R220, R220 ;  /* 0x000000dc00dc7308 */ /* 0x000fe20000000800 */
[----:B------:R-:W-:-:S02]  /*20080*/  FADD.FTZ R193, R168, R193 ;  /* 0x000000c1a8c17221 */ /* 0x000fc40000010000 */
[----:B------:R-:W-:Y:S01]  /*20090*/  LDSM.16.MT88.4 R184, [R219+0x13000] ;  /* 0x01300000dbb8783b */ /* 0x000fe20000004200 */
[----:B------:R-:W-:Y:S01]  /*200a0*/  MUFU.EX2 R239, R239 ;  /* 0x000000ef00ef7308 */ /* 0x000fe20000000800 */
[----:B------:R-:W-:Y:S01]  /*200b0*/  FADD.FTZ R192, R192, R193 ;  /* 0x000000c1c0c07221 */ /* 0x000fe20000010000 */
[----:B---3--:R-:W-:Y:S02]  /*200c0*/  HMMA.16816.F32.BF16 R100, R4, R144, R100 ;  /* 0x000000900464723c */ /* 0x008fe40000041864 */
[----:B------:R-:W-:Y:S01]  /*200d0*/  MUFU.EX2 R206, R206 ;  /* 0x000000ce00ce7308 */ /* 0x000fe20000000800 */
[----:B------:R-:W-:-:S03]  /*200e0*/  FADD.FTZ R192, R189, R192 ;  /* 0x000000c0bdc07221 */ /* 0x000fc60000010000 */
[----:B------:R-:W-:Y:S02]  /*200f0*/  MUFU.EX2 R207, R207 ;  /* 0x000000cf00cf7308 */ /* 0x000fe40000000800 */
        /* <DEDUP_REMOVED lines=14> */
[C---:B----4-:R-:W-:Y:S08]  /*201e0*/  HMMA.16816.F32.BF16 R124, R4.reuse, R152, R124 ;  /* 0x00000098047c723c */ /* 0x050ff0000004187c */
[----:B------:R-:W-:Y:S01]  /*201f0*/  HMMA.16816.F32.BF16 R4, R4, R154, R128 ;  /* 0x0000009a0404723c */ /* 0x000fe20000041880 */
[----:B------:R-:W-:Y:S01]  /*20200*/  F2FP.BF16.F32.PACK_AB R128, R200, R203 ;  /* 0x000000cbc880723e */ /* 0x000fe200000010ff */
[----:B------:R-:W4:Y:S01]  /*20210*/  LDSM.16.MT88.4 R152, [R195+0x2800] ;  /* 0x00280000c398783b */ /* 0x000f220000004200 */
[----:B-----5:R-:W-:Y:S01]  /*20220*/  F2FP.BF16.F32.PACK_AB R129, R201, R198 ;  /* 0x000000c6c981723e */ /* 0x020fe200000010ff */
[----:B------:R-:W-:Y:S01]  /*20230*/  FADD.FTZ R203, R203, R192 ;  /* 0x000000c0cbcb7221 */ /* 0x000fe20000010000 */
[----:B------:R-:W-:-:S02]  /*20240*/  F2FP.BF16.F32.PACK_AB R130, R196, R199 ;  /* 0x000000c7c482723e */ /* 0x000fc400000010ff */
[----:B------:R-:W-:Y:S01]  /*20250*/  F2FP.BF16.F32.PACK_AB R131, R202, R197 ;  /* 0x000000c5ca83723e */ /* 0x000fe200000010ff */
[----:B------:R-:W-:-:S04]  /*20260*/  FADD.FTZ R200, R200, R203 ;  /* 0x000000cbc8c87221 */ /* 0x000fc80000010000 */
[----:B------:R-:W-:Y:S02]  /*20270*/  FADD.FTZ R199, R199, R200 ;  /* 0x000000c8c7c77221 */ /* 0x000fe40000010000 */
[----:B---3--:R-:W-:Y:S02]  /*20280*/  HMMA.16816.F32.BF16 R16, R128, R144, R16 ;  /* 0x000000908010723c */ /* 0x008fe40000041810 */
[----:B------:R-:W-:-:S06]  /*20290*/  FADD.FTZ R199, R196, R199 ;  /* 0x000000c7c4c77221 */ /* 0x000fcc0000010000 */
        /* <DEDUP_REMOVED lines=11> */
[C---:B----4-:R-:W-:Y:S08]  /*20350*/  HMMA.16816.F32.BF16 R60, R128.reuse, R152, R60 ;  /* 0x00000098803c723c */ /* 0x050ff0000004183c */
        /* <DEDUP_REMOVED lines=10> */
[----:B------:R-:W1:Y:S07]  /*20400*/  LDSM.16.MT88.4 R156, [R219+0x11000] ;  /* 0x01100000db9c783b */ /* 0x000e6e0000004200 */
        /* <DEDUP_REMOVED lines=23> */
[----:B----4-:R-:W4:Y:S07]  /*20580*/  LDSM.16.MT88.4 R136, [R204+0x1000] ;  /* 0x00100000cc88783b */ /* 0x010f2e0000004200 */
[C---:B------:R-:W-:Y:S08]  /*20590*/  HMMA.16816.F32.BF16 R116, R128.reuse, R152, R116 ;  /* 0x000000988074723c */ /* 0x040ff00000041874 */
[C---:B------:R-:W-:Y:S01]  /*205a0*/  HMMA.16816.F32.BF16 R120, R128.reuse, R154, R120 ;  /* 0x0000009a8078723c */ /* 0x040fe20000041878 */
[----:B------:R-:W-:Y:S07]  /*205b0*/  LDSM.16.MT88.4 R152, [R219+0x15000] ;  /* 0x01500000db98783b */ /* 0x000fee0000004200 */
[C---:B---3--:R-:W-:Y:S08]  /*205c0*/  HMMA.16816.F32.BF16 R124, R128.reuse, R144, R124 ;  /* 0x00000090807c723c */ /* 0x048ff0000004187c */
        /* <DEDUP_REMOVED lines=9> */
[----:B-1----:R-:W-:Y:S02]  /*20660*/  HMMA.16816.F32.BF16 R16, R4, R140, R16 ;  /* 0x0000008c0410723c */ /* 0x002fe40000041810 */
[----:B------:R-:W-:-:S06]  /*20670*/  FADD.FTZ R223, R216, R223 ;  /* 0x000000dfd8df7221 */ /* 0x000fcc0000010000 */
[C---:B------:R-:W-:Y:S01]  /*20680*/  HMMA.16816.F32.BF16 R20, R4.reuse, R142, R20 ;  /* 0x0000008e0414723c */ /* 0x040fe20000041814 */
[----:B------:R-:W1:Y:S07]  /*20690*/  LDSM.16.MT88.4 R140, [R195+0x5000] ;  /* 0x00500000c38c783b */ /* 0x000e6e0000004200 */
[C---:B------:R-:W-:Y:S01]  /*206a0*/  HMMA.16816.F32.BF16 R160, R4.reuse, R156, R8 ;  /* 0x0000009c04a0723c */ /* 0x040fe20000041808 */
[----:B------:R-:W2:Y:S07]  /*206b0*/  LDSM.16.MT88.4 R8, [R205+0x17000] ;  /* 0x01700000cd08783b */ /* 0x000eae0000004200 */
[C---:B------:R-:W-:Y:S01]  /*206c0*/  HMMA.16816.F32.BF16 R156, R4.reuse, R158, R12 ;  /* 0x0000009e049c723c */ /* 0x040fe2000004180c */
[----:B------:R-:W3:Y:S07]  /*206d0*/  LDSM.16.MT88.4 R12, [R219+0x17000] ;  /* 0x01700000db0c783b */ /* 0x000eee0000004200 */
[C---:B----4-:R-:W-:Y:S08]  /*206e0*/  HMMA.16816.F32.BF16 R24, R4.reuse, R136, R24 ;  /* 0x000000880418723c */ /* 0x050ff00000041818 */
        /* <DEDUP_REMOVED lines=12> */
[----:B------:R-:W-:Y:S01]  /*207b0*/  HMMA.16816.F32.BF16 R40, R4, R186, R40 ;  /* 0x000000ba0428723c */ /* 0x000fe20000041828 */
[--C-:B------:R-:W-:Y:S01]  /*207c0*/  FFMA.FTZ R187, R210, UR4, -R212.reuse ;  /* 0x00000004d2bb7c23 */ /* 0x100fe200080108d4 */
[----:B------:R-:W-:Y:S01]  /*207d0*/  FFMA.FTZ R186, R213, UR4, -R212 ;  /* 0x00000004d5ba7c23 */ /* 0x000fe200080108d4 */
[----:B------:R-:W-:-:S02]  /*207e0*/  FFMA.FTZ R210, R209, UR4, -R208 ;  /* 0x00000004d1d27c23 */ /* 0x000fc400080108d0 */
[----:B------:R-:W-:Y:S03]  /*207f0*/  MUFU.EX2 R209, R211 ;  /* 0x000000d300d17308 */ /* 0x000fe60000000800 */
[C---:B------:R-:W-:Y:S01]  /*20800*/  HMMA.16816.F32.BF16 R36, R4.reuse, R184, R36 ;  /* 0x000000b80424723c */ /* 0x040fe20000041824 */
[--C-:B------:R-:W-:Y:S01]  /*20810*/  FFMA.FTZ R184, R221, UR4, -R212.reuse ;  /* 0x00000004ddb87c23 */ /* 0x100fe200080108d4 */
[----:B------:R-:W-:Y:S01]  /*20820*/  FFMA.FTZ R185, R215, UR4, -R212 ;  /* 0x00000004d7b97c23 */ /* 0x000fe200080108d4 */
[----:B------:R-:W-:Y:S04]  /*20830*/  MUFU.EX2 R187, R187 ;  /* 0x000000bb00bb7308 */ /* 0x000fe80000000800 */
[----:B------:R-:W-:Y:S01]  /*20840*/  MUFU.EX2 R184, R184 ;  /* 0x000000b800b87308 */ /* 0x000fe20000000800 */
[C---:B---3--:R-:W-:Y:S03]  /*20850*/  HMMA.16816.F32.BF16 R100, R4.reuse, R12, R100 ;  /* 0x0000000c0464723c */ /* 0x048fe60000041864 */
[----:B------:R-:W3:Y:S04]  /*20860*/  MUFU.EX2 R185, R185 ;  /* 0x000000b900b97308 */ /* 0x000ee80000000800 */
[----:B------:R-:W-:Y:S01]  /*20870*/  MUFU.EX2 R186, R186 ;  /* 0x000000ba00ba7308 */ /* 0x000fe20000000800 */
[C---:B------:R-:W-:Y:S01]  /*20880*/  HMMA.16816.F32.BF16 R104, R4.reuse, R14, R104 ;  /* 0x0000000e0468723c */ /* 0x040fe20000041868 */
[----:B------:R-:W5:Y:S02]  /*20890*/  LDSM.16.MT88.4 R12, [R205+0x15800] ;  /* 0x01580000cd0c783b */ /* 0x000f640000004200 */
        /* <DEDUP_REMOVED lines=17> */
[C---:B----4-:R-:W-:Y:S08]  /*209b0*/  HMMA.16816.F32.BF16 R116, R4.reuse, R32, R116 ;  /* 0x000000200474723c */ /* 0x050ff00000041874 */
[C---:B------:R-:W-:Y:S01]  /*209c0*/  HMMA.16816.F32.BF16 R120, R4.reuse, R34, R120 ;  /* 0x000000220478723c */ /* 0x040fe20000041878 */
[----:B------:R-:W-:Y:S07]  /*209d0*/  LDSM.16.MT88.4 R32, [R195+0x1800] ;  /* 0x00180000c320783b */ /* 0x000fee0000004200 */
        /* <DEDUP_REMOVED lines=13> */
[----:B------:R-:W1:Y:S07]  /*20ab0*/  LDSM.16.MT88.4 R8, [R219+0x15800] ;  /* 0x01580000db08783b */ /* 0x000e6e0000004200 */
[C---:B-----5:R-:W-:Y:S01]  /*20ac0*/  HMMA.16816.F32.BF16 R152, R4.reuse, R148, R16 ;  /* 0x000000940498723c */ /* 0x060fe20000041810 */
[----:B------:R-:W2:Y:S07]  /*20ad0*/  LDSM.16.MT88.4 R16, [R195+0x3800] ;  /* 0x00380000c310783b */ /* 0x000eae0000004200 */
[C---:B------:R-:W-:Y:S08]  /*20ae0*/  HMMA.16816.F32.BF16 R76, R4.reuse, R12, R76 ;  /* 0x0000000c044c723c */ /* 0x040ff0000004184c */
[C---:B------:R-:W-:Y:S01]  /*20af0*/  HMMA.16816.F32.BF16 R80, R4.reuse, R14, R80 ;  /* 0x0000000e0450723c */ /* 0x040fe20000041850 */
[----:B------:R-:W3:Y:S07]  /*20b00*/  LDSM.16.MT88.4 R12, [R195+0x5800] ;  /* 0x00580000c30c783b */ /* 0x000eee0000004200 */
[C---:B------:R-:W-:Y:S08]  /*20b10*/  HMMA.16816.F32.BF16 R44, R4.reuse, R144, R44 ;  /* 0x00000090042c723c */ /* 0x040ff0000004182c */
[C---:B------:R-:W-:Y:S08]  /*20b20*/  HMMA.16816.F32.BF16 R48, R4.reuse, R146, R48 ;  /* 0x000000920430723c */ /* 0x040ff00000041830 */
[C---:B-1----:R-:W-:Y:S08]  /*20b30*/  HMMA.16816.F32.BF16 R68, R4.reuse, R8, R68 ;  /* 0x000000080444723c */ /* 0x042ff00000041844 */
[C---:B------:R-:W-:Y:S01]  /*20b40*/  HMMA.16816.F32.BF16 R72, R4.reuse, R10, R72 ;  /* 0x0000000a0448723c */ /* 0x040fe20000041848 */
[----:B------:R-:W1:Y:S07]  /*20b50*/  LDSM.16.MT88.4 R8, [R195+0x7800] ;  /* 0x00780000c308783b */ /* 0x000e6e0000004200 */
[----:B--2---:R-:W-:Y:S01]  /*20b60*/  HMMA.16816.F32.BF16 R60, R4, R16, R60 ;  /* 0x00000010043c723c */ /* 0x004fe2000004183c */
[----:B------:R-:W-:-:S04]  /*20b70*/  FFMA.FTZ R16, R235, R3, R190 ;  /* 0x00000003eb107223 */ /* 0x000fc800000100be */
[----:B------:R-:W-:-:S03]  /*20b80*/  FADD.FTZ R16, R169, R16 ;  /* 0x00000010a9107221 */ /* 0x000fc60000010000 */
[----:B------:R-:W-:Y:S01]  /*20b90*/  HMMA.16816.F32.BF16 R148, R4, R150, R20 ;  /* 0x000000960494723c */ /* 0x000fe20000041814 */
[----:B------:R-:W2:Y:S01]  /*20ba0*/  LDSM.16.MT88.4 R20, [R219+0x13800] ;  /* 0x01380000db14783b */ /* 0x000ea20000004200 */
[----:B------:R-:W-:-:S04]  /*20bb0*/  FADD.FTZ R3, R191, R16 ;  /* 0x00000010bf037221 */ /* 0x000fc80000010000 */
[----:B------:R-:W-:Y:S02]  /*20bc0*/  FADD.FTZ R3, R194, R3 ;  /* 0x00000003c2037221 */ /* 0x000fe40000010000 */
[C---:B------:R-:W-:Y:S01]  /*20bd0*/  HMMA.16816.F32.BF16 R144, R4.reuse, R140, R24 ;  /* 0x0000008c0490723c */ /* 0x040fe20000041818 */
[----:B------:R-:W4:Y:S07]  /*20be0*/  LDSM.16.MT88.4 R24, [R219+0x17800] ;  /* 0x01780000db18783b */ /* 0x000f2e0000004200 */
[----:B---3--:R-:W-:Y:S01]  /*20bf0*/  HMMA.16816.F32.BF16 R92, R4, R12, R92 ;  /* 0x0000000c045c723c */ /* 0x008fe2000004185c */
[----:B------:R-:W-:-:S04]  /*20c00*/  FADD.FTZ R12, R198, R3 ;  /* 0x00000003c60c7221 */ /* 0x000fc80000010000 */
[----:B------:R-:W-:-:S03]  /*20c10*/  FADD.FTZ R12, R201, R12 ;  /* 0x0000000cc90c7221 */ /* 0x000fc60000010000 */
[----:B------:R-:W-:Y:S01]  /*20c20*/  HMMA.16816.F32.BF16 R140, R4, R142, R28 ;  /* 0x0000008e048c723c */ /* 0x000fe2000004181c */
[----:B------:R-:W-:-:S04]  /*20c30*/  FADD.FTZ R3, R197, R12 ;  /* 0x0000000cc5037221 */ /* 0x000fc80000010000 */
[----:B------:R-:W-:-:S03]  /*20c40*/  FADD.FTZ R3, R202, R3 ;  /* 0x00000003ca037221 */ /* 0x000fc60000010000 */
[----:B-1----:R-:W-:Y:S01]  /*20c50*/  HMMA.16816.F32.BF16 R124, R4, R8, R124 ;  /* 0x00000008047c723c */ /* 0x002fe2000004187c */
        /* <DEDUP_REMOVED lines=23> */
[C---:B----4-:R-:W-:Y:S08]  /*20dd0*/  HMMA.16816.F32.BF16 R100, R4.reuse, R24, R100 ;  /* 0x000000180464723c */ /* 0x050ff00000041864 */
[C---:B------:R-:W-:Y:S08]  /*20de0*/  HMMA.16816.F32.BF16 R104, R4.reuse, R26, R104 ;  /* 0x0000001a0468723c */ /* 0x040ff00000041868 */
[C---:B------:R-:W-:Y:S08]  /*20df0*/  HMMA.16816.F32.BF16 R128, R4.reuse, R10, R128 ;  /* 0x0000000a0480723c */ /* 0x040ff00000041880 */
[----:B------:R-:W-:Y:S01]  /*20e00*/  HMMA.16816.F32.BF16 R160, R4, R164, R160 ;  /* 0x000000a404a0723c */ /* 0x000fe200000418a0 */
[----:B------:R-:W-:-:S02]  /*20e10*/  MOV R164, R2 ;  /* 0x0000000200a47202 */ /* 0x000fc40000000f00 */
[----:B------:R-:W-:Y:S01]  /*20e20*/  @P2 MOV R164, R2 ;  /* 0x0000000200a42202 */ /* 0x000fe20000000f00 */
[----:B------:R-:W-:-:S01]  /*20e30*/  NOP ;  /* 0x0000000000007918 */ /* 0x000fc20000000000 */
[----:B------:R-:W-:-:S15]  /*20e40*/  BRA.U UP0, `(.L_x_1893) ;  /* 0x0000000100047547 */ /* 0x000fde000b800000 */
.L_x_1887:
[----:B------:R-:W-:-:S12]  /*20e50*/  UIADD3 UR16, UPT, UPT, UR15, -0x1, URZ ;  /* 0xffffffff0f107890 */ /* 0x000fd8000fffe0ff */
.L_x_1893:
        /* <DEDUP_REMOVED lines=18> */
[----:B------:R-:W4:Y:S01]  /*20f80*/  LDCU UR4, c[0x0][0x45c] ;  /* 0x00008b80ff0477ac */ /* 0x000f220008000800 */
[----:B------:R-:W2:Y:S01]  /*20f90*/  LDCU.64 UR18, c[0x0][0x358] ;  /* 0x00006b00ff1277ac */ /* 0x000ea20008000a00 */
[----:B------:R-:W2:Y:S01]  /*20fa0*/  LDCU.64 UR8, c[0x0][0x3a0] ;  /* 0x00007400ff0877ac */ /* 0x000ea20008000a00 */
[----:B------:R-:W2:Y:S01]  /*20fb0*/  LDCU.64 UR10, c[0x0][0x3a8] ;  /* 0x00007500ff0a77ac */ /* 0x000ea20008000a00 */
[----:B-1----:R-:W-:-:S12]  /*20fc0*/  ULEA UR6, UR6, UR12, 0x18 ;  /* 0x0000000c06067291 */ /* 0x002fd8000f8ec0ff */
.L_x_1898:
        /* <DEDUP_REMOVED lines=85> */
[----:B------:R-:W5:Y:S02]  /*21520*/  LDG.E R9, desc[UR18][R16.64] ;  /* 0x0000001210097981 */ /* 0x000f64000c1e1900 */
[----:B------:R-:W-:Y:S02]  /*21530*/  IMAD R11, R11, R2, -0x40 ;  /* 0xffffffc00b0b7424 */ /* 0x000fe400078e0202 */
[----:B------:R-:W5:Y:S03]  /*21540*/  LDG.E R8, desc[UR18][R14.64] ;  /* 0x000000120e087981 */ /* 0x000f66000c1e1900 */
[----:B------:R-:W-:Y:S05]  /*21550*/  SHF.R.S32.HI R13, RZ, 0x1f, R11 ;  /* 0x0000001fff0d7819 */ /* 0x000fea000001140b */
[-C--:B--2---:R-:W-:Y:S02]  /*21560*/  IMAD R2, R13, R4.reuse, RZ ;  /* 0x000000040d027224 */ /* 0x084fe400078e02ff */
[C---:B------:R-:W-:Y:S04]  /*21570*/  IMAD.WIDE.U32 R12, R11.reuse, R4, RZ ;  /* 0x000000040b0c7225 */ /* 0x040fe800078e00ff */
[----:B------:R-:W-:Y:S05]  /*21580*/  IMAD R2, R11, R5, R2 ;  /* 0x000000050b027224 */ /* 0x000fea00078e0202 */
[----:B------:R-:W-:Y:S01]  /*21590*/  IADD3 R13, PT, PT, R13, R2, RZ ;  /* 0x000000020d0d7210 */ /* 0x000fe20007ffe0ff */
[----:B-----5:R-:W-:Y:S04]  /*215a0*/  IMAD.IADD R9, R9, 0x1, -R8 ;  /* 0x0000000109097824 */ /* 0x020fe800078e0a08 */
[----:B------:R-:W-:Y:S01]  /*215b0*/  IMAD.WIDE.U32 R12, R9, UR10, R12 ;  /* 0x0000000a090c7c25 */ /* 0x000fe2000f8e000c */
[----:B------:R-:W-:Y:S02]  /*215c0*/  SHF.R.S32.HI R5, RZ, 0x1f, R9 ;  /* 0x0000001fff057819 */ /* 0x000fe40000011409 */
[C---:B------:R-:W-:Y:S03]  /*215d0*/  LEA R228, P0, R12.reuse, R6, 0x1 ;  /* 0x000000060ce47211 */ /* 0x040fe600078008ff */
[----:B------:R-:W-:Y:S04]  /*215e0*/  IMAD R2, R5, UR10, RZ ;  /* 0x0000000a05027c24 */ /* 0x000fe8000f8e02ff */
[----:B------:R-:W-:Y:S04]  /*215f0*/  IMAD R2, R9, UR11, R2 ;  /* 0x0000000b09027c24 */ /* 0x000fe8000f8e0202 */
[----:B------:R-:W-:Y:S05]  /*21600*/  IMAD.IADD R2, R13, 0x1, R2 ;  /* 0x000000010d027824 */ /* 0x000fea00078e0202 */
[----:B------:R-:W-:Y:S07]  /*21610*/  LEA.HI.X R229, R12, R3, R2, 0x1, P0 ;  /* 0x000000030ce57211 */ /* 0x000fee00000f0c02 */
.L_x_1895:
[----:B------:R-:W-:Y:S01]  /*21620*/  @!PT LDS RZ, [RZ] ;  /* 0x00000000fffff984 */ /* 0x000fe20000000800 */
[----:B------:R-:W-:Y:S01]  /*21630*/  @!PT LDS RZ, [RZ] ;  /* 0x00000000fffff984 */ /* 0x000fe20000000800 */
[----:B------:R-:W-:Y:S01]  /*21640*/  @!PT LDS RZ, [RZ] ;  /* 0x00000000fffff984 */ /* 0x000fe20000000800 */
[----:B------:R-:W-:Y:S01]  /*21650*/  @!P4 LDGSTS.E.BYPASS.LTC128B.128 [R239+0x10000], desc[UR18][R228.64] ;  /* 0x10000000e4efcfae */ /* 0x000fe2000b981a12 */
[C---:B------:R-:W-:Y:S01]  /*21660*/  LEA R6, P0, R4.reuse, R228, 0x5 ;  /* 0x000000e404067211 */ /* 0x040fe200078028ff */
[----:B------:R-:W-:Y:S01]  /*21670*/  UIADD3 UR16, UPT, UPT, UR16, -0x1, URZ ;  /* 0xffffffff10107890 */ /* 0x000fe2000fffe0ff */
[C-C-:B-1----:R-:W-:Y:S02]  /*21680*/  SHF.L.U64.HI R3, R4.reuse, 0x5, R7.reuse ;  /* 0x0000000504037819 */ /* 0x142fe40000010207 */
[----:B------:R-:W-:Y:S01]  /*21690*/  @P4 STS.128 [R239+0x10000], RZ ;  /* 0x010000ffef004388 */ /* 0x000fe20000000c00 */
[C---:B------:R-:W-:Y:S01]  /*216a0*/  LEA.HI.X R7, R4.reuse, R229, R7, 0x5, P0 ;  /* 0x000000e504077211 */ /* 0x040fe200000f2c07 */
[----:B------:R-:W-:Y:S01]  /*216b0*/  UISETP.GT.AND UP0, UPT, UR16, UR7, UPT ;  /* 0x000000071000728c */ /* 0x000fe2000bf04270 */
[----:B------:R-:W-:Y:S02]  /*216c0*/  SHF.L.U32 R2, R4, 0x5, RZ ;  /* 0x0000000504027819 */ /* 0x000fe400000006ff */
[----:B------:R-:W-:Y:S01]  /*216d0*/  @!PT LDS RZ, [RZ] ;  /* 0x00000000fffff984 */ /* 0x000fe20000000800 */
[----:B------:R-:W-:Y:S01]  /*216e0*/  @!PT LDS RZ, [RZ] ;  /* 0x00000000fffff984 */ /* 0x000fe20000000800 */
[----:B------:R-:W-:Y:S01]  /*216f0*/  @!PT LDS RZ, [RZ] ;  /* 0x00000000fffff984 */ /* 0x000fe20000000800 */
[----:B------:R-:W-:Y:S01]  /*21700*/  @!P3 LDGSTS.E.BYPASS.LTC128B.128 [R239+0x12000], desc[UR18][R228.64+0x80] ;  /* 0x12000080e4efbfae */ /* 0x000fe2000b981a12 */
[----:B------:R-:W-:Y:S02]  /*21710*/  LEA R225, R225, UR6, 0x1 ;  /* 0x00000006e1e17c11 */ /* 0x000fe4000f8e08ff */
[C---:B------:R-:W-:Y:S02]  /*21720*/  IADD3 R4, P6, PT, R2.reuse, R6, RZ ;  /* 0x0000000602047210 */ /* 0x040fe40007fde0ff */
[----:B------:R-:W-:Y:S02]  /*21730*/  @P3 STS.128 [R239+0x12000], RZ ;  /* 0x012000ffef003388 */ /* 0x000fe40000000c00 */
[C---:B------:R-:W-:Y:S03]  /*21740*/  IADD3.X R5, PT, PT, R3.reuse, R7, RZ, P6, !PT ;  /* 0x0000000703057210 */ /* 0x040fe600037fe4ff */
[----:B------:R-:W-:Y:S01]  /*21750*/  @!PT LDS RZ, [RZ] ;  /* 0x00000000fffff984 */ /* 0x000fe20000000800 */
[----:B------:R-:W-:Y:S01]  /*21760*/  @!PT LDS RZ, [RZ] ;  /* 0x00000000fffff984 */ /* 0x000fe20000000800 */
[----:B------:R-:W-:Y:S01]  /*21770*/  @!PT LDS RZ, [RZ] ;  /* 0x00000000fffff984 */ /* 0x000fe20000000800 */
[----:B------:R-:W-:Y:S01]  /*21780*/  @!P2 LDGSTS.E.BYPASS.LTC128B.128 [R239+0x14000], desc[UR18][R228.64+0x100] ;  /* 0x14000100e4efafae */ /* 0x000fe2000b981a12 */
[----:B------:R-:W-:Y:S02]  /*21790*/  IADD3 R12, P0, PT, R2, R4, RZ ;  /* 0x00000004020c7210 */ /* 0x000fe40007f1e0ff */
        /* <DEDUP_REMOVED lines=80> */
[----:B------:R-:W1:Y:S05]  /*21ca0*/  LDSM.16.M88.4 R8, [R224+UR6+0x8000] ;  /* 0x00800006e008783b */ /* 0x000e6a0008000200 */
[----:B------:R-:W2:Y:S05]  /*21cb0*/  LDSM.16.M88.4 R16, [R224+UR6+0x8800] ;  /* 0x00880006e010783b */ /* 0x000eaa0008000200 */
[----:B------:R-:W5:Y:S05]  /*21cc0*/  LDSM.16.M88.4 R24, [R224+UR6+0x9000] ;  /* 0x00900006e018783b */ /* 0x000f6a0008000200 */
[----:B------:R-:W0:Y:S05]  /*21cd0*/  LDGDEPBAR ;  /* 0x00000000000079af */ /* 0x000e2a0000000000 */
[----:B------:R-:W3:Y:S05]  /*21ce0*/  LDSM.16.M88.4 R164, [R224+UR6+0x9800] ;  /* 0x00980006e0a4783b */ /* 0x000eea0008000200 */
[----:B------:R-:W-:Y:S05]  /*21cf0*/  LDSM.16.M88.4 R172, [R222] ;  /* 0x00000000deac783b */ /* 0x000fea0000000200 */
[----:B------:R-:W4:Y:S05]  /*21d00*/  LDSM.16.M88.4 R176, [R221+0x8000] ;  /* 0x00800000ddb0783b */ /* 0x000f2a0000000200 */
[----:B------:R-:W4:Y:S05]  /*21d10*/  LDSM.16.M88.4 R180, [R221+0x8800] ;  /* 0x00880000ddb4783b */ /* 0x000f2a0000000200 */
[----:B------:R-:W-:Y:S01]  /*21d20*/  LDSM.16.M88.4 R184, [R221+0x9800] ;  /* 0x00980000ddb8783b */ /* 0x000fe20000000200 */
[C---:B-1----:R-:W-:Y:S04]  /*21d30*/  HMMA.16816.F32.BF16 R4, R32.reuse, R8, RZ ;  /* 0x000000082004723c */ /* 0x042fe800000418ff */
[----:B------:R-:W-:Y:S04]  /*21d40*/  LDSM.16.M88.4 R188, [R223] ;  /* 0x00000000dfbc783b */ /* 0x000fe80000000200 */
[C---:B------:R-:W-:Y:S01]  /*21d50*/  HMMA.16816.F32.BF16 R8, R32.reuse, R10, RZ ;  /* 0x0000000a2008723c */ /* 0x040fe200000418ff */
[----:B------:R-:W-:Y:S05]  /*21d60*/  LDSM.16.M88.4 R192, [R3+0x8000] ;  /* 0x0080000003c0783b */ /* 0x000fea0000000200 */
[----:B------:R-:W-:Y:S02]  /*21d70*/  LDSM.16.M88.4 R196, [R3+0x9000] ;  /* 0x0090000003c4783b */ /* 0x000fe40000000200 */
[C---:B--2---:R-:W-:Y:S03]  /*21d80*/  HMMA.16816.F32.BF16 R12, R32.reuse, R16, RZ ;  /* 0x00000010200c723c */ /* 0x044fe600000418ff */
[----:B------:R-:W-:Y:S05]  /*21d90*/  LDSM.16.M88.4 R200, [R3+0x9800] ;  /* 0x0098000003c8783b */ /* 0x000fea0000000200 */
[C---:B------:R-:W-:Y:S01]  /*21da0*/  HMMA.16816.F32.BF16 R16, R32.reuse, R18, RZ ;  /* 0x000000122010723c */ /* 0x040fe200000418ff */
[----:B------:R-:W-:Y:S05]  /*21db0*/  LDSM.16.M88.4 R204, [R2+0x8000] ;  /* 0x0080000002cc783b */ /* 0x000fea0000000200 */
[----:B------:R-:W-:Y:S02]  /*21dc0*/  LDSM.16.M88.4 R208, [R3+0xa000] ;  /* 0x00a0000003d0783b */ /* 0x000fe40000000200 */
[C---:B-----5:R-:W-:Y:S03]  /*21dd0*/  HMMA.16816.F32.BF16 R20, R32.reuse, R24, RZ ;  /* 0x000000182014723c */ /* 0x060fe600000418ff */
[----:B------:R-:W-:Y:S05]  /*21de0*/  LDSM.16.M88.4 R212, [R221+0xc000] ;  /* 0x00c00000ddd4783b */ /* 0x000fea0000000200 */
[C---:B------:R-:W-:Y:S08]  /*21df0*/  HMMA.16816.F32.BF16 R24, R32.reuse, R26, RZ ;  /* 0x0000001a2018723c */ /* 0x040ff000000418ff */
[C---:B---3--:R-:W-:Y:S08]  /*21e00*/  HMMA.16816.F32.BF16 R28, R32.reuse, R164, RZ ;  /* 0x000000a4201c723c */ /* 0x048ff000000418ff */
        /* <DEDUP_REMOVED lines=251> */
[----:B--234-:R-:W-:Y:S05]  /*22dc0*/  BRA.U !UP0, `(.L_x_1896) ;  /* 0x0000000908ac7547 */ /* 0x01cfea000b800000 */
        /* <DEDUP_REMOVED lines=14> */
[----:B------:R-:W2:Y:S01]  /*22eb0*/  LDC R4, c[0x0][0x4f0] ;  /* 0x00013c00ff047b82 */ /* 0x000ea20000000800 */
[----:B------:R-:W-:Y:S02]  /*22ec0*/  UIADD3 UR15, UPT, UPT, UR5, -0x80, URZ ;  /* 0xffffff80050f7890 */ /* 0x000fe4000fffe0ff */
[----:B------:R-:W-:Y:S04]  /*22ed0*/  UIADD3 UR12, UPT, UPT, UR5, -0x40, URZ ;  /* 0xffffffc0050c7890 */ /* 0x000fe8000fffe0ff */
[----:B------:R-:W-:Y:S05]  /*22ee0*/  IMAD.U32 R8, RZ, RZ, UR15 ;  /* 0x0000000fff087e24 */ /* 0x000fea000f8e00ff */
[----:B------:R-:W-:Y:S02]  /*22ef0*/  IABS R8, R8 ;  /* 0x0000000800087213 */ /* 0x000fe40000000000 */
[----:B--2---:R-:W-:Y:S04]  /*22f00*/  IABS R7, R4 ;  /* 0x0000000400077213 */ /* 0x004fe80000000000 */
        /* <DEDUP_REMOVED lines=16> */
[----:B------:R-:W-:Y:S06]  /*23010*/  IMAD R2, R7, R3, R2 ;  /* 0x0000000307027224 */ /* 0x000fec00078e0202 */
        /* <DEDUP_REMOVED lines=16> */
[----:B------:R-:W-:Y:S11]  /*23120*/  LOP3.LUT R2, RZ, R4, RZ, 0x33, !PT ;  /* 0x00000004ff027212 */ /* 0x000ff600078e33ff */
[----:B------:R-:W-:Y:S01]  /*23130*/  @!P6 IMAD.MOV R6, RZ, RZ, -R6 ;  /* 0x000000ffff06e224 */ /* 0x000fe200078e0a06 */
[----:B------:R-:W-:Y:S04]  /*23140*/  ISETP.NE.AND P6, PT, R4, RZ, PT ;  /* 0x000000ff0400720c */ /* 0x000fe80003fc5270 */
[C---:B------:R-:W-:Y:S02]  /*23150*/  SEL R11, R2.reuse, R9, !P6 ;  /* 0x00000009020b7207 */ /* 0x040fe40007000000 */
[----:B------:R-:W-:Y:S02]  /*23160*/  SEL R9, R2, R6, !P6 ;  /* 0x0000000602097207 */ /* 0x000fe40007000000 */
[CC--:B-1----:R-:W-:Y:S01]  /*23170*/  LEA R14, P6, R11.reuse, R230.reuse, 0x2 ;  /* 0x000000e60b0e7211 */ /* 0x0c2fe200078c10ff */
[----:B------:R-:W1:Y:S03]  /*23180*/  LDC.64 R2, c[0x0][0x3b8] ;  /* 0x0000ee00ff027b82 */ /* 0x000e660000000a00 */
        /* <DEDUP_REMOVED lines=20> */
.L_x_1897:
        /* <DEDUP_REMOVED lines=91> */
.L_x_1896:
[----:B-12---:R-:W-:Y:S01]  /*23880*/  FMNMX3.FTZ R2, R0, R191, R189, !PT ;  /* 0x000000bf00027276 */ /* 0x006fe200078100bd */
        /* <DEDUP_REMOVED lines=272> */
[----:B------:R-:W-:Y:S07]  /*24990*/  FFMA.FTZ R195, R0, R235, R195 ;  /* 0x000000eb00c37223 */ /* 0x000fee00000100c3 */
[----:B------:R-:W-:Y:S01]  /*249a0*/  MUFU.EX2 R209, R225 ;  /* 0x000000e100d17308 */ /* 0x000fe20000000800 */
[----:B------:R-:W-:Y:S01]  /*249b0*/  FADD.FTZ R194, R194, R197 ;  /* 0x000000c5c2c27221 */ /* 0x000fe20000010000 */
[C---:B------:R-:W-:Y:S08]  /*249c0*/  HMMA.16816.F32.BF16 R96, R160.reuse, R138, R96 ;  /* 0x0000008aa060723c */ /* 0x040ff00000041860 */
        /* <DEDUP_REMOVED lines=199> */
[----:B------:R-:W-:Y:S11]  /*25640*/  BRA.U UP0, `(.L_x_1898) ;  /* 0xffffffb900607547 */ /* 0x000ff6000b83ffff */
.L_x_1894:
        /* <DEDUP_REMOVED lines=220> */
[----:B--2---:R-:W-:-:S03]  /*26410*/  MOV R137, UR8 ;  /* 0x0000000800897c02 */ /* 0x004fc60008000f00 */
[----:B------:R-:W-:Y:S04]  /*26420*/  STS.64 [R8+0x4800], R42 ;  /* 0x0048002a08007388 */ /* 0x000fe80000000a00 */
[----:B------:R-:W-:Y:S01]  /*26430*/  STS.64 [R12+0x4000], R44 ;  /* 0x0040002c0c007388 */ /* 0x000fe20000000a00 */
[----:B-----5:R-:W-:-:S03]  /*26440*/  MOV R133, 0xff800000 ;  /* 0xff80000000857802 */ /* 0x020fc60000000f00 */
[----:B------:R-:W-:Y:S01]  /*26450*/  STS.64 [R12+0x4800], R46 ;  /* 0x0048002e0c007388 */ /* 0x000fe20000000a00 */
[----:B---3--:R-:W-:Y:S01]  /*26460*/  @P6 FFMA.FTZ R133, R3, R18, R6 ;  /* 0x0000001203856223 */ /* 0x008fe20000010006 */
[----:B------:R-:W-:Y:S02]  /*26470*/  IADD3 R3, PT, PT, R218, 0x28, RZ ;  /* 0x00000028da037810 */ /* 0x000fe40007ffe0ff */
[----:B------:R-:W-:Y:S01]  /*26480*/  STS.64 [R9+0x4000], R48 ;  /* 0x0040003009007388 */ /* 0x000fe20000000a00 */
[----:B-1----:R-:W-:Y:S01]  /*26490*/  MOV R134, 0xff800000 ;  /* 0xff80000000867802 */ /* 0x002fe20000000f00 */
[----:B----4-:R-:W-:Y:S01]  /*264a0*/  @P3 FFMA.FTZ R134, R164, R11, R5 ;  /* 0x0000000ba4863223 */ /* 0x010fe20000010005 */
[----:B------:R-:W-:Y:S01]  /*264b0*/  IADD3 R135, PT, PT, R218, 0x20, RZ ;  /* 0x00000020da877810 */ /* 0x000fe20007ffe0ff */
        /* <DEDUP_REMOVED lines=90> */
.L_x_1900:
[----:B------:R-:W-:Y:S05]  /*26a60*/  BSYNC.RECONVERGENT B0 ;  /* 0x0000000000007941 */ /* 0x000fea0003800200 */
.L_x_1899:
        /* <DEDUP_REMOVED lines=25> */
.L_x_1902:
[----:B------:R-:W-:Y:S05]  /*26c00*/  BSYNC.RECONVERGENT B0 ;  /* 0x0000000000007941 */ /* 0x000fea0003800200 */
.L_x_1901:
        /* <DEDUP_REMOVED lines=26> */
.L_x_1904:
[----:B------:R-:W-:Y:S05]  /*26db0*/  BSYNC.RECONVERGENT B0 ;  /* 0x0000000000007941 */ /* 0x000fea0003800200 */
.L_x_1903:
        /* <DEDUP_REMOVED lines=24> */
.L_x_1906:
[----:B------:R-:W-:Y:S05]  /*26f40*/  BSYNC.RECONVERGENT B0 ;  /* 0x0000000000007941 */ /* 0x000fea0003800200 */
.L_x_1905:
        /* <DEDUP_REMOVED lines=23> */
.L_x_1908:
[----:B------:R-:W-:Y:S05]  /*270c0*/  BSYNC.RECONVERGENT B0 ;  /* 0x0000000000007941 */ /* 0x000fea0003800200 */
.L_x_1907:
        /* <DEDUP_REMOVED lines=24> */
.L_x_1910:
[----:B------:R-:W-:Y:S05]  /*27250*/  BSYNC.RECONVERGENT B0 ;  /* 0x0000000000007941 */ /* 0x000fea0003800200 */
.L_x_1909:
        /* <DEDUP_REMOVED lines=24> */
.L_x_1912:
[----:B------:R-:W-:Y:S05]  /*273e0*/  BSYNC.RECONVERGENT B0 ;  /* 0x0000000000007941 */ /* 0x000fea0003800200 */
.L_x_1911:
        /* <DEDUP_REMOVED lines=24> */
.L_x_1914:
[----:B------:R-:W-:Y:S05]  /*27570*/  BSYNC.RECONVERGENT B0 ;  /* 0x0000000000007941 */ /* 0x000fea0003800200 */
.L_x_1913:
        /* <DEDUP_REMOVED lines=24> */
.L_x_1915:
        /* <DEDUP_REMOVED lines=16> */
.L_x_4067:


//--------------------- .text._ZN5flash24flash_fwd_splitkv_kernelI23Flash_fwd_kernel_traitsILi256ELi64ELi64ELi4ELb0ELb0EN7cutlass10bfloat16_tE19Flash_kernel_traitsILi256ELi64ELi64ELi4ES3_EELb1ELb0ELb0ELb0ELb1ELb0ELb0ELb0EEEvNS_16Flash_fwd_paramsE --------------------------
	.section	.text._ZN5flash24flash_fwd_splitkv_kernelI23Flash_fwd_kernel_traitsILi256ELi64ELi64ELi4ELb0ELb0EN7cutlass10bfloat16_tE19Flash_kernel_traitsILi256ELi64ELi64ELi4ES3_EELb1ELb0ELb0ELb0ELb1ELb0ELb0ELb0EEEvNS_16Flash_fwd_paramsE,"ax",@progbits
	.align	128
        .global         _ZN5flash24flash_fwd_splitkv_kernelI23Flash_fwd_kernel_traitsILi256ELi64ELi64ELi4ELb0ELb0EN7cutlass10bfloat16_tE19Flash_kernel_traitsILi256ELi64ELi64ELi4ES3_EELb1ELb0ELb0ELb0ELb1ELb0ELb0ELb0EEEvNS_16Flash_fwd_paramsE
        .type           _ZN5flash24flash_fwd_splitkv_kernelI23Flash_fwd_kernel_traitsILi256ELi64ELi64ELi4ELb0ELb0EN7cutlass10bfloat16_tE19Flash_kernel_traitsILi256ELi64ELi64ELi4ES3_EELb1ELb0ELb0ELb0ELb1ELb0ELb0ELb0EEEvNS_16Flash_fwd_paramsE,@function
        .size           _ZN5flash24flash_fwd_splitkv_kernelI23Flash_fwd_kernel_traitsILi256ELi64ELi64ELi4ELb0ELb0EN7cutlass10bfloat16_tE19Flash_kernel_traitsILi256ELi64ELi64ELi4ES3_EELb1ELb0ELb0ELb0ELb1ELb0ELb0ELb0EEEvNS_16Flash_fwd_paramsE,(.L_x_4068 - _ZN5flash24flash_fwd_splitkv_kernelI23Flash_fwd_kernel_traitsILi256ELi64ELi64ELi4ELb0ELb0EN7cutlass10bfloat16_tE19Flash_kernel_traitsILi256ELi64ELi64ELi4ES3_EELb1ELb0ELb0ELb0ELb1ELb0ELb0ELb0EEEvNS_16Flash_fwd_paramsE)
        .other          _ZN5flash24flash_fwd_splitkv_kernelI23Flash_fwd_kernel_traitsILi256ELi64ELi64ELi4ELb0ELb0EN7cutlass10bfloat16_tE19Flash_kernel_traitsILi256ELi64ELi64ELi4ES3_EELb1ELb0ELb0ELb0ELb1ELb0ELb0ELb0EEEvNS_16Flash_fwd_paramsE,@"STO_CUDA_ENTRY STV_DEFAULT"
_ZN5flash24flash_fwd_splitkv_kernelI23Flash_fwd_kernel_traitsILi256ELi64ELi64ELi4ELb0ELb0EN7cutlass10bfloat16_tE19Flash_kernel_traitsILi256ELi64ELi64ELi4ES3_EELb1ELb0ELb0ELb0ELb1ELb0ELb0ELb0EEEvNS_16Flash_fwd_paramsE:
.text._ZN5flash24flash_fwd_splitkv_kernelI23Flash_fwd_kernel_traitsILi256ELi64ELi64ELi4ELb0ELb0EN7cutlass10bfloat16_tE19Flash_kernel_traitsILi256ELi64ELi64ELi4ES3_EELb1ELb0ELb0ELb0ELb1ELb0ELb0ELb0EEEvNS_16Flash_fwd_paramsE:
        /* <DEDUP_REMOVED lines=14> */
[C---:B--2---:R-:W-:Y:S01]  /*00e0*/  IMAD.WIDE.U32 R12, R9.reuse, 0x4, R4 ;  /* 0x00000004090c7825 */ /* 0x044fe200078e0004 */
[----:B---3--:R-:W-:Y:S02]  /*00f0*/  ISETP.NE.U32.AND P3, PT, RZ, UR6, PT ;  /* 0x00000006ff007c0c */ /* 0x008fe4000bf65070 */
[----:B------:R-:W-:Y:S01]  /*0100*/  ISETP.NE.AND.EX P2, PT, RZ, UR5, PT, P2 ;  /* 0x00000005ff007c0c */ /* 0x000fe2000bf45320 */
[----:B------:R-:W-:Y:S01]  /*0110*/  IMAD.SHL.U32 R11, R9, 0x4, RZ ;  /* 0x00000004090b7824 */ /* 0x000fe200078e00ff */
[----:B------:R-:W-:-:S03]  /*0120*/  ISETP.NE.AND.EX P3, PT, RZ, UR7, PT, P3 ;  /* 0x00000007ff007c0c */ /* 0x000fc6000bf65330 */
[----:B------:R-:W2:Y:S04]  /*0130*/  @P0 LDG.E R232, desc[UR16][R12.64] ;  /* 0x000000100ce80981 */ /* 0x000ea8000c1e1900 */
[----:B------:R1:W2:Y:S01]  /*0140*/  @P4 LDG.E R15, desc[UR16][R12.64+0x4] ;  /* 0x000004100c0f4981 */ /* 0x0002a2000c1e1900 */
[----:B------:R-:W-:Y:S01]  /*0150*/  SHF.R.U32.HI R8, RZ, 0x1e, R9 ;  /* 0x0000001eff087819 */ /* 0x000fe20000011609 */
[----:B------:R-:W-:Y:S02]  /*0160*/  IMAD.MOV.U32 R2, RZ, RZ, RZ ;  /* 0x000000ffff027224 */ /* 0x000fe400078e00ff */
[C---:B------:R-:W-:Y:S01]  /*0170*/  @P2 IADD3 R4, P0, PT, R11.reuse, UR4, RZ ;  /* 0x000000040b042c10 */ /* 0x040fe2000ff1e0ff */
[----:B------:R-:W3:Y:S01]  /*0180*/  LDCU.U8 UR4, c[0x0][0x532] ;  /* 0x0000a640ff0477ac */ /* 0x000ee20008000000 */
[----:B------:R-:W4:Y:S01]  /*0190*/  S2R R27, SR_CTAID.X ;  /* 0x00000000001b7919 */ /* 0x000f220000002500 */
[----:B------:R-:W-:Y:S01]  /*01a0*/  @P3 IADD3 R16, P1, PT, R11, UR6, RZ ;  /* 0x000000060b103c10 */ /* 0x000fe2000ff3e0ff */
[----:B------:R-:W2:Y:S01]  /*01b0*/  @!P4 LDC R100, c[0x0][0x434] ;  /* 0x00010d00ff64cb82 */ /* 0x000ea20000000800 */
[----:B------:R-:W-:-:S02]  /*01c0*/  @P2 IADD3.X R5, PT, PT, R8, UR5, RZ, P0, !PT ;  /* 0x0000000508052c10 */ /* 0x000fc400087fe4ff */
[----:B------:R-:W-:-:S03]  /*01d0*/  @P3 IADD3.X R17, PT, PT, R8, UR7, RZ, P1, !PT ;  /* 0x0000000708113c10 */ /* 0x000fc60008ffe4ff */
[----:B------:R2:W5:Y:S02]  /*01e0*/  @P2 LDG.E R91, desc[UR16][R4.64] ;  /* 0x00000010045b2981 */ /* 0x000564000c1e1900 */
[----:B------:R-:W2:Y:S02]  /*01f0*/  @!P2 LDC R0, c[0x0][0x43c] ;  /* 0x00010f00ff00ab82 */ /* 0x000ea40000000800 */
[----:B------:R2:W5:Y:S01]  /*0200*/  @P3 LDG.E R2, desc[UR16][R16.64] ;  /* 0x0000001010023981 */ /* 0x000562000c1e1900 */
[----:B-1----:R-:W-:-:S05]  /*0210*/  IADD3 R12, P0, PT, R11, R6, RZ ;  /* 0x000000060b0c7210 */ /* 0x002fca0007f1e0ff */
[----:B------:R-:W-:Y:S01]  /*0220*/  IMAD.X R13, R8, 0x1, R7, P0 ;  /* 0x00000001080d7824 */ /* 0x000fe200000e0607 */
[----:B------:R-:W-:-:S04]  /*0230*/  ISETP.NE.U32.AND P0, PT, R6, RZ, PT ;  /* 0x000000ff0600720c */ /* 0x000fc80003f05070 */
[C---:B------:R-:W-:Y:S02]  /*0240*/  ISETP.NE.AND.EX P0, PT, R7.reuse, RZ, PT, P0 ;  /* 0x000000ff0700720c */ /* 0x040fe40003f05300 */
[----:B---3--:R-:W-:Y:S02]  /*0250*/  ISETP.NE.AND P1, PT, RZ, UR4, PT ;  /* 0x00000004ff007c0c */ /* 0x008fe4000bf25270 */
[----:B------:R-:W-:Y:S01]  /*0260*/  ISETP.EQ.U32.AND P3, PT, R6, RZ, PT ;  /* 0x000000ff0600720c */ /* 0x000fe20003f62070 */
[----:B------:R-:W1:Y:S03]  /*0270*/  @!P2 LDC.64 R4, c[0x0][0x488] ;  /* 0x00012200ff04ab82 */ /* 0x000e660000000a00 */
[----:B------:R-:W-:-:S05]  /*0280*/  ISETP.EQ.OR.EX P3, PT, R7, RZ, !P1, P3 ;  /* 0x000000ff0700720c */ /* 0x000fca0004f62730 */
[----:B------:R-:W3:Y:S01]  /*0290*/  @!P0 LDC R7, c[0x0][0x438] ;  /* 0x00010e00ff078b82 */ /* 0x000ee20000000800 */
[----:B------:R-:W-:Y:S02]  /*02a0*/  IMAD.MOV.U32 R3, RZ, RZ, -0x1 ;  /* 0xffffffffff037424 */ /* 0x000fe400078e00ff */
[----:B----4-:R-:W-:-:S05]  /*02b0*/  IMAD.SHL.U32 R97, R27, 0x40, RZ ;  /* 0x000000401b617824 */ /* 0x010fca00078e00ff */
[----:B------:R4:W5:Y:S01]  /*02c0*/  @!P3 LDG.E R3, desc[UR16][R12.64] ;  /* 0x000000100c03b981 */ /* 0x000962000c1e1900 */
[----:B--2---:R-:W-:-:S05]  /*02d0*/  @P4 IMAD.IADD R100, R15, 0x1, -R232 ;  /* 0x000000010f644824 */ /* 0x004fca00078e0ae8 */
[----:B------:R-:W-:Y:S01]  /*02e0*/  ISETP.GT.AND P3, PT, R100, R97, PT ;  /* 0x000000616400720c */ /* 0x000fe20003f64270 */
[----:B-1-34-:R-:W-:-:S12]  /*02f0*/  @!P0 BRA `(.L_x_1916) ;  /* 0x00000000000c8947 */ /* 0x01afd80003800000 */
[----:B------:R-:W2:Y:S02]  /*0300*/  @P1 LDG.E R6, desc[UR16][R12.64+0x4] ;  /* 0x000004100c061981 */ /* 0x000ea4000c1e1900 */
[----:B--2--5:R-:W-:-:S06]  /*0310*/  @P1 IADD3 R7, PT, PT, R6, -R3, RZ ;  /* 0x8000000306071210 */ /* 0x024fcc0007ffe0ff */
[----:B------:R1:W5:Y:S02]  /*0320*/  @!P1 LDG.E R7, desc[UR16][R12.64] ;  /* 0x000000100c079981 */ /* 0x000364000c1e1900 */
.L_x_1916:
[----:B------:R-:W-:Y:S01]  /*0330*/  @!P2 ISETP.NE.U32.AND P0, PT, R4, RZ, PT ;  /* 0x000000ff0400a20c */ /* 0x000fe20003f05070 */
[----:B------:R-:W-:-:S12]  /*0340*/  @!P3 EXIT ;  /* 0x000000000000b94d */ /* 0x000fd80003800000 */
[----:B------:R-:W2:Y:S01]  /*0350*/  LDCU UR5, c[0x0][0x438] ;  /* 0x00008700ff0577ac */ /* 0x000ea20008000800 */
[----:B------:R-:W-:Y:S01]  /*0360*/  @!P2 ISETP.NE.AND.EX P0, PT, R5, RZ, PT, P0 ;  /* 0x000000ff0500a20c */ /* 0x000fe20003f05300 */
[--C-:B-----5:R-:W-:Y:S01]  /*0370*/  @P2 IMAD.IADD R91, R91, 0x1, -R2.reuse ;  /* 0x000000015b5b2824 */ /* 0x120fe200078e0a02 */
        /* <DEDUP_REMOVED lines=25> */
[----:B------:R-:W-:Y:S01]  /*0510*/  SHF.L.U32 R0, R219, 0x3, RZ ;  /* 0x00000003db007819 */ /* 0x000fe200000006ff */
[----:B------:R-:W-:Y:S01]  /*0520*/  IMAD.MOV.U32 R13, RZ, RZ, RZ ;  /* 0x000000ffff0d7224 */ /* 0x000fe200078e00ff */
[----:B------:R-:W2:Y:S01]  /*0530*/  LDCU UR7, c[0x0][0x3e0] ;  /* 0x00007c00ff0777ac */ /* 0x000ea20008000800 */
[----:B------:R-:W-:Y:S01]  /*0540*/  IMAD.IADD R7, R100, 0x1, -R97 ;  /* 0x0000000164077824 */ /* 0x000fe200078e0a61 */
[----:B------:R-:W-:Y:S01]  /*0550*/  LOP3.LUT R12, R0, 0x38, RZ, 0xc0, !PT ;  /* 0x00000038000c7812 */ /* 0x000fe200078ec0ff */
[----:B------:R-:W-:Y:S01]  /*0560*/  BSSY.RECONVERGENT B0, `(.L_x_1918) ;  /* 0x0000024000007945 */ /* 0x000fe20003800200 */
[----:B------:R-:W3:Y:S01]  /*0570*/  LDCU.64 UR4, c[0x0][0x410] ;  /* 0x00008200ff0477ac */ /* 0x000ee20008000a00 */
[----:B------:R-:W-:Y:S01]  /*0580*/  SHF.R.U32.HI R0, RZ, 0x3, R219 ;  /* 0x00000003ff007819 */ /* 0x000fe200000116db */
[----:B------:R-:W4:Y:S03]  /*0590*/  LDCU UR6, c[0x0][0x434] ;  /* 0x00008680ff0677ac */ /* 0x000f260008000800 */
[----:B------:R-:W5:Y:S01]  /*05a0*/  @!P0 LDC.64 R4, c[0x0][0x400] ;  /* 0x00010000ff048b82 */ /* 0x000f620000000a00 */
[----:B--2---:R-:W-:-:S02]  /*05b0*/  IMAD R6, R6, UR7, R25 ;  /* 0x0000000706067c24 */ /* 0x004fc4000f8e0219 */
[----:B-1----:R-:W-:-:S04]  /*05c0*/  IMAD.WIDE.U32 R12, R97, R2, R12 ;  /* 0x00000002610c7225 */ /* 0x002fc800078e000c */
[----:B-----5:R-:W-:-:S04]  /*05d0*/  @!P0 IMAD.WIDE.U32 R10, R9, R4, RZ ;  /* 0x00000004090a8225 */ /* 0x020fc800078e00ff */
[----:B------:R-:W-:Y:S02]  /*05e0*/  @!P0 IMAD R5, R9, R5, R11 ;  /* 0x0000000509058224 */ /* 0x000fe400078e020b */
[----:B------:R-:W-:-:S04]  /*05f0*/  @P0 IMAD.WIDE.U32 R8, R232, R2, RZ ;  /* 0x00000002e8080225 */ /* 0x000fc800078e00ff */
[-C--:B------:R-:W-:Y:S01]  /*0600*/  @P0 IMAD R5, R232, R3.reuse, R9 ;  /* 0x00000003e8050224 */ /* 0x080fe200078e0209 */
[----:B------:R-:W-:Y:S01]  /*0610*/  @P0 MOV R10, R8 ;  /* 0x00000008000a0202 */ /* 0x000fe20000000f00 */
[----:B------:R-:W-:Y:S01]  /*0620*/  IMAD R4, R97, R3, R13 ;  /* 0x0000000361047224 */ /* 0x000fe200078e020d */
[----:B------:R-:W-:Y:S01]  /*0630*/  IADD3 R8, PT, PT, R0, 0x10, RZ ;  /* 0x0000001000087810 */ /* 0x000fe20007ffe0ff */
[----:B----4-:R-:W-:Y:S01]  /*0640*/  IMAD R97, R6, UR6, R97 ;  /* 0x0000000606617c24 */ /* 0x010fe2000f8e0261 */
[----:B------:R-:W-:Y:S01]  /*0650*/  IADD3 R12, P0, PT, R10, R12, RZ ;  /* 0x0000000c0a0c7210 */ /* 0x000fe20007f1e0ff */
[----:B------:R-:W-:Y:S01]  /*0660*/  VIADD R10, R0, 0x20 ;  /* 0x00000020000a7836 */ /* 0x000fe20000000000 */
[-C--:B------:R-:W-:Y:S02]  /*0670*/  ISETP.GE.AND P3, PT, R8, R7.reuse, PT ;  /* 0x000000070800720c */ /* 0x080fe40003f66270 */
[----:B------:R-:W-:Y:S02]  /*0680*/  IADD3.X R13, PT, PT, R5, R4, RZ, P0, !PT ;  /* 0x00000004050d7210 */ /* 0x000fe400007fe4ff */
[----:B------:R-:W-:-:S02]  /*0690*/  ISETP.GE.AND P0, PT, R0, R7, PT ;  /* 0x000000070000720c */ /* 0x000fc40003f06270 */
[----:B------:R-:W-:Y:S01]  /*06a0*/  IADD3 R8, PT, PT, R0, 0x30, RZ ;  /* 0x0000003000087810 */ /* 0x000fe20007ffe0ff */
[C---:B---3--:R-:W-:Y:S01]  /*06b0*/  IMAD.WIDE.U32 R12, R25.reuse, UR4, R12 ;  /* 0x00000004190c7c25 */ /* 0x048fe2000f8e000c */
[-C--:B------:R-:W-:Y:S02]  /*06c0*/  ISETP.GE.AND P2, PT, R10, R7.reuse, PT ;  /* 0x000000070a00720c */ /* 0x080fe40003f46270 */
[----:B------:R-:W-:Y:S01]  /*06d0*/  ISETP.GE.AND P1, PT, R8, R7, PT ;  /* 0x000000070800720c */ /* 0x000fe20003f26270 */
[----:B------:R-:W-:-:S06]  /*06e0*/  IMAD R11, R25, UR5, R13 ;  /* 0x00000005190b7c24 */ /* 0x000fcc000f8e020d */
[----:B------:R-:W-:Y:S06]  /*06f0*/  @P0 BRA `(.L_x_1919) ;  /* 0x0000000000280947 */ /* 0x000fec0003800000 */
[----:B------:R-:W1:Y:S01]  /*0700*/  LDCU.64 UR4, c[0x0][0x3f0] ;  /* 0x00007e00ff0477ac */ /* 0x000e620008000a00 */
[----:B------:R-:W-:-:S05]  /*0710*/  MOV R10, R12 ;  /* 0x0000000c000a7202 */ /* 0x000fca0000000f00 */
[----:B------:R-:W-:-:S04]  /*0720*/  IMAD.WIDE.U32 R8, R0, R2, R10 ;  /* 0x0000000200087225 */ /* 0x000fc800078e000a */
[----:B------:R-:W-:Y:S01]  /*0730*/  IMAD R4, R0, R3, R9 ;  /* 0x0000000300047224 */ /* 0x000fe200078e0209 */
[----:B-1----:R-:W-:-:S04]  /*0740*/  LEA R14, P0, R8, UR4, 0x1 ;  /* 0x00000004080e7c11 */ /* 0x002fc8000f8008ff */
[----:B------:R-:W-:-:S05]  /*0750*/  LEA.HI.X R15, R8, UR5, R4, 0x1, P0 ;  /* 0x00000005080f7c11 */ /* 0x000fca00080f0c04 */
[----:B------:R1:W-:Y:S04]  /*0760*/  STG.E.128 desc[UR16][R14.64], RZ ;  /* 0x000000ff0e007986 */ /* 0x0003e8000c101d10 */
[----:B------:R1:W-:Y:S04]  /*0770*/  STG.E.128 desc[UR16][R14.64+0x80], RZ ;  /* 0x000080ff0e007986 */ /* 0x0003e8000c101d10 */
[----:B------:R1:W-:Y:S04]  /*0780*/  STG.E.128 desc[UR16][R14.64+0x100], RZ ;  /* 0x000100ff0e007986 */ /* 0x0003e8000c101d10 */
[----:B------:R1:W-:Y:S02]  /*0790*/  STG.E.128 desc[UR16][R14.64+0x180], RZ ;  /* 0x000180ff0e007986 */ /* 0x0003e4000c101d10 */
.L_x_1919:
[----:B------:R-:W-:Y:S05]  /*07a0*/  BSYNC.RECONVERGENT B0 ;  /* 0x0000000000007941 */ /* 0x000fea0003800200 */
.L_x_1918:
[----:B------:R-:W-:Y:S04]  /*07b0*/  BSSY.RECONVERGENT B0, `(.L_x_1920) ;  /* 0x0000011000007945 */ /* 0x000fe80003800200 */
[----:B------:R-:W-:Y:S05]  /*07c0*/  @P3 BRA `(.L_x_1921) ;  /* 0x00000000003c3947 */ /* 0x000fea0003800000 */
[----:B------:R-:W-:Y:S01]  /*07d0*/  IADD3 R5, P0, PT, R0, 0x10, RZ ;  /* 0x0000001000057810 */ /* 0x000fe20007f1e0ff */
[----:B------:R-:W1:Y:S01]  /*07e0*/  LDCU.64 UR4, c[0x0][0x3f0] ;  /* 0x00007e00ff0477ac */ /* 0x000e620008000a00 */
[----:B------:R-:W-:-:S03]  /*07f0*/  IMAD.MOV.U32 R8, RZ, RZ, R12 ;  /* 0x000000ffff087224 */ /* 0x000fc600078e000c */
[----:B------:R-:W-:-:S04]  /*0800*/  IMAD.X R9, RZ, RZ, RZ, P0 ;  /* 0x000000ffff097224 */ /* 0x000fc800000e06ff */
[----:B------:R-:W-:Y:S01]  /*0810*/  IMAD R4, R9, R2, RZ ;  /* 0x0000000209047224 */ /* 0x000fe200078e02ff */
[----:B------:R-:W-:-:S03]  /*0820*/  MOV R9, R11 ;  /* 0x0000000b00097202 */ /* 0x000fc60000000f00 */
[C---:B------:R-:W-:Y:S02]  /*0830*/  IMAD R4, R5.reuse, R3, R4 ;  /* 0x0000000305047224 */ /* 0x040fe400078e0204 */
[----:B------:R-:W-:-:S03]  /*0840*/  IMAD.WIDE.U32 R8, R5, R2, R8 ;  /* 0x0000000205087225 */ /* 0x000fc600078e0008 */
[----:B-1----:R-:W-:Y:S02]  /*0850*/  LEA R14, P0, R8, UR4, 0x1 ;  /* 0x00000004080e7c11 */ /* 0x002fe4000f8008ff */
[----:B------:R-:W-:-:S04]  /*0860*/  IADD3 R5, PT, PT, R9, R4, RZ ;  /* 0x0000000409057210 */ /* 0x000fc80007ffe0ff */
[----:B------:R-:W-:-:S05]  /*0870*/  LEA.HI.X R15, R8, UR5, R5, 0x1, P0 ;  /* 0x00000005080f7c11 */ /* 0x000fca00080f0c05 */
[----:B------:R2:W-:Y:S04]  /*0880*/  STG.E.128 desc[UR16][R14.64], RZ ;  /* 0x000000ff0e007986 */ /* 0x0005e8000c101d10 */
[----:B------:R2:W-:Y:S04]  /*0890*/  STG.E.128 desc[UR16][R14.64+0x80], RZ ;  /* 0x000080ff0e007986 */ /* 0x0005e8000c101d10 */
[----:B------:R2:W-:Y:S04]  /*08a0*/  STG.E.128 desc[UR16][R14.64+0x100], RZ ;  /* 0x000100ff0e007986 */ /* 0x0005e8000c101d10 */
[----:B------:R2:W-:Y:S02]  /*08b0*/  STG.E.128 desc[UR16][R14.64+0x180], RZ ;  /* 0x000180ff0e007986 */ /* 0x0005e4000c101d10 */
.L_x_1921:
[----:B------:R-:W-:Y:S05]  /*08c0*/  BSYNC.RECONVERGENT B0 ;  /* 0x0000000000007941 */ /* 0x000fea0003800200 */
.L_x_1920:
        /* <DEDUP_REMOVED lines=10> */
[----:B-12---:R-:W-:Y:S02]  /*0970*/  LEA R14, P0, R8, UR4, 0x1 ;  /* 0x00000004080e7c11 */ /* 0x006fe4000f8008ff */
[----:B------:R-:W-:-:S04]  /*0980*/  IADD3 R5, PT, PT, R9, R4, RZ ;  /* 0x0000000409057210 */ /* 0x000fc80007ffe0ff */
[----:B------:R-:W-:-:S05]  /*0990*/  LEA.HI.X R15, R8, UR5, R5, 0x1, P0 ;  /* 0x00000005080f7c11 */ /* 0x000fca00080f0c05 */
[----:B------:R3:W-:Y:S04]  /*09a0*/  STG.E.128 desc[UR16][R14.64], RZ ;  /* 0x000000ff0e007986 */ /* 0x0007e8000c101d10 */
[----:B------:R3:W-:Y:S04]  /*09b0*/  STG.E.128 desc[UR16][R14.64+0x80], RZ ;  /* 0x000080ff0e007986 */ /* 0x0007e8000c101d10 */
[----:B------:R3:W-:Y:S04]  /*09c0*/  STG.E.128 desc[UR16][R14.64+0x100], RZ ;  /* 0x000100ff0e007986 */ /* 0x0007e8000c101d10 */
[----:B------:R3:W-:Y:S02]  /*09d0*/  STG.E.128 desc[UR16][R14.64+0x180], RZ ;  /* 0x000180ff0e007986 */ /* 0x0007e4000c101d10 */
.L_x_1923:
[----:B------:R-:W-:Y:S05]  /*09e0*/  BSYNC.RECONVERGENT B0 ;  /* 0x0000000000007941 */ /* 0x000fea0003800200 */
.L_x_1922:
[----:B------:R-:W-:Y:S04]  /*09f0*/  BSSY.RECONVERGENT B0, `(.L_x_1924) ;  /* 0x0000010000007945 */ /* 0x000fe80003800200 */
[----:B------:R-:W-:Y:S05]  /*0a00*/  @P1 BRA `(.L_x_1925) ;  /* 0x0000000000381947 */ /* 0x000fea0003800000 */
[----:B------:R-:W4:Y:S01]  /*0a10*/  LDCU.64 UR4, c[0x0][0x3f0] ;  /* 0x00007e00ff0477ac */ /* 0x000f220008000a00 */
[----:B------:R-:W-:Y:S02]  /*0a20*/  IADD3 R5, P0, PT, R0, 0x30, RZ ;  /* 0x0000003000057810 */ /* 0x000fe40007f1e0ff */
[----:B------:R-:W-:Y:S02]  /*0a30*/  MOV R10, R12 ;  /* 0x0000000c000a7202 */ /* 0x000fe40000000f00 */
[----:B------:R-:W-:-:S03]  /*0a40*/  IADD3.X R9, PT, PT, RZ, RZ, RZ, P0, !PT ;  /* 0x000000ffff097210 */ /* 0x000fc600007fe4ff */
[----:B------:R-:W-:-:S04]  /*0a50*/  IMAD.WIDE.U32 R10, R5, R2, R10 ;  /* 0x00000002050a7225 */ /* 0x000fc800078e000a */
[----:B------:R-:W-:-:S04]  /*0a60*/  IMAD R4, R9, R2, RZ ;  /* 0x0000000209047224 */ /* 0x000fc800078e02ff */
[----:B------:R-:W-:Y:S01]  /*0a70*/  IMAD R3, R5, R3, R4 ;  /* 0x0000000305037224 */ /* 0x000fe200078e0204 */
[----:B----4-:R-:W-:-:S04]  /*0a80*/  LEA R2, P0, R10, UR4, 0x1 ;  /* 0x000000040a027c11 */ /* 0x010fc8000f8008ff */
[----:B------:R-:W-:-:S04]  /*0a90*/  IADD3 R3, PT, PT, R11, R3, RZ ;  /* 0x000000030b037210 */ /* 0x000fc80007ffe0ff */
[----:B------:R-:W-:-:S05]  /*0aa0*/  LEA.HI.X R3, R10, UR5, R3, 0x1, P0 ;  /* 0x000000050a037c11 */ /* 0x000fca00080f0c03 */
[----:B------:R4:W-:Y:S04]  /*0ab0*/  STG.E.128 desc[UR16][R2.64], RZ ;  /* 0x000000ff02007986 */ /* 0x0009e8000c101d10 */
[----:B------:R4:W-:Y:S04]  /*0ac0*/  STG.E.128 desc[UR16][R2.64+0x80], RZ ;  /* 0x000080ff02007986 */ /* 0x0009e8000c101d10 */
[----:B------:R4:W-:Y:S04]  /*0ad0*/  STG.E.128 desc[UR16][R2.64+0x100], RZ ;  /* 0x000100ff02007986 */ /* 0x0009e8000c101d10 */
[----:B------:R4:W-:Y:S02]  /*0ae0*/  STG.E.128 desc[UR16][R2.64+0x180], RZ ;  /* 0x000180ff02007986 */ /* 0x0009e4000c101d10 */
.L_x_1925:
[----:B------:R-:W-:Y:S05]  /*0af0*/  BSYNC.RECONVERGENT B0 ;  /* 0x0000000000007941 */ /* 0x000fea0003800200 */
.L_x_1924:
[----:B------:R-:W5:Y:S01]  /*0b00*/  LDCU.64 UR4, c[0x0][0x420] ;  /* 0x00008400ff0477ac */ /* 0x000f620008000a00 */
[----:B------:R-:W-:-:S04]  /*0b10*/  LOP3.LUT P4, R219, R219, 0x7, RZ, 0xc0, !PT ;  /* 0x00000007dbdb7812 */ /* 0x000fc8000788c0ff */
[----:B------:R-:W-:Y:S02]  /*0b20*/  ISETP.GE.OR P4, PT, R0, R7, P4 ;  /* 0x000000070000720c */ /* 0x000fe40002786670 */
[C---:B------:R-:W-:Y:S02]  /*0b30*/  ISETP.NE.OR P3, PT, R219.reuse, RZ, P3 ;  /* 0x000000ffdb00720c */ /* 0x040fe40001f65670 */
[----:B------:R-:W-:Y:S02]  /*0b40*/  ISETP.NE.OR P2, PT, R219, RZ, P2 ;  /* 0x000000ffdb00720c */ /* 0x000fe40001745670 */
[----:B------:R-:W-:Y:S02]  /*0b50*/  IADD3 R0, P0, PT, R97, R0, RZ ;  /* 0x0000000061007210 */ /* 0x000fe40007f1e0ff */
[----:B------:R-:W-:Y:S02]  /*0b60*/  ISETP.NE.OR P1, PT, R219, RZ, P1 ;  /* 0x000000ffdb00720c */ /* 0x000fe40000f25670 */
[----:B------:R-:W-:-:S02]  /*0b70*/  LEA.HI.X.SX32 R97, R97, RZ, 0x1, P0 ;  /* 0x000000ff61617211 */ /* 0x000fc400000f0eff */
[C---:B-----5:R-:W-:Y:S01]  /*0b80*/  LEA R4, P0, R0.reuse, UR4, 0x2 ;  /* 0x0000000400047c11 */ /* 0x060fe2000f8010ff */
[----:B----4-:R-:W-:Y:S02]  /*0b90*/  @!P4 IMAD.MOV.U32 R3, RZ, RZ, 0x7f800000 ;  /* 0x7f800000ff03c424 */ /* 0x010fe400078e00ff */
        /* <DEDUP_REMOVED lines=10> */
.L_x_1917:
        /* <DEDUP_REMOVED lines=10> */
.L_x_1926:
[----:B------:R-:W-:Y:S05]  /*0ce0*/  BRA.U !UP1, `(.L_x_1927) ;  /* 0x0000000509887547 */ /* 0x000fea000b800000 */
[----:B-1----:R-:W1:Y:S01]  /*0cf0*/  LDC R7, c[0x0][0x4f0] ;  /* 0x00013c00ff077b82 */ /* 0x002e620000000800 */
[----:B------:R-:W-:Y:S01]  /*0d00*/  LEA R2, R0, 0xffffffc0, 0x6 ;  /* 0xffffffc000027811 */ /* 0x000fe200078e30ff */
[----:B------:R-:W2:Y:S03]  /*0d10*/  LDCU.64 UR4, c[0x0][0x4e8] ;  /* 0x00009d00ff0477ac */ /* 0x000ea60008000a00 */
[----:B------:R-:W-:Y:S01]  /*0d20*/  IABS R3, R2 ;  /* 0x0000000200037213 */ /* 0x000fe20000000000 */
[----:B------:R-:W3:Y:S04]  /*0d30*/  LDCU.64 UR6, c[0x0][0x3a0] ;  /* 0x00007400ff0677ac */ /* 0x000ee80008000a00 */
[----:B-----5:R-:W-:Y:S01]  /*0d40*/  IMAD.MOV.U32 R6, RZ, RZ, R3 ;  /* 0x000000ffff067224 */ /* 0x020fe200078e0003 */
[----:B------:R-:W4:Y:S01]  /*0d50*/  LDCU.64 UR12, c[0x0][0x3b8] ;  /* 0x00007700ff0c77ac */ /* 0x000f220008000a00 */
[----:B------:R-:W3:Y:S01]  /*0d60*/  LDCU.64 UR10, c[0x0][0x3c0] ;  /* 0x00007800ff0a77ac */ /* 0x000ee20008000a00 */
[----:B-1----:R-:W-:-:S04]  /*0d70*/  IABS R5, R7 ;  /* 0x0000000700057213 */ /* 0x002fc80000000000 */
[----:B------:R-:W1:Y:S08]  /*0d80*/  I2F.RP R8, R5 ;  /* 0x0000000500087306 */ /* 0x000e700000209400 */
        /* <DEDUP_REMOVED lines=28> */
[----:B------:R-:W-:Y:S01]  /*0f50*/  IADD3 R3, PT, PT, -R3, RZ, RZ ;  /* 0x000000ff03037210 */ /* 0x000fe20007ffe1ff */
[----:B---3--:R-:W-:Y:S01]  /*0f60*/  IMAD.U32 R176, RZ, RZ, UR10 ;  /* 0x0000000affb07e24 */ /* 0x008fe2000f8e00ff */
[----:B----4-:R-:W-:Y:S01]  /*0f70*/  MOV R166, UR12 ;  /* 0x0000000c00a67c02 */ /* 0x010fe20008000f00 */
[----:B------:R-:W-:Y:S01]  /*0f80*/  IMAD.U32 R177, RZ, RZ, UR11 ;  /* 0x0000000bffb17e24 */ /* 0x000fe2000f8e00ff */
[----:B------:R-:W-:Y:S01]  /*0f90*/  MOV R167, UR13 ;  /* 0x0000000d00a77c02 */ /* 0x000fe20008000f00 */
[----:B------:R-:W-:-:S05]  /*0fa0*/  IMAD R2, R7, R3, R2 ;  /* 0x0000000307027224 */ /* 0x000fca00078e0202 */
[----:B------:R-:W-:Y:S02]  /*0fb0*/  SHF.R.S32.HI R3, RZ, 0x1f, R2 ;  /* 0x0000001fff037819 */ /* 0x000fe40000011402 */
[----:B--2---:R-:W-:-:S04]  /*0fc0*/  IABS R8, R4 ;  /* 0x0000000400087213 */ /* 0x004fc80000000000 */
[----:B------:R-:W2:Y:S08]  /*0fd0*/  I2F.RP R11, R8 ;  /* 0x00000008000b7306 */ /* 0x000eb00000209400 */
[----:B--2---:R-:W2:Y:S02]  /*0fe0*/  MUFU.RCP R12, R11 ;  /* 0x0000000b000c7308 */ /* 0x004ea40000001000 */
[----:B--2---:R-:W-:-:S06]  /*0ff0*/  VIADD R12, R12, 0xffffffe ;  /* 0x0ffffffe0c0c7836 */ /* 0x004fcc0000000000 */
[----:B------:R-:W2:Y:S02]  /*1000*/  F2I.FTZ.U32.TRUNC.NTZ R13, R12 ;  /* 0x0000000c000d7305 */ /* 0x000ea4000021f000 */
[----:B--2---:R-:W-:Y:S02]  /*1010*/  IADD3 R5, PT, PT, RZ, -R13, RZ ;  /* 0x8000000dff057210 */ /* 0x004fe40007ffe0ff */
[----:B------:R-:W-:-:S03]  /*1020*/  MOV R12, RZ ;  /* 0x000000ff000c7202 */ /* 0x000fc60000000f00 */
[----:B------:R-:W-:Y:S01]  /*1030*/  IMAD R10, R5, R8, RZ ;  /* 0x00000008050a7224 */ /* 0x000fe200078e02ff */
[----:B------:R-:W-:-:S03]  /*1040*/  IABS R5, R25 ;  /* 0x0000001900057213 */ /* 0x000fc60000000000 */
[----:B------:R-:W-:-:S04]  /*1050*/  IMAD.HI.U32 R13, R13, R10, R12 ;  /* 0x0000000a0d0d7227 */ /* 0x000fc800078e000c */
[----:B------:R-:W-:-:S04]  /*1060*/  IMAD.MOV.U32 R10, RZ, RZ, R5 ;  /* 0x000000ffff0a7224 */ /* 0x000fc800078e0005 */
[----:B------:R-:W-:-:S05]  /*1070*/  IMAD.HI.U32 R5, R13, R10, RZ ;  /* 0x0000000a0d057227 */ /* 0x000fca00078e00ff */
[----:B------:R-:W-:-:S05]  /*1080*/  IADD3 R11, PT, PT, -R5, RZ, RZ ;  /* 0x000000ff050b7210 */ /* 0x000fca0007ffe1ff */
[----:B------:R-:W-:-:S05]  /*1090*/  IMAD R11, R8, R11, R10 ;  /* 0x0000000b080b7224 */ /* 0x000fca00078e020a */
[----:B------:R-:W-:-:S13]  /*10a0*/  ISETP.GT.U32.AND P1, PT, R8, R11, PT ;  /* 0x0000000b0800720c */ /* 0x000fda0003f24070 */
[-C--:B------:R-:W-:Y:S01]  /*10b0*/  @!P1 IADD3 R11, PT, PT, R11, -R8.reuse, RZ ;  /* 0x800000080b0b9210 */ /* 0x080fe20007ffe0ff */
[----:B------:R-:W-:Y:S01]  /*10c0*/  @!P1 VIADD R5, R5, 0x1 ;  /* 0x0000000105059836 */ /* 0x000fe20000000000 */
[----:B------:R-:W-:Y:S02]  /*10d0*/  ISETP.NE.AND P1, PT, R4, RZ, PT ;  /* 0x000000ff0400720c */ /* 0x000fe40003f25270 */
[----:B------:R-:W-:Y:S02]  /*10e0*/  ISETP.GE.U32.AND P2, PT, R11, R8, PT ;  /* 0x000000080b00720c */ /* 0x000fe40003f46070 */
[----:B------:R-:W-:-:S04]  /*10f0*/  LOP3.LUT R8, R25, R4, RZ, 0x3c, !PT ;  /* 0x0000000419087212 */ /* 0x000fc800078e3cff */
[----:B------:R-:W-:-:S07]  /*1100*/  ISETP.GE.AND P0, PT, R8, RZ, PT ;  /* 0x000000ff0800720c */ /* 0x000fce0003f06270 */
[----:B------:R-:W-:-:S06]  /*1110*/  @P2 IADD3 R5, PT, PT, R5, 0x1, RZ ;  /* 0x0000000105052810 */ /* 0x000fcc0007ffe0ff */
[----:B------:R-:W-:Y:S01]  /*1120*/  @!P0 IMAD.MOV R5, RZ, RZ, -R5 ;  /* 0x000000ffff058224 */ /* 0x000fe200078e0a05 */
        /* <DEDUP_REMOVED lines=12> */
[----:B------:R-:W1:Y:S01]  /*11f0*/  LDCU.128 UR4, c[0x0][0x3d0] ;  /* 0x00007a00ff0477ac */ /* 0x000e620008000c00 */
[----:B------:R-:W-:-:S03]  /*1200*/  IADD3 R11, PT, PT, R11, R15, RZ ;  /* 0x0000000f0b0b7210 */ /* 0x000fc60007ffe0ff */
[----:B------:R-:W-:Y:S01]  /*1210*/  IADD3 R7, PT, PT, R7, R13, RZ ;  /* 0x0000000d07077210 */ /* 0x000fe20007ffe0ff */
[----:B------:R-:W-:-:S04]  /*1220*/  IMAD.WIDE.U32 R10, R2, R166, R10 ;  /* 0x000000a6020a7225 */ /* 0x000fc800078e000a */
[----:B------:R-:W-:Y:S01]  /*1230*/  IMAD.WIDE.U32 R6, R2, R176, R6 ;  /* 0x000000b002067225 */ /* 0x000fe200078e0006 */
[----:B------:R-:W-:Y:S02]  /*1240*/  SHF.R.S32.HI R2, RZ, 0x1f, R5 ;  /* 0x0000001fff027819 */ /* 0x000fe40000011405 */
[----:B------:R-:W-:Y:S02]  /*1250*/  IADD3 R11, PT, PT, R11, R4, RZ ;  /* 0x000000040b0b7210 */ /* 0x000fe40007ffe0ff */
[----:B------:R-:W-:Y:S01]  /*1260*/  IADD3 R7, PT, PT, R7, R3, RZ ;  /* 0x0000000307077210 */ /* 0x000fe20007ffe0ff */
[C---:B-1----:R-:W-:Y:S02]  /*1270*/  IMAD R4, R2.reuse, UR4, RZ ;  /* 0x0000000402047c24 */ /* 0x042fe4000f8e02ff */
[----:B------:R-:W-:Y:S02]  /*1280*/  IMAD R2, R2, UR6, RZ ;  /* 0x0000000602027c24 */ /* 0x000fe4000f8e02ff */
[----:B------:R-:W-:-:S04]  /*1290*/  IMAD.WIDE.U32 R10, R5, UR4, R10 ;  /* 0x00000004050a7c25 */ /* 0x000fc8000f8e000a */
[C---:B------:R-:W-:Y:S01]  /*12a0*/  IMAD R2, R5.reuse, UR7, R2 ;  /* 0x0000000705027c24 */ /* 0x040fe2000f8e0202 */
[----:B------:R-:W-:Y:S01]  /*12b0*/  MOV R8, R10 ;  /* 0x0000000a00087202 */ /* 0x000fe20000000f00 */
[----:B------:R-:W-:-:S04]  /*12c0*/  IMAD.WIDE.U32 R14, R5, UR6, R6 ;  /* 0x00000006050e7c25 */ /* 0x000fc8000f8e0006 */
[----:B------:R-:W-:Y:S01]  /*12d0*/  IMAD R4, R5, UR5, R4 ;  /* 0x0000000505047c24 */ /* 0x000fe2000f8e0204 */
[----:B------:R-:W-:-:S03]  /*12e0*/  IADD3 R10, PT, PT, R15, R2, RZ ;  /* 0x000000020f0a7210 */ /* 0x000fc60007ffe0ff */
[----:B------:R-:W-:Y:S01]  /*12f0*/  IMAD.IADD R16, R11, 0x1, R4 ;  /* 0x000000010b107824 */ /* 0x000fe200078e0204 */
[----:B------:R-:W-:Y:S06]  /*1300*/  BRA `(.L_x_1928) ;  /* 0x0000000400547947 */ /* 0x000fec0003800000 */
.L_x_1927:
        /* <DEDUP_REMOVED lines=13> */
[----:B------:R-:W-:Y:S01]  /*13e0*/  IADD3 R11, PT, PT, R11, R5, RZ ;  /* 0x000000050b0b7210 */ /* 0x000fe20007ffe0ff */
[----:B------:R-:W-:Y:S05]  /*13f0*/  BRA `(.L_x_1930) ;  /* 0x0000000000187947 */ /* 0x000fea0003800000 */
.L_x_1929:
[----:B------:R-:W2:Y:S01]  /*1400*/  LDC.64 R166, c[0x0][0x3b8] ;  /* 0x0000ee00ffa67b82 */ /* 0x000ea20000000a00 */
[----:B------:R-:W-:-:S05]  /*1410*/  IADD3 R4, PT, PT, R2, R3, RZ ;  /* 0x0000000302047210 */ /* 0x000fca0007ffe0ff */
[C---:B--2---:R-:W-:Y:S02]  /*1420*/  IMAD R11, R4.reuse, R167, RZ ;  /* 0x000000a7040b7224 */ /* 0x044fe400078e02ff */
[----:B------:R-:W-:-:S05]  /*1430*/  IMAD.WIDE.U32 R4, R4, R166, RZ ;  /* 0x000000a604047225 */ /* 0x000fca00078e00ff */
[----:B------:R-:W-:Y:S02]  /*1440*/  IADD3 R11, PT, PT, R5, R11, RZ ;  /* 0x0000000b050b7210 */ /* 0x000fe40007ffe0ff */
[----:B------:R-:W-:Y:S02]  /*1450*/  MOV R10, R4 ;  /* 0x00000004000a7202 */ /* 0x000fe40000000f00 */
.L_x_1930:
        /* <DEDUP_REMOVED lines=13> */
[----:B------:R-:W-:Y:S06]  /*1530*/  BRA `(.L_x_1932) ;  /* 0x0000000000187947 */ /* 0x000fec0003800000 */
.L_x_1931:
[----:B------:R-:W2:Y:S01]  /*1540*/  LDC.64 R176, c[0x0][0x3c0] ;  /* 0x0000f000ffb07b82 */ /* 0x000ea20000000a00 */
[----:B------:R-:W-:-:S05]  /*1550*/  IADD3 R2, PT, PT, R2, R3, RZ ;  /* 0x0000000302027210 */ /* 0x000fca0007ffe0ff */
[C---:B--2---:R-:W-:Y:S02]  /*1560*/  IMAD R13, R2.reuse, R177, RZ ;  /* 0x000000b1020d7224 */ /* 0x044fe400078e02ff */
[----:B------:R-:W-:-:S05]  /*1570*/  IMAD.WIDE.U32 R2, R2, R176, RZ ;  /* 0x000000b002027225 */ /* 0x000fca00078e00ff */
[----:B------:R-:W-:Y:S02]  /*1580*/  IADD3 R13, PT, PT, R3, R13, RZ ;  /* 0x0000000d030d7210 */ /* 0x000fe40007ffe0ff */
[----:B------:R-:W-:-:S07]  /*1590*/  MOV R12, R2 ;  /* 0x00000002000c7202 */ /* 0x000fce0000000f00 */
.L_x_1932:
[----:B-----5:R-:W2:Y:S01]  /*15a0*/  LDC R6, c[0x0][0x3e8] ;  /* 0x0000fa00ff067b82 */ /* 0x020ea20000000800 */
[----:B-1----:R-:W-:Y:S02]  /*15b0*/  LEA R7, R0, 0xffffffc0, 0x6 ;  /* 0xffffffc000077811 */ /* 0x002fe400078e30ff */
[----:B------:R-:W-:-:S03]  /*15c0*/  CS2R R236, SRZ ;  /* 0x0000000000ec7805 */ /* 0x000fc6000001ff00 */
[----:B------:R-:W-:-:S04]  /*15d0*/  IMAD.WIDE.U32 R12, R7, R176, R12 ;  /* 0x000000b0070c7225 */ /* 0x000fc800078e000c */
[----:B------:R-:W-:Y:S01]  /*15e0*/  IMAD R13, R7, R177, R13 ;  /* 0x000000b1070d7224 */ /* 0x000fe200078e020d */
[----:B--2---:R-:W-:-:S04]  /*15f0*/  IABS R2, R6 ;  /* 0x0000000600027213 */ /* 0x004fc80000000000 */
        /* <DEDUP_REMOVED lines=10> */
[----:B------:R-:W-:-:S04]  /*16a0*/  IMAD.HI.U32 R8, R15, R4, RZ ;  /* 0x000000040f087227 */ /* 0x000fc800078e00ff */
[----:B------:R-:W-:Y:S01]  /*16b0*/  IMAD.WIDE.U32 R14, R7, R166, R10 ;  /* 0x000000a6070e7225 */ /* 0x000fe200078e000a */
[----:B------:R-:W-:-:S03]  /*16c0*/  IADD3 R3, PT, PT, -R8, RZ, RZ ;  /* 0x000000ff08037210 */ /* 0x000fc60007ffe1ff */
[----:B------:R-:W-:Y:S02]  /*16d0*/  IMAD R15, R7, R167, R15 ;  /* 0x000000a7070f7224 */ /* 0x000fe400078e020f */
        /* <DEDUP_REMOVED lines=10> */
[----:B------:R-:W-:-:S06]  /*1780*/  @P2 VIADD R8, R8, 0x1 ;  /* 0x0000000108082836 */ /* 0x000fcc0000000000 */
[----:B------:R-:W-:Y:S02]  /*1790*/  @!P1 IADD3 R8, PT, PT, -R8, RZ, RZ ;  /* 0x000000ff08089210 */ /* 0x000fe40007ffe1ff */
[----:B------:R-:W-:-:S04]  /*17a0*/  @!P0 LOP3.LUT R8, RZ, R6, RZ, 0x33, !PT ;  /* 0x00000006ff088212 */ /* 0x000fc800078e33ff */
        /* <DEDUP_REMOVED lines=11> */
.L_x_1928:
[----:B------:R-:W-:Y:S01]  /*1860*/  ISETP.NE.AND P0, PT, R232, -0x1, PT ;  /* 0xffffffffe800780c */ /* 0x000fe20003f05270 */
[----:B------:R-:W-:Y:S01]  /*1870*/  IMAD.IADD R226, R100, 0x1, -R97 ;  /* 0x0000000164e27824 */ /* 0x000fe200078e0a61 */
[----:B------:R-:W-:Y:S01]  /*1880*/  SHF.R.U32.HI R12, RZ, 0x3, R219 ;  /* 0x00000003ff0c7819 */ /* 0x000fe200000116db */
[----:B------:R-:W-:Y:S01]  /*1890*/  IMAD.SHL.U32 R245, R219, 0x8, RZ ;  /* 0x00000008dbf57824 */ /* 0x000fe200078e00ff */
[----:B------:R-:W1:Y:S01]  /*18a0*/  LDCU.64 UR4, c[0x0][0x3c8] ;  /* 0x00007900ff0477ac */ /* 0x000e620008000a00 */
[----:B------:R-:W-:Y:S01]  /*18b0*/  IMAD.MOV.U32 R13, RZ, RZ, RZ ;  /* 0x000000ffff0d7224 */ /* 0x000fe200078e00ff */
[C---:B------:R-:W-:Y:S01]  /*18c0*/  ISETP.GE.AND P4, PT, R12.reuse, R226, PT ;  /* 0x000000e20c00720c */ /* 0x040fe20003f86270 */
[----:B------:R-:W-:Y:S01]  /*18d0*/  VIADD R23, R12, 0x10 ;  /* 0x000000100c177836 */ /* 0x000fe20000000000 */
[----:B------:R-:W-:Y:S01]  /*18e0*/  LOP3.LUT R218, R245, 0x38, RZ, 0xc0, !PT ;  /* 0x00000038f5da7812 */ /* 0x000fe200078ec0ff */
[----:B------:R-:W-:Y:S01]  /*18f0*/  IMAD.WIDE.U32 R26, R27, 0x40, R12 ;  /* 0x000000401b1a7825 */ /* 0x000fe200078e000c */
[----:B------:R-:W2:Y:S01]  /*1900*/  LDCU.64 UR6, c[0x0][0x388] ;  /* 0x00007100ff0677ac */ /* 0x000ea20008000a00 */
[----:B------:R-:W-:-:S02]  /*1910*/  SHF.L.U64.HI R88, R166, 0x4, R167 ;  /* 0x00000004a6587819 */ /* 0x000fc400000102a7 */
[----:B------:R-:W3:Y:S01]  /*1920*/  @P0 LDC.64 R4, c[0x0][0x3b0] ;  /* 0x0000ec00ff040b82 */ /* 0x000ee20000000a00 */
[-C--:B------:R-:W-:Y:S01]  /*1930*/  ISETP.GE.AND P3, PT, R23, R226.reuse, PT ;  /* 0x000000e21700720c */ /* 0x080fe20003f66270 */
[C---:B------:R-:W-:Y:S01]  /*1940*/  VIADD R13, R12.reuse, 0x30 ;  /* 0x000000300c0d7836 */ /* 0x040fe20000000000 */
[----:B------:R-:W-:Y:S01]  /*1950*/  SHF.R.U32.HI R221, RZ, 0x1, R219 ;  /* 0x00000001ffdd7819 */ /* 0x000fe200000116db */
[----:B------:R-:W-:Y:S02]  /*1960*/  VIADD R11, R12, 0x20 ;  /* 0x000000200c0b7836 */ /* 0x000fe40000000000 */
[----:B------:R-:W-:Y:S02]  /*1970*/  IMAD.SHL.U32 R87, R0, 0x40, RZ ;  /* 0x0000004000577824 */ /* 0x000fe400078e00ff */
[----:B------:R-:W4:Y:S01]  /*1980*/  @!P0 LDC.64 R6, c[0x0][0x398] ;  /* 0x0000e600ff068b82 */ /* 0x000f220000000a00 */
[----:B------:R-:W-:Y:S01]  /*1990*/  ISETP.GE.AND P1, PT, R11, R226, PT ;  /* 0x000000e20b00720c */ /* 0x000fe20003f26270 */
[----:B------:R-:W-:-:S02]  /*19a0*/  VIADD R86, R87, 0xffffffc0 ;  /* 0xffffffc057567836 */ /* 0x000fc40000000000 */
[----:B------:R-:W-:Y:S02]  /*19b0*/  IMAD.SHL.U32 R89, R166, 0x10, RZ ;  /* 0x00000010a6597824 */ /* 0x000fe400078e00ff */
[C---:B------:R-:W-:Y:S02]  /*19c0*/  IMAD.SHL.U32 R84, R219.reuse, 0x40, RZ ;  /* 0x00000040db547824 */ /* 0x040fe400078e00ff */
[----:B------:R-:W5:Y:S01]  /*19d0*/  @!P4 LDC.64 R2, c[0x0][0x3b0] ;  /* 0x0000ec00ff02cb82 */ /* 0x000f620000000a00 */
[----:B------:R-:W-:Y:S02]  /*19e0*/  IMAD.SHL.U32 R217, R219, 0x20, RZ ;  /* 0x00000020dbd97824 */ /* 0x000fe400078e00ff */
[----:B------:R-:W-:Y:S01]  /*19f0*/  LOP3.LUT R178, R218, 0x1c0, R84, 0xf8, !PT ;  /* 0x000001c0dab27812 */ /* 0x000fe200078ef854 */
[----:B------:R-:W-:Y:S01]  /*1a00*/  IMAD.MOV.U32 R85, RZ, RZ, 0x20 ;  /* 0x00000020ff557424 */ /* 0x000fe200078e00ff */
[----:B------:R-:W-:Y:S01]  /*1a10*/  LOP3.LUT R96, R84, 0x400, RZ, 0xc0, !PT ;  /* 0x0000040054607812 */ /* 0x000fe200078ec0ff */
[----:B------:R-:W-:Y:S01]  /*1a20*/  IMAD.MOV.U32 R197, RZ, RZ, 0x40 ;  /* 0x00000040ffc57424 */ /* 0x000fe200078e00ff */
[----:B------:R-:W-:Y:S01]  /*1a30*/  @!P1 IADD3 R15, P5, PT, R26, 0x20, RZ ;  /* 0x000000201a0f9810 */ /* 0x000fe20007fbe0ff */
[----:B---3--:R-:W-:Y:S01]  /*1a40*/  @P0 IMAD.WIDE.U32 R20, R232, R4, RZ ;  /* 0x00000004e8140225 */ /* 0x008fe200078e00ff */
[----:B------:R-:W-:-:S03]  /*1a50*/  LOP3.LUT R217, R217, 0x7c00, RZ, 0xc0, !PT ;  /* 0x00007c00d9d97812 */ /* 0x000fc600078ec0ff */
[----:B----4-:R-:W-:-:S04]  /*1a60*/  @!P0 IMAD.WIDE.U32 R18, R9, R6, RZ ;  /* 0x0000000609128225 */ /* 0x010fc800078e00ff */
[----:B------:R-:W-:Y:S01]  /*1a70*/  @P0 IMAD.MOV.U32 R18, RZ, RZ, R20 ;  /* 0x000000ffff120224 */ /* 0x000fe200078e0014 */
[----:B------:R-:W-:Y:S01]  /*1a80*/  LOP3.LUT R20, R245, 0x1f8, RZ, 0xc0, !PT ;  /* 0x000001f8f5147812 */ /* 0x000fe200078ec0ff */
[----:B------:R-:W-:Y:S02]  /*1a90*/  @!P0 IMAD R9, R9, R7, R19 ;  /* 0x0000000709098224 */ /* 0x000fe400078e0213 */
[----:B------:R-:W-:Y:S01]  /*1aa0*/  @P0 IMAD R9, R232, R5, R21 ;  /* 0x00000005e8090224 */ /* 0x000fe200078e0215 */
[----:B------:R-:W-:Y:S01]  /*1ab0*/  IADD3 R18, P0, PT, R218, R18, RZ ;  /* 0x00000012da127210 */ /* 0x000fe20007f1e0ff */
[----:B------:R-:W3:Y:S01]  /*1ac0*/  @!P4 LDC.64 R6, c[0x0][0x380] ;  /* 0x0000e000ff06cb82 */ /* 0x000ee20000000a00 */
[----:B------:R-:W-:Y:S01]  /*1ad0*/  LOP3.LUT R20, R20, 0x38, R219, 0x78, !PT ;  /* 0x0000003814147812 */ /* 0x000fe200078e78db */
[----:B-----5:R-:W-:Y:S02]  /*1ae0*/  @!P4 IMAD R22, R27, R2, RZ ;  /* 0x000000021b16c224 */ /* 0x020fe400078e02ff */
[----:B------:R-:W-:Y:S01]  /*1af0*/  IMAD.X R19, RZ, RZ, R9, P0 ;  /* 0x000000ffff137224 */ /* 0x000fe200000e0609 */
[----:B------:R-:W-:Y:S01]  /*1b00*/  ISETP.GE.AND P0, PT, R13, R226, PT ;  /* 0x000000e20d00720c */ /* 0x000fe20003f06270 */
[----:B------:R-:W-:Y:S01]  /*1b10*/  @!P4 IMAD R22, R26, R3, R22 ;  /* 0x000000031a16c224 */ /* 0x000fe200078e0216 */
[----:B------:R-:W-:Y:S01]  /*1b20*/  LOP3.LUT R245, R20, 0x1e00, R245, 0xf8, !PT ;  /* 0x00001e0014f57812 */ /* 0x000fe200078ef8f5 */
[----:B------:R-:W4:Y:S01]  /*1b30*/  @!P3 LDC.64 R4, c[0x0][0x3b0] ;  /* 0x0000ec00ff04bb82 */ /* 0x000f220000000a00 */
[----:B-1----:R-:W-:Y:S01]  /*1b40*/  IMAD.WIDE.U32 R18, R25, UR4, R18 ;  /* 0x0000000419127c25 */ /* 0x002fe2000f8e0012 */
[----:B------:R-:W-:Y:S01]  /*1b50*/  @!P3 IADD3 R20, P2, PT, R26, 0x10, RZ ;  /* 0x000000101a14b810 */ /* 0x000fe20007f5e0ff */
[----:B------:R-:W-:-:S02]  /*1b60*/  UMOV UR4, 0x400 ;  /* 0x0000040000047882 */ /* 0x000fc40000000000 */
[----:B------:R-:W-:Y:S01]  /*1b70*/  IMAD R25, R25, UR5, R19 ;  /* 0x0000000519197c24 */ /* 0x000fe2000f8e0213 */
[----:B------:R-:W-:Y:S01]  /*1b80*/  @!P1 IADD3.X R19, PT, PT, RZ, R27, RZ, P5, !PT ;  /* 0x0000001bff139210 */ /* 0x000fe20002ffe4ff */
[----:B------:R-:W-:Y:S01]  /*1b90*/  @!P4 IMAD.MOV.U32 R24, RZ, RZ, R18 ;  /* 0x000000ffff18c224 */ /* 0x000fe200078e0012 */
[----:B------:R-:W1:Y:S01]  /*1ba0*/  S2UR UR5, SR_CgaCtaId ;  /* 0x00000000000579c3 */ /* 0x000e620000008800 */
[----:B------:R-:W-:Y:S01]  /*1bb0*/  @!P3 IMAD.X R9, RZ, RZ, R27, P2 ;  /* 0x000000ffff09b224 */ /* 0x000fe200010e061b */
[C---:B------:R-:W-:Y:S01]  /*1bc0*/  @!P0 IADD3 R17, P2, PT, R26.reuse, 0x30, RZ ;  /* 0x000000301a118810 */ /* 0x040fe20007f5e0ff */
[----:B------:R-:W-:-:S04]  /*1bd0*/  @!P4 IMAD.WIDE.U32 R28, R26, R2, R24 ;  /* 0x000000021a1cc225 */ /* 0x000fc800078e0018 */
[----:B------:R-:W-:Y:S01]  /*1be0*/  @!P0 IMAD.X R21, RZ, RZ, R27, P2 ;  /* 0x000000ffff158224 */ /* 0x000fe200010e061b */
[----:B------:R-:W5:Y:S01]  /*1bf0*/  @!P3 LDC.64 R2, c[0x0][0x380] ;  /* 0x0000e000ff02bb82 */ /* 0x000f620000000a00 */
[----:B---3--:R-:W-:Y:S01]  /*1c00*/  @!P4 LEA R26, P6, R28, R6, 0x1 ;  /* 0x000000061c1ac211 */ /* 0x008fe200078c08ff */
[----:B------:R-:W-:Y:S01]  /*1c10*/  @!P3 IMAD.MOV.U32 R30, RZ, RZ, R18 ;  /* 0x000000ffff1eb224 */ /* 0x000fe200078e0012 */
[----:B------:R-:W-:Y:S01]  /*1c20*/  IADD3 R32, P2, PT, R218, R8, RZ ;  /* 0x00000008da207210 */ /* 0x000fe20007f5e0ff */
[----:B------:R-:W-:Y:S02]  /*1c30*/  @!P3 IMAD.MOV.U32 R31, RZ, RZ, R25 ;  /* 0x000000ffff1fb224 */ /* 0x000fe400078e0019 */
[----:B------:R-:W-:Y:S02]  /*1c40*/  @!P4 IMAD.IADD R22, R29, 0x1, R22 ;  /* 0x000000011d16c824 */ /* 0x000fe400078e0216 */
[-C--:B----4-:R-:W-:Y:S02]  /*1c50*/  @!P3 IMAD R6, R9, R4.reuse, RZ ;  /* 0x000000040906b224 */ /* 0x090fe400078e02ff */
[----:B------:R-:W3:Y:S01]  /*1c60*/  @!P1 LDC.64 R8, c[0x0][0x3b0] ;  /* 0x0000ec00ff089b82 */ /* 0x000ee20000000a00 */
[----:B------:R-:W-:Y:S01]  /*1c70*/  @!P3 IMAD.WIDE.U32 R30, R20, R4, R30 ;  /* 0x00000004141eb225 */ /* 0x000fe200078e001e */
[----:B------:R-:W-:-:S02]  /*1c80*/  @!P4 LEA.HI.X R27, R28, R7, R22, 0x1, P6 ;  /* 0x000000071c1bc211 */ /* 0x000fc400030f0c16 */
[----:B------:R-:W-:Y:S01]  /*1c90*/  @!P1 MOV R22, R18 ;  /* 0x0000001200169202 */ /* 0x000fe20000000f00 */
[----:B------:R-:W-:Y:S01]  /*1ca0*/  @!P3 IMAD R6, R20, R5, R6 ;  /* 0x000000051406b224 */ /* 0x000fe200078e0206 */
[----:B-1----:R-:W-:Y:S01]  /*1cb0*/  ULEA UR5, UR5, UR4, 0x18 ;  /* 0x0000000405057291 */ /* 0x002fe2000f8ec0ff */
[----:B------:R-:W-:Y:S01]  /*1cc0*/  IMAD.X R33, RZ, RZ, R16, P2 ;  /* 0x000000ffff217224 */ /* 0x000fe200010e0610 */
[----:B------:R-:W1:Y:S01]  /*1cd0*/  @!P0 LDC.64 R4, c[0x0][0x3b0] ;  /* 0x0000ec00ff048b82 */ /* 0x000e620000000a00 */
[----:B------:R-:W-:Y:S02]  /*1ce0*/  @!P3 IMAD.IADD R20, R31, 0x1, R6 ;  /* 0x000000011f14b824 */ /* 0x000fe400078e0206 */
[----:B------:R-:W-:Y:S01]  /*1cf0*/  IMAD.IADD R16, R91, 0x1, -R86 ;  /* 0x000000015b107824 */ /* 0x000fe200078e0a56 */
[----:B------:R-:W-:Y:S01]  /*1d00*/  LEA R245, R245, UR5, 0x1 ;  /* 0x00000005f5f57c11 */ /* 0x000fe2000f8e08ff */
[----:B------:R-:W-:Y:S01]  /*1d10*/  @!P0 IMAD.MOV.U32 R24, RZ, RZ, R18 ;  /* 0x000000ffff188224 */ /* 0x000fe200078e0012 */
[----:B-----5:R-:W-:Y:S01]  /*1d20*/  @!P3 LEA R28, P2, R30, R2, 0x1 ;  /* 0x000000021e1cb211 */ /* 0x020fe200078408ff */
[----:B------:R-:W-:Y:S01]  /*1d30*/  IMAD.WIDE.U32 R32, R12, R166, R32 ;  /* 0x000000a60c207225 */ /* 0x000fe200078e0020 */
[----:B------:R-:W4:Y:S01]  /*1d40*/  @!P1 LDC.64 R6, c[0x0][0x380] ;  /* 0x0000e000ff069b82 */ /* 0x000f220000000a00 */
[CC--:B------:R-:W-:Y:S01]  /*1d50*/  ISETP.GE.AND P5, PT, R23.reuse, R16.reuse, PT ;  /* 0x000000101700720c */ /* 0x0c0fe20003fa6270 */
[----:B------:R-:W-:Y:S01]  /*1d60*/  @!PT LDS RZ, [RZ] ;  /* 0x00000000fffff984 */ /* 0x000fe20000000800 */
[----:B------:R-:W-:Y:S01]  /*1d70*/  @!PT LDS RZ, [RZ] ;  /* 0x00000000fffff984 */ /* 0x000fe20000000800 */
[----:B------:R-:W-:Y:S01]  /*1d80*/  @!PT LDS RZ, [RZ] ;  /* 0x00000000fffff984 */ /* 0x000fe20000000800 */
[----:B------:R-:W-:Y:S01]  /*1d90*/  @!P4 LDGSTS.E.BYPASS.LTC128B.128 [R245], desc[UR16][R26.64] ;  /* 0x000000001af5cfae */ /* 0x000fe2000b981a10 */
[----:B------:R-:W-:Y:S01]  /*1da0*/  @!P3 LEA.HI.X R29, R30, R3, R20, 0x1, P2 ;  /* 0x000000031e1db211 */ /* 0x000fe200010f0c14 */
[----:B------:R-:W-:Y:S01]  /*1db0*/  IMAD R227, R12, R167, R33 ;  /* 0x000000a70ce37224 */ /* 0x000fe200078e0221 */
[----:B------:R-:W-:Y:S01]  /*1dc0*/  ISETP.GE.AND P2, PT, R23, R16, PT ;  /* 0x000000101700720c */ /* 0x000fe20003f46270 */
[----:B------:R-:W-:Y:S01]  /*1dd0*/  @!P1 IMAD.MOV.U32 R23, RZ, RZ, R25 ;  /* 0x000000ffff179224 */ /* 0x000fe200078e0019 */
[----:B------:R-:W-:Y:S01]  /*1de0*/  @!P4 LDGSTS.E.BYPASS.LTC128B.128 [R245+0x2000], desc[UR16][R26.64+0x80] ;  /* 0x020000801af5cfae */ /* 0x000fe2000b981a10 */
[----:B------:R-:W5:Y:S01]  /*1df0*/  @!P0 LDC.64 R2, c[0x0][0x380] ;  /* 0x0000e000ff028b82 */ /* 0x000f620000000a00 */
[-C--:B---3--:R-:W-:Y:S01]  /*1e00*/  @!P1 IMAD R18, R19, R8.reuse, RZ ;  /* 0x0000000813129224 */ /* 0x088fe200078e02ff */
[----:B--2---:R-:W-:Y:S01]  /*1e10*/  LEA R228, P6, R32, UR6, 0x1 ;  /* 0x0000000620e47c11 */ /* 0x004fe2000f8c08ff */
[----:B------:R-:W-:Y:S01]  /*1e20*/  @!P4 LDGSTS.E.BYPASS.LTC128B.128 [R245+0x4000], desc[UR16][R26.64+0x100] ;  /* 0x040001001af5cfae */ /* 0x000fe2000b981a10 */
[----:B------:R-:W-:-:S02]  /*1e30*/  @!P1 IMAD.WIDE.U32 R22, R15, R8, R22 ;  /* 0x000000080f169225 */ /* 0x000fc400078e0016 */
[----:B------:R-:W-:Y:S01]  /*1e40*/  LEA.HI.X R227, R32, UR7, R227, 0x1, P6 ;  /* 0x0000000720e37c11 */ /* 0x000fe2000b0f0ce3 */
[----:B------:R-:W-:Y:S01]  /*1e50*/  @!P4 LDGSTS.E.BYPASS.LTC128B.128 [R245+0x6000], desc[UR16][R26.64+0x180] ;  /* 0x060001801af5cfae */ /* 0x000fe2000b981a10 */
[----:B------:R-:W-:Y:S01]  /*1e60*/  @!P1 IMAD R9, R15, R9, R18 ;  /* 0x000000090f099224 */ /* 0x000fe200078e0212 */
[----:B------:R-:W-:Y:S01]  /*1e70*/  IADD3 R14, P4, PT, R218, R14, RZ ;  /* 0x0000000eda0e7210 */ /* 0x000fe20007f9e0ff */
[----:B-1----:R-:W-:Y:S01]  /*1e80*/  @!P0 IMAD R8, R21, R4, RZ ;  /* 0x0000000415088224 */ /* 0x002fe200078e02ff */
[----:B------:R-:W-:Y:S01]  /*1e90*/  @!P3 LDGSTS.E.BYPASS.LTC128B.128 [R245+0x800], desc[UR16][R28.64] ;  /* 0x008000001cf5bfae */ /* 0x000fe2000b981a10 */
[----:B------:R-:W-:Y:S01]  /*1ea0*/  @!P1 IMAD.IADD R9, R23, 0x1, R9 ;  /* 0x0000000117099824 */ /* 0x000fe200078e0209 */
[----:B------:R-:W-:Y:S01]  /*1eb0*/  ISETP.GE.AND P6, PT, R12, R16, PT ;  /* 0x000000100c00720c */ /* 0x000fe20003fc6270 */
[C---:B------:R-:W-:Y:S01]  /*1ec0*/  @!P0 IMAD R5, R17.reuse, R5, R8 ;  /* 0x0000000511058224 */ /* 0x040fe200078e0208 */
[----:B------:R-:W-:Y:S01]  /*1ed0*/  @!P3 LDGSTS.E.BYPASS.LTC128B.128 [R245+0x2800], desc[UR16][R28.64+0x80] ;  /* 0x028000801cf5bfae */ /* 0x000fe2000b981a10 */
[----:B------:R-:W-:Y:S01]  /*1ee0*/  @!P0 IMAD.WIDE.U32 R24, R17, R4, R24 ;  /* 0x0000000411188225 */ /* 0x000fe200078e0018 */
[----:B------:R-:W1:Y:S02]  /*1ef0*/  LDCU.64 UR6, c[0x0][0x390] ;  /* 0x00007200ff0677ac */ /* 0x000e640008000a00 */
[----:B------:R-:W-:Y:S01]  /*1f00*/  @!P3 LDGSTS.E.BYPASS.LTC128B.128 [R245+0x4800], desc[UR16][R28.64+0x100] ;  /* 0x048001001cf5bfae */ /* 0x000fe2000b981a10 */
[----:B------:R-:W-:-:S02]  /*1f10*/  IMAD.X R15, RZ, RZ, R10, P4 ;  /* 0x000000ffff0f7224 */ /* 0x000fc400020e060a */
[----:B------:R-:W-:Y:S01]  /*1f20*/  @!P0 IMAD.IADD R5, R25, 0x1, R5 ;  /* 0x0000000119058824 */ /* 0x000fe200078e0205 */
[----:B------:R-:W-:Y:S01]  /*1f30*/  @!P3 LDGSTS.E.BYPASS.LTC128B.128 [R245+0x6800], desc[UR16][R28.64+0x180] ;  /* 0x068001801cf5bfae */ /* 0x000fe2000b981a10 */
[----:B----4-:R-:W-:Y:S01]  /*1f40*/  @!P1 LEA R6, P3, R22, R6, 0x1 ;  /* 0x0000000616069211 */ /* 0x010fe200078608ff */
[----:B------:R-:W-:Y:S01]  /*1f50*/  IMAD.WIDE.U32 R14, R12, R176, R14 ;  /* 0x000000b00c0e7225 */ /* 0x000fe200078e000e */
[----:B-----5:R-:W-:Y:S02]  /*1f60*/  @!P0 LEA R4, P4, R24, R2, 0x1 ;  /* 0x0000000218048211 */ /* 0x020fe400078808ff */
[----:B------:R-:W-:Y:S01]  /*1f70*/  @!P1 LEA.HI.X R7, R22, R7, R9, 0x1, P3 ;  /* 0x0000000716079211 */ /* 0x000fe200018f0c09 */
[----:B------:R-:W-:Y:S01]  /*1f80*/  IMAD R231, R12, R177, R15 ;  /* 0x000000b10ce77224 */ /* 0x000fe200078e020f */
[-C--:B------:R-:W-:Y:S02]  /*1f90*/  ISETP.GE.AND P3, PT, R13, R16.reuse, PT ;  /* 0x000000100d00720c */ /* 0x080fe40003f66270 */
[----:B------:R-:W-:Y:S01]  /*1fa0*/  @!P0 LEA.HI.X R5, R24, R3, R5, 0x1, P4 ;  /* 0x0000000318058211 */ /* 0x000fe200020f0c05 */
[----:B------:R-:W-:Y:S01]  /*1fb0*/  @!P1 LDGSTS.E.BYPASS.LTC128B.128 [R245+0x1000], desc[UR16][R6.64] ;  /* 0x0100000006f59fae */ /* 0x000fe2000b981a10 */
[----:B------:R-:W-:-:S03]  /*1fc0*/  ISETP.GE.AND P4, PT, R11, R16, PT ;  /* 0x000000100b00720c */ /* 0x000fc60003f86270 */
[----:B------:R-:W-:Y:S04]  /*1fd0*/  @!P1 LDGSTS.E.BYPASS.LTC128B.128 [R245+0x3000], desc[UR16][R6.64+0x80] ;  /* 0x0300008006f59fae */ /* 0x000fe8000b981a10 */
[----:B------:R-:W-:Y:S02]  /*1fe0*/  @!P1 LDGSTS.E.BYPASS.LTC128B.128 [R245+0x5000], desc[UR16][R6.64+0x100] ;  /* 0x0500010006f59fae */ /* 0x000fe4000b981a10 */
[----:B------:R-:W-:Y:S02]  /*1ff0*/  @!P3 IMAD.MOV.U32 R229, RZ, RZ, R227 ;  /* 0x000000ffffe5b224 */ /* 0x000fe400078e00e3 */
[----:B------:R2:W-:Y:S01]  /*2000*/  @!P1 LDGSTS.E.BYPASS.LTC128B.128 [R245+0x7000], desc[UR16][R6.64+0x180] ;  /* 0x0700018006f59fae */ /* 0x0005e2000b981a10 */
[----:B------:R-:W-:Y:S01]  /*2010*/  @!P3 IMAD R2, R167, 0x60, RZ ;  /* 0x00000060a702b824 */ /* 0x000fe200078e02ff */
[----:B-1----:R-:W-:Y:S01]  /*2020*/  LEA R230, P1, R14, UR6, 0x1 ;  /* 0x000000060ee67c11 */ /* 0x002fe2000f8208ff */
[----:B------:R-:W-:Y:S01]  /*2030*/  @!P3 IMAD.WIDE.U32 R8, R166, 0x60, R228 ;  /* 0x00000060a608b825 */ /* 0x000fe200078e00e4 */
[----:B------:R-:W-:Y:S02]  /*2040*/  @!P0 LDGSTS.E.BYPASS.LTC128B.128 [R245+0x1800], desc[UR16][R4.64] ;  /* 0x0180000004f58fae */ /* 0x000fe4000b981a10 */
[----:B------:R-:W-:Y:S01]  /*2050*/  LEA.HI.X R231, R14, UR7, R231, 0x1, P1 ;  /* 0x000000070ee77c11 */ /* 0x000fe200088f0ce7 */
[----:B------:R-:W-:Y:S01]  /*2060*/  @!P3 IMAD.IADD R15, R9, 0x1, R2 ;  /* 0x00000001090fb824 */ /* 0x000fe200078e0202 */
[----:B------:R-:W-:Y:S01]  /*2070*/  @!P0 LDGSTS.E.BYPASS.LTC128B.128 [R245+0x3800], desc[UR16][R4.64+0x80] ;  /* 0x0380008004f58fae */ /* 0x000fe2000b981a10 */
[----:B------:R-:W-:Y:S01]  /*2080*/  @!P6 IMAD.MOV.U32 R229, RZ, RZ, R227 ;  /* 0x000000ffffe5e224 */ /* 0x000fe200078e00e3 */
[----:B------:R-:W-:-:S02]  /*2090*/  @!P3 MOV R14, R8 ;  /* 0x00000008000eb202 */ /* 0x000fc40000000f00 */
[----:B------:R-:W-:Y:S01]  /*20a0*/  @!P0 LDGSTS.E.BYPASS.LTC128B.128 [R245+0x5800], desc[UR16][R4.64+0x100] ;  /* 0x0580010004f58fae */ /* 0x000fe2000b981a10 */
[----:B------:R-:W-:-:S03]  /*20b0*/  ISETP.GE.AND P1, PT, R13, R16, PT ;  /* 0x000000100d00720c */ /* 0x000fc60003f26270 */
[----:B------:R1:W-:Y:S01]  /*20c0*/  @!P0 LDGSTS.E.BYPASS.LTC128B.128 [R245+0x7800], desc[UR16][R4.64+0x180] ;  /* 0x0780018004f58fae */ /* 0x0003e2000b981a10 */
[----:B------:R-:W-:-:S03]  /*20d0*/  @!P5 LEA R2, P0, R89, R228, 0x1 ;  /* 0x000000e45902d211 */ /* 0x000fc600078008ff */
[----:B------:R-:W-:Y:S01]  /*20e0*/  @!P6 LDGSTS.E.BYPASS.LTC128B.128 [R245+0x8000], desc[UR16][R228.64] ;  /* 0x08000000e4f5efae */ /* 0x000fe2000b981a10 */
[----:B------:R-:W-:-:S03]  /*20f0*/  @!P5 LEA.HI.X R3, R89, R227, R88, 0x1, P0 ;  /* 0x000000e35903d211 */ /* 0x000fc600000f0c58 */
[----:B------:R-:W-:Y:S02]  /*2100*/  @!P6 LDGSTS.E.BYPASS.LTC128B.128 [R245+0xa000], desc[UR16][R228.64+0x80] ;  /* 0x0a000080e4f5efae */ /* 0x000fe4000b981a10 */
[----:B------:R-:W-:Y:S01]  /*2110*/  @!P1 IMAD R9, R177, 0x60, RZ ;  /* 0x00000060b1099824 */ /* 0x000fe200078e02ff */
[----:B--2---:R-:W-:Y:S01]  /*2120*/  LOP3.LUT R7, R178, 0x8, R219, 0x78, !PT ;  /* 0x00000008b2077812 */ /* 0x004fe200078e78db */
[----:B------:R-:W-:Y:S04]  /*2130*/  @!P6 LDGSTS.E.BYPASS.LTC128B.128 [R245+0xc000], desc[UR16][R228.64+0x100] ;  /* 0x0c000100e4f5efae */ /* 0x000fe8000b981a10 */
[----:B------:R-:W-:Y:S01]  /*2140*/  @!P6 LDGSTS.E.BYPASS.LTC128B.128 [R245+0xe000], desc[UR16][R228.64+0x180] ;  /* 0x0e000180e4f5efae */ /* 0x000fe2000b981a10 */
[----:B------:R-:W-:-:S03]  /*2150*/  IMAD R96, R7, 0x2, R96 ;  /* 0x0000000207607824 */ /* 0x000fc600078e0260 */
[----:B------:R-:W-:Y:S02]  /*2160*/  @!P5 LDGSTS.E.BYPASS.LTC128B.128 [R245+0x8800], desc[UR16][R2.64] ;  /* 0x0880000002f5dfae */ /* 0x000fe4000b981a10 */
[----:B------:R-:W-:Y:S02]  /*2170*/  IADD3 R90, PT, PT, R96, UR5, RZ ;  /* 0x00000005605a7c10 */ /* 0x000fe4000fffe0ff */
[----:B------:R-:W-:Y:S01]  /*2180*/  @!P5 LDGSTS.E.BYPASS.LTC128B.128 [R245+0xa800], desc[UR16][R2.64+0x80] ;  /* 0x0a80008002f5dfae */ /* 0x000fe2000b981a10 */
[----:B-1----:R-:W-:-:S03]  /*2190*/  @!P4 LEA R4, P0, R166, R228, 0x6 ;  /* 0x000000e4a604c211 */ /* 0x002fc600078030ff */
[----:B------:R-:W-:Y:S01]  /*21a0*/  @!P5 LDGSTS.E.BYPASS.LTC128B.128 [R245+0xc800], desc[UR16][R2.64+0x100] ;  /* 0x0c80010002f5dfae */ /* 0x000fe2000b981a10 */
[----:B------:R-:W-:-:S03]  /*21b0*/  @!P4 LEA.HI.X R5, R166, R227, R167, 0x6, P0 ;  /* 0x000000e3a605c211 */ /* 0x000fc600000f34a7 */
[----:B------:R1:W-:Y:S04]  /*21c0*/  @!P5 LDGSTS.E.BYPASS.LTC128B.128 [R245+0xe800], desc[UR16][R2.64+0x180] ;  /* 0x0e80018002f5dfae */ /* 0x0003e8000b981a10 */
[----:B------:R-:W-:Y:S04]  /*21d0*/  @!P4 LDGSTS.E.BYPASS.LTC128B.128 [R245+0x9000], desc[UR16][R4.64] ;  /* 0x0900000004f5cfae */ /* 0x000fe8000b981a10 */
[----:B------:R-:W-:Y:S04]  /*21e0*/  @!P4 LDGSTS.E.BYPASS.LTC128B.128 [R245+0xb000], desc[UR16][R4.64+0x80] ;  /* 0x0b00008004f5cfae */ /* 0x000fe8000b981a10 */
[----:B------:R-:W-:Y:S04]  /*21f0*/  @!P4 LDGSTS.E.BYPASS.LTC128B.128 [R245+0xd000], desc[UR16][R4.64+0x100] ;  /* 0x0d00010004f5cfae */ /* 0x000fe8000b981a10 */
[----:B------:R2:W-:Y:S04]  /*2200*/  @!P4 LDGSTS.E.BYPASS.LTC128B.128 [R245+0xf000], desc[UR16][R4.64+0x180] ;  /* 0x0f00018004f5cfae */ /* 0x0005e8000b981a10 */
[----:B------:R-:W-:Y:S04]  /*2210*/  @!P3 LDGSTS.E.BYPASS.LTC128B.128 [R245+0x9800], desc[UR16][R14.64] ;  /* 0x098000000ef5bfae */ /* 0x000fe8000b981a10 */
[----:B------:R-:W-:Y:S01]  /*2220*/  @!P3 LDGSTS.E.BYPASS.LTC128B.128 [R245+0xb800], desc[UR16][R14.64+0x80] ;  /* 0x0b8000800ef5bfae */ /* 0x000fe2000b981a10 */
[----:B-1----:R-:W-:-:S03]  /*2230*/  IMAD.SHL.U32 R3, R176, 0x10, RZ ;  /* 0x00000010b0037824 */ /* 0x002fc600078e00ff */
[----:B------:R-:W-:Y:S01]  /*2240*/  @!P3 LDGSTS.E.BYPASS.LTC128B.128 [R245+0xd800], desc[UR16][R14.64+0x100] ;  /* 0x0d8001000ef5bfae */ /* 0x000fe2000b981a10 */
[----:B------:R-:W-:-:S03]  /*2250*/  SHF.L.U64.HI R2, R176, 0x4, R177 ;  /* 0x00000004b0027819 */ /* 0x000fc600000102b1 */
[----:B------:R-:W-:Y:S01]  /*2260*/  @!P3 LDGSTS.E.BYPASS.LTC128B.128 [R245+0xf800], desc[UR16][R14.64+0x180] ;  /* 0x0f8001800ef5bfae */ /* 0x000fe2000b981a10 */
[----:B------:R-:W-:Y:S02]  /*2270*/  ISETP.GE.AND P3, PT, R11, R16, PT ;  /* 0x000000100b00720c */ /* 0x000fe40003f66270 */
[C---:B------:R-:W-:Y:S01]  /*2280*/  @!P2 LEA R6, P0, R3.reuse, R230, 0x1 ;  /* 0x000000e60306a211 */ /* 0x040fe200078008ff */
[----:B------:R-:W0:Y:S03]  /*2290*/  LDGDEPBAR ;  /* 0x00000000000079af */ /* 0x000e260000000000 */
[----:B------:R-:W-:Y:S02]  /*22a0*/  @!P2 LEA.HI.X R7, R3, R231, R2, 0x1, P0 ;  /* 0x000000e70307a211 */ /* 0x000fe400000f0c02 */
[----:B------:R-:W-:Y:S01]  /*22b0*/  LOP3.LUT R3, R221, 0x8, RZ, 0xc0, !PT ;  /* 0x00000008dd037812 */ /* 0x000fe200078ec0ff */
[----:B--2---:R-:W-:Y:S01]  /*22c0*/  @!P1 IMAD.WIDE.U32 R4, R176, 0x60, R230 ;  /* 0x00000060b0049825 */ /* 0x004fe200078e00e6 */
[----:B------:R-:W-:-:S03]  /*22d0*/  LOP3.LUT R2, R217, 0x200, R84, 0xf8, !PT ;  /* 0x00000200d9027812 */ /* 0x000fc600078ef854 */
[----:B------:R-:W-:Y:S01]  /*22e0*/  @!P3 LEA R8, P0, R176, R230, 0x6 ;  /* 0x000000e6b008b211 */ /* 0x000fe200078030ff */
[----:B------:R-:W-:Y:S01]  /*22f0*/  @!P1 IMAD.IADD R5, R5, 0x1, R9 ;  /* 0x0000000105059824 */ /* 0x000fe200078e0209 */
[----:B------:R-:W-:Y:S02]  /*2300*/  LOP3.LUT R3, R178, R3, RZ, 0x3c, !PT ;  /* 0x00000003b2037212 */ /* 0x000fe400078e3cff */
[----:B------:R-:W-:Y:S02]  /*2310*/  @!P3 LEA.HI.X R9, R176, R231, R177, 0x6, P0 ;  /* 0x000000e7b009b211 */ /* 0x000fe400000f34b1 */
[----:B------:R-:W-:Y:S01]  /*2320*/  LOP3.LUT P0, RZ, R219, 0x4, RZ, 0xc0, !PT ;  /* 0x00000004dbff7812 */ /* 0x000fe2000780c0ff */
[----:B------:R-:W-:-:S03]  /*2330*/  IMAD.IADD R2, R3, 0x1, R2 ;  /* 0x0000000103027824 */ /* 0x000fc600078e0202 */
[----:B------:R-:W-:Y:S02]  /*2340*/  SEL R197, R197, 0xffffffc0, !P0 ;  /* 0xffffffc0c5c57807 */ /* 0x000fe40004000000 */
[----:B------:R-:W-:Y:S01]  /*2350*/  LEA R98, R2, UR5, 0x1 ;  /* 0x0000000502627c11 */ /* 0x000fe2000f8e08ff */
[----:B------:R-:W-:-:S04]  /*2360*/  DEPBAR.LE SB0, 0x0 ;  /* 0x000080000000791a */ /* 0x000fc80000000000 */
[----:B------:R-:W-:Y:S01]  /*2370*/  BAR.SYNC.DEFER_BLOCKING 0x0 ;  /* 0x0000000000007b1d */ /* 0x000fe20000010000 */
[----:B------:R-:W-:-:S05]  /*2380*/  IMAD.IADD R94, R98, 0x1, R197 ;  /* 0x00000001625e7824 */ /* 0x000fca00078e02c5 */
[----:B------:R-:W-:Y:S01]  /*2390*/  @!PT LDS RZ, [RZ] ;  /* 0x00000000fffff984 */ /* 0x000fe20000000800 */
[----:B------:R-:W-:Y:S01]  /*23a0*/  @!PT LDS RZ, [RZ] ;  /* 0x00000000fffff984 */ /* 0x000fe20000000800 */
[----:B------:R-:W-:Y:S01]  /*23b0*/  @!PT LDS RZ, [RZ] ;  /* 0x00000000fffff984 */ /* 0x000fe20000000800 */
[----:B------:R-:W-:Y:S04]  /*23c0*/  @!P6 LDGSTS.E.BYPASS.LTC128B.128 [R245+0x10000], desc[UR16][R230.64] ;  /* 0x10000000e6f5efae */ /* 0x000fe8000b981a10 */
[----:B------:R-:W-:Y:S04]  /*23d0*/  @!P6 LDGSTS.E.BYPASS.LTC128B.128 [R245+0x12000], desc[UR16][R230.64+0x80] ;  /* 0x12000080e6f5efae */ /* 0x000fe8000b981a10 */
[----:B------:R-:W-:Y:S04]  /*23e0*/  @!P6 LDGSTS.E.BYPASS.LTC128B.128 [R245+0x14000], desc[UR16][R230.64+0x100] ;  /* 0x14000100e6f5efae */ /* 0x000fe8000b981a10 */
[----:B------:R-:W-:Y:S04]  /*23f0*/  @!P6 LDGSTS.E.BYPASS.LTC128B.128 [R245+0x16000], desc[UR16][R230.64+0x180] ;  /* 0x16000180e6f5efae */ /* 0x000fe8000b981a10 */
[----:B------:R-:W-:Y:S04]  /*2400*/  @P6 STS.128 [R245+0x10000], RZ ;  /* 0x010000fff5006388 */ /* 0x000fe80000000c00 */
[----:B------:R-:W-:Y:S04]  /*2410*/  @P6 STS.128 [R245+0x12000], RZ ;  /* 0x012000fff5006388 */ /* 0x000fe80000000c00 */
[----:B------:R-:W-:Y:S04]  /*2420*/  @P6 STS.128 [R245+0x14000], RZ ;  /* 0x014000fff5006388 */ /* 0x000fe80000000c00 */
[----:B------:R-:W-:Y:S01]  /*2430*/  @P6 STS.128 [R245+0x16000], RZ ;  /* 0x016000fff5006388 */ /* 0x000fe20000000c00 */
[----:B------:R-:W-:-:S03]  /*2440*/  ISETP.NE.AND P6, PT, R0, 0x1, PT ;  /* 0x000000010000780c */ /* 0x000fc60003fc5270 */
[----:B------:R-:W-:Y:S04]  /*2450*/  @P2 STS.128 [R245+0x10800], RZ ;  /* 0x010800fff5002388 */ /* 0x000fe80000000c00 */
[----:B------:R-:W-:Y:S04]  /*2460*/  @P2 STS.128 [R245+0x12800], RZ ;  /* 0x012800fff5002388 */ /* 0x000fe80000000c00 */
[----:B------:R-:W-:Y:S04]  /*2470*/  @P2 STS.128 [R245+0x14800], RZ ;  /* 0x014800fff5002388 */ /* 0x000fe80000000c00 */
[----:B------:R-:W-:Y:S04]  /*2480*/  @P2 STS.128 [R245+0x16800], RZ ;  /* 0x016800fff5002388 */ /* 0x000fe80000000c00 */
[----:B------:R-:W-:Y:S01]  /*2490*/  @!PT LDS RZ, [RZ] ;  /* 0x00000000fffff984 */ /* 0x000fe20000000800 */
[----:B------:R-:W-:Y:S01]  /*24a0*/  @!PT LDS RZ, [RZ] ;  /* 0x00000000fffff984 */ /* 0x000fe20000000800 */
[----:B------:R-:W-:Y:S01]  /*24b0*/  @!PT LDS RZ, [RZ] ;  /* 0x00000000fffff984 */ /* 0x000fe20000000800 */
[----:B------:R-:W-:Y:S04]  /*24c0*/  @!P2 LDGSTS.E.BYPASS.LTC128B.128 [R245+0x10800], desc[UR16][R6.64] ;  /* 0x1080000006f5afae */ /* 0x000fe8000b981a10 */
[----:B------:R-:W-:Y:S04]  /*24d0*/  @!P2 LDGSTS.E.BYPASS.LTC128B.128 [R245+0x12800], desc[UR16][R6.64+0x80] ;  /* 0x1280008006f5afae */ /* 0x000fe8000b981a10 */
[----:B------:R-:W-:Y:S04]  /*24e0*/  @!P2 LDGSTS.E.BYPASS.LTC128B.128 [R245+0x14800], desc[UR16][R6.64+0x100] ;  /* 0x1480010006f5afae */ /* 0x000fe8000b981a10 */
[----:B------:R-:W-:Y:S01]  /*24f0*/  @!P2 LDGSTS.E.BYPASS.LTC128B.128 [R245+0x16800], desc[UR16][R6.64+0x180] ;  /* 0x1680018006f5afae */ /* 0x000fe2000b981a10 */
[----:B------:R-:W-:-:S03]  /*2500*/  LOP3.LUT P2, RZ, R219, 0x2, RZ, 0xc0, !PT ;  /* 0x00000002dbff7812 */ /* 0x000fc6000784c0ff */
[----:B------:R-:W-:Y:S01]  /*2510*/  @P3 STS.128 [R245+0x11000], RZ ;  /* 0x011000fff5003388 */ /* 0x000fe20000000c00 */
[----:B------:R-:W-:-:S03]  /*2520*/  SEL R85, R85, 0xffffffe0, !P2 ;  /* 0xffffffe055557807 */ /* 0x000fc60005000000 */
[----:B------:R-:W-:Y:S02]  /*2530*/  @P3 STS.128 [R245+0x13000], RZ ;  /* 0x013000fff5003388 */ /* 0x000fe40000000c00 */
[--C-:B------:R-:W-:Y:S02]  /*2540*/  IMAD.IADD R95, R98, 0x1, R85.reuse ;  /* 0x00000001625f7824 */ /* 0x100fe400078e0255 */
[----:B------:R-:W-:Y:S01]  /*2550*/  @P3 STS.128 [R245+0x15000], RZ ;  /* 0x015000fff5003388 */ /* 0x000fe20000000c00 */
        /* <DEDUP_REMOVED lines=9> */
[----:B------:R-:W-:Y:S04]  /*25f0*/  @!P3 LDGSTS.E.BYPASS.LTC128B.128 [R245+0x13000], desc[UR16][R8.64+0x80] ;  /* 0x1300008008f5bfae */ /* 0x000fe8000b981a10 */
[----:B------:R-:W-:Y:S04]  /*2600*/  @!P3 LDGSTS.E.BYPASS.LTC128B.128 [R245+0x15000], desc[UR16][R8.64+0x100] ;  /* 0x1500010008f5bfae */ /* 0x000fe8000b981a10 */
[----:B------:R1:W-:Y:S04]  /*2610*/  @!P3 LDGSTS.E.BYPASS.LTC128B.128 [R245+0x17000], desc[UR16][R8.64+0x180] ;  /* 0x1700018008f5bfae */ /* 0x0003e8000b981a10 */
        /* <DEDUP_REMOVED lines=10> */
[----:B------:R2:W-:Y:S04]  /*26c0*/  @!P1 LDGSTS.E.BYPASS.LTC128B.128 [R245+0x17800], desc[UR16][R4.64+0x180] ;  /* 0x1780018004f59fae */ /* 0x0005e8000b981a10 */
[----:B------:R-:W-:Y:S04]  /*26d0*/  LDSM.16.M88.4 R64, [R98] ;  /* 0x000000006240783b */ /* 0x000fe80000000200 */
[----:B------:R-:W3:Y:S04]  /*26e0*/  LDSM.16.M88.4 R36, [R96+UR5+0x8000] ;  /* 0x008000056024783b */ /* 0x000ee80008000200 */
[----:B------:R-:W4:Y:S04]  /*26f0*/  LDSM.16.M88.4 R28, [R96+UR5+0x8800] ;  /* 0x00880005601c783b */ /* 0x000f280008000200 */
[----:B------:R-:W5:Y:S04]  /*2700*/  LDSM.16.M88.4 R20, [R96+UR5+0x9000] ;  /* 0x009000056014783b */ /* 0x000f680008000200 */
[----:B------:R-:W5:Y:S04]  /*2710*/  LDSM.16.M88.4 R56, [R96+UR5+0x9800] ;  /* 0x009800056038783b */ /* 0x000f680008000200 */
[----:B-1----:R-:W-:Y:S04]  /*2720*/  LDSM.16.M88.4 R8, [R92+0x8000] ;  /* 0x008000005c08783b */ /* 0x002fe80000000200 */
[----:B--2---:R-:W1:Y:S04]  /*2730*/  LDSM.16.M88.4 R4, [R95] ;  /* 0x000000005f04783b */ /* 0x004e680000000200 */
[----:B------:R-:W2:Y:S04]  /*2740*/  LDSM.16.M88.4 R52, [R92+0x8800] ;  /* 0x008800005c34783b */ /* 0x000ea80000000200 */
[----:B------:R-:W2:Y:S04]  /*2750*/  LDSM.16.M88.4 R48, [R92+0x9000] ;  /* 0x009000005c30783b */ /* 0x000ea80000000200 */
[----:B------:R-:W2:Y:S04]  /*2760*/  LDSM.16.M88.4 R12, [R92+0x9800] ;  /* 0x009800005c0c783b */ /* 0x000ea80000000200 */
[----:B------:R-:W-:Y:S01]  /*2770*/  LDSM.16.M88.4 R16, [R94] ;  /* 0x000000005e10783b */ /* 0x000fe20000000200 */
[C---:B---3--:R-:W-:Y:S03]  /*2780*/  HMMA.16816.F32.BF16 R40, R64.reuse, R36, RZ ;  /* 0x000000244028723c */ /* 0x048fe600000418ff */
[----:B------:R-:W-:Y:S04]  /*2790*/  LDSM.16.M88.4 R44, [R90+0x8000] ;  /* 0x008000005a2c783b */ /* 0x000fe80000000200 */
[----:B------:R-:W-:Y:S01]  /*27a0*/  LDSM.16.M88.4 R72, [R90+0x9000] ;  /* 0x009000005a48783b */ /* 0x000fe20000000200 */
[C---:B------:R-:W-:Y:S03]  /*27b0*/  HMMA.16816.F32.BF16 R36, R64.reuse, R38, RZ ;  /* 0x000000264024723c */ /* 0x040fe600000418ff */
[----:B------:R-:W-:Y:S04]  /*27c0*/  LDSM.16.M88.4 R60, [R90+0x9800] ;  /* 0x009800005a3c783b */ /* 0x000fe80000000200 */
[----:B------:R-:W-:Y:S01]  /*27d0*/  LDSM.16.M88.4 R76, [R92+0xb000] ;  /* 0x00b000005c4c783b */ /* 0x000fe20000000200 */
[C---:B----4-:R-:W-:Y:S03]  /*27e0*/  HMMA.16816.F32.BF16 R32, R64.reuse, R28, RZ ;  /* 0x0000001c4020723c */ /* 0x050fe600000418ff */
[----:B------:R-:W-:Y:S04]  /*27f0*/  LDSM.16.M88.4 R80, [R92+0xd000] ;  /* 0x00d000005c50783b */ /* 0x000fe80000000200 */
[----:B------:R-:W0:Y:S01]  /*2800*/  LDGDEPBAR ;  /* 0x00000000000079af */ /* 0x000e220000000000 */
[C---:B-----5:R-:W-:Y:S08]  /*2810*/  HMMA.16816.F32.BF16 R24, R64.reuse, R20, RZ ;  /* 0x000000144018723c */ /* 0x060ff000000418ff */
[C---:B------:R-:W-:Y:S08]  /*2820*/  HMMA.16816.F32.BF16 R28, R64.reuse, R30, RZ ;  /* 0x0000001e401c723c */ /* 0x040ff000000418ff */
[C---:B------:R-:W-:Y:S08]  /*2830*/  HMMA.16816.F32.BF16 R20, R64.reuse, R22, RZ ;  /* 0x000000164014723c */ /* 0x040ff000000418ff */
[C---:B------:R-:W-:Y:S08]  /*2840*/  HMMA.16816.F32.BF16 R68, R64.reuse, R56, RZ ;  /* 0x000000384044723c */ /* 0x040ff000000418ff */
[----:B------:R-:W-:Y:S01]  /*2850*/  HMMA.16816.F32.BF16 R64, R64, R58, RZ ;  /* 0x0000003a4040723c */ /* 0x000fe200000418ff */
[----:B------:R-:W-:Y:S07]  /*2860*/  LDSM.16.M88.4 R56, [R2+0x8000] ;  /* 0x008000000238783b */ /* 0x000fee0000000200 */
[C---:B-1----:R-:W-:Y:S08]  /*2870*/  HMMA.16816.F32.BF16 R40, R4.reuse, R8, R40 ;  /* 0x000000080428723c */ /* 0x042ff00000041828 */
[C---:B------:R-:W-:Y:S01]  /*2880*/  HMMA.16816.F32.BF16 R36, R4.reuse, R10, R36 ;  /* 0x0000000a0424723c */ /* 0x040fe20000041824 */
[----:B------:R-:W1:Y:S07]  /*2890*/  LDSM.16.M88.4 R8, [R90+0x8800] ;  /* 0x008800005a08783b */ /* 0x000e6e0000000200 */
[C---:B--2---:R-:W-:Y:S08]  /*28a0*/  HMMA.16816.F32.BF16 R32, R4.reuse, R52, R32 ;  /* 0x000000340420723c */ /* 0x044ff00000041820 */
[C---:B------:R-:W-:Y:S01]  /*28b0*/  HMMA.16816.F32.BF16 R28, R4.reuse, R54, R28 ;  /* 0x00000036041c723c */ /* 0x040fe2000004181c */
[----:B------:R-:W-:Y:S07]  /*28c0*/  LDSM.16.M88.4 R52, [R2+0x9000] ;  /* 0x009000000234783b */ /* 0x000fee0000000200 */
[C---:B------:R-:W-:Y:S08]  /*28d0*/  HMMA.16816.F32.BF16 R24, R4.reuse, R48, R24 ;  /* 0x000000300418723c */ /* 0x040ff00000041818 */
[C---:B------:R-:W-:Y:S01]  /*28e0*/  HMMA.16816.F32.BF16 R20, R4.reuse, R50, R20 ;  /* 0x000000320414723c */ /* 0x040fe20000041814 */
[----:B------:R-:W-:Y:S07]  /*28f0*/  LDSM.16.M88.4 R48, [R2+0x9800] ;  /* 0x009800000230783b */ /* 0x000fee0000000200 */
[C---:B------:R-:W-:Y:S08]  /*2900*/  HMMA.16816.F32.BF16 R68, R4.reuse, R12, R68 ;  /* 0x0000000c0444723c */ /* 0x040ff00000041844 */
[----:B------:R-:W-:Y:S01]  /*2910*/  HMMA.16816.F32.BF16 R64, R4, R14, R64 ;  /* 0x0000000e0440723c */ /* 0x000fe20000041840 */
[----:B------:R-:W-:Y:S04]  /*2920*/  LDSM.16.M88.4 R12, [R93] ;  /* 0x000000005d0c783b */ /* 0x000fe80000000200 */
[----:B------:R-:W2:Y:S03]  /*2930*/  LDSM.16.M88.4 R4, [R2+0x8800] ;  /* 0x008800000204783b */ /* 0x000ea60000000200 */
        /* <DEDUP_REMOVED lines=11> */
[----:B------:R-:W3:Y:S04]  /*29f0*/  LDSM.16.M88.4 R16, [R96+UR5+0xa800] ;  /* 0x00a800056010783b */ /* 0x000ee80008000200 */
[----:B------:R-:W-:Y:S03]  /*2a00*/  LDSM.16.M88.4 R60, [R95+0x2000] ;  /* 0x002000005f3c783b */ /* 0x000fe60000000200 */
[C---:B--2---:R-:W-:Y:S08]  /*2a10*/  HMMA.16816.F32.BF16 R32, R12.reuse, R4, R32 ;  /* 0x000000040c20723c */ /* 0x044ff00000041820 */
[C---:B------:R-:W-:Y:S01]  /*2a20*/  HMMA.16816.F32.BF16 R28, R12.reuse, R6, R28 ;  /* 0x000000060c1c723c */ /* 0x040fe2000004181c */
[----:B------:R-:W2:Y:S07]  /*2a30*/  LDSM.16.M88.4 R4, [R96+UR5+0xb000] ;  /* 0x00b000056004783b */ /* 0x000eae0008000200 */
        /* <DEDUP_REMOVED lines=8> */
[----:B------:R-:W4:Y:S04]  /*2ac0*/  LDSM.16.M88.4 R12, [R92+0xa000] ;  /* 0x00a000005c0c783b */ /* 0x000f280000000200 */
[----:B------:R-:W5:Y:S03]  /*2ad0*/  LDSM.16.M88.4 R48, [R96+UR5+0xb800] ;  /* 0x00b800056030783b */ /* 0x000f660008000200 */
[C---:B-1----:R-:W-:Y:S08]  /*2ae0*/  HMMA.16816.F32.BF16 R40, R44.reuse, R8, R40 ;  /* 0x000000082c28723c */ /* 0x042ff00000041828 */
[C---:B------:R-:W-:Y:S01]  /*2af0*/  HMMA.16816.F32.BF16 R36, R44.reuse, R10, R36 ;  /* 0x0000000a2c24723c */ /* 0x040fe20000041824 */
[----:B------:R-:W1:Y:S07]  /*2b00*/  LDSM.16.M88.4 R8, [R92+0xa800] ;  /* 0x00a800005c08783b */ /* 0x000e6e0000000200 */
[C---:B---3--:R-:W-:Y:S08]  /*2b10*/  HMMA.16816.F32.BF16 R32, R44.reuse, R16, R32 ;  /* 0x000000102c20723c */ /* 0x048ff00000041820 */
[C---:B------:R-:W-:Y:S01]  /*2b20*/  HMMA.16816.F32.BF16 R28, R44.reuse, R18, R28 ;  /* 0x000000122c1c723c */ /* 0x040fe2000004181c */
[----:B------:R-:W-:Y:S07]  /*2b30*/  LDSM.16.M88.4 R16, [R94+0x2000] ;  /* 0x002000005e10783b */ /* 0x000fee0000000200 */
[C---:B--2---:R-:W-:Y:S08]  /*2b40*/  HMMA.16816.F32.BF16 R24, R44.reuse, R4, R24 ;  /* 0x000000042c18723c */ /* 0x044ff00000041818 */
[----:B------:R-:W-:Y:S01]  /*2b50*/  HMMA.16816.F32.BF16 R20, R44, R6, R20 ;  /* 0x000000062c14723c */ /* 0x000fe20000041814 */
[----:B------:R-:W2:Y:S07]  /*2b60*/  LDSM.16.M88.4 R4, [R90+0xa000] ;  /* 0x00a000005a04783b */ /* 0x000eae0000000200 */
[C---:B----4-:R-:W-:Y:S08]  /*2b70*/  HMMA.16816.F32.BF16 R40, R60.reuse, R12, R40 ;  /* 0x0000000c3c28723c */ /* 0x050ff00000041828 */
[----:B------:R-:W-:Y:S01]  /*2b80*/  HMMA.16816.F32.BF16 R36, R60, R14, R36 ;  /* 0x0000000e3c24723c */ /* 0x000fe20000041824 */
[----:B------:R-:W3:Y:S07]  /*2b90*/  LDSM.16.M88.4 R12, [R2+0xa000] ;  /* 0x00a00000020c783b */ /* 0x000eee0000000200 */
[C---:B-----5:R-:W-:Y:S08]  /*2ba0*/  HMMA.16816.F32.BF16 R68, R44.reuse, R48, R68 ;  /* 0x000000302c44723c */ /* 0x060ff00000041844 */
[----:B------:R-:W-:Y:S01]  /*2bb0*/  HMMA.16816.F32.BF16 R64, R44, R50, R64 ;  /* 0x000000322c40723c */ /* 0x000fe20000041840 */
[----:B------:R-:W4:Y:S04]  /*2bc0*/  LDSM.16.M88.4 R48, [R90+0xb000] ;  /* 0x00b000005a30783b */ /* 0x000f280000000200 */
[----:B------:R-:W5:Y:S03]  /*2bd0*/  LDSM.16.M88.4 R44, [R90+0xb800] ;  /* 0x00b800005a2c783b */ /* 0x000f660000000200 */
[C---:B-1----:R-:W-:Y:S08]  /*2be0*/  HMMA.16816.F32.BF16 R32, R60.reuse, R8, R32 ;  /* 0x000000083c20723c */ /* 0x042ff00000041820 */
        /* <DEDUP_REMOVED lines=8> */
[C---:B------:R-:W-:Y:S08]  /*2c70*/  HMMA.16816.F32.BF16 R68, R60.reuse, R72, R68 ;  /* 0x000000483c44723c */ /* 0x040ff00000041844 */
[----:B------:R-:W-:Y:S01]  /*2c80*/  HMMA.16816.F32.BF16 R64, R60, R74, R64 ;  /* 0x0000004a3c40723c */ /* 0x000fe20000041840 */
[----:B------:R-:W2:Y:S04]  /*2c90*/  LDSM.16.M88.4 R60, [R2+0xb800] ;  /* 0x00b80000023c783b */ /* 0x000ea80000000200 */
[----:B------:R-:W-:Y:S03]  /*2ca0*/  LDSM.16.M88.4 R72, [R92+0xd800] ;  /* 0x00d800005c48783b */ /* 0x000fe60000000200 */
[C---:B------:R-:W-:Y:S08]  /*2cb0*/  HMMA.16816.F32.BF16 R32, R16.reuse, R52, R32 ;  /* 0x000000341020723c */ /* 0x040ff00000041820 */
[----:B------:R-:W-:Y:S01]  /*2cc0*/  HMMA.16816.F32.BF16 R28, R16, R54, R28 ;  /* 0x00000036101c723c */ /* 0x000fe2000004181c */
[----:B------:R-:W-:Y:S07]  /*2cd0*/  LDSM.16.M88.4 R52, [R96+UR5+0xc000] ;  /* 0x00c000056034783b */ /* 0x000fee0008000200 */
[C---:B---3--:R-:W-:Y:S08]  /*2ce0*/  HMMA.16816.F32.BF16 R40, R56.reuse, R12, R40 ;  /* 0x0000000c3828723c */ /* 0x048ff00000041828 */
[----:B------:R-:W-:Y:S01]  /*2cf0*/  HMMA.16816.F32.BF16 R36, R56, R14, R36 ;  /* 0x0000000e3824723c */ /* 0x000fe20000041824 */
[----:B------:R-:W3:Y:S07]  /*2d00*/  LDSM.16.M88.4 R12, [R98+0x4000] ;  /* 0x00400000620c783b */ /* 0x000eee0000000200 */
[C---:B----4-:R-:W-:Y:S08]  /*2d10*/  HMMA.16816.F32.BF16 R24, R16.reuse, R48, R24 ;  /* 0x000000301018723c */ /* 0x050ff00000041818 */
[C---:B------:R-:W-:Y:S01]  /*2d20*/  HMMA.16816.F32.BF16 R20, R16.reuse, R50, R20 ;  /* 0x000000321014723c */ /* 0x040fe20000041814 */
[----:B------:R-:W4:Y:S07]  /*2d30*/  LDSM.16.M88.4 R48, [R96+UR5+0xc800] ;  /* 0x00c800056030783b */ /* 0x000f2e0008000200 */
[C---:B-----5:R-:W-:Y:S08]  /*2d40*/  HMMA.16816.F32.BF16 R68, R16.reuse, R44, R68 ;  /* 0x0000002c1044723c */ /* 0x060ff00000041844 */
[----:B------:R-:W-:Y:S01]  /*2d50*/  HMMA.16816.F32.BF16 R64, R16, R46, R64 ;  /* 0x0000002e1040723c */ /* 0x000fe20000041840 */
[----:B------:R-:W5:Y:S04]  /*2d60*/  LDSM.16.M88.4 R16, [R96+UR5+0xd800] ;  /* 0x00d800056010783b */ /* 0x000f680008000200 */
[----:B------:R-:W-:Y:S03]  /*2d70*/  LDSM.16.M88.4 R44, [R96+UR5+0xd000] ;  /* 0x00d00005602c783b */ /* 0x000fe60008000200 */
[C---:B-1----:R-:W-:Y:S08]  /*2d80*/  HMMA.16816.F32.BF16 R32, R56.reuse, R8, R32 ;  /* 0x000000083820723c */ /* 0x042ff00000041820 */
[C---:B------:R-:W-:Y:S01]  /*2d90*/  HMMA.16816.F32.BF16 R28, R56.reuse, R10, R28 ;  /* 0x0000000a381c723c */ /* 0x040fe2000004181c */
[----:B------:R-:W1:Y:S07]  /*2da0*/  LDSM.16.M88.4 R8, [R92+0xc000] ;  /* 0x00c000005c08783b */ /* 0x000e6e0000000200 */
[C---:B--2---:R-:W-:Y:S08]  /*2db0*/  HMMA.16816.F32.BF16 R24, R56.reuse, R4, R24 ;  /* 0x000000043818723c */ /* 0x044ff00000041818 */
[C---:B------:R-:W-:Y:S01]  /*2dc0*/  HMMA.16816.F32.BF16 R20, R56.reuse, R6, R20 ;  /* 0x000000063814723c */ /* 0x040fe20000041814 */
[----:B------:R-:W2:Y:S07]  /*2dd0*/  LDSM.16.M88.4 R4, [R92+0xc800] ;  /* 0x00c800005c04783b */ /* 0x000eae0000000200 */
[C---:B------:R-:W-:Y:S08]  /*2de0*/  HMMA.16816.F32.BF16 R68, R56.reuse, R60, R68 ;  /* 0x0000003c3844723c */ /* 0x040ff00000041844 */
[----:B------:R-:W-:Y:S01]  /*2df0*/  HMMA.16816.F32.BF16 R64, R56, R62, R64 ;  /* 0x0000003e3840723c */ /* 0x000fe20000041840 */
[----:B------:R-:W-:Y:S04]  /*2e00*/  LDSM.16.M88.4 R60, [R94+0x4000] ;  /* 0x004000005e3c783b */ /* 0x000fe80000000200 */
[----:B------:R-:W-:Y:S03]  /*2e10*/  LDSM.16.M88.4 R56, [R90+0xc000] ;  /* 0x00c000005a38783b */ /* 0x000fe60000000200 */
        /* <DEDUP_REMOVED lines=8> */
[----:B------:R-:W-:Y:S07]  /*2ea0*/  LDSM.16.M88.4 R16, [R93+0x4000] ;  /* 0x004000005d10783b */ /* 0x000fee0000000200 */
[C---:B-1----:R-:W-:Y:S08]  /*2eb0*/  HMMA.16816.F32.BF16 R40, R76.reuse, R8, R40 ;  /* 0x000000084c28723c */ /* 0x042ff00000041828 */
[----:B------:R-:W-:Y:S01]  /*2ec0*/  HMMA.16816.F32.BF16 R36, R76, R10, R36 ;  /* 0x0000000a4c24723c */ /* 0x000fe20000041824 */
[----:B------:R-:W1:Y:S07]  /*2ed0*/  LDSM.16.M88.4 R8, [R2+0xc800] ;  /* 0x00c800000208783b */ /* 0x000e6e0000000200 */
[C---:B------:R-:W-:Y:S08]  /*2ee0*/  HMMA.16816.F32.BF16 R24, R12.reuse, R44, R24 ;  /* 0x0000002c0c18723c */ /* 0x040ff00000041818 */
[----:B------:R-:W-:Y:S01]  /*2ef0*/  HMMA.16816.F32.BF16 R20, R12, R46, R20 ;  /* 0x0000002e0c14723c */ /* 0x000fe20000041814 */
[----:B------:R-:W5:Y:S04]  /*2f00*/  LDSM.16.M88.4 R44, [R90+0xd800] ;  /* 0x00d800005a2c783b */ /* 0x000f680000000200 */
[----:B------:R-:W5:Y:S03]  /*2f10*/  LDSM.16.M88.4 R12, [R2+0xc000] ;  /* 0x00c00000020c783b */ /* 0x000f660000000200 */
[C---:B--2---:R-:W-:Y:S08]  /*2f20*/  HMMA.16816.F32.BF16 R32, R76.reuse, R4, R32 ;  /* 0x000000044c20723c */ /* 0x044ff00000041820 */
[C---:B------:R-:W-:Y:S01]  /*2f30*/  HMMA.16816.F32.BF16 R28, R76.reuse, R6, R28 ;  /* 0x000000064c1c723c */ /* 0x040fe2000004181c */
[----:B------:R-:W2:Y:S07]  /*2f40*/  LDSM.16.M88.4 R4, [R2+0xd000] ;  /* 0x00d000000204783b */ /* 0x000eae0000000200 */
[C---:B------:R-:W-:Y:S08]  /*2f50*/  HMMA.16816.F32.BF16 R24, R76.reuse, R80, R24 ;  /* 0x000000504c18723c */ /* 0x040ff00000041818 */
[----:B------:R-:W-:Y:S08]  /*2f60*/  HMMA.16816.F32.BF16 R20, R76, R82, R20 ;  /* 0x000000524c14723c */ /* 0x000ff00000041814 */
[C---:B---3--:R-:W-:Y:S08]  /*2f70*/  HMMA.16816.F32.BF16 R32, R60.reuse, R52, R32 ;  /* 0x000000343c20723c */ /* 0x048ff00000041820 */
[----:B------:R-:W-:Y:S01]  /*2f80*/  HMMA.16816.F32.BF16 R28, R60, R54, R28 ;  /* 0x000000363c1c723c */ /* 0x000fe2000004181c */
[----:B------:R-:W3:Y:S07]  /*2f90*/  LDSM.16.M88.4 R52, [R2+0xd800] ;  /* 0x00d800000234783b */ /* 0x000eee0000000200 */
[C---:B------:R-:W-:Y:S08]  /*2fa0*/  HMMA.16816.F32.BF16 R68, R76.reuse, R72, R68 ;  /* 0x000000484c44723c */ /* 0x040ff00000041844 */
[----:B------:R-:W-:Y:S01]  /*2fb0*/  HMMA.16816.F32.BF16 R64, R76, R74, R64 ;  /* 0x0000004a4c40723c */ /* 0x000fe20000041840 */
[----:B------:R-:W-:Y:S04]  /*2fc0*/  LDSM.16.M88.4 R72, [R98+0x6000] ;  /* 0x006000006248783b */ /* 0x000fe80000000200 */
[----:B------:R-:W-:Y:S03]  /*2fd0*/  LDSM.16.M88.4 R76, [R2+0xf800] ;  /* 0x00f80000024c783b */ /* 0x000fe60000000200 */
[C---:B------:R-:W-:Y:S08]  /*2fe0*/  HMMA.16816.F32.BF16 R40, R60.reuse, R56, R40 ;  /* 0x000000383c28723c */ /* 0x040ff00000041828 */
[C---:B------:R-:W-:Y:S01]  /*2ff0*/  HMMA.16816.F32.BF16 R36, R60.reuse, R58, R36 ;  /* 0x0000003a3c24723c */ /* 0x040fe20000041824 */
[----:B------:R-:W3:Y:S07]  /*3000*/  LDSM.16.M88.4 R56, [R96+UR5+0xe000] ;  /* 0x00e000056038783b */ /* 0x000eee0008000200 */
[C---:B----4-:R-:W-:Y:S08]  /*3010*/  HMMA.16816.F32.BF16 R24, R60.reuse, R48, R24 ;  /* 0x000000303c18723c */ /* 0x050ff00000041818 */
[----:B------:R-:W-:Y:S01]  /*3020*/  HMMA.16816.F32.BF16 R20, R60, R50, R20 ;  /* 0x000000323c14723c */ /* 0x000fe20000041814 */
[----:B------:R-:W-:Y:S07]  /*3030*/  LDSM.16.M88.4 R48, [R95+0x6000] ;  /* 0x006000005f30783b */ /* 0x000fee0000000200 */
[C---:B-1----:R-:W-:Y:S08]  /*3040*/  HMMA.16816.F32.BF16 R32, R16.reuse, R8, R32 ;  /* 0x000000081020723c */ /* 0x042ff00000041820 */
[----:B------:R-:W-:Y:S01]  /*3050*/  HMMA.16816.F32.BF16 R28, R16, R10, R28 ;  /* 0x0000000a101c723c */ /* 0x000fe2000004181c */
[----:B------:R-:W1:Y:S07]  /*3060*/  LDSM.16.M88.4 R8, [R96+UR5+0xe800] ;  /* 0x00e800056008783b */ /* 0x000e6e0008000200 */
[C---:B-----5:R-:W-:Y:S08]  /*3070*/  HMMA.16816.F32.BF16 R68, R60.reuse, R44, R68 ;  /* 0x0000002c3c44723c */ /* 0x060ff00000041844 */
[----:B------:R-:W-:Y:S01]  /*3080*/  HMMA.16816.F32.BF16 R64, R60, R46, R64 ;  /* 0x0000002e3c40723c */ /* 0x000fe20000041840 */
[----:B------:R-:W-:Y:S04]  /*3090*/  LDSM.16.M88.4 R44, [R96+UR5+0xf800] ;  /* 0x00f80005602c783b */ /* 0x000fe80008000200 */
[----:B------:R-:W-:Y:S03]  /*30a0*/  LDSM.16.M88.4 R60, [R94+0x6000] ;  /* 0x006000005e3c783b */ /* 0x000fe60000000200 */
[C---:B------:R-:W-:Y:S08]  /*30b0*/  HMMA.16816.F32.BF16 R40, R16.reuse, R12, R40 ;  /* 0x0000000c1028723c */ /* 0x040ff00000041828 */
[C---:B------:R-:W-:Y:S01]  /*30c0*/  HMMA.16816.F32.BF16 R36, R16.reuse, R14, R36 ;  /* 0x0000000e1024723c */ /* 0x040fe20000041824 */
[----:B------:R-:W4:Y:S07]  /*30d0*/  LDSM.16.M88.4 R12, [R96+UR5+0xf000] ;  /* 0x00f00005600c783b */ /* 0x000f2e0008000200 */
[C---:B--2---:R-:W-:Y:S08]  /*30e0*/  HMMA.16816.F32.BF16 R24, R16.reuse, R4, R24 ;  /* 0x000000041018723c */ /* 0x044ff00000041818 */
[C---:B------:R-:W-:Y:S01]  /*30f0*/  HMMA.16816.F32.BF16 R20, R16.reuse, R6, R20 ;  /* 0x000000061014723c */ /* 0x040fe20000041814 */
[----:B------:R-:W2:Y:S07]  /*3100*/  LDSM.16.M88.4 R4, [R92+0xe000] ;  /* 0x00e000005c04783b */ /* 0x000eae0000000200 */
[C---:B---3--:R-:W-:Y:S08]  /*3110*/  HMMA.16816.F32.BF16 R68, R16.reuse, R52, R68 ;  /* 0x000000341044723c */ /* 0x048ff00000041844 */
[----:B------:R-:W-:Y:S01]  /*3120*/  HMMA.16816.F32.BF16 R64, R16, R54, R64 ;  /* 0x000000361040723c */ /* 0x000fe20000041840 */
[----:B------:R-:W3:Y:S04]  /*3130*/  LDSM.16.M88.4 R52, [R92+0xf000] ;  /* 0x00f000005c34783b */ /* 0x000ee80000000200 */
[----:B------:R-:W5:Y:S03]  /*3140*/  LDSM.16.M88.4 R16, [R92+0xe800] ;  /* 0x00e800005c10783b */ /* 0x000f660000000200 */
[C---:B------:R-:W-:Y:S08]  /*3150*/  HMMA.16816.F32.BF16 R40, R72.reuse, R56, R40 ;  /* 0x000000384828723c */ /* 0x040ff00000041828 */
[C---:B------:R-:W-:Y:S01]  /*3160*/  HMMA.16816.F32.BF16 R36, R72.reuse, R58, R36 ;  /* 0x0000003a4824723c */ /* 0x040fe20000041824 */
[----:B------:R-:W5:Y:S04]  /*3170*/  LDSM.16.M88.4 R56, [R92+0xf800] ;  /* 0x00f800005c38783b */ /* 0x000f680000000200 */
[----:B------:R-:W-:Y:S03]  /*3180*/  LDSM.16.M88.4 R92, [R93+0x6000] ;  /* 0x006000005d5c783b */ /* 0x000fe60000000200 */
[C---:B-1----:R-:W-:Y:S08]  /*3190*/  HMMA.16816.F32.BF16 R32, R72.reuse, R8, R32 ;  /* 0x000000084820723c */ /* 0x042ff00000041820 */
[C---:B------:R-:W-:Y:S01]  /*31a0*/  HMMA.16816.F32.BF16 R28, R72.reuse, R10, R28 ;  /* 0x0000000a481c723c */ /* 0x040fe2000004181c */
[----:B------:R-:W1:Y:S07]  /*31b0*/  LDSM.16.M88.4 R8, [R90+0xf000] ;  /* 0x00f000005a08783b */ /* 0x000e6e0000000200 */
[C---:B----4-:R-:W-:Y:S08]  /*31c0*/  HMMA.16816.F32.BF16 R24, R72.reuse, R12, R24 ;  /* 0x0000000c4818723c */ /* 0x050ff00000041818 */
[C---:B------:R-:W-:Y:S01]  /*31d0*/  HMMA.16816.F32.BF16 R20, R72.reuse, R14, R20 ;  /* 0x0000000e4814723c */ /* 0x040fe20000041814 */
[----:B------:R-:W-:Y:S07]  /*31e0*/  LDSM.16.M88.4 R12, [R90+0xe800] ;  /* 0x00e800005a0c783b */ /* 0x000fee0000000200 */
[C---:B------:R-:W-:Y:S08]  /*31f0*/  HMMA.16816.F32.BF16 R68, R72.reuse, R44, R68 ;  /* 0x0000002c4844723c */ /* 0x040ff00000041844 */
[----:B------:R-:W-:Y:S01]  /*3200*/  HMMA.16816.F32.BF16 R64, R72, R46, R64 ;  /* 0x0000002e4840723c */ /* 0x000fe20000041840 */
[----:B------:R-:W4:Y:S04]  /*3210*/  LDSM.16.M88.4 R44, [R90+0xe000] ;  /* 0x00e000005a2c783b */ /* 0x000f280000000200 */
[----:B------:R-:W4:Y:S03]  /*3220*/  LDSM.16.M88.4 R72, [R90+0xf800] ;  /* 0x00f800005a48783b */ /* 0x000f260000000200 */
[C---:B--2---:R-:W-:Y:S08]  /*3230*/  HMMA.16816.F32.BF16 R40, R48.reuse, R4, R40 ;  /* 0x000000043028723c */ /* 0x044ff00000041828 */
[C---:B------:R-:W-:Y:S01]  /*3240*/  HMMA.16816.F32.BF16 R36, R48.reuse, R6, R36 ;  /* 0x000000063024723c */ /* 0x040fe20000041824 */
[----:B------:R-:W2:Y:S07]  /*3250*/  LDSM.16.M88.4 R4, [R2+0xf000] ;  /* 0x00f000000204783b */ /* 0x000eae0000000200 */
[C---:B---3--:R-:W-:Y:S08]  /*3260*/  HMMA.16816.F32.BF16 R24, R48.reuse, R52, R24 ;  /* 0x000000343018723c */ /* 0x048ff00000041818 */
[C---:B-----5:R-:W-:Y:S08]  /*3270*/  HMMA.16816.F32.BF16 R32, R48.reuse, R16, R32 ;  /* 0x000000103020723c */ /* 0x060ff00000041820 */
[C---:B------:R-:W-:Y:S01]  /*3280*/  HMMA.16816.F32.BF16 R28, R48.reuse, R18, R28 ;  /* 0x00000012301c723c */ /* 0x040fe2000004181c */
[----:B------:R-:W-:Y:S07]  /*3290*/  LDSM.16.M88.4 R16, [R2+0xe800] ;  /* 0x00e800000210783b */ /* 0x000fee0000000200 */
[----:B------:R-:W-:Y:S01]  /*32a0*/  HMMA.16816.F32.BF16 R20, R48, R54, R20 ;  /* 0x000000363014723c */ /* 0x000fe20000041814 */
[----:B------:R3:W5:Y:S01]  /*32b0*/  LDSM.16.M88.4 R52, [R2+0xe000] ;  /* 0x00e000000234783b */ /* 0x0007620000000200 */
[----:B------:R-:W-:-:S06]  /*32c0*/  DEPBAR.LE SB0, 0x0 ;  /* 0x000080000000791a */ /* 0x000fcc0000000000 */
[C---:B------:R-:W-:Y:S08]  /*32d0*/  HMMA.16816.F32.BF16 R68, R48.reuse, R56, R68 ;  /* 0x000000383044723c */ /* 0x040ff00000041844 */
[----:B------:R-:W-:Y:S08]  /*32e0*/  HMMA.16816.F32.BF16 R64, R48, R58, R64 ;  /* 0x0000003a3040723c */ /* 0x000ff00000041840 */
[----:B-1----:R-:W-:Y:S01]  /*32f0*/  HMMA.16816.F32.BF16 R24, R60, R8, R24 ;  /* 0x000000083c18723c */ /* 0x002fe20000041818 */
[----:B---3--:R-:W-:-:S04]  /*3300*/  SHF.R.U32.HI R2, RZ, 0x2, R219 ;  /* 0x00000002ff027819 */ /* 0x008fc800000116db */
[----:B------:R-:W-:-:S03]  /*3310*/  LOP3.LUT R2, R2, 0x7, RZ, 0xc0, !PT ;  /* 0x0000000702027812 */ /* 0x000fc600078ec0ff */
[C---:B----4-:R-:W-:Y:S08]  /*3320*/  HMMA.16816.F32.BF16 R40, R60.reuse, R44, R40 ;  /* 0x0000002c3c28723c */ /* 0x050ff00000041828 */
[C---:B------:R-:W-:Y:S08]  /*3330*/  HMMA.16816.F32.BF16 R36, R60.reuse, R46, R36 ;  /* 0x0000002e3c24723c */ /* 0x040ff00000041824 */
[C---:B------:R-:W-:Y:S08]  /*3340*/  HMMA.16816.F32.BF16 R32, R60.reuse, R12, R32 ;  /* 0x0000000c3c20723c */ /* 0x040ff00000041820 */
[C---:B------:R-:W-:Y:S08]  /*3350*/  HMMA.16816.F32.BF16 R28, R60.reuse, R14, R28 ;  /* 0x0000000e3c1c723c */ /* 0x040ff0000004181c */
[C---:B------:R-:W-:Y:S08]  /*3360*/  HMMA.16816.F32.BF16 R20, R60.reuse, R10, R20 ;  /* 0x0000000a3c14723c */ /* 0x040ff00000041814 */
[C---:B------:R-:W-:Y:S08]  /*3370*/  HMMA.16816.F32.BF16 R68, R60.reuse, R72, R68 ;  /* 0x000000483c44723c */ /* 0x040ff00000041844 */
[----:B------:R-:W-:Y:S08]  /*3380*/  HMMA.16816.F32.BF16 R64, R60, R74, R64 ;  /* 0x0000004a3c40723c */ /* 0x000ff00000041840 */
[----:B--2---:R-:W-:Y:S01]  /*3390*/  HMMA.16816.F32.BF16 R24, R92, R4, R24 ;  /* 0x000000045c18723c */ /* 0x004fe20000041818 */
[----:B------:R-:W-:-:S04]  /*33a0*/  LOP3.LUT R4, R221, 0x1f0, RZ, 0xc0, !PT ;  /* 0x000001f0dd047812 */ /* 0x000fc800078ec0ff */
[----:B------:R-:W-:-:S03]  /*33b0*/  IADD3 R97, PT, PT, R4, 0x1, R97 ;  /* 0x0000000104617810 */ /* 0x000fc60007ffe061 */
[----:B-----5:R-:W-:Y:S01]  /*33c0*/  HMMA.16816.F32.BF16 R40, R92, R52, R40 ;  /* 0x000000345c28723c */ /* 0x020fe20000041828 */
[----:B------:R-:W-:-:S04]  /*33d0*/  IADD3 R2, PT, PT, -R100, R97, R2 ;  /* 0x0000006164027210 */ /* 0x000fc80007ffe102 */
[----:B------:R-:W-:-:S03]  /*33e0*/  IADD3 R2, PT, PT, R2, UR14, R91 ;  /* 0x0000000e02027c10 */ /* 0x000fc6000fffe05b */
[----:B------:R-:W-:Y:S01]  /*33f0*/  HMMA.16816.F32.BF16 R36, R92, R54, R36 ;  /* 0x000000365c24723c */ /* 0x000fe20000041824 */
[C---:B------:R-:W-:Y:S02]  /*3400*/  VIMNMX R165, PT, PT, R2.reuse, R91, PT ;  /* 0x0000005b02a57248 */ /* 0x040fe40003fe0100 */
[----:B------:R-:W-:-:S05]  /*3410*/  VIADDMNMX R2, R2, 0x8, R91, PT ;  /* 0x0000000802027846 */ /* 0x000fca000380015b */
        /* <DEDUP_REMOVED lines=18> */
.L_x_1934:
        /* <DEDUP_REMOVED lines=59> */
.L_x_1935:
[C---:B------:R-:W-:Y:S01]  /*38f0*/  IMAD.SHL.U32 R5, R166.reuse, 0x20, RZ ;  /* 0x00000020a6057824 */ /* 0x040fe200078e00ff */
[----:B------:R-:W-:Y:S01]  /*3900*/  LEA R6, P1, R89, R228, 0x1 ;  /* 0x000000e459067211 */ /* 0x000fe200078208ff */
[----:B------:R-:W-:Y:S01]  /*3910*/  IMAD.MOV.U32 R229, RZ, RZ, R227 ;  /* 0x000000ffffe57224 */ /* 0x000fe200078e00e3 */
[----:B------:R-:W-:Y:S02]  /*3920*/  SHF.L.U64.HI R4, R166, 0x5, R167 ;  /* 0x00000005a6047819 */ /* 0x000fe400000102a7 */
[----:B------:R-:W-:Y:S02]  /*3930*/  IADD3 R8, P3, PT, R5, R6, RZ ;  /* 0x0000000605087210 */ /* 0x000fe40007f7e0ff */
[----:B------:R-:W-:Y:S01]  /*3940*/  LEA.HI.X R7, R89, R227, R88, 0x1, P1 ;  /* 0x000000e359077211 */ /* 0x000fe200008f0c58 */
[----:B------:R-:W-:Y:S01]  /*3950*/  @!PT LDS RZ, [RZ] ;  /* 0x00000000fffff984 */ /* 0x000fe20000000800 */
[----:B------:R-:W-:Y:S01]  /*3960*/  @!PT LDS RZ, [RZ] ;  /* 0x00000000fffff984 */ /* 0x000fe20000000800 */
[----:B------:R-:W-:Y:S01]  /*3970*/  @!PT LDS RZ, [RZ] ;  /* 0x00000000fffff984 */ /* 0x000fe20000000800 */
[----:B------:R1:W-:Y:S01]  /*3980*/  LDGSTS.E.BYPASS.LTC128B.128 [R245+0x8000], desc[UR16][R228.64] ;  /* 0x08000000e4f57fae */ /* 0x0003e2000b981a10 */
[----:B------:R-:W-:-:S03]  /*3990*/  IADD3 R10, P1, PT, R5, R8, RZ ;  /* 0x00000008050a7210 */ /* 0x000fc60007f3e0ff */
[----:B------:R1:W-:Y:S01]  /*39a0*/  LDGSTS.E.BYPASS.LTC128B.128 [R245+0xa000], desc[UR16][R228.64+0x80] ;  /* 0x0a000080e4f57fae */ /* 0x0003e2000b981a10 */
[----:B------:R-:W-:-:S03]  /*39b0*/  IMAD.X R9, R4, 0x1, R7, P3 ;  /* 0x0000000104097824 */ /* 0x000fc600018e0607 */
[----:B------:R1:W-:Y:S01]  /*39c0*/  LDGSTS.E.BYPASS.LTC128B.128 [R245+0xc000], desc[UR16][R228.64+0x100] ;  /* 0x0c000100e4f57fae */ /* 0x0003e2000b981a10 */
[----:B------:R-:W-:-:S03]  /*39d0*/  IMAD.X R11, R4, 0x1, R9, P1 ;  /* 0x00000001040b7824 */ /* 0x000fc600008e0609 */
[----:B------:R1:W-:Y:S04]  /*39e0*/  LDGSTS.E.BYPASS.LTC128B.128 [R245+0xe000], desc[UR16][R228.64+0x180] ;  /* 0x0e000180e4f57fae */ /* 0x0003e8000b981a10 */
        /* <DEDUP_REMOVED lines=12> */
[----:B------:R-:W0:Y:S02]  /*3ab0*/  LDGDEPBAR ;  /* 0x00000000000079af */ /* 0x000e240000000000 */
.L_x_1933:
[----:B------:R-:W-:Y:S01]  /*3ac0*/  IMAD.SHL.U32 R4, R219, 0x2, RZ ;  /* 0x00000002db047824 */ /* 0x000fe200078e00ff */
        /* <DEDUP_REMOVED lines=8> */
[C---:B-1----:R-:W-:Y:S01]  /*3b50*/  VIADD R9, R87.reuse, 0xffffffd1 ;  /* 0xffffffd157097836 */ /* 0x042fe20000000000 */
[CC--:B------:R-:W-:Y:S01]  /*3b60*/  ISETP.GE.AND P1, PT, R4.reuse, R165.reuse, PT ;  /* 0x000000a50400720c */ /* 0x0c0fe20003f26270 */
[C---:B------:R-:W-:Y:S01]  /*3b70*/  VIADD R8, R87.reuse, 0xffffffd8 ;  /* 0xffffffd857087836 */ /* 0x040fe20000000000 */
[-C--:B------:R-:W-:Y:S01]  /*3b80*/  ISETP.GE.AND P4, PT, R4, R2.reuse, PT ;  /* 0x000000020400720c */ /* 0x080fe20003f86270 */
[----:B------:R-:W-:Y:S01]  /*3b90*/  VIADD R4, R87, 0xffffffc8 ;  /* 0xffffffc857047836 */ /* 0x000fe20000000000 */
[-C--:B------:R-:W-:Y:S01]  /*3ba0*/  ISETP.GE.AND P5, PT, R5, R165.reuse, PT ;  /* 0x000000a50500720c */ /* 0x080fe20003fa6270 */
[----:B------:R-:W-:Y:S01]  /*3bb0*/  VIADD R13, R87, 0xffffffe1 ;  /* 0xffffffe1570d7836 */ /* 0x000fe20000000000 */
[-C--:B------:R-:W-:Y:S01]  /*3bc0*/  ISETP.GE.AND P3, PT, R5, R2.reuse, PT ;  /* 0x000000020500720c */ /* 0x080fe20003f66270 */
[C---:B------:R-:W-:Y:S01]  /*3bd0*/  VIADD R5, R87.reuse, 0xffffffc9 ;  /* 0xffffffc957057836 */ /* 0x040fe20000000000 */
[----:B------:R-:W-:Y:S01]  /*3be0*/  FSEL R40, R40, -INF , !P1 ;  /* 0xff80000028287808 */ /* 0x000fe20004800000 */
[----:B------:R-:W-:Y:S01]  /*3bf0*/  VIADD R12, R87, 0xffffffe8 ;  /* 0xffffffe8570c7836 */ /* 0x000fe20000000000 */
[----:B------:R-:W-:Y:S01]  /*3c00*/  FSEL R7, R42, -INF , !P4 ;  /* 0xff8000002a077808 */ /* 0x000fe20006000000 */
[--C-:B------:R-:W-:Y:S01]  /*3c10*/  IMAD.IADD R196, R85, 0x1, R220.reuse ;  /* 0x0000000155c47824 */ /* 0x100fe200078e02dc */
[CC--:B------:R-:W-:Y:S01]  /*3c20*/  ISETP.GE.AND P1, PT, R4.reuse, R165.reuse, PT ;  /* 0x000000a50400720c */ /* 0x0c0fe20003f26270 */
[----:B------:R-:W-:Y:S01]  /*3c30*/  IMAD.IADD R222, R197, 0x1, R220 ;  /* 0x00000001c5de7824 */ /* 0x000fe200078e02dc */
[-C--:B------:R-:W-:Y:S01]  /*3c40*/  ISETP.GE.AND P4, PT, R4, R2.reuse, PT ;  /* 0x000000020400720c */ /* 0x080fe20003f86270 */
[----:B------:R-:W-:Y:S01]  /*3c50*/  VIADD R4, R87, 0xffffffd0 ;  /* 0xffffffd057047836 */ /* 0x000fe20000000000 */
        /* <DEDUP_REMOVED lines=19> */
[C---:B------:R-:W-:Y:S01]  /*3d90*/  VIADD R9, R87.reuse, 0xffffffd9 ;  /* 0xffffffd957097836 */ /* 0x040fe20000000000 */
        /* <DEDUP_REMOVED lines=22> */
[----:B------:R-:W-:Y:S02]  /*3f00*/  FSEL R216, R24, -INF , !P1 ;  /* 0xff80000018d87808 */ /* 0x000fe40004800000 */
[----:B------:R-:W-:Y:S02]  /*3f10*/  FSEL R223, R26, -INF , !P4 ;  /* 0xff8000001adf7808 */ /* 0x000fe40006000000 */
[CC--:B------:R-:W-:Y:S02]  /*3f20*/  ISETP.GE.AND P5, PT, R13.reuse, R165.reuse, PT ;  /* 0x000000a50d00720c */ /* 0x0c0fe40003fa6270 */
[----:B------:R-:W-:Y:S01]  /*3f30*/  ISETP.GE.AND P3, PT, R13, R2, PT ;  /* 0x000000020d00720c */ /* 0x000fe20003f66270 */
[----:B------:R-:W-:Y:S01]  /*3f40*/  VIADD R13, R87, 0xffffffe9 ;  /* 0xffffffe9570d7836 */ /* 0x000fe20000000000 */
[----:B------:R-:W-:-:S02]  /*3f50*/  ISETP.GE.AND P1, PT, R12, R165, PT ;  /* 0x000000a50c00720c */ /* 0x000fc40003f26270 */
[----:B------:R-:W-:Y:S01]  /*3f60*/  ISETP.GE.AND P4, PT, R12, R2, PT ;  /* 0x000000020c00720c */ /* 0x000fe20003f86270 */
[----:B------:R-:W-:Y:S01]  /*3f70*/  VIADD R12, R87, 0xfffffff0 ;  /* 0xfffffff0570c7836 */ /* 0x000fe20000000000 */
[----:B------:R-:W-:Y:S02]  /*3f80*/  FSEL R210, R25, -INF , !P5 ;  /* 0xff80000019d27808 */ /* 0x000fe40006800000 */
[----:B------:R-:W-:Y:S02]  /*3f90*/  FSEL R215, R27, -INF , !P3 ;  /* 0xff8000001bd77808 */ /* 0x000fe40005800000 */
[----:B------:R-:W-:Y:S01]  /*3fa0*/  FSEL R204, R20, -INF , !P1 ;  /* 0xff80000014cc7808 */ /* 0x000fe20004800000 */
[----:B------:R-:W-:Y:S01]  /*3fb0*/  LDSM.16.MT88.4 R24, [R196+0x10800] ;  /* 0x01080000c418783b */ /* 0x000fe20000004200 */
[----:B------:R-:W-:Y:S02]  /*3fc0*/  FSEL R213, R22, -INF , !P4 ;  /* 0xff80000016d57808 */ /* 0x000fe40006000000 */
[----:B------:R-:W-:-:S02]  /*3fd0*/  ISETP.GE.AND P5, PT, R13, R165, PT ;  /* 0x000000a50d00720c */ /* 0x000fc40003fa6270 */
[-C--:B------:R-:W-:Y:S02]  /*3fe0*/  ISETP.GE.AND P3, PT, R13, R2.reuse, PT ;  /* 0x000000020d00720c */ /* 0x080fe40003f66270 */
[C---:B------:R-:W-:Y:S02]  /*3ff0*/  ISETP.GE.AND P1, PT, R12.reuse, R165, PT ;  /* 0x000000a50c00720c */ /* 0x040fe40003f26270 */
[----:B------:R-:W-:Y:S01]  /*4000*/  ISETP.GE.AND P4, PT, R12, R2, PT ;  /* 0x000000020c00720c */ /* 0x000fe20003f86270 */
[----:B------:R-:W-:Y:S01]  /*4010*/  VIADD R12, R87, 0xfffffff1 ;  /* 0xfffffff1570c7836 */ /* 0x000fe20000000000 */
[----:B------:R-:W-:Y:S02]  /*4020*/  FMNMX3.FTZ R13, R40, R6, R36, !PT ;  /* 0x00000006280d7276 */ /* 0x000fe40007810024 */
[----:B------:R-:W-:Y:S02]  /*4030*/  FSEL R206, R21, -INF , !P5 ;  /* 0xff80000015ce7808 */ /* 0x000fe40006800000 */
[----:B------:R-:W-:-:S02]  /*4040*/  FSEL R211, R23, -INF , !P3 ;  /* 0xff80000017d37808 */ /* 0x000fc40005800000 */
[----:B------:R-:W-:Y:S01]  /*4050*/  FMNMX3.FTZ R13, R13, R4, R32, !PT ;  /* 0x000000040d0d7276 */ /* 0x000fe20007810020 */
[----:B------:R-:W-:Y:S01]  /*4060*/  LDSM.16.MT88.4 R20, [R196+0x16800] ;  /* 0x01680000c414783b */ /* 0x000fe20000004200 */
[C---:B------:R-:W-:Y:S02]  /*4070*/  ISETP.GE.AND P5, PT, R12.reuse, R165, PT ;  /* 0x000000a50c00720c */ /* 0x040fe40003fa6270 */
[----:B------:R-:W-:Y:S01]  /*4080*/  ISETP.GE.AND P3, PT, R12, R2, PT ;  /* 0x000000020c00720c */ /* 0x000fe20003f66270 */
[----:B------:R-:W-:Y:S01]  /*4090*/  VIADD R12, R87, 0xfffffff8 ;  /* 0xfffffff8570c7836 */ /* 0x000fe20000000000 */
[----:B------:R-:W-:Y:S01]  /*40a0*/  FMNMX3.FTZ R14, R7, R43, R5, !PT ;  /* 0x0000002b070e7276 */ /* 0x000fe20007810005 */
[----:B------:R-:W-:Y:S01]  /*40b0*/  VIADD R87, R87, 0xfffffff9 ;  /* 0xfffffff957577836 */ /* 0x000fe20000000000 */
[----:B------:R-:W-:Y:S02]  /*40c0*/  FMNMX3.FTZ R13, R13, R10, R28, !PT ;  /* 0x0000000a0d0d7276 */ /* 0x000fe4000781001c */
[----:B------:R-:W-:-:S02]  /*40d0*/  FMNMX3.FTZ R14, R14, R39, R11, !PT ;  /* 0x000000270e0e7276 */ /* 0x000fc4000781000b */
[----:B------:R-:W-:Y:S02]  /*40e0*/  FSEL R214, R68, -INF , !P1 ;  /* 0xff80000044d67808 */ /* 0x000fe40004800000 */
[----:B------:R-:W-:Y:S02]  /*40f0*/  ISETP.GE.AND P1, PT, R12, R165, PT ;  /* 0x000000a50c00720c */ /* 0x000fe40003f26270 */
[----:B------:R-:W-:Y:S02]  /*4100*/  FMNMX3.FTZ R13, R13, R8, R216, !PT ;  /* 0x000000080d0d7276 */ /* 0x000fe400078100d8 */
[----:B------:R-:W-:Y:S02]  /*4110*/  FMNMX3.FTZ R14, R14, R35, R9, !PT ;  /* 0x000000230e0e7276 */ /* 0x000fe40007810009 */
[----:B------:R-:W-:Y:S02]  /*4120*/  FSEL R208, R64, -INF , !P1 ;  /* 0xff80000040d07808 */ /* 0x000fe40004800000 */
[----:B------:R-:W-:-:S02]  /*4130*/  FMNMX3.FTZ R13, R13, R210, R204, !PT ;  /* 0x000000d20d0d7276 */ /* 0x000fc400078100cc */
[----:B------:R-:W-:Y:S02]  /*4140*/  ISETP.GE.AND P1, PT, R12, R2, PT ;  /* 0x000000020c00720c */ /* 0x000fe40003f26270 */
[----:B------:R-:W-:Y:S02]  /*4150*/  FMNMX3.FTZ R12, R14, R31, R223, !PT ;  /* 0x0000001f0e0c7276 */ /* 0x000fe400078100df */
[----:B------:R-:W-:Y:S02]  /*4160*/  FSEL R212, R69, -INF , !P5 ;  /* 0xff80000045d47808 */ /* 0x000fe40006800000 */
[----:B------:R-:W-:Y:S02]  /*4170*/  ISETP.GE.AND P5, PT, R87, R165, PT ;  /* 0x000000a55700720c */ /* 0x000fe40003fa6270 */
[----:B------:R-:W-:Y:S02]  /*4180*/  FMNMX3.FTZ R13, R13, R206, R214, !PT ;  /* 0x000000ce0d0d7276 */ /* 0x000fe400078100d6 */
        /* <DEDUP_REMOVED lines=8> */
[----:B------:R-:W-:Y:S01]  /*4210*/  FMNMX3.FTZ R12, R12, R211, R203, !PT ;  /* 0x000000d30c0c7276 */ /* 0x000fe200078100cb */
[----:B------:R-:W-:Y:S01]  /*4220*/  LDSM.16.MT88.4 R68, [R220+0x12000] ;  /* 0x01200000dc44783b */ /* 0x000fe20000004200 */
        /* <DEDUP_REMOVED lines=8> */
[----:B---3--:R-:W-:-:S03]  /*42b0*/  FMNMX.FTZ R13, R16, R13, !PT ;  /* 0x0000000d100d7209 */ /* 0x008fc60007810000 */
[----:B------:R-:W-:Y:S04]  /*42c0*/  LDSM.16.MT88.4 R16, [R196+0x12800] ;  /* 0x01280000c410783b */ /* 0x000fe80000004200 */
[----:B------:R-:W3:Y:S01]  /*42d0*/  SHFL.BFLY PT, R12, R13, 0x1, 0x1f ;  /* 0x0c201f000d0c7f89 */ /* 0x000ee200000e0000 */
[----:B-1----:R-:W-:-:S04]  /*42e0*/  FMNMX.FTZ R164, R15, R164, !PT ;  /* 0x000000a40fa47209 */ /* 0x002fc80007810000 */
[C---:B------:R-:W-:Y:S01]  /*42f0*/  FSETP.NEU.FTZ.AND P1, PT, R164.reuse, -INF , PT ;  /* 0xff800000a400780b */ /* 0x040fe20003f3d000 */
[----:B--2---:R-:W-:Y:S01]  /*4300*/  FMUL.FTZ R207, R164, UR4 ;  /* 0x00000004a4cf7c20 */ /* 0x004fe20008410000 */
        /* <DEDUP_REMOVED lines=24> */
[--C-:B------:R-:W-:Y:S01]  /*4490*/  FFMA.FTZ R186, R32, UR4, -R207.reuse ;  /* 0x0000000420ba7c23 */ /* 0x100fe200080108cf */
[--C-:B------:R-:W-:Y:S01]  /*44a0*/  FFMA.FTZ R182, R28, UR4, -R207.reuse ;  /* 0x000000041cb67c23 */ /* 0x100fe200080108cf */
[----:B------:R-:W5:Y:S01]  /*44b0*/  MUFU.EX2 R189, R189 ;  /* 0x000000bd00bd7308 */ /* 0x000f620000000800 */
[--C-:B------:R-:W-:Y:S01]  /*44c0*/  FFMA.FTZ R183, R35, UR4, -R200.reuse ;  /* 0x0000000423b77c23 */ /* 0x100fe200080108c8 */
[--C-:B------:R-:W-:Y:S01]  /*44d0*/  FFMA.FTZ R179, R31, UR4, -R200.reuse ;  /* 0x000000041fb37c23 */ /* 0x100fe200080108c8 */
[----:B------:R-:W-:Y:S01]  /*44e0*/  LDSM.16.MT88.4 R32, [R222+0x12800] ;  /* 0x01280000de20783b */ /* 0x000fe20000004200 */
[----:B------:R-:W-:Y:S01]  /*44f0*/  MUFU.EX2 R192, R192 ;  /* 0x000000c000c07308 */ /* 0x000fe20000000800 */
[--C-:B------:R-:W-:Y:S01]  /*4500*/  FFMA.FTZ R205, R216, UR4, -R207.reuse ;  /* 0x00000004d8cd7c23 */ /* 0x100fe200080108cf */
[--C-:B------:R-:W-:Y:S01]  /*4510*/  FFMA.FTZ R209, R204, UR4, -R207.reuse ;  /* 0x00000004ccd17c23 */ /* 0x100fe200080108cf */
[----:B------:R-:W-:Y:S01]  /*4520*/  LDSM.16.MT88.4 R28, [R220+0x14800] ;  /* 0x01480000dc1c783b */ /* 0x000fe20000004200 */
        /* <DEDUP_REMOVED lines=9> */
[--C-:B------:R-:W-:Y:S01]  /*45c0*/  FFMA.FTZ R241, R198, UR4, -R200.reuse ;  /* 0x00000004c6f17c23 */ /* 0x100fe200080108c8 */
[----:B------:R-:W-:Y:S01]  /*45d0*/  FFMA.FTZ R214, R214, UR4, -R207 ;  /* 0x00000004d6d67c23 */ /* 0x000fe200080108cf */
[--C-:B------:R-:W-:Y:S01]  /*45e0*/  FFMA.FTZ R203, R203, UR4, -R200.reuse ;  /* 0x00000004cbcb7c23 */ /* 0x100fe200080108c8 */
[----:B------:R-:W-:Y:S01]  /*45f0*/  MUFU.EX2 R186, R186 ;  /* 0x000000ba00ba7308 */ /* 0x000fe20000000800 */
[----:B------:R-:W-:Y:S01]  /*4600*/  FFMA.FTZ R199, R199, UR4, -R200 ;  /* 0x00000004c7c77c23 */ /* 0x000fe200080108c8 */
[----:B-1----:R-:W-:Y:S01]  /*4610*/  F2FP.BF16.F32.PACK_AB R153, R191, R192 ;  /* 0x000000c0bf99723e */ /* 0x002fe200000010ff */
[----:B------:R-:W-:Y:S01]  /*4620*/  FADD.FTZ R193, R194, R193 ;  /* 0x000000c1c2c17221 */ /* 0x000fe20000010000 */
[----:B------:R-:W1:Y:S01]  /*4630*/  MUFU.EX2 R185, R185 ;  /* 0x000000b900b97308 */ /* 0x000e620000000800 */
[----:B------:R-:W-:-:S02]  /*4640*/  FADD.FTZ R191, R192, R191 ;  /* 0x000000bfc0bf7221 */ /* 0x000fc40000010000 */
[----:B------:R-:W-:Y:S01]  /*4650*/  FADD.FTZ R190, R190, R193 ;  /* 0x000000c1bebe7221 */ /* 0x000fe20000010000 */
[----:B------:R-:W-:Y:S01]  /*4660*/  MUFU.EX2 R182, R182 ;  /* 0x000000b600b67308 */ /* 0x000fe20000000800 */
[----:B---3--:R-:W-:Y:S01]  /*4670*/  F2FP.BF16.F32.PACK_AB R155, R187, R188 ;  /* 0x000000bcbb9b723e */ /* 0x008fe200000010ff */
[----:B------:R-:W-:Y:S02]  /*4680*/  FADD.FTZ R188, R188, R191 ;  /* 0x000000bfbcbc7221 */ /* 0x000fe40000010000 */
[----:B------:R-:W-:Y:S01]  /*4690*/  MUFU.EX2 R181, R181 ;  /* 0x000000b500b57308 */ /* 0x000fe20000000800 */
[----:B------:R-:W-:Y:S01]  /*46a0*/  FADD.FTZ R189, R189, R190 ;  /* 0x000000bebdbd7221 */ /* 0x000fe20000010000 */
[----:B------:R-:W-:Y:S02]  /*46b0*/  FADD.FTZ R187, R187, R188 ;  /* 0x000000bcbbbb7221 */ /* 0x000fe40000010000 */
[----:B------:R-:W-:Y:S01]  /*46c0*/  MUFU.EX2 R184, R184 ;  /* 0x000000b800b87308 */ /* 0x000fe20000000800 */
[C---:B------:R-:W-:Y:S03]  /*46d0*/  HMMA.16816.F32.BF16 R72, R152.reuse, R76, RZ ;  /* 0x0000004c9848723c */ /* 0x040fe600000418ff */
[----:B------:R-:W3:Y:S04]  /*46e0*/  MUFU.EX2 R183, R183 ;  /* 0x000000b700b77308 */ /* 0x000ee80000000800 */
[----:B------:R-:W-:Y:S01]  /*46f0*/  MUFU.EX2 R180, R180 ;  /* 0x000000b400b47308 */ /* 0x000fe20000000800 */
[C---:B------:R-:W-:Y:S03]  /*4700*/  HMMA.16816.F32.BF16 R104, R152.reuse, R108, RZ ;  /* 0x0000006c9868723c */ /* 0x040fe600000418ff */
[----:B------:R-:W5:Y:S04]  /*4710*/  MUFU.EX2 R179, R179 ;  /* 0x000000b300b37308 */ /* 0x000f680000000800 */
        /* <DEDUP_REMOVED lines=8> */
[----:B------:R-:W-:Y:S04]  /*47a0*/  MUFU.EX2 R243, R243 ;  /* 0x000000f300f37308 */ /* 0x000fe80000000800 */
[----:B------:R2:W-:Y:S01]  /*47b0*/  MUFU.EX2 R198, R199 ;  /* 0x000000c700c67308 */ /* 0x0005e20000000800 */
[C---:B------:R-:W-:Y:S03]  /*47c0*/  HMMA.16816.F32.BF16 R36, R152.reuse, R38, RZ ;  /* 0x000000269824723c */ /* 0x040fe600000418ff */
[----:B------:R-:W-:Y:S05]  /*47d0*/  MUFU.EX2 R241, R241 ;  /* 0x000000f100f17308 */ /* 0x000fea0000000800 */
[----:B------:R-:W-:Y:S01]  /*47e0*/  HMMA.16816.F32.BF16 R40, R152, R44, RZ ;  /* 0x0000002c9828723c */ /* 0x000fe200000418ff */
[----:B--2---:R-:W-:-:S07]  /*47f0*/  IMAD.IADD R199, R197, 0x1, R220 ;  /* 0x00000001c5c77824 */ /* 0x004fce00078e02dc */
        /* <DEDUP_REMOVED lines=32> */
[----:B-----5:R-:W-:-:S03]  /*4a00*/  F2FP.BF16.F32.PACK_AB R7, R179, R180 ;  /* 0x000000b4b307723e */ /* 0x020fc600000010ff */
[----:B------:R-:W-:-:S04]  /*4a10*/  FADD.FTZ R180, R180, R183 ;  /* 0x000000b7b4b47221 */ /* 0x000fc80000010000 */
[----:B------:R-:W-:Y:S01]  /*4a20*/  HMMA.16816.F32.BF16 R72, R4, R16, R72 ;  /* 0x000000100448723c */ /* 0x000fe20000041848 */
[----:B------:R-:W-:-:S07]  /*4a30*/  FADD.FTZ R179, R179, R180 ;  /* 0x000000b4b3b37221 */ /* 0x000fce0000010000 */
[C---:B------:R-:W-:Y:S01]  /*4a40*/  HMMA.16816.F32.BF16 R76, R4.reuse, R18, R76 ;  /* 0x00000012044c723c */ /* 0x040fe2000004184c */
[----:B------:R-:W1:Y:S07]  /*4a50*/  LDSM.16.MT88.4 R16, [R222+0x10800] ;  /* 0x01080000de10783b */ /* 0x000e6e0000004200 */
[C---:B------:R-:W-:Y:S08]  /*4a60*/  HMMA.16816.F32.BF16 R104, R4.reuse, R12, R104 ;  /* 0x0000000c0468723c */ /* 0x040ff00000041868 */
[C---:B------:R-:W-:Y:S01]  /*4a70*/  HMMA.16816.F32.BF16 R108, R4.reuse, R14, R108 ;  /* 0x0000000e046c723c */ /* 0x040fe2000004186c */
[----:B------:R-:W2:Y:S07]  /*4a80*/  LDSM.16.MT88.4 R12, [R195+0x12800] ;  /* 0x01280000c30c783b */ /* 0x000eae0000004200 */
[C---:B----4-:R-:W-:Y:S08]  /*4a90*/  HMMA.16816.F32.BF16 R160, R4.reuse, R8, R160 ;  /* 0x0000000804a0723c */ /* 0x050ff000000418a0 */
        /* <DEDUP_REMOVED lines=17> */
[----:B----4-:R-:W-:Y:S01]  /*4bb0*/  HMMA.16816.F32.BF16 R120, R4, R20, R120 ;  /* 0x000000140478723c */ /* 0x010fe20000041878 */
[----:B------:R-:W-:Y:S01]  /*4bc0*/  FFMA.FTZ R20, R210, UR4, -R207 ;  /* 0x00000004d2147c23 */ /* 0x000fe200080108cf */
[----:B------:R-:W-:-:S03]  /*4bd0*/  FFMA.FTZ R210, R223, UR4, -R200 ;  /* 0x00000004dfd27c23 */ /* 0x000fc600080108c8 */
[----:B------:R-:W4:Y:S03]  /*4be0*/  MUFU.EX2 R204, R20 ;  /* 0x0000001400cc7308 */ /* 0x000f260000000800 */
[----:B------:R-:W-:Y:S01]  /*4bf0*/  HMMA.16816.F32.BF16 R96, R4, R28, R96 ;  /* 0x0000001c0460723c */ /* 0x000fe20000041860 */
[----:B------:R-:W-:Y:S01]  /*4c00*/  FFMA.FTZ R28, R215, UR4, -R200 ;  /* 0x00000004d71c7c23 */ /* 0x000fe200080108c8 */
[----:B------:R-:W-:Y:S01]  /*4c10*/  MUFU.EX2 R210, R210 ;  /* 0x000000d200d27308 */ /* 0x000fe20000000800 */
[----:B------:R-:W-:-:S03]  /*4c20*/  IMAD.IADD R215, R197, 0x1, R220 ;  /* 0x00000001c5d77824 */ /* 0x000fc600078e02dc */
[----:B------:R5:W4:Y:S02]  /*4c30*/  MUFU.EX2 R213, R28 ;  /* 0x0000001c00d57308 */ /* 0x000b240000000800 */
        /* <DEDUP_REMOVED lines=14> */
[C---:B------:R-:W-:Y:S01]  /*4d20*/  HMMA.16816.F32.BF16 R124, R4.reuse, R22, R124 ;  /* 0x00000016047c723c */ /* 0x040fe2000004187c */
[----:B------:R-:W-:Y:S07]  /*4d30*/  LDSM.16.MT88.4 R20, [R196+0x17000] ;  /* 0x01700000c414783b */ /* 0x000fee0000004200 */
[C---:B-1----:R-:W-:Y:S08]  /*4d40*/  HMMA.16816.F32.BF16 R144, R4.reuse, R16, R144 ;  /* 0x000000100490723c */ /* 0x042ff00000041890 */
[C---:B------:R-:W-:Y:S01]  /*4d50*/  HMMA.16816.F32.BF16 R148, R4.reuse, R18, R148 ;  /* 0x000000120494723c */ /* 0x040fe20000041894 */
[----:B------:R-:W1:Y:S07]  /*4d60*/  LDSM.16.MT88.4 R16, [R196+0x15000] ;  /* 0x01500000c410783b */ /* 0x000e6e0000004200 */
[C---:B--2---:R-:W-:Y:S08]  /*4d70*/  HMMA.16816.F32.BF16 R156, R4.reuse, R12, R156 ;  /* 0x0000000c049c723c */ /* 0x044ff0000004189c */
[----:B------:R-:W-:Y:S01]  /*4d80*/  HMMA.16816.F32.BF16 R152, R4, R14, R152 ;  /* 0x0000000e0498723c */ /* 0x000fe20000041898 */
[----:B----4-:R-:W-:Y:S01]  /*4d90*/  F2FP.BF16.F32.PACK_AB R4, R204, R205 ;  /* 0x000000cdcc04723e */ /* 0x010fe200000010ff */
[----:B------:R-:W-:Y:S01]  /*4da0*/  LDSM.16.MT88.4 R12, [R215+0x11000] ;  /* 0x01100000d70c783b */ /* 0x000fe20000004200 */
[----:B------:R-:W-:Y:S01]  /*4db0*/  F2FP.BF16.F32.PACK_AB R5, R213, R210 ;  /* 0x000000d2d505723e */ /* 0x000fe200000010ff */
[----:B------:R-:W-:Y:S01]  /*4dc0*/  FADD.FTZ R210, R210, R179 ;  /* 0x000000b3d2d27221 */ /* 0x000fe20000010000 */
[----:B------:R-:W-:-:S02]  /*4dd0*/  F2FP.BF16.F32.PACK_AB R6, R206, R209 ;  /* 0x000000d1ce06723e */ /* 0x000fc400000010ff */
[----:B------:R-:W-:Y:S01]  /*4de0*/  F2FP.BF16.F32.PACK_AB R7, R211, R216 ;  /* 0x000000d8d307723e */ /* 0x000fe200000010ff */
[----:B------:R-:W-:-:S06]  /*4df0*/  FADD.FTZ R213, R213, R210 ;  /* 0x000000d2d5d57221 */ /* 0x000fcc0000010000 */
[C---:B---3--:R-:W-:Y:S08]  /*4e00*/  HMMA.16816.F32.BF16 R72, R4.reuse, R8, R72 ;  /* 0x000000080448723c */ /* 0x048ff00000041848 */
[C---:B------:R-:W-:Y:S01]  /*4e10*/  HMMA.16816.F32.BF16 R76, R4.reuse, R10, R76 ;  /* 0x0000000a044c723c */ /* 0x040fe2000004184c */
[----:B------:R2:W3:Y:S07]  /*4e20*/  LDSM.16.MT88.4 R8, [R215+0x13000] ;  /* 0x01300000d708783b */ /* 0x0004ee0000004200 */
[C---:B-1----:R-:W-:Y:S08]  /*4e30*/  HMMA.16816.F32.BF16 R104, R4.reuse, R16, R104 ;  /* 0x000000100468723c */ /* 0x042ff00000041868 */
[C---:B------:R-:W-:Y:S01]  /*4e40*/  HMMA.16816.F32.BF16 R108, R4.reuse, R18, R108 ;  /* 0x00000012046c723c */ /* 0x040fe2000004186c */
[----:B------:R-:W1:Y:S07]  /*4e50*/  LDSM.16.MT88.4 R16, [R195+0x11000] ;  /* 0x01100000c310783b */ /* 0x000e6e0000004200 */
[----:B------:R-:W-:Y:S01]  /*4e60*/  HMMA.16816.F32.BF16 R136, R4, R20, R136 ;  /* 0x000000140488723c */ /* 0x000fe20000041888 */
[----:B--2---:R-:W-:-:S02]  /*4e70*/  FFMA.FTZ R215, R212, UR4, -R207 ;  /* 0x00000004d4d77c23 */ /* 0x004fc400080108cf */
[----:B------:R-:W-:Y:S04]  /*4e80*/  MUFU.EX2 R212, R214 ;  /* 0x000000d600d47308 */ /* 0x000fe80000000800 */
[----:B------:R-:W2:Y:S01]  /*4e90*/  MUFU.EX2 R215, R215 ;  /* 0x000000d700d77308 */ /* 0x000ea20000000800 */
[C---:B------:R-:W-:Y:S01]  /*4ea0*/  HMMA.16816.F32.BF16 R140, R4.reuse, R22, R140 ;  /* 0x00000016048c723c */ /* 0x040fe2000004188c */
[----:B------:R-:W-:Y:S07]  /*4eb0*/  LDSM.16.MT88.4 R20, [R220+0x15000] ;  /* 0x01500000dc14783b */ /* 0x000fee0000004200 */
[C---:B------:R-:W-:Y:S08]  /*4ec0*/  HMMA.16816.F32.BF16 R40, R4.reuse, R24, R40 ;  /* 0x000000180428723c */ /* 0x040ff00000041828 */
        /* <DEDUP_REMOVED lines=14> */
[----:B------:R-:W-:Y:S01]  /*4fb0*/  HMMA.16816.F32.BF16 R96, R4, R20, R96 ;  /* 0x000000140460723c */ /* 0x000fe20000041860 */
[----:B------:R-:W-:Y:S01]  /*4fc0*/  FFMA.FTZ R20, R208, UR4, -R207 ;  /* 0x00000004d0147c23 */ /* 0x000fe200080108cf */
[----:B------:R-:W-:-:S02]  /*4fd0*/  FFMA.FTZ R208, R201, UR4, -R200 ;  /* 0x00000004c9d07c23 */ /* 0x000fc400080108c8 */
[----:B------:R-:W-:Y:S04]  /*4fe0*/  MUFU.EX2 R201, R203 ;  /* 0x000000cb00c97308 */ /* 0x000fe80000000800 */
[----:B------:R2:W-:Y:S01]  /*4ff0*/  MUFU.EX2 R202, R20 ;  /* 0x0000001400ca7308 */ /* 0x0005e20000000800 */
[C---:B------:R-:W-:Y:S03]  /*5000*/  HMMA.16816.F32.BF16 R112, R4.reuse, R172, R112 ;  /* 0x000000ac0470723c */ /* 0x040fe60000041870 */
[----:B------:R-:W3:Y:S05]  /*5010*/  MUFU.EX2 R208, R208 ;  /* 0x000000d000d07308 */ /* 0x000eea0000000800 */
        /* <DEDUP_REMOVED lines=14> */
[C---:B------:R-:W-:Y:S01]  /*5100*/  HMMA.16816.F32.BF16 R100, R4.reuse, R22, R100 ;  /* 0x000000160464723c */ /* 0x040fe20000041864 */
[----:B--2---:R-:W-:Y:S07]  /*5110*/  LDSM.16.MT88.4 R20, [R196+0x15800] ;  /* 0x01580000c414783b */ /* 0x004fee0000004200 */
[C---:B-----5:R-:W-:Y:S08]  /*5120*/  HMMA.16816.F32.BF16 R120, R4.reuse, R12, R120 ;  /* 0x0000000c0478723c */ /* 0x060ff00000041878 */
[C---:B------:R-:W-:Y:S01]  /*5130*/  HMMA.16816.F32.BF16 R124, R4.reuse, R14, R124 ;  /* 0x0000000e047c723c */ /* 0x040fe2000004187c */
[----:B------:R-:W2:Y:S07]  /*5140*/  LDSM.16.MT88.4 R12, [R196+0x11800] ;  /* 0x01180000c40c783b */ /* 0x000eae0000004200 */
[C---:B-1----:R-:W-:Y:S08]  /*5150*/  HMMA.16816.F32.BF16 R156, R4.reuse, R16, R156 ;  /* 0x00000010049c723c */ /* 0x042ff0000004189c */
[----:B------:R-:W-:Y:S01]  /*5160*/  HMMA.16816.F32.BF16 R152, R4, R18, R152 ;  /* 0x000000120498723c */ /* 0x000fe20000041898 */
[----:B------:R-:W-:Y:S01]  /*5170*/  F2FP.BF16.F32.PACK_AB R4, R215, R212 ;  /* 0x000000d4d704723e */ /* 0x000fe200000010ff */
[----:B------:R-:W1:Y:S01]  /*5180*/  LDSM.16.MT88.4 R16, [R196+0x17800] ;  /* 0x01780000c410783b */ /* 0x000e620000004200 */
[----:B---3--:R-:W-:-:S02]  /*5190*/  F2FP.BF16.F32.PACK_AB R5, R208, R201 ;  /* 0x000000c9d005723e */ /* 0x008fc400000010ff */
[----:B------:R-:W-:Y:S02]  /*51a0*/  F2FP.BF16.F32.PACK_AB R6, R243, R202 ;  /* 0x000000caf306723e */ /* 0x000fe400000010ff */
[----:B------:R-:W-:-:S07]  /*51b0*/  F2FP.BF16.F32.PACK_AB R7, R241, R198 ;  /* 0x000000c6f107723e */ /* 0x000fce00000010ff */
[C---:B------:R-:W-:Y:S08]  /*51c0*/  HMMA.16816.F32.BF16 R72, R4.reuse, R8, R72 ;  /* 0x000000080448723c */ /* 0x040ff00000041848 */
[C---:B------:R-:W-:Y:S01]  /*51d0*/  HMMA.16816.F32.BF16 R76, R4.reuse, R10, R76 ;  /* 0x0000000a044c723c */ /* 0x040fe2000004184c */
[----:B------:R-:W3:Y:S07]  /*51e0*/  LDSM.16.MT88.4 R8, [R220+0x11800] ;  /* 0x01180000dc08783b */ /* 0x000eee0000004200 */
[C---:B--2---:R-:W-:Y:S08]  /*51f0*/  HMMA.16816.F32.BF16 R40, R4.reuse, R12, R40 ;  /* 0x0000000c0428723c */ /* 0x044ff00000041828 */
[C---:B------:R-:W-:Y:S01]  /*5200*/  HMMA.16816.F32.BF16 R44, R4.reuse, R14, R44 ;  /* 0x0000000e042c723c */ /* 0x040fe2000004182c */
[----:B------:R-:W2:Y:S07]  /*5210*/  LDSM.16.MT88.4 R12, [R199+0x11800] ;  /* 0x01180000c70c783b */ /* 0x000eae0000004200 */
[C---:B-1----:R-:W-:Y:S08]  /*5220*/  HMMA.16816.F32.BF16 R136, R4.reuse, R16, R136 ;  /* 0x000000100488723c */ /* 0x042ff00000041888 */
[C---:B------:R-:W-:Y:S01]  /*5230*/  HMMA.16816.F32.BF16 R140, R4.reuse, R18, R140 ;  /* 0x00000012048c723c */ /* 0x040fe2000004188c */
[----:B------:R-:W1:Y:S07]  /*5240*/  LDSM.16.MT88.4 R16, [R220+0x15800] ;  /* 0x01580000dc10783b */ /* 0x000e6e0000004200 */
[C---:B------:R-:W-:Y:S08]  /*5250*/  HMMA.16816.F32.BF16 R104, R4.reuse, R20, R104 ;  /* 0x000000140468723c */ /* 0x040ff00000041868 */
[C---:B---3--:R-:W-:Y:S08]  /*5260*/  HMMA.16816.F32.BF16 R160, R4.reuse, R8, R160 ;  /* 0x0000000804a0723c */ /* 0x048ff000000418a0 */
[C---:B------:R-:W-:Y:S01]  /*5270*/  HMMA.16816.F32.BF16 R36, R4.reuse, R10, R36 ;  /* 0x0000000a0424723c */ /* 0x040fe20000041824 */
[----:B------:R-:W3:Y:S07]  /*5280*/  LDSM.16.MT88.4 R8, [R220+0x17800] ;  /* 0x01780000dc08783b */ /* 0x000eee0000004200 */
        /* <DEDUP_REMOVED lines=8> */
[----:B---3--:R-:W-:Y:S01]  /*5310*/  HMMA.16816.F32.BF16 R128, R4, R8, R128 ;  /* 0x000000080480723c */ /* 0x008fe20000041880 */
        /* <DEDUP_REMOVED lines=87> */
[----:B------:R-:W-:-:S04]  /*5890*/  IMAD R6, R5, R176, RZ ;  /* 0x000000b005067224 */ /* 0x000fc800078e02ff */
[C---:B------:R-:W-:Y:S02]  /*58a0*/  IMAD R6, R7.reuse, R177, R6 ;  /* 0x000000b107067224 */ /* 0x040fe400078e0206 */
[----:B------:R-:W-:-:S04]  /*58b0*/  IMAD.WIDE.U32 R176, R7, R176, RZ ;  /* 0x000000b007b07225 */ /* 0x000fc800078e00ff */
        /* <DEDUP_REMOVED lines=10> */
.L_x_1937:
[----:B------:R-:W-:Y:S01]  /*5960*/  UMOV UR4, URZ ;  /* 0x000000ff00047c82 */ /* 0x000fe20008000000 */
[----:B------:R-:W-:Y:S01]  /*5970*/  IMAD.SHL.U32 R4, R176, 0x40, RZ ;  /* 0x00000040b0047824 */ /* 0x000fe200078e00ff */
[----:B------:R-:W-:-:S05]  /*5980*/  IADD3 R5, P1, PT, RZ, -UR4, RZ ;  /* 0x80000004ff057c10 */ /* 0x000fca000ff3e0ff */
[----:B------:R-:W-:-:S05]  /*5990*/  IMAD.X R4, RZ, RZ, ~R4, P1 ;  /* 0x000000ffff047224 */ /* 0x000fca00008e0e04 */
[----:B------:R-:W-:-:S04]  /*59a0*/  SHF.R.S64 R5, R5, 0x1f, R4 ;  /* 0x0000001f05057819 */ /* 0x000fc80000001004 */
[----:B------:R-:W-:-:S04]  /*59b0*/  IADD3 R230, P1, PT, R5, R230, RZ ;  /* 0x000000e605e67210 */ /* 0x000fc80007f3e0ff */
[----:B------:R-:W-:-:S09]  /*59c0*/  LEA.HI.X.SX32 R231, R4, R231, 0x1, P1 ;  /* 0x000000e704e77211 */ /* 0x000fd200008f0eff */
.L_x_1938:
[----:B------:R-:W1:Y:S01]  /*59d0*/  LDCU.64 UR6, c[0x0][0x3c0] ;  /* 0x00007800ff0677ac */ /* 0x000e620008000a00 */
[C---:B------:R-:W-:Y:S01]  /*59e0*/  IMAD.SHL.U32 R245, R219.reuse, 0x8, RZ ;  /* 0x00000008dbf57824 */ /* 0x040fe200078e00ff */
[--C-:B------:R-:W-:Y:S01]  /*59f0*/  SHF.R.U32.HI R221, RZ, 0x1, R219.reuse ;  /* 0x00000001ffdd7819 */ /* 0x100fe200000116db */
[C---:B------:R-:W-:Y:S02]  /*5a00*/  IMAD.SHL.U32 R4, R219.reuse, 0x40, RZ ;  /* 0x00000040db047824 */ /* 0x040fe400078e00ff */
[----:B------:R-:W-:Y:S01]  /*5a10*/  IMAD.SHL.U32 R217, R219, 0x20, RZ ;  /* 0x00000020dbd97824 */ /* 0x000fe200078e00ff */
[----:B------:R-:W-:Y:S01]  /*5a20*/  LOP3.LUT R6, R245, 0x1f8, RZ, 0xc0, !PT ;  /* 0x000001f8f5067812 */ /* 0x000fe200078ec0ff */
[----:B------:R-:W-:Y:S01]  /*5a30*/  IMAD.MOV.U32 R222, RZ, RZ, 0x20 ;  /* 0x00000020ffde7424 */ /* 0x000fe200078e00ff */
[----:B------:R-:W-:Y:S02]  /*5a40*/  LOP3.LUT R233, R4, 0x400, RZ, 0xc0, !PT ;  /* 0x0000040004e97812 */ /* 0x000fe400078ec0ff */
[----:B------:R-:W-:-:S02]  /*5a50*/  LOP3.LUT R6, R6, 0x38, R219, 0x78, !PT ;  /* 0x0000003806067812 */ /* 0x000fc400078e78db */
[----:B------:R-:W-:Y:S02]  /*5a60*/  LOP3.LUT R217, R217, 0x7c00, RZ, 0xc0, !PT ;  /* 0x00007c00d9d97812 */ /* 0x000fe400078ec0ff */
[----:B------:R-:W-:Y:S02]  /*5a70*/  LOP3.LUT R245, R6, 0x1e00, R245, 0xf8, !PT ;  /* 0x00001e0006f57812 */ /* 0x000fe400078ef8f5 */
[----:B------:R-:W-:Y:S01]  /*5a80*/  LOP3.LUT R6, R178, 0x8, R219, 0x78, !PT ;  /* 0x00000008b2067812 */ /* 0x000fe200078e78db */
[----:B-1----:R-:W-:Y:S01]  /*5a90*/  USHF.L.U32 UR4, UR6, 0x5, URZ ;  /* 0x0000000506047899 */ /* 0x002fe200080006ff */
[----:B------:R-:W-:Y:S01]  /*5aa0*/  LEA R245, R245, UR5, 0x1 ;  /* 0x00000005f5f57c11 */ /* 0x000fe2000f8e08ff */
[----:B------:R-:W-:Y:S02]  /*5ab0*/  USHF.L.U64.HI UR7, UR6, 0x5, UR7 ;  /* 0x0000000506077899 */ /* 0x000fe40008010207 */
[----:B------:R-:W-:Y:S01]  /*5ac0*/  IMAD R233, R6, 0x2, R233 ;  /* 0x0000000206e97824 */ /* 0x000fe200078e02e9 */
[----:B------:R-:W-:-:S02]  /*5ad0*/  LOP3.LUT R5, R221, 0x8, RZ, 0xc0, !PT ;  /* 0x00000008dd057812 */ /* 0x000fc400078ec0ff */
[----:B------:R-:W-:Y:S01]  /*5ae0*/  IADD3 R6, P1, PT, R230, UR4, RZ ;  /* 0x00000004e6067c10 */ /* 0x000fe2000ff3e0ff */
[----:B------:R-:W-:Y:S01]  /*5af0*/  @!PT LDS RZ, [RZ] ;  /* 0x00000000fffff984 */ /* 0x000fe20000000800 */
[----:B------:R-:W-:Y:S01]  /*5b00*/  @!PT LDS RZ, [RZ] ;  /* 0x00000000fffff984 */ /* 0x000fe20000000800 */
[----:B------:R-:W-:Y:S01]  /*5b10*/  @!PT LDS RZ, [RZ] ;  /* 0x00000000fffff984 */ /* 0x000fe20000000800 */
[----:B------:R-:W-:Y:S01]  /*5b20*/  LDGSTS.E.BYPASS.LTC128B.128 [R245+0x10000], desc[UR16][R230.64] ;  /* 0x10000000e6f57fae */ /* 0x000fe2000b981a10 */
[----:B------:R-:W-:Y:S01]  /*5b30*/  LOP3.LUT R4, R217, 0x200, R4, 0xf8, !PT ;  /* 0x00000200d9047812 */ /* 0x000fe200078ef804 */
[----:B------:R-:W-:Y:S01]  /*5b40*/  VIADD R223, R233, UR5 ;  /* 0x00000005e9df7c36 */ /* 0x000fe20008000000 */
[----:B------:R-:W-:Y:S01]  /*5b50*/  IADD3.X R7, PT, PT, R231, UR7, RZ, P1, !PT ;  /* 0x00000007e7077c10 */ /* 0x000fe20008ffe4ff */
[----:B------:R-:W-:Y:S01]  /*5b60*/  LDGSTS.E.BYPASS.LTC128B.128 [R245+0x12000], desc[UR16][R230.64+0x80] ;  /* 0x12000080e6f57fae */ /* 0x000fe2000b981a10 */
[----:B------:R-:W-:Y:S02]  /*5b70*/  IADD3 R10, P1, PT, R6, UR4, RZ ;  /* 0x00000004060a7c10 */ /* 0x000fe4000ff3e0ff */
[----:B------:R-:W-:Y:S01]  /*5b80*/  LOP3.LUT R4, R4, R178, R5, 0xf6, !PT ;  /* 0x000000b204047212 */ /* 0x000fe200078ef605 */
[----:B------:R-:W-:Y:S01]  /*5b90*/  LDGSTS.E.BYPASS.LTC128B.128 [R245+0x14000], desc[UR16][R230.64+0x100] ;  /* 0x14000100e6f57fae */ /* 0x000fe2000b981a10 */
[----:B------:R-:W-:-:S02]  /*5ba0*/  IADD3.X R11, PT, PT, R7, UR7, RZ, P1, !PT ;  /* 0x00000007070b7c10 */ /* 0x000fc40008ffe4ff */
[----:B------:R-:W-:Y:S01]  /*5bb0*/  IADD3 R8, P1, PT, R10, UR4, RZ ;  /* 0x000000040a087c10 */ /* 0x000fe2000ff3e0ff */
[----:B------:R-:W-:Y:S01]  /*5bc0*/  LDGSTS.E.BYPASS.LTC128B.128 [R245+0x16000], desc[UR16][R230.64+0x180] ;  /* 0x16000180e6f57fae */ /* 0x000fe2000b981a10 */
[----:B------:R-:W-:Y:S02]  /*5bd0*/  LEA R210, R4, UR5, 0x1 ;  /* 0x0000000504d27c11 */ /* 0x000fe4000f8e08ff */
[----:B------:R-:W-:Y:S01]  /*5be0*/  IADD3.X R9, PT, PT, R11, UR7, RZ, P1, !PT ;  /* 0x000000070b097c10 */ /* 0x000fe20008ffe4ff */
[----:B------:R-:W-:Y:S01]  /*5bf0*/  LDGSTS.E.BYPASS.LTC128B.128 [R245+0x10800], desc[UR16][R6.64] ;  /* 0x1080000006f57fae */ /* 0x000fe2000b981a10 */
[----:B------:R-:W-:Y:S01]  /*5c00*/  SEL R222, R222, 0xffffffe0, !P2 ;  /* 0xffffffe0dede7807 */ /* 0x000fe20005000000 */
[--C-:B------:R-:W-:Y:S02]  /*5c10*/  IMAD.IADD R225, R197, 0x1, R210.reuse ;  /* 0x00000001c5e17824 */ /* 0x100fe400078e02d2 */
[----:B------:R-:W-:Y:S02]  /*5c20*/  LDGSTS.E.BYPASS.LTC128B.128 [R245+0x12800], desc[UR16][R6.64+0x80] ;  /* 0x1280008006f57fae */ /* 0x000fe4000b981a10 */
[----:B------:R-:W-:-:S02]  /*5c30*/  IMAD.IADD R208, R222, 0x1, R210 ;  /* 0x00000001ded07824 */ /* 0x000fc400078e02d2 */
[----:B------:R-:W-:Y:S01]  /*5c40*/  LDGSTS.E.BYPASS.LTC128B.128 [R245+0x14800], desc[UR16][R6.64+0x100] ;  /* 0x1480010006f57fae */ /* 0x000fe2000b981a10 */
[C---:B------:R-:W-:Y:S02]  /*5c50*/  IMAD.IADD R224, R223.reuse, 0x1, R222 ;  /* 0x00000001dfe07824 */ /* 0x040fe400078e02de */
[----:B------:R-:W-:Y:S01]  /*5c60*/  IMAD.IADD R223, R223, 0x1, R197 ;  /* 0x00000001dfdf7824 */ /* 0x000fe200078e02c5 */
[----:B------:R-:W-:Y:S01]  /*5c70*/  LDGSTS.E.BYPASS.LTC128B.128 [R245+0x16800], desc[UR16][R6.64+0x180] ;  /* 0x1680018006f57fae */ /* 0x000fe2000b981a10 */
[C---:B------:R-:W-:Y:S02]  /*5c80*/  IMAD.IADD R229, R222.reuse, 0x1, R225 ;  /* 0x00000001dee57824 */ /* 0x040fe400078e02e1 */
[----:B------:R-:W-:Y:S01]  /*5c90*/  IMAD.IADD R222, R222, 0x1, R223 ;  /* 0x00000001dede7824 */ /* 0x000fe200078e02df */
[----:B------:R-:W-:Y:S04]  /*5ca0*/  LDGSTS.E.BYPASS.LTC128B.128 [R245+0x11000], desc[UR16][R10.64] ;  /* 0x110000000af57fae */ /* 0x000fe8000b981a10 */
[----:B------:R-:W-:Y:S04]  /*5cb0*/  LDGSTS.E.BYPASS.LTC128B.128 [R245+0x13000], desc[UR16][R10.64+0x80] ;  /* 0x130000800af57fae */ /* 0x000fe8000b981a10 */
[----:B------:R-:W-:Y:S04]  /*5cc0*/  LDGSTS.E.BYPASS.LTC128B.128 [R245+0x15000], desc[UR16][R10.64+0x100] ;  /* 0x150001000af57fae */ /* 0x000fe8000b981a10 */
[----:B------:R-:W-:Y:S04]  /*5cd0*/  LDGSTS.E.BYPASS.LTC128B.128 [R245+0x17000], desc[UR16][R10.64+0x180] ;  /* 0x170001800af57fae */ /* 0x000fe8000b981a10 */
[----:B------:R-:W-:Y:S04]  /*5ce0*/  LDGSTS.E.BYPASS.LTC128B.128 [R245+0x11800], desc[UR16][R8.64] ;  /* 0x1180000008f57fae */ /* 0x000fe8000b981a10 */
[----:B------:R-:W-:Y:S04]  /*5cf0*/  LDGSTS.E.BYPASS.LTC128B.128 [R245+0x13800], desc[UR16][R8.64+0x80] ;  /* 0x1380008008f57fae */ /* 0x000fe8000b981a10 */
[----:B------:R-:W-:Y:S04]  /*5d00*/  LDGSTS.E.BYPASS.LTC128B.128 [R245+0x15800], desc[UR16][R8.64+0x100] ;  /* 0x1580010008f57fae */ /* 0x000fe8000b981a10 */
[----:B------:R1:W-:Y:S04]  /*5d10*/  LDGSTS.E.BYPASS.LTC128B.128 [R245+0x17800], desc[UR16][R8.64+0x180] ;  /* 0x1780018008f57fae */ /* 0x0003e8000b981a10 */
        /* <DEDUP_REMOVED lines=16> */
[----:B------:R-:W-:Y:S01]  /*5e20*/  LDSM.16.M88.4 R212, [R224+0xe000] ;  /* 0x00e00000e0d4783b */ /* 0x000fe20000000200 */
[C---:B----4-:R-:W-:Y:S03]  /*5e30*/  HMMA.16816.F32.BF16 R184, R172.reuse, R180, RZ ;  /* 0x000000b4acb8723c */ /* 0x050fe600000418ff */
[----:B------:R-:W-:Y:S04]  /*5e40*/  LDSM.16.M88.4 R248, [R233+UR5+0xf800] ;  /* 0x00f80005e9f8783b */ /* 0x000fe80008000200 */
[----:B------:R-:W0:Y:S01]  /*5e50*/  LDGDEPBAR ;  /* 0x00000000000079af */ /* 0x000e220000000000 */
[C---:B------:R-:W-:Y:S08]  /*5e60*/  HMMA.16816.F32.BF16 R12, R172.reuse, R14, RZ ;  /* 0x0000000eac0c723c */ /* 0x040ff000000418ff */
[C---:B------:R-:W-:Y:S08]  /*5e70*/  HMMA.16816.F32.BF16 R188, R172.reuse, R190, RZ ;  /* 0x000000beacbc723c */ /* 0x040ff000000418ff */
[C---:B------:R-:W-:Y:S08]  /*5e80*/  HMMA.16816.F32.BF16 R180, R172.reuse, R182, RZ ;  /* 0x000000b6acb4723c */ /* 0x040ff000000418ff */
[C---:B-----5:R-:W-:Y:S08]  /*5e90*/  HMMA.16816.F32.BF16 R176, R172.reuse, R20, RZ ;  /* 0x00000014acb0723c */ /* 0x060ff000000418ff */
[----:B------:R-:W-:Y:S01]  /*5ea0*/  HMMA.16816.F32.BF16 R172, R172, R22, RZ ;  /* 0x00000016acac723c */ /* 0x000fe200000418ff */
[----:B------:R-:W2:Y:S07]  /*5eb0*/  LDSM.16.M88.4 R20, [R223+0x8000] ;  /* 0x00800000df14783b */ /* 0x000eae0000000200 */
        /* <DEDUP_REMOVED lines=8> */
[----:B------:R-:W3:Y:S07]  /*5f40*/  LDSM.16.M88.4 R4, [R229] ;  /* 0x00000000e504783b */ /* 0x000eee0000000200 */
[C---:B------:R-:W-:Y:S08]  /*5f50*/  HMMA.16816.F32.BF16 R176, R24.reuse, R28, R176 ;  /* 0x0000001c18b0723c */ /* 0x040ff000000418b0 */
[----:B------:R-:W-:Y:S01]  /*5f60*/  HMMA.16816.F32.BF16 R172, R24, R30, R172 ;  /* 0x0000001e18ac723c */ /* 0x000fe200000418ac */
[----:B------:R-:W4:Y:S04]  /*5f70*/  LDSM.16.M88.4 R24, [R222+0x9000] ;  /* 0x00900000de18783b */ /* 0x000f280000000200 */
[----:B------:R-:W-:Y:S03]  /*5f80*/  LDSM.16.M88.4 R28, [R210+0x2000] ;  /* 0x00200000d21c783b */ /* 0x000fe60000000200 */
[C---:B--2---:R-:W-:Y:S08]  /*5f90*/  HMMA.16816.F32.BF16 R16, R196.reuse, R20, R16 ;  /* 0x00000014c410723c */ /* 0x044ff00000041810 */
[C---:B------:R-:W-:Y:S01]  /*5fa0*/  HMMA.16816.F32.BF16 R12, R196.reuse, R22, R12 ;  /* 0x00000016c40c723c */ /* 0x040fe2000004180c */
[----:B------:R-:W2:Y:S07]  /*5fb0*/  LDSM.16.M88.4 R20, [R222+0x9800] ;  /* 0x00980000de14783b */ /* 0x000eae0000000200 */
        /* <DEDUP_REMOVED lines=8> */
[----:B------:R-:W-:Y:S04]  /*6040*/  LDSM.16.M88.4 R196, [R233+UR5+0xb800] ;  /* 0x00b80005e9c4783b */ /* 0x000fe80008000200 */
[----:B------:R-:W-:Y:S03]  /*6050*/  LDSM.16.M88.4 R200, [R224+0xb800] ;  /* 0x00b80000e0c8783b */ /* 0x000fe60000000200 */
[C---:B---3--:R-:W-:Y:S08]  /*6060*/  HMMA.16816.F32.BF16 R16, R4.reuse, R168, R16 ;  /* 0x000000a80410723c */ /* 0x048ff00000041810 */
[C---:B------:R-:W-:Y:S01]  /*6070*/  HMMA.16816.F32.BF16 R12, R4.reuse, R170, R12 ;  /* 0x000000aa040c723c */ /* 0x040fe2000004180c */
[----:B------:R-:W3:Y:S07]  /*6080*/  LDSM.16.M88.4 R168, [R233+UR5+0xa800] ;  /* 0x00a80005e9a8783b */ /* 0x000eee0008000200 */
        /* <DEDUP_REMOVED lines=9> */
[----:B------:R-:W4:Y:S03]  /*6120*/  LDSM.16.M88.4 R20, [R224+0xa800] ;  /* 0x00a80000e014783b */ /* 0x000f260000000200 */
[C---:B-1----:R-:W-:Y:S08]  /*6130*/  HMMA.16816.F32.BF16 R16, R28.reuse, R8, R16 ;  /* 0x000000081c10723c */ /* 0x042ff00000041810 */
[C---:B------:R-:W-:Y:S01]  /*6140*/  HMMA.16816.F32.BF16 R12, R28.reuse, R10, R12 ;  /* 0x0000000a1c0c723c */ /* 0x040fe2000004180c */
[----:B------:R-:W1:Y:S07]  /*6150*/  LDSM.16.M88.4 R8, [R224+0xb000] ;  /* 0x00b00000e008783b */ /* 0x000e6e0000000200 */
[C---:B---3--:R-:W-:Y:S08]  /*6160*/  HMMA.16816.F32.BF16 R192, R28.reuse, R168, R192 ;  /* 0x000000a81cc0723c */ /* 0x048ff000000418c0 */
[C---:B------:R-:W-:Y:S01]  /*6170*/  HMMA.16816.F32.BF16 R188, R28.reuse, R170, R188 ;  /* 0x000000aa1cbc723c */ /* 0x040fe200000418bc */
[----:B------:R-:W-:Y:S07]  /*6180*/  LDSM.16.M88.4 R168, [R225+0x2000] ;  /* 0x00200000e1a8783b */ /* 0x000fee0000000200 */
[C---:B-----5:R-:W-:Y:S08]  /*6190*/  HMMA.16816.F32.BF16 R184, R28.reuse, R32, R184 ;  /* 0x000000201cb8723c */ /* 0x060ff000000418b8 */
[C---:B------:R-:W-:Y:S01]  /*61a0*/  HMMA.16816.F32.BF16 R180, R28.reuse, R34, R180 ;  /* 0x000000221cb4723c */ /* 0x040fe200000418b4 */
[----:B------:R-:W3:Y:S07]  /*61b0*/  LDSM.16.M88.4 R32, [R223+0xa000] ;  /* 0x00a00000df20783b */ /* 0x000eee0000000200 */
[C---:B------:R-:W-:Y:S08]  /*61c0*/  HMMA.16816.F32.BF16 R176, R28.reuse, R196, R176 ;  /* 0x000000c41cb0723c */ /* 0x040ff000000418b0 */
[----:B------:R-:W-:Y:S01]  /*61d0*/  HMMA.16816.F32.BF16 R172, R28, R198, R172 ;  /* 0x000000c61cac723c */ /* 0x000fe200000418ac */
[----:B------:R-:W5:Y:S04]  /*61e0*/  LDSM.16.M88.4 R28, [R223+0xa800] ;  /* 0x00a80000df1c783b */ /* 0x000f680000000200 */
[----:B------:R-:W-:Y:S03]  /*61f0*/  LDSM.16.M88.4 R196, [R223+0xb800] ;  /* 0x00b80000dfc4783b */ /* 0x000fe60000000200 */
[C---:B--2---:R-:W-:Y:S08]  /*6200*/  HMMA.16816.F32.BF16 R16, R4.reuse, R24, R16 ;  /* 0x000000180410723c */ /* 0x044ff00000041810 */
[C---:B------:R-:W-:Y:S01]  /*6210*/  HMMA.16816.F32.BF16 R12, R4.reuse, R26, R12 ;  /* 0x0000001a040c723c */ /* 0x040fe2000004180c */
[----:B------:R-:W2:Y:S07]  /*6220*/  LDSM.16.M88.4 R24, [R223+0xb000] ;  /* 0x00b00000df18783b */ /* 0x000eae0000000200 */
[C---:B----4-:R-:W-:Y:S08]  /*6230*/  HMMA.16816.F32.BF16 R192, R4.reuse, R20, R192 ;  /* 0x0000001404c0723c */ /* 0x050ff000000418c0 */
[C---:B------:R-:W-:Y:S01]  /*6240*/  HMMA.16816.F32.BF16 R188, R4.reuse, R22, R188 ;  /* 0x0000001604bc723c */ /* 0x040fe200000418bc */
[----:B------:R-:W-:Y:S07]  /*6250*/  LDSM.16.M88.4 R20, [R222+0xa000] ;  /* 0x00a00000de14783b */ /* 0x000fee0000000200 */
[C---:B-1----:R-:W-:Y:S08]  /*6260*/  HMMA.16816.F32.BF16 R184, R4.reuse, R8, R184 ;  /* 0x0000000804b8723c */ /* 0x042ff000000418b8 */
[C---:B------:R-:W-:Y:S01]  /*6270*/  HMMA.16816.F32.BF16 R180, R4.reuse, R10, R180 ;  /* 0x0000000a04b4723c */ /* 0x040fe200000418b4 */
[----:B------:R-:W1:Y:S07]  /*6280*/  LDSM.16.M88.4 R8, [R229+0x2000] ;  /* 0x00200000e508783b */ /* 0x000e6e0000000200 */
[C---:B------:R-:W-:Y:S08]  /*6290*/  HMMA.16816.F32.BF16 R176, R4.reuse, R200, R176 ;  /* 0x000000c804b0723c */ /* 0x040ff000000418b0 */
[----:B------:R-:W-:Y:S01]  /*62a0*/  HMMA.16816.F32.BF16 R172, R4, R202, R172 ;  /* 0x000000ca04ac723c */ /* 0x000fe200000418ac */
[----:B------:R-:W4:Y:S04]  /*62b0*/  LDSM.16.M88.4 R4, [R222+0xa800] ;  /* 0x00a80000de04783b */ /* 0x000f280000000200 */
[----:B------:R-:W-:Y:S03]  /*62c0*/  LDSM.16.M88.4 R200, [R233+UR5+0xc800] ;  /* 0x00c80005e9c8783b */ /* 0x000fe60008000200 */
[C---:B---3--:R-:W-:Y:S08]  /*62d0*/  HMMA.16816.F32.BF16 R16, R168.reuse, R32, R16 ;  /* 0x00000020a810723c */ /* 0x048ff00000041810 */
[C---:B------:R-:W-:Y:S01]  /*62e0*/  HMMA.16816.F32.BF16 R12, R168.reuse, R34, R12 ;  /* 0x00000022a80c723c */ /* 0x040fe2000004180c */
[----:B------:R-:W3:Y:S07]  /*62f0*/  LDSM.16.M88.4 R32, [R222+0xb800] ;  /* 0x00b80000de20783b */ /* 0x000eee0000000200 */
[C---:B-----5:R-:W-:Y:S08]  /*6300*/  HMMA.16816.F32.BF16 R192, R168.reuse, R28, R192 ;  /* 0x0000001ca8c0723c */ /* 0x060ff000000418c0 */
[C---:B------:R-:W-:Y:S01]  /*6310*/  HMMA.16816.F32.BF16 R188, R168.reuse, R30, R188 ;  /* 0x0000001ea8bc723c */ /* 0x040fe200000418bc */
[----:B------:R-:W-:Y:S07]  /*6320*/  LDSM.16.M88.4 R28, [R233+UR5+0xc000] ;  /* 0x00c00005e91c783b */ /* 0x000fee0008000200 */
[C---:B--2---:R-:W-:Y:S08]  /*6330*/  HMMA.16816.F32.BF16 R184, R168.reuse, R24, R184 ;  /* 0x00000018a8b8723c */ /* 0x044ff000000418b8 */
[C---:B------:R-:W-:Y:S01]  /*6340*/  HMMA.16816.F32.BF16 R180, R168.reuse, R26, R180 ;  /* 0x0000001aa8b4723c */ /* 0x040fe200000418b4 */
[----:B------:R-:W2:Y:S07]  /*6350*/  LDSM.16.M88.4 R24, [R210+0x4000] ;  /* 0x00400000d218783b */ /* 0x000eae0000000200 */
[C---:B------:R-:W-:Y:S08]  /*6360*/  HMMA.16816.F32.BF16 R176, R168.reuse, R196, R176 ;  /* 0x000000c4a8b0723c */ /* 0x040ff000000418b0 */
[----:B------:R-:W-:Y:S01]  /*6370*/  HMMA.16816.F32.BF16 R172, R168, R198, R172 ;  /* 0x000000c6a8ac723c */ /* 0x000fe200000418ac */
[----:B------:R-:W5:Y:S04]  /*6380*/  LDSM.16.M88.4 R196, [R233+UR5+0xd000] ;  /* 0x00d00005e9c4783b */ /* 0x000f680008000200 */
[----:B------:R-:W5:Y:S03]  /*6390*/  LDSM.16.M88.4 R168, [R233+UR5+0xd800] ;  /* 0x00d80005e9a8783b */ /* 0x000f660008000200 */
[C---:B-1----:R-:W-:Y:S08]  /*63a0*/  HMMA.16816.F32.BF16 R16, R8.reuse, R20, R16 ;  /* 0x000000140810723c */ /* 0x042ff00000041810 */
[C---:B------:R-:W-:Y:S01]  /*63b0*/  HMMA.16816.F32.BF16 R12, R8.reuse, R22, R12 ;  /* 0x00000016080c723c */ /* 0x040fe2000004180c */
[----:B------:R-:W-:Y:S07]  /*63c0*/  LDSM.16.M88.4 R20, [R224+0xc000] ;  /* 0x00c00000e014783b */ /* 0x000fee0000000200 */
[C---:B----4-:R-:W-:Y:S08]  /*63d0*/  HMMA.16816.F32.BF16 R192, R8.reuse, R4, R192 ;  /* 0x0000000408c0723c */ /* 0x050ff000000418c0 */
[C---:B------:R-:W-:Y:S01]  /*63e0*/  HMMA.16816.F32.BF16 R188, R8.reuse, R6, R188 ;  /* 0x0000000608bc723c */ /* 0x040fe200000418bc */
[----:B------:R-:W1:Y:S07]  /*63f0*/  LDSM.16.M88.4 R4, [R208+0x4000] ;  /* 0x00400000d004783b */ /* 0x000e6e0000000200 */
[C---:B------:R-:W-:Y:S08]  /*6400*/  HMMA.16816.F32.BF16 R184, R8.reuse, R204, R184 ;  /* 0x000000cc08b8723c */ /* 0x040ff000000418b8 */
[C---:B------:R-:W-:Y:S01]  /*6410*/  HMMA.16816.F32.BF16 R180, R8.reuse, R206, R180 ;  /* 0x000000ce08b4723c */ /* 0x040fe200000418b4 */
[----:B------:R-:W-:Y:S07]  /*6420*/  LDSM.16.M88.4 R204, [R223+0xd800] ;  /* 0x00d80000dfcc783b */ /* 0x000fee0000000200 */
[C---:B---3--:R-:W-:Y:S08]  /*6430*/  HMMA.16816.F32.BF16 R176, R8.reuse, R32, R176 ;  /* 0x0000002008b0723c */ /* 0x048ff000000418b0 */
        /* <DEDUP_REMOVED lines=31> */
[----:B------:R-:W-:Y:S07]  /*6630*/  LDSM.16.M88.4 R24, [R233+UR5+0xe000] ;  /* 0x00e00005e918783b */ /* 0x000fee0008000200 */
[C---:B-1----:R-:W-:Y:S08]  /*6640*/  HMMA.16816.F32.BF16 R192, R200.reuse, R20, R192 ;  /* 0x00000014c8c0723c */ /* 0x042ff000000418c0 */
[C---:B------:R-:W-:Y:S01]  /*6650*/  HMMA.16816.F32.BF16 R188, R200.reuse, R22, R188 ;  /* 0x00000016c8bc723c */ /* 0x040fe200000418bc */
[----:B------:R-:W1:Y:S04]  /*6660*/  LDSM.16.M88.4 R20, [R210+0x6000] ;  /* 0x00600000d214783b */ /* 0x000e680000000200 */
[----:B------:R-:W-:Y:S03]  /*6670*/  LDSM.16.M88.4 R208, [R208+0x6000] ;  /* 0x00600000d0d0783b */ /* 0x000fe60000000200 */
        /* <DEDUP_REMOVED lines=8> */
[----:B------:R-:W-:Y:S04]  /*6700*/  LDSM.16.M88.4 R200, [R224+0xf000] ;  /* 0x00f00000e0c8783b */ /* 0x000fe80000000200 */
[----:B------:R-:W-:Y:S03]  /*6710*/  LDSM.16.M88.4 R204, [R224+0xe800] ;  /* 0x00e80000e0cc783b */ /* 0x000fe60000000200 */
        /* <DEDUP_REMOVED lines=16> */
[C---:B--2---:R-:W-:Y:S08]  /*6820*/  HMMA.16816.F32.BF16 R184, R20.reuse, R4, R184 ;  /* 0x0000000414b8723c */ /* 0x044ff000000418b8 */
[----:B------:R-:W-:Y:S01]  /*6830*/  HMMA.16816.F32.BF16 R180, R20, R6, R180 ;  /* 0x0000000614b4723c */ /* 0x000fe200000418b4 */
[----:B------:R-:W1:Y:S07]  /*6840*/  LDSM.16.M88.4 R4, [R222+0xe000] ;  /* 0x00e00000de04783b */ /* 0x000e6e0000000200 */
[----:B------:R-:W-:Y:S08]  /*6850*/  HMMA.16816.F32.BF16 R16, R208, R212, R16 ;  /* 0x000000d4d010723c */ /* 0x000ff00000041810 */
[C---:B------:R-:W-:Y:S08]  /*6860*/  HMMA.16816.F32.BF16 R176, R20.reuse, R248, R176 ;  /* 0x000000f814b0723c */ /* 0x040ff000000418b0 */
[----:B------:R-:W-:Y:S01]  /*6870*/  HMMA.16816.F32.BF16 R172, R20, R250, R172 ;  /* 0x000000fa14ac723c */ /* 0x000fe200000418ac */
[----:B------:R-:W2:Y:S07]  /*6880*/  LDSM.16.M88.4 R20, [R223+0xf800] ;  /* 0x00f80000df14783b */ /* 0x000eae0000000200 */
[----:B------:R-:W-:Y:S08]  /*6890*/  HMMA.16816.F32.BF16 R12, R208, R214, R12 ;  /* 0x000000d6d00c723c */ /* 0x000ff0000004180c */
[----:B----4-:R-:W-:Y:S08]  /*68a0*/  HMMA.16816.F32.BF16 R16, R168, R32, R16 ;  /* 0x00000020a810723c */ /* 0x010ff00000041810 */
[----:B------:R-:W-:Y:S08]  /*68b0*/  HMMA.16816.F32.BF16 R176, R208, R196, R176 ;  /* 0x000000c4d0b0723c */ /* 0x000ff000000418b0 */
[----:B------:R-:W-:Y:S08]  /*68c0*/  HMMA.16816.F32.BF16 R12, R168, R34, R12 ;  /* 0x00000022a80c723c */ /* 0x000ff0000004180c */
[C---:B------:R-:W-:Y:S08]  /*68d0*/  HMMA.16816.F32.BF16 R184, R208.reuse, R200, R184 ;  /* 0x000000c8d0b8723c */ /* 0x040ff000000418b8 */
[C---:B------:R-:W-:Y:S01]  /*68e0*/  HMMA.16816.F32.BF16 R180, R208.reuse, R202, R180 ;  /* 0x000000cad0b4723c */ /* 0x040fe200000418b4 */
[----:B------:R-:W3:Y:S07]  /*68f0*/  LDSM.16.M88.4 R200, [R222+0xe800] ;  /* 0x00e80000dec8783b */ /* 0x000eee0000000200 */
[----:B------:R-:W-:Y:S08]  /*6900*/  HMMA.16816.F32.BF16 R192, R208, R204, R192 ;  /* 0x000000ccd0c0723c */ /* 0x000ff000000418c0 */
[----:B-1----:R-:W-:Y:S01]  /*6910*/  HMMA.16816.F32.BF16 R16, R8, R4, R16 ;  /* 0x000000040810723c */ /* 0x002fe20000041810 */
[----:B------:R-:W-:-:S02]  /*6920*/  IMAD.SHL.U32 R5, R0, 0x40, RZ ;  /* 0x0000004000057824 */ /* 0x000fc400078e00ff */
[----:B------:R-:W-:-:S05]  /*6930*/  IMAD.SHL.U32 R4, R219, 0x2, RZ ;  /* 0x00000002db047824 */ /* 0x000fca00078e00ff */
[----:B--2---:R-:W-:Y:S01]  /*6940*/  HMMA.16816.F32.BF16 R176, R168, R20, R176 ;  /* 0x00000014a8b0723c */ /* 0x004fe200000418b0 */
[----:B------:R-:W-:-:S05]  /*6950*/  LOP3.LUT R20, R5, 0x6, R4, 0xf8, !PT ;  /* 0x0000000605147812 */ /* 0x000fca00078ef804 */
[C---:B------:R-:W-:Y:S02]  /*6960*/  VIADD R4, R20.reuse, 0xffffff80 ;  /* 0xffffff8014047836 */ /* 0x040fe40000000000 */
[----:B------:R-:W-:Y:S01]  /*6970*/  HMMA.16816.F32.BF16 R188, R208, R206, R188 ;  /* 0x000000ced0bc723c */ /* 0x000fe200000418bc */
[----:B------:R-:W-:Y:S02]  /*6980*/  VIADD R5, R20, 0xffffff81 ;  /* 0xffffff8114057836 */ /* 0x000fe40000000000 */
[CC--:B------:R-:W-:Y:S02]  /*6990*/  ISETP.GE.AND P4, PT, R4.reuse, R165.reuse, PT ;  /* 0x000000a50400720c */ /* 0x0c0fe40003f86270 */
[-C--:B------:R-:W-:Y:S01]  /*69a0*/  ISETP.GE.AND P3, PT, R4, R2.reuse, PT ;  /* 0x000000020400720c */ /* 0x080fe20003f66270 */
[C---:B------:R-:W-:Y:S01]  /*69b0*/  VIADD R4, R20.reuse, 0xffffff88 ;  /* 0xffffff8814047836 */ /* 0x040fe20000000000 */
[CC--:B------:R-:W-:Y:S01]  /*69c0*/  ISETP.GE.AND P1, PT, R5.reuse, R165.reuse, PT ;  /* 0x000000a50500720c */ /* 0x0c0fe20003f26270 */
[----:B------:R-:W-:Y:S01]  /*69d0*/  HMMA.16816.F32.BF16 R12, R8, R6, R12 ;  /* 0x00000006080c723c */ /* 0x000fe2000004180c */
[----:B------:R-:W-:Y:S01]  /*69e0*/  ISETP.GE.AND P6, PT, R5, R2, PT ;  /* 0x000000020500720c */ /* 0x000fe20003fc6270 */
[----:B------:R-:W-:Y:S01]  /*69f0*/  VIADD R5, R20, 0xffffff89 ;  /* 0xffffff8914057836 */ /* 0x000fe20000000000 */
[----:B------:R-:W-:-:S02]  /*6a00*/  ISETP.GE.AND P5, PT, R4, R165, PT ;  /* 0x000000a50400720c */ /* 0x000fc40003fa6270 */
[----:B------:R-:W-:Y:S02]  /*6a10*/  FSEL R21, R18, -INF , !P3 ;  /* 0xff80000012157808 */ /* 0x000fe40005800000 */
[----:B------:R-:W-:Y:S01]  /*6a20*/  FSEL R19, R19, -INF , !P6 ;  /* 0xff80000013137808 */ /* 0x000fe20007000000 */
[----:B------:R-:W-:Y:S01]  /*6a30*/  HMMA.16816.F32.BF16 R184, R168, R24, R184 ;  /* 0x00000018a8b8723c */ /* 0x000fe200000418b8 */
[----:B------:R-:W-:-:S07]  /*6a40*/  ISETP.GE.AND P3, PT, R5, R165, PT ;  /* 0x000000a50500720c */ /* 0x000fce0003f66270 */
[----:B------:R-:W-:Y:S01]  /*6a50*/  HMMA.16816.F32.BF16 R180, R168, R26, R180 ;  /* 0x0000001aa8b4723c */ /* 0x000fe200000418b4 */
[----:B------:R-:W1:Y:S02]  /*6a60*/  LDSM.16.M88.4 R24, [R222+0xf000] ;  /* 0x00f00000de18783b */ /* 0x000e640000000200 */
[----:B------:R-:W-:Y:S01]  /*6a70*/  FSEL R33, R12, -INF , !P5 ;  /* 0xff8000000c217808 */ /* 0x000fe20006800000 */
[----:B------:R-:W-:Y:S01]  /*6a80*/  VIADD R12, R20, 0xffffff98 ;  /* 0xffffff98140c7836 */ /* 0x000fe20000000000 */
[----:B------:R-:W-:-:S03]  /*6a90*/  FSEL R13, R13, -INF , !P3 ;  /* 0xff8000000d0d7808 */ /* 0x000fc60005800000 */
[----:B------:R-:W-:Y:S01]  /*6aa0*/  HMMA.16816.F32.BF16 R192, R168, R28, R192 ;  /* 0x0000001ca8c0723c */ /* 0x000fe200000418c0 */
[----:B------:R-:W-:Y:S01]  /*6ab0*/  FSEL R29, R16, -INF , !P4 ;  /* 0xff800000101d7808 */ /* 0x000fe20006000000 */
[----:B------:R-:W-:Y:S01]  /*6ac0*/  VIADD R16, R20, 0xffffff91 ;  /* 0xffffff9114107836 */ /* 0x000fe20000000000 */
[----:B------:R-:W-:Y:S01]  /*6ad0*/  ISETP.GE.AND P4, PT, R4, R2, PT ;  /* 0x000000020400720c */ /* 0x000fe20003f86270 */
[----:B------:R-:W-:-:S03]  /*6ae0*/  VIADD R4, R20, 0xffffff90 ;  /* 0xffffff9014047836 */ /* 0x000fc60000000000 */
[-C--:B------:R-:W-:Y:S01]  /*6af0*/  ISETP.GE.AND P3, PT, R16, R2.reuse, PT ;  /* 0x000000021000720c */ /* 0x080fe20003f66270 */
[----:B------:R-:W-:Y:S01]  /*6b00*/  HMMA.16816.F32.BF16 R188, R168, R30, R188 ;  /* 0x0000001ea8bc723c */ /* 0x000fe200000418bc */
[----:B------:R-:W-:Y:S02]  /*6b10*/  FSEL R31, R17, -INF , !P1 ;  /* 0xff800000111f7808 */ /* 0x000fe40004800000 */
[-C--:B------:R-:W-:Y:S02]  /*6b20*/  ISETP.GE.AND P1, PT, R5, R2.reuse, PT ;  /* 0x000000020500720c */ /* 0x080fe40003f26270 */
[CC--:B------:R-:W-:Y:S02]  /*6b30*/  ISETP.GE.AND P6, PT, R4.reuse, R165.reuse, PT ;  /* 0x000000a50400720c */ /* 0x0c0fe40003fc6270 */
[----:B------:R-:W-:Y:S01]  /*6b40*/  ISETP.GE.AND P5, PT, R4, R2, PT ;  /* 0x000000020400720c */ /* 0x000fe20003fa6270 */
[----:B------:R-:W-:Y:S01]  /*6b50*/  HMMA.16816.F32.BF16 R172, R208, R198, R172 ;  /* 0x000000c6d0ac723c */ /* 0x000fe200000418ac */
[----:B------:R-:W2:Y:S01]  /*6b60*/  LDSM.16.M88.4 R4, [R222+0xf800] ;  /* 0x00f80000de04783b */ /* 0x000ea20000000200 */
[----:B------:R-:W-:Y:S01]  /*6b70*/  FSEL R17, R14, -INF , !P4 ;  /* 0xff8000000e117808 */ /* 0x000fe20006000000 */
[----:B------:R-:W-:Y:S01]  /*6b80*/  VIADD R14, R20, 0xffffff99 ;  /* 0xffffff99140e7836 */ /* 0x000fe20000000000 */
[----:B------:R-:W-:Y:S01]  /*6b90*/  ISETP.GE.AND P4, PT, R16, R165, PT ;  /* 0x000000a51000720c */ /* 0x000fe20003f86270 */
[----:B------:R-:W-:-:S04]  /*6ba0*/  DEPBAR.LE SB0, 0x0 ;  /* 0x000080000000791a */ /* 0x000fc80000000000 */
[C---:B---3--:R-:W-:Y:S08]  /*6bb0*/  HMMA.16816.F32.BF16 R192, R8.reuse, R200, R192 ;  /* 0x000000c808c0723c */ /* 0x048ff000000418c0 */
[C---:B------:R-:W-:Y:S08]  /*6bc0*/  HMMA.16816.F32.BF16 R188, R8.reuse, R202, R188 ;  /* 0x000000ca08bc723c */ /* 0x040ff000000418bc */
[----:B-1----:R-:W-:Y:S01]  /*6bd0*/  HMMA.16816.F32.BF16 R184, R8, R24, R184 ;  /* 0x0000001808b8723c */ /* 0x002fe200000418b8 */
[----:B------:R-:W-:-:S02]  /*6be0*/  FSEL R25, R15, -INF , !P1 ;  /* 0xff8000000f197808 */ /* 0x000fc40004800000 */
[----:B------:R-:W-:Y:S01]  /*6bf0*/  FSEL R209, R192, -INF , !P6 ;  /* 0xff800000c0d17808 */ /* 0x000fe20007000000 */
[----:B------:R-:W-:Y:S01]  /*6c00*/  BAR.SYNC.DEFER_BLOCKING 0x0 ;  /* 0x0000000000007b1d */ /* 0x000fe20000010000 */
[C---:B------:R-:W-:Y:S02]  /*6c10*/  ISETP.GE.AND P1, PT, R12.reuse, R165, PT ;  /* 0x000000a50c00720c */ /* 0x040fe40003f26270 */
[----:B------:R-:W-:Y:S01]  /*6c20*/  ISETP.GE.AND P6, PT, R12, R2, PT ;  /* 0x000000020c00720c */ /* 0x000fe20003fc6270 */
[----:B------:R-:W-:Y:S01]  /*6c30*/  HMMA.16816.F32.BF16 R180, R8, R26, R180 ;  /* 0x0000001a08b4723c */ /* 0x000fe200000418b4 */
[----:B------:R-:W-:Y:S01]  /*6c40*/  FSEL R207, R194, -INF , !P5 ;  /* 0xff800000c2cf7808 */ /* 0x000fe20006800000 */
[----:B------:R-:W-:Y:S01]  /*6c50*/  VIADD R12, R20, 0xffffffa0 ;  /* 0xffffffa0140c7836 */ /* 0x000fe20000000000 */
[----:B------:R-:W-:Y:S02]  /*6c60*/  FSEL R249, R193, -INF , !P4 ;  /* 0xff800000c1f97808 */ /* 0x000fe40006000000 */
[----:B------:R-:W-:-:S02]  /*6c70*/  FSEL R213, R195, -INF , !P3 ;  /* 0xff800000c3d57808 */ /* 0x000fc40005800000 */
[----:B------:R-:W-:Y:S01]  /*6c80*/  FSEL R251, R188, -INF , !P1 ;  /* 0xff800000bcfb7808 */ /* 0x000fe20004800000 */
[----:B------:R-:W-:Y:S01]  /*6c90*/  HMMA.16816.F32.BF16 R172, R168, R22, R172 ;  /* 0x00000016a8ac723c */ /* 0x000fe200000418ac */
[-C--:B------:R-:W-:Y:S02]  /*6ca0*/  ISETP.GE.AND P5, PT, R14, R165.reuse, PT ;  /* 0x000000a50e00720c */ /* 0x080fe40003fa6270 */
[C---:B------:R-:W-:Y:S02]  /*6cb0*/  ISETP.GE.AND P3, PT, R12.reuse, R165, PT ;  /* 0x000000a50c00720c */ /* 0x040fe40003f66270 */
[-C--:B------:R-:W-:Y:S01]  /*6cc0*/  ISETP.GE.AND P1, PT, R12, R2.reuse, PT ;  /* 0x000000020c00720c */ /* 0x080fe20003f26270 */
[----:B------:R-:W-:Y:S01]  /*6cd0*/  VIADD R12, R20, 0xffffffa9 ;  /* 0xffffffa9140c7836 */ /* 0x000fe20000000000 */
[----:B------:R-:W-:Y:S01]  /*6ce0*/  ISETP.GE.AND P4, PT, R14, R2, PT ;  /* 0x000000020e00720c */ /* 0x000fe20003f86270 */
[----:B--2---:R-:W-:Y:S01]  /*6cf0*/  HMMA.16816.F32.BF16 R192, R8, R4, R176 ;  /* 0x0000000408c0723c */ /* 0x004fe200000418b0 */
[C---:B------:R-:W-:Y:S01]  /*6d00*/  VIADD R14, R20.reuse, 0xffffffa1 ;  /* 0xffffffa1140e7836 */ /* 0x040fe20000000000 */
[----:B------:R-:W-:Y:S01]  /*6d10*/  FSEL R247, R189, -INF , !P5 ;  /* 0xff800000bdf77808 */ /* 0x000fe20006800000 */
[----:B------:R-:W-:Y:S01]  /*6d20*/  VIADD R4, R20, 0xffffffb1 ;  /* 0xffffffb114047836 */ /* 0x000fe20000000000 */
[----:B------:R-:W-:-:S02]  /*6d30*/  FSEL R189, R186, -INF , !P1 ;  /* 0xff800000babd7808 */ /* 0x000fc40004800000 */
[-C--:B------:R-:W-:Y:S02]  /*6d40*/  ISETP.GE.AND P1, PT, R12, R165.reuse, PT ;  /* 0x000000a50c00720c */ /* 0x080fe40003f26270 */
[----:B------:R-:W-:Y:S02]  /*6d50*/  FSEL R211, R190, -INF , !P6 ;  /* 0xff800000bed37808 */ /* 0x000fe40007000000 */
[C---:B------:R-:W-:Y:S02]  /*6d60*/  ISETP.GE.AND P6, PT, R14.reuse, R165, PT ;  /* 0x000000a50e00720c */ /* 0x040fe40003fc6270 */
[-C--:B------:R-:W-:Y:S01]  /*6d70*/  ISETP.GE.AND P5, PT, R14, R2.reuse, PT ;  /* 0x000000020e00720c */ /* 0x080fe20003fa6270 */
[----:B------:R-:W-:Y:S01]  /*6d80*/  VIADD R14, R20, 0xffffffa8 ;  /* 0xffffffa8140e7836 */ /* 0x000fe20000000000 */
[----:B------:R-:W-:Y:S01]  /*6d90*/  FSEL R177, R181, -INF , !P1 ;  /* 0xff800000b5b17808 */ /* 0x000fe20004800000 */
[----:B------:R-:W-:Y:S01]  /*6da0*/  HMMA.16816.F32.BF16 R172, R8, R6, R172 ;  /* 0x0000000608ac723c */ /* 0x000fe200000418ac */
[----:B------:R-:W-:-:S02]  /*6db0*/  ISETP.GE.AND P1, PT, R4, R2, PT ;  /* 0x000000020400720c */ /* 0x000fc40003f26270 */
[----:B------:R-:W-:Y:S02]  /*6dc0*/  FSEL R169, R191, -INF , !P4 ;  /* 0xff800000bfa97808 */ /* 0x000fe40006000000 */
[----:B------:R-:W-:Y:S02]  /*6dd0*/  FSEL R191, R184, -INF , !P3 ;  /* 0xff800000b8bf7808 */ /* 0x000fe40005800000 */
[-C--:B------:R-:W-:Y:S02]  /*6de0*/  ISETP.GE.AND P3, PT, R14, R2.reuse, PT ;  /* 0x000000020e00720c */ /* 0x080fe40003f66270 */
[----:B------:R-:W-:Y:S02]  /*6df0*/  FSEL R235, R185, -INF , !P6 ;  /* 0xff800000b9eb7808 */ /* 0x000fe40007000000 */
[----:B------:R-:W-:Y:S02]  /*6e00*/  FSEL R195, R195, -INF , !P1 ;  /* 0xff800000c3c37808 */ /* 0x000fe40004800000 */
[----:B------:R-:W-:Y:S01]  /*6e10*/  ISETP.GE.AND P6, PT, R12, R2, PT ;  /* 0x000000020c00720c */ /* 0x000fe20003fc6270 */
[----:B------:R-:W-:Y:S01]  /*6e20*/  VIADD R12, R20, 0xffffffb0 ;  /* 0xffffffb0140c7836 */ /* 0x000fe20000000000 */
[----:B------:R-:W-:-:S02]  /*6e30*/  ISETP.GE.U32.AND P1, PT, R0, 0x3, PT ;  /* 0x000000030000780c */ /* 0x000fc40003f26070 */
[-C--:B------:R-:W-:Y:S02]  /*6e40*/  ISETP.GE.AND P4, PT, R14, R165.reuse, PT ;  /* 0x000000a50e00720c */ /* 0x080fe40003f86270 */
[----:B------:R-:W-:Y:S02]  /*6e50*/  FSEL R185, R182, -INF , !P3 ;  /* 0xff800000b6b97808 */ /* 0x000fe40005800000 */
[-C--:B------:R-:W-:Y:S01]  /*6e60*/  ISETP.GE.AND P3, PT, R4, R165.reuse, PT ;  /* 0x000000a50400720c */ /* 0x080fe20003f66270 */
[C---:B------:R-:W-:Y:S01]  /*6e70*/  VIADD R4, R20.reuse, 0xffffffb8 ;  /* 0xffffffb814047836 */ /* 0x040fe20000000000 */
[----:B------:R-:W-:Y:S01]  /*6e80*/  FSEL R187, R187, -INF , !P5 ;  /* 0xff800000bbbb7808 */ /* 0x000fe20006800000 */
[----:B------:R-:W-:Y:S01]  /*6e90*/  VIADD R20, R20, 0xffffffb9 ;  /* 0xffffffb914147836 */ /* 0x000fe20000000000 */
[----:B------:R-:W-:Y:S02]  /*6ea0*/  FSEL R179, R180, -INF , !P4 ;  /* 0xff800000b4b37808 */ /* 0x000fe40006000000 */
[----:B------:R-:W-:-:S02]  /*6eb0*/  ISETP.GE.AND P5, PT, R12, R165, PT ;  /* 0x000000a50c00720c */ /* 0x000fc40003fa6270 */
[----:B------:R-:W-:Y:S02]  /*6ec0*/  ISETP.GE.AND P4, PT, R12, R2, PT ;  /* 0x000000020c00720c */ /* 0x000fe40003f86270 */
[----:B------:R-:W-:Y:S02]  /*6ed0*/  FSEL R239, R183, -INF , !P6 ;  /* 0xff800000b7ef7808 */ /* 0x000fe40007000000 */
[----:B------:R-:W-:Y:S02]  /*6ee0*/  FSEL R229, R192, -INF , !P5 ;  /* 0xff800000c0e57808 */ /* 0x000fe40006800000 */
[----:B------:R-:W-:Y:S02]  /*6ef0*/  FSEL R223, R194, -INF , !P4 ;  /* 0xff800000c2df7808 */ /* 0x000fe40006000000 */
[----:B------:R-:W-:Y:S02]  /*6f00*/  FSEL R233, R193, -INF , !P3 ;  /* 0xff800000c1e97808 */ /* 0x000fe40005800000 */
[----:B------:R-:W-:-:S02]  /*6f10*/  ISETP.GE.AND P6, PT, R4, R165, PT ;  /* 0x000000a50400720c */ /* 0x000fc40003fc6270 */
[----:B------:R-:W-:Y:S02]  /*6f20*/  ISETP.GE.AND P5, PT, R20, R165, PT ;  /* 0x000000a51400720c */ /* 0x000fe40003fa6270 */
[-C--:B------:R-:W-:Y:S02]  /*6f30*/  ISETP.GE.AND P4, PT, R4, R2.reuse, PT ;  /* 0x000000020400720c */ /* 0x080fe40003f86270 */
[----:B------:R-:W-:Y:S02]  /*6f40*/  ISETP.GE.AND P3, PT, R20, R2, PT ;  /* 0x000000021400720c */ /* 0x000fe40003f66270 */
[----:B------:R-:W-:Y:S02]  /*6f50*/  FSEL R225, R172, -INF , !P6 ;  /* 0xff800000ace17808 */ /* 0x000fe40007000000 */
[----:B------:R-:W-:Y:S02]  /*6f60*/  FSEL R222, R173, -INF , !P5 ;  /* 0xff800000adde7808 */ /* 0x000fe40006800000 */
[----:B------:R-:W-:-:S02]  /*6f70*/  FSEL R193, R174, -INF , !P4 ;  /* 0xff800000aec17808 */ /* 0x000fc40006000000 */
[----:B------:R-:W-:Y:S01]  /*6f80*/  FSEL R192, R175, -INF , !P3 ;  /* 0xff800000afc07808 */ /* 0x000fe20005800000 */
[----:B------:R-:W-:Y:S06]  /*6f90*/  @!P1 BRA `(.L_x_1939) ;  /* 0x0000000400909947 */ /* 0x000fec0003800000 */
[----:B------:R-:W-:Y:S05]  /*6fa0*/  BRA.U !UP1, `(.L_x_1940) ;  /* 0x0000000109f87547 */ /* 0x000fea000b800000 */
[----:B------:R-:W1:Y:S01]  /*6fb0*/  LDC R4, c[0x0][0x4f0] ;  /* 0x00013c00ff047b82 */ /* 0x000e620000000800 */
[C---:B------:R-:W-:Y:S01]  /*6fc0*/  VIADD R9, R216.reuse, 0xffffff80 ;  /* 0xffffff80d8097836 */ /* 0x040fe20000000000 */
[----:B------:R-:W-:Y:S01]  /*6fd0*/  IADD3 R5, PT, PT, R216, -0xc0, RZ ;  /* 0xffffff40d8057810 */ /* 0x000fe20007ffe0ff */
[----:B------:R-:W2:Y:S03]  /*6fe0*/  LDCU.64 UR6, c[0x0][0x3a0] ;  /* 0x00007400ff0677ac */ /* 0x000ea60008000a00 */
[----:B------:R-:W-:Y:S02]  /*6ff0*/  IABS R8, R9 ;  /* 0x0000000900087213 */ /* 0x000fe40000000000 */
[----:B------:R-:W-:Y:S02]  /*7000*/  IABS R10, R5 ;  /* 0x00000005000a7213 */ /* 0x000fe40000000000 */
[----:B-1----:R-:W-:-:S02]  /*7010*/  IABS R2, R4 ;  /* 0x0000000400027213 */ /* 0x002fc40000000000 */
[-C--:B------:R-:W-:Y:S02]  /*7020*/  LOP3.LUT R5, R5, R4.reuse, RZ, 0x3c, !PT ;  /* 0x0000000405057212 */ /* 0x080fe400078e3cff */
[----:B------:R-:W1:Y:S01]  /*7030*/  I2F.RP R6, R2 ;  /* 0x0000000200067306 */ /* 0x000e620000209400 */
[----:B------:R-:W-:-:S04]  /*7040*/  LOP3.LUT R9, R9, R4, RZ, 0x3c, !PT ;  /* 0x0000000409097212 */ /* 0x000fc800078e3cff */
[----:B------:R-:W-:-:S03]  /*7050*/  ISETP.GE.AND P1, PT, R9, RZ, PT ;  /* 0x000000ff0900720c */ /* 0x000fc60003f26270 */
        /* <DEDUP_REMOVED lines=22> */
[----:B------:R-:W-:-:S07]  /*71c0*/  LOP3.LUT R5, RZ, R4, RZ, 0x33, !PT ;  /* 0x00000004ff057212 */ /* 0x000fce00078e33ff */
[----:B------:R-:W-:Y:S01]  /*71d0*/  @P3 VIADD R6, R6, 0x1 ;  /* 0x0000000106063836 */ /* 0x000fe20000000000 */
[----:B------:R-:W-:Y:S02]  /*71e0*/  ISETP.NE.AND P3, PT, R4, RZ, PT ;  /* 0x000000ff0400720c */ /* 0x000fe40003f65270 */
[----:B------:R-:W-:Y:S02]  /*71f0*/  @P6 IADD3 R12, PT, PT, R12, 0x1, RZ ;  /* 0x000000010c0c6810 */ /* 0x000fe40007ffe0ff */
[----:B------:R-:W-:-:S03]  /*7200*/  MOV R2, R6 ;  /* 0x0000000600027202 */ /* 0x000fc60000000f00 */
[----:B------:R-:W-:Y:S01]  /*7210*/  @!P4 IMAD.MOV R12, RZ, RZ, -R12 ;  /* 0x000000ffff0cc224 */ /* 0x000fe200078e0a0c */
[----:B------:R-:W-:-:S04]  /*7220*/  @!P1 IADD3 R2, PT, PT, -R2, RZ, RZ ;  /* 0x000000ff02029210 */ /* 0x000fc80007ffe1ff */
        /* <DEDUP_REMOVED lines=22> */
.L_x_1940:
[----:B------:R-:W-:Y:S01]  /*7390*/  UMOV UR4, URZ ;  /* 0x000000ff00047c82 */ /* 0x000fe20008000000 */
[----:B------:R-:W-:Y:S01]  /*73a0*/  IMAD.SHL.U32 R2, R166, 0x40, RZ ;  /* 0x00000040a6027824 */ /* 0x000fe200078e00ff */
[----:B------:R-:W-:-:S05]  /*73b0*/  IADD3 R4, P1, PT, RZ, -UR4, RZ ;  /* 0x80000004ff047c10 */ /* 0x000fca000ff3e0ff */
[----:B------:R-:W-:-:S05]  /*73c0*/  IMAD.X R2, RZ, RZ, ~R2, P1 ;  /* 0x000000ffff027224 */ /* 0x000fca00008e0e02 */
[----:B------:R-:W-:-:S04]  /*73d0*/  SHF.R.S64 R5, R4, 0x1f, R2 ;  /* 0x0000001f04057819 */ /* 0x000fc80000001002 */
[----:B------:R-:W-:-:S04]  /*73e0*/  IADD3 R228, P1, PT, R5, R228, RZ ;  /* 0x000000e405e47210 */ /* 0x000fc80007f3e0ff */
[----:B------:R-:W-:-:S09]  /*73f0*/  LEA.HI.X.SX32 R227, R2, R227, 0x1, P1 ;  /* 0x000000e302e37211 */ /* 0x000fd200008f0eff */
.L_x_1941:
[C---:B------:R-:W-:Y:S01]  /*7400*/  IMAD.SHL.U32 R5, R166.reuse, 0x20, RZ ;  /* 0x00000020a6057824 */ /* 0x040fe200078e00ff */
[----:B------:R-:W-:Y:S01]  /*7410*/  SHF.L.U64.HI R166, R166, 0x5, R167 ;  /* 0x00000005a6a67819 */ /* 0x000fe200000102a7 */
[----:B------:R-:W-:Y:S01]  /*7420*/  IMAD.MOV.U32 R8, RZ, RZ, R228 ;  /* 0x000000ffff087224 */ /* 0x000fe200078e00e4 */
[----:B------:R-:W-:Y:S02]  /*7430*/  MOV R9, R227 ;  /* 0x000000e300097202 */ /* 0x000fe40000000f00 */
[----:B------:R-:W-:-:S03]  /*7440*/  IADD3 R6, P1, PT, R5, R228, RZ ;  /* 0x000000e405067210 */ /* 0x000fc60007f3e0ff */
[----:B------:R-:W-:Y:S01]  /*7450*/  @!PT LDS RZ, [RZ] ;  /* 0x00000000fffff984 */ /* 0x000fe20000000800 */
[----:B------:R-:W-:Y:S01]  /*7460*/  @!PT LDS RZ, [RZ] ;  /* 0x00000000fffff984 */ /* 0x000fe20000000800 */
[----:B------:R-:W-:Y:S01]  /*7470*/  @!PT LDS RZ, [RZ] ;  /* 0x00000000fffff984 */ /* 0x000fe20000000800 */
[----:B------:R1:W-:Y:S01]  /*7480*/  LDGSTS.E.BYPASS.LTC128B.128 [R245+0x8000], desc[UR16][R8.64] ;  /* 0x0800000008f57fae */ /* 0x0003e2000b981a10 */
[C---:B------:R-:W-:Y:S01]  /*7490*/  IADD3 R4, P3, PT, R5.reuse, R6, RZ ;  /* 0x0000000605047210 */ /* 0x040fe20007f7e0ff */
[C---:B------:R-:W-:Y:S02]  /*74a0*/  IMAD.X R7, R166.reuse, 0x1, R227, P1 ;  /* 0x00000001a6077824 */ /* 0x040fe400008e06e3 */
[----:B------:R1:W-:Y:S01]  /*74b0*/  LDGSTS.E.BYPASS.LTC128B.128 [R245+0xa000], desc[UR16][R8.64+0x80] ;  /* 0x0a00008008f57fae */ /* 0x0003e2000b981a10 */
[----:B------:R-:W-:Y:S01]  /*74c0*/  IADD3 R10, P1, PT, R5, R4, RZ ;  /* 0x00000004050a7210 */ /* 0x000fe20007f3e0ff */
[C---:B------:R-:W-:Y:S02]  /*74d0*/  IMAD.X R5, R166.reuse, 0x1, R7, P3 ;  /* 0x00000001a6057824 */ /* 0x040fe400018e0607 */
[----:B------:R1:W-:Y:S03]  /*74e0*/  LDGSTS.E.BYPASS.LTC128B.128 [R245+0xc000], desc[UR16][R8.64+0x100] ;  /* 0x0c00010008f57fae */ /* 0x0003e6000b981a10 */
[----:B------:R-:W-:Y:S01]  /*74f0*/  IADD3.X R11, PT, PT, R166, R5, RZ, P1, !PT ;  /* 0x00000005a60b7210 */ /* 0x000fe20000ffe4ff */
        /* <DEDUP_REMOVED lines=14> */
.L_x_1939:
[----:B-1----:R-:W-:Y:S01]  /*75e0*/  FMNMX3.FTZ R4, R164, R29, R31, !PT ;  /* 0x0000001da4047276 */ /* 0x002fe2000781001f */
        /* <DEDUP_REMOVED lines=24> */
[----:B------:R-:W-:-:S04]  /*7770*/  @P0 IADD3 R215, PT, PT, R16, -0x40, RZ ;  /* 0xffffffc010d70810 */ /* 0x000fc80007ffe0ff */
[----:B------:R-:W-:Y:S01]  /*7780*/  IADD3 R206, PT, PT, R206, R215, RZ ;  /* 0x000000d7cece7210 */ /* 0x000fe20007ffe0ff */
        /* <DEDUP_REMOVED lines=8> */
[----:B---3--:R-:W-:Y:S02]  /*7810*/  FMNMX.FTZ R201, R2, R201, !PT ;  /* 0x000000c902c97209 */ /* 0x008fe40007810000 */
[----:B------:R-:W-:Y:S02]  /*7820*/  FSEL R5, R202, RZ, P3 ;  /* 0x000000ffca057208 */ /* 0x000fe40001800000 */
[----:B------:R-:W-:Y:S01]  /*7830*/  FSEL R224, R224, RZ, P3 ;  /* 0x000000ffe0e07208 */ /* 0x000fe20001800000 */
[C---:B------:R-:W-:Y:S01]  /*7840*/  FMUL.FTZ R194, R201.reuse, UR4 ;  /* 0x00000004c9c27c20 */ /* 0x040fe20008410000 */
[----:B------:R-:W-:Y:S01]  /*7850*/  FSETP.NEU.FTZ.AND P1, PT, R201, -INF , PT ;  /* 0xff800000c900780b */ /* 0x000fe20003f3d000 */
[----:B------:R-:W-:Y:S02]  /*7860*/  FADD.FTZ R5, R164, -R5 ;  /* 0x80000005a4057221 */ /* 0x000fe40000010000 */
[--C-:B------:R-:W-:Y:S01]  /*7870*/  FFMA.FTZ R197, R13, UR4, -R224.reuse ;  /* 0x000000040dc57c23 */ /* 0x100fe200080108e0 */
[----:B------:R-:W-:Y:S01]  /*7880*/  FSEL R4, R201, RZ, P1 ;  /* 0x000000ffc9047208 */ /* 0x000fe20000800000 */
[----:B------:R-:W1:Y:S01]  /*7890*/  LDSM.16.MT88.4 R12, [R220+0x10000] ;  /* 0x01000000dc0c783b */ /* 0x000e620000004200 */
[----:B------:R-:W-:Y:S01]  /*78a0*/  FSEL R194, R194, RZ, P1 ;  /* 0x000000ffc2c27208 */ /* 0x000fe20000800000 */
[--C-:B------:R-:W-:Y:S01]  /*78b0*/  FFMA.FTZ R200, R29, UR4, -R224.reuse ;  /* 0x000000041dc87c23 */ /* 0x100fe200080108e0 */
[----:B------:R-:W-:Y:S01]  /*78c0*/  FFMA.FTZ R199, R31, UR4, -R224 ;  /* 0x000000041fc77c23 */ /* 0x000fe200080108e0 */
[----:B------:R-:W-:Y:S01]  /*78d0*/  FADD.FTZ R4, R3, -R4 ;  /* 0x8000000403047221 */ /* 0x000fe20000010000 */
[----:B------:R-:W-:Y:S01]  /*78e0*/  FFMA.FTZ R198, R33, UR4, -R224 ;  /* 0x0000000421c67c23 */ /* 0x000fe200080108e0 */
[--C-:B------:R-:W-:Y:S01]  /*78f0*/  FFMA.FTZ R196, R21, UR4, -R194.reuse ;  /* 0x0000000415c47c23 */ /* 0x100fe200080108c2 */
[--C-:B------:R-:W-:Y:S01]  /*7900*/  FFMA.FTZ R2, R19, UR4, -R194.reuse ;  /* 0x0000000413027c23 */ /* 0x100fe200080108c2 */
[--C-:B------:R-:W-:Y:S01]  /*7910*/  FFMA.FTZ R203, R17, UR4, -R194.reuse ;  /* 0x0000000411cb7c23 */ /* 0x100fe200080108c2 */
[----:B------:R-:W-:Y:S01]  /*7920*/  FFMA.FTZ R204, R25, UR4, -R194 ;  /* 0x0000000419cc7c23 */ /* 0x000fe200080108c2 */
[----:B------:R-:W-:Y:S01]  /*7930*/  FMUL.FTZ R205, R5, UR4 ;  /* 0x0000000405cd7c20 */ /* 0x000fe20008410000 */
[----:B------:R-:W-:Y:S01]  /*7940*/  FMUL.FTZ R3, R4, UR4 ;  /* 0x0000000404037c20 */ /* 0x000fe20008410000 */
[----:B------:R-:W-:Y:S01]  /*7950*/  MUFU.EX2 R200, R200 ;  /* 0x000000c800c87308 */ /* 0x000fe20000000800 */
[----:B------:R-:W2:Y:S01]  /*7960*/  LDSM.16.MT88.4 R20, [R216+0x10000] ;  /* 0x01000000d814783b */ /* 0x000ea20000004200 */
[----:B------:R-:W-:Y:S01]  /*7970*/  FFMA.FTZ R210, R209, UR4, -R224 ;  /* 0x00000004d1d27c23 */ /* 0x000fe200080108e0 */
[----:B------:R-:W-:Y:S01]  /*7980*/  FFMA.FTZ R212, R211, UR4, -R194 ;  /* 0x00000004d3d47c23 */ /* 0x000fe200080108c2 */
[----:B------:R-:W3:Y:S01]  /*7990*/  MUFU.EX2 R199, R199 ;  /* 0x000000c700c77308 */ /* 0x000ee20000000800 */
[----:B------:R-:W4:Y:S01]  /*79a0*/  LDSM.16.MT88.4 R28, [R215] ;  /* 0x00000000d71c783b */ /* 0x000f220000004200 */
[--C-:B------:R-:W-:Y:S01]  /*79b0*/  FFMA.FTZ R209, R249, UR4, -R224.reuse ;  /* 0x00000004f9d17c23 */ /* 0x100fe200080108e0 */
[----:B------:R-:W-:Y:S01]  /*79c0*/  FFMA.FTZ R208, R251, UR4, -R224 ;  /* 0x00000004fbd07c23 */ /* 0x000fe200080108e0 */
[----:B------:R-:W-:Y:S01]  /*79d0*/  MUFU.EX2 R198, R198 ;  /* 0x000000c600c67308 */ /* 0x000fe20000000800 */
[--C-:B------:R-:W-:Y:S01]  /*79e0*/  FFMA.FTZ R214, R207, UR4, -R194.reuse ;  /* 0x00000004cfd67c23 */ /* 0x100fe200080108c2 */
[--C-:B------:R-:W-:Y:S01]  /*79f0*/  FFMA.FTZ R213, R213, UR4, -R194.reuse ;  /* 0x00000004d5d57c23 */ /* 0x100fe200080108c2 */
[----:B------:R-:W-:Y:S01]  /*7a00*/  FFMA.FTZ R211, R169, UR4, -R194 ;  /* 0x00000004a9d37c23 */ /* 0x000fe200080108c2 */
[----:B------:R-:W5:Y:S01]  /*7a10*/  MUFU.EX2 R197, R197 ;  /* 0x000000c500c57308 */ /* 0x000f620000000800 */
[--C-:B------:R-:W-:Y:S01]  /*7a20*/  FFMA.FTZ R247, R247, UR4, -R224.reuse ;  /* 0x00000004f7f77c23 */ /* 0x100fe200080108e0 */
[----:B------:R-:W-:Y:S01]  /*7a30*/  LDSM.16.MT88.4 R164, [R215+0x4800] ;  /* 0x00480000d7a4783b */ /* 0x000fe20000004200 */
[--C-:B------:R-:W-:Y:S01]  /*7a40*/  FFMA.FTZ R234, R191, UR4, -R224.reuse ;  /* 0x00000004bfea7c23 */ /* 0x100fe200080108e0 */
[----:B------:R-:W-:Y:S01]  /*7a50*/  MUFU.EX2 R196, R196 ;  /* 0x000000c400c47308 */ /* 0x000fe20000000800 */
[----:B------:R-:W-:Y:S01]  /*7a60*/  FFMA.FTZ R238, R179, UR4, -R224 ;  /* 0x00000004b3ee7c23 */ /* 0x000fe200080108e0 */
[----:B---3--:R-:W-:Y:S01]  /*7a70*/  F2FP.BF16.F32.PACK_AB R4, R199, R200 ;  /* 0x000000c8c704723e */ /* 0x008fe200000010ff */
[--C-:B------:R-:W-:Y:S01]  /*7a80*/  FFMA.FTZ R249, R189, UR4, -R194.reuse ;  /* 0x00000004bdf97c23 */ /* 0x100fe200080108c2 */
[----:B------:R-:W3:Y:S01]  /*7a90*/  MUFU.EX2 R2, R2 ;  /* 0x0000000200027308 */ /* 0x000ee20000000800 */
[--C-:B------:R-:W-:Y:S01]  /*7aa0*/  FFMA.FTZ R240, R187, UR4, -R194.reuse ;  /* 0x00000004bbf07c23 */ /* 0x100fe200080108c2 */
[----:B------:R-:W-:Y:S01]  /*7ab0*/  FFMA.FTZ R242, R239, UR4, -R194 ;  /* 0x00000004eff27c23 */ /* 0x000fe200080108c2 */
[----:B------:R-:W-:Y:S01]  /*7ac0*/  LDSM.16.MT88.4 R168, [R206+0x4800] ;  /* 0x00480000cea8783b */ /* 0x000fe20000004200 */
[----:B------:R-:W-:Y:S01]  /*7ad0*/  MUFU.EX2 R203, R203 ;  /* 0x000000cb00cb7308 */ /* 0x000fe20000000800 */
[--C-:B------:R-:W-:Y:S01]  /*7ae0*/  FFMA.FTZ R229, R229, UR4, -R224.reuse ;  /* 0x00000004e5e57c23 */ /* 0x100fe200080108e0 */
[----:B-----5:R-:W-:Y:S01]  /*7af0*/  F2FP.BF16.F32.PACK_AB R6, R197, R198 ;  /* 0x000000c6c506723e */ /* 0x020fe200000010ff */
[----:B------:R-:W-:Y:S01]  /*7b00*/  FFMA.FTZ R244, R233, UR4, -R224 ;  /* 0x00000004e9f47c23 */ /* 0x000fe200080108e0 */
[----:B------:R-:W5:Y:S01]  /*7b10*/  MUFU.EX2 R204, R204 ;  /* 0x000000cc00cc7308 */ /* 0x000f620000000800 */
[--C-:B------:R-:W-:Y:S01]  /*7b20*/  FFMA.FTZ R233, R223, UR4, -R194.reuse ;  /* 0x00000004dfe97c23 */ /* 0x100fe200080108c2 */
[----:B------:R-:W-:-:S02]  /*7b30*/  FFMA.FTZ R246, R192, UR4, -R194 ;  /* 0x00000004c0f67c23 */ /* 0x000fc400080108c2 */
[----:B------:R-:W1:Y:S01]  /*7b40*/  MUFU.EX2 R205, R205 ;  /* 0x000000cd00cd7308 */ /* 0x000e620000000800 */
[----:B---3--:R-:W-:-:S03]  /*7b50*/  F2FP.BF16.F32.PACK_AB R5, R2, R196 ;  /* 0x000000c40205723e */ /* 0x008fc600000010ff */
[----:B------:R-:W3:Y:S04]  /*7b60*/  MUFU.EX2 R3, R3 ;  /* 0x0000000300037308 */ /* 0x000ee80000000800 */
[----:B------:R-:W-:Y:S01]  /*7b70*/  MUFU.EX2 R210, R210 ;  /* 0x000000d200d27308 */ /* 0x000fe20000000800 */
[----:B-----5:R-:W-:-:S03]  /*7b80*/  F2FP.BF16.F32.PACK_AB R7, R204, R203 ;  /* 0x000000cbcc07723e */ /* 0x020fc600000010ff */
[----:B------:R-:W-:Y:S01]  /*7b90*/  MUFU.EX2 R209, R209 ;  /* 0x000000d100d17308 */ /* 0x000fe20000000800 */
[-C--:B-1----:R-:W-:Y:S01]  /*7ba0*/  FMUL.FTZ R8, R160, R205.reuse ;  /* 0x000000cda0087220 */ /* 0x082fe20000410000 */
[-C--:B------:R-:W-:Y:S01]  /*7bb0*/  FMUL.FTZ R9, R161, R205.reuse ;  /* 0x000000cda1097220 */ /* 0x080fe20000410000 */
[-C--:B------:R-:W-:Y:S01]  /*7bc0*/  FMUL.FTZ R36, R36, R205.reuse ;  /* 0x000000cd24247220 */ /* 0x080fe20000410000 */
[----:B------:R-:W-:Y:S01]  /*7bd0*/  FMUL.FTZ R37, R37, R205 ;  /* 0x000000cd25257220 */ /* 0x000fe20000410000 */
[-C--:B---3--:R-:W-:Y:S01]  /*7be0*/  FMUL.FTZ R10, R162, R3.reuse ;  /* 0x00000003a20a7220 */ /* 0x088fe20000410000 */
        /* <DEDUP_REMOVED lines=136> */
[----:B------:R4:W-:Y:S01]  /*8470*/  MUFU.EX2 R207, R247 ;  /* 0x000000f700cf7308 */ /* 0x0009e20000000800 */
        /* <DEDUP_REMOVED lines=24> */
[--C-:B----4-:R-:W-:Y:S01]  /*8600*/  FFMA.FTZ R247, R235, UR4, -R224.reuse ;  /* 0x00000004ebf77c23 */ /* 0x110fe200080108e0 */
[----:B------:R-:W-:Y:S01]  /*8610*/  HMMA.16816.F32.BF16 R84, R4, R86, R108 ;  /* 0x000000560454723c */ /* 0x000fe2000004186c */
[----:B------:R-:W-:Y:S01]  /*8620*/  FFMA.FTZ R235, R177, UR4, -R224 ;  /* 0x00000004b1eb7c23 */ /* 0x000fe200080108e0 */
[----:B------:R-:W1:Y:S01]  /*8630*/  LDSM.16.MT88.4 R108, [R220+0x16000] ;  /* 0x01600000dc6c783b */ /* 0x000e620000004200 */
[----:B------:R-:W-:Y:S01]  /*8640*/  MUFU.EX2 R234, R234 ;  /* 0x000000ea00ea7308 */ /* 0x000fe20000000800 */
[----:B------:R-:W-:Y:S01]  /*8650*/  FFMA.FTZ R200, R243, R205, R200 ;  /* 0x000000cdf3c87223 */ /* 0x000fe200000100c8 */
[----:B------:R-:W-:-:S02]  /*8660*/  FFMA.FTZ R3, R241, R3, R196 ;  /* 0x00000003f1037223 */ /* 0x000fc400000100c4 */
[----:B------:R-:W4:Y:S01]  /*8670*/  MUFU.EX2 R247, R247 ;  /* 0x000000f700f77308 */ /* 0x000f220000000800 */
[C---:B--2---:R-:W-:Y:S01]  /*8680*/  HMMA.16816.F32.BF16 R88, R4.reuse, R92, R88 ;  /* 0x0000005c0458723c */ /* 0x044fe20000041858 */
[----:B------:R-:W-:Y:S01]  /*8690*/  FADD.FTZ R199, R199, R200 ;  /* 0x000000c8c7c77221 */ /* 0x000fe20000010000 */
[----:B------:R-:W-:Y:S01]  /*86a0*/  FADD.FTZ R2, R2, R3 ;  /* 0x0000000302027221 */ /* 0x000fe20000010000 */
[----:B------:R-:W-:Y:S01]  /*86b0*/  MUFU.EX2 R238, R238 ;  /* 0x000000ee00ee7308 */ /* 0x000fe20000000800 */
[----:B------:R-:W-:Y:S01]  /*86c0*/  MOV R3, R201 ;  /* 0x000000c900037202 */ /* 0x000fe20000000f00 */
[----:B------:R-:W-:Y:S01]  /*86d0*/  FADD.FTZ R198, R198, R199 ;  /* 0x000000c7c6c67221 */ /* 0x000fe20000010000 */
[----:B------:R-:W-:Y:S01]  /*86e0*/  FADD.FTZ R203, R203, R2 ;  /* 0x00000002cbcb7221 */ /* 0x000fe20000010000 */
[----:B------:R-:W2:Y:S01]  /*86f0*/  MUFU.EX2 R235, R235 ;  /* 0x000000eb00eb7308 */ /* 0x000ea20000000800 */
[----:B------:R-:W-:Y:S01]  /*8700*/  HMMA.16816.F32.BF16 R92, R4, R94, R116 ;  /* 0x0000005e045c723c */ /* 0x000fe20000041874 */
[----:B------:R-:W5:Y:S01]  /*8710*/  LDSM.16.MT88.4 R116, [R216+0x16000] ;  /* 0x01600000d874783b */ /* 0x000f620000004200 */
[----:B------:R-:W-:Y:S01]  /*8720*/  FADD.FTZ R197, R197, R198 ;  /* 0x000000c6c5c57221 */ /* 0x000fe20000010000 */
[----:B------:R-:W-:Y:S01]  /*8730*/  MUFU.EX2 R249, R249 ;  /* 0x000000f900f97308 */ /* 0x000fe20000000800 */
[----:B------:R-:W-:Y:S01]  /*8740*/  FADD.FTZ R203, R204, R203 ;  /* 0x000000cbcccb7221 */ /* 0x000fe20000010000 */
[----:B----4-:R-:W-:-:S02]  /*8750*/  F2FP.BF16.F32.PACK_AB R188, R247, R234 ;  /* 0x000000eaf7bc723e */ /* 0x010fc400000010ff */
[----:B------:R-:W4:Y:S01]  /*8760*/  MUFU.EX2 R240, R240 ;  /* 0x000000f000f07308 */ /* 0x000f220000000800 */
[----:B---3--:R-:W-:Y:S03]  /*8770*/  HMMA.16816.F32.BF16 R96, R4, R100, R96 ;  /* 0x000000640460723c */ /* 0x008fe60000041860 */
[----:B------:R-:W-:Y:S01]  /*8780*/  MUFU.EX2 R242, R242 ;  /* 0x000000f200f27308 */ /* 0x000fe20000000800 */
[----:B--2---:R-:W-:-:S03]  /*8790*/  F2FP.BF16.F32.PACK_AB R190, R235, R238 ;  /* 0x000000eeebbe723e */ /* 0x004fc600000010ff */
[----:B------:R-:W-:Y:S01]  /*87a0*/  MUFU.EX2 R229, R229 ;  /* 0x000000e500e57308 */ /* 0x000fe20000000800 */
[----:B------:R-:W-:Y:S01]  /*87b0*/  HMMA.16816.F32.BF16 R100, R4, R102, R124 ;  /* 0x000000660464723c */ /* 0x000fe2000004187c */
[----:B------:R-:W2:Y:S02]  /*87c0*/  LDSM.16.MT88.4 R124, [R215+0x6000] ;  /* 0x00600000d77c783b */ /* 0x000ea40000004200 */
[----:B------:R-:W-:Y:S01]  /*87d0*/  MUFU.EX2 R244, R244 ;  /* 0x000000f400f47308 */ /* 0x000fe20000000800 */
[----:B----4-:R-:W-:-:S03]  /*87e0*/  F2FP.BF16.F32.PACK_AB R189, R240, R249 ;  /* 0x000000f9f0bd723e */ /* 0x010fc600000010ff */
[----:B------:R-:W-:Y:S01]  /*87f0*/  MUFU.EX2 R233, R233 ;  /* 0x000000e900e97308 */ /* 0x000fe20000000800 */
[C---:B-1----:R-:W-:Y:S03]  /*8800*/  HMMA.16816.F32.BF16 R104, R4.reuse, R108, R104 ;  /* 0x0000006c0468723c */ /* 0x042fe60000041868 */
[----:B------:R-:W-:Y:S05]  /*8810*/  MUFU.EX2 R246, R246 ;  /* 0x000000f600f67308 */ /* 0x000fea0000000800 */
[C---:B------:R-:W-:Y:S01]  /*8820*/  HMMA.16816.F32.BF16 R108, R4.reuse, R110, R132 ;  /* 0x0000006e046c723c */ /* 0x040fe20000041884 */
[----:B------:R-:W1:Y:S07]  /*8830*/  LDSM.16.MT88.4 R132, [R206+0x6000] ;  /* 0x00600000ce84783b */ /* 0x000e6e0000004200 */
[C---:B-----5:R-:W-:Y:S08]  /*8840*/  HMMA.16816.F32.BF16 R112, R4.reuse, R116, R112 ;  /* 0x000000740470723c */ /* 0x060ff00000041870 */
[C---:B------:R-:W-:Y:S01]  /*8850*/  HMMA.16816.F32.BF16 R116, R4.reuse, R118, R140 ;  /* 0x000000760474723c */ /* 0x040fe2000004188c */
[----:B------:R-:W3:Y:S07]  /*8860*/  LDSM.16.MT88.4 R140, [R216+0x10800] ;  /* 0x01080000d88c783b */ /* 0x000eee0000004200 */
[C---:B--2---:R-:W-:Y:S08]  /*8870*/  HMMA.16816.F32.BF16 R120, R4.reuse, R124, R120 ;  /* 0x0000007c0478723c */ /* 0x044ff00000041878 */
        /* <DEDUP_REMOVED lines=21> */
[----:B------:R-:W-:Y:S02]  /*89d0*/  HMMA.16816.F32.BF16 R28, R132, R138, R28 ;  /* 0x0000008a841c723c */ /* 0x000fe4000004181c */
[----:B------:R-:W-:Y:S01]  /*89e0*/  FADD.FTZ R240, R240, R249 ;  /* 0x000000f9f0f07221 */ /* 0x000fe20000010000 */
[----:B------:R-:W-:-:S04]  /*89f0*/  FADD.FTZ R238, R238, R247 ;  /* 0x000000f7eeee7221 */ /* 0x000fc80000010000 */
[----:B------:R-:W-:Y:S01]  /*8a00*/  FADD.FTZ R238, R235, R238 ;  /* 0x000000eeebee7221 */ /* 0x000fe20000010000 */
[C---:B------:R-:W-:Y:S08]  /*8a10*/  HMMA.16816.F32.BF16 R136, R132.reuse, R160, R32 ;  /* 0x000000a08488723c */ /* 0x040ff00000041820 */
[C---:B------:R-:W-:Y:S01]  /*8a20*/  HMMA.16816.F32.BF16 R32, R132.reuse, R162, R36 ;  /* 0x000000a28420723c */ /* 0x040fe20000041824 */
[----:B------:R-:W2:Y:S04]  /*8a30*/  LDSM.16.MT88.4 R36, [R216+0x16800] ;  /* 0x01680000d824783b */ /* 0x000ea80000004200 */
[----:B------:R-:W-:Y:S03]  /*8a40*/  LDSM.16.MT88.4 R160, [R220+0x16800] ;  /* 0x01680000dca0783b */ /* 0x000fe60000004200 */
[C---:B---3--:R-:W-:Y:S08]  /*8a50*/  HMMA.16816.F32.BF16 R16, R132.reuse, R140, R16 ;  /* 0x0000008c8410723c */ /* 0x048ff00000041810 */
[C---:B------:R-:W-:Y:S01]  /*8a60*/  HMMA.16816.F32.BF16 R20, R132.reuse, R142, R20 ;  /* 0x0000008e8414723c */ /* 0x040fe20000041814 */
[----:B------:R-:W3:Y:S07]  /*8a70*/  LDSM.16.MT88.4 R140, [R216+0x12800] ;  /* 0x01280000d88c783b */ /* 0x000eee0000004200 */
[C---:B------:R-:W-:Y:S08]  /*8a80*/  HMMA.16816.F32.BF16 R8, R132.reuse, R144, R8 ;  /* 0x000000908408723c */ /* 0x040ff00000041808 */
[C---:B------:R-:W-:Y:S01]  /*8a90*/  HMMA.16816.F32.BF16 R12, R132.reuse, R146, R12 ;  /* 0x00000092840c723c */ /* 0x040fe2000004180c */
[----:B------:R-:W4:Y:S07]  /*8aa0*/  LDSM.16.MT88.4 R144, [R215+0x2800] ;  /* 0x00280000d790783b */ /* 0x000f2e0000004200 */
[C---:B-1----:R-:W-:Y:S08]  /*8ab0*/  HMMA.16816.F32.BF16 R40, R132.reuse, R152, R40 ;  /* 0x000000988428723c */ /* 0x042ff00000041828 */
[C---:B--2---:R-:W-:Y:S08]  /*8ac0*/  HMMA.16816.F32.BF16 R112, R132.reuse, R36, R112 ;  /* 0x000000248470723c */ /* 0x044ff00000041870 */
[C---:B------:R-:W-:Y:S01]  /*8ad0*/  HMMA.16816.F32.BF16 R116, R132.reuse, R38, R116 ;  /* 0x000000268474723c */ /* 0x040fe20000041874 */
[----:B------:R-:W1:Y:S07]  /*8ae0*/  LDSM.16.MT88.4 R36, [R220+0x11000] ;  /* 0x01100000dc24783b */ /* 0x000e6e0000004200 */
[C---:B------:R-:W-:Y:S08]  /*8af0*/  HMMA.16816.F32.BF16 R44, R132.reuse, R154, R44 ;  /* 0x0000009a842c723c */ /* 0x040ff0000004182c */
[C---:B------:R-:W-:Y:S01]  /*8b00*/  HMMA.16816.F32.BF16 R152, R132.reuse, R148, R64 ;  /* 0x000000948498723c */ /* 0x040fe20000041840 */
[----:B------:R-:W-:Y:S07]  /*8b10*/  LDSM.16.MT88.4 R64, [R216+0x11000] ;  /* 0x01100000d840783b */ /* 0x000fee0000004200 */
[C---:B------:R-:W-:Y:S01]  /*8b20*/  HMMA.16816.F32.BF16 R148, R132.reuse, R150, R68 ;  /* 0x000000968494723c */ /* 0x040fe20000041844 */
[----:B------:R-:W2:Y:S07]  /*8b30*/  LDSM.16.MT88.4 R68, [R206+0x6800] ;  /* 0x00680000ce44783b */ /* 0x000eae0000004200 */
[C---:B------:R-:W-:Y:S08]  /*8b40*/  HMMA.16816.F32.BF16 R80, R132.reuse, R156, R80 ;  /* 0x0000009c8450723c */ /* 0x040ff00000041850 */
[C---:B------:R-:W-:Y:S08]  /*8b50*/  HMMA.16816.F32.BF16 R84, R132.reuse, R158, R84 ;  /* 0x0000009e8454723c */ /* 0x040ff00000041854 */
[----:B------:R-:W-:Y:S01]  /*8b60*/  HMMA.16816.F32.BF16 R156, R132, R164, R88 ;  /* 0x000000a4849c723c */ /* 0x000fe20000041858 */
[----:B------:R-:W-:-:S04]  /*8b70*/  FFMA.FTZ R88, R185, UR4, -R194 ;  /* 0x00000004b9587c23 */ /* 0x000fc800080108c2 */
[----:B------:R-:W5:Y:S03]  /*8b80*/  MUFU.EX2 R239, R88 ;  /* 0x0000005800ef7308 */ /* 0x000f660000000800 */
[C---:B---3--:R-:W-:Y:S08]  /*8b90*/  HMMA.16816.F32.BF16 R48, R132.reuse, R140, R48 ;  /* 0x0000008c8430723c */ /* 0x048ff00000041830 */
[----:B------:R-:W-:Y:S01]  /*8ba0*/  HMMA.16816.F32.BF16 R52, R132, R142, R52 ;  /* 0x0000008e8434723c */ /* 0x000fe20000041834 */
[----:B-----5:R-:W-:Y:S01]  /*8bb0*/  F2FP.BF16.F32.PACK_AB R191, R242, R239 ;  /* 0x000000eff2bf723e */ /* 0x020fe200000010ff */
[----:B------:R-:W-:Y:S01]  /*8bc0*/  LDSM.16.MT88.4 R88, [R215+0x3000] ;  /* 0x00300000d758783b */ /* 0x000fe20000004200 */
[----:B------:R-:W-:-:S05]  /*8bd0*/  FADD.FTZ R239, R239, R240 ;  /* 0x000000f0efef7221 */ /* 0x000fca0000010000 */
[----:B----4-:R-:W-:Y:S01]  /*8be0*/  HMMA.16816.F32.BF16 R140, R132, R144, R56 ;  /* 0x00000090848c723c */ /* 0x010fe20000041838 */
[----:B------:R-:W3:Y:S01]  /*8bf0*/  LDSM.16.MT88.4 R56, [R215+0x1000] ;  /* 0x00100000d738783b */ /* 0x000ee20000004200 */
[----:B------:R-:W-:-:S06]  /*8c00*/  FADD.FTZ R242, R242, R239 ;  /* 0x000000eff2f27221 */ /* 0x000fcc0000010000 */
[C---:B------:R-:W-:Y:S01]  /*8c10*/  HMMA.16816.F32.BF16 R144, R132.reuse, R146, R60 ;  /* 0x000000928490723c */ /* 0x040fe2000004183c */
[----:B------:R-:W4:Y:S07]  /*8c20*/  LDSM.16.MT88.4 R60, [R206+0x1000] ;  /* 0x00100000ce3c783b */ /* 0x000f2e0000004200 */
[C---:B------:R-:W-:Y:S08]  /*8c30*/  HMMA.16816.F32.BF16 R104, R132.reuse, R160, R104 ;  /* 0x000000a08468723c */ /* 0x040ff00000041868 */
[----:B------:R-:W-:Y:S08]  /*8c40*/  HMMA.16816.F32.BF16 R108, R132, R162, R108 ;  /* 0x000000a2846c723c */ /* 0x000ff0000004186c */
[----:B-1----:R-:W-:Y:S01]  /*8c50*/  HMMA.16816.F32.BF16 R160, R188, R36, R8 ;  /* 0x00000024bca0723c */ /* 0x002fe20000041808 */
[----:B------:R-:W1:Y:S07]  /*8c60*/  LDSM.16.MT88.4 R8, [R216+0x13000] ;  /* 0x01300000d808783b */ /* 0x000e6e0000004200 */
[C---:B------:R-:W-:Y:S01]  /*8c70*/  HMMA.16816.F32.BF16 R164, R132.reuse, R166, R92 ;  /* 0x000000a684a4723c */ /* 0x040fe2000004185c */
[----:B------:R-:W5:Y:S07]  /*8c80*/  LDSM.16.MT88.4 R92, [R206+0x3000] ;  /* 0x00300000ce5c783b */ /* 0x000f6e0000004200 */
[C---:B--2---:R-:W-:Y:S08]  /*8c90*/  HMMA.16816.F32.BF16 R184, R132.reuse, R68, R128 ;  /* 0x0000004484b8723c */ /* 0x044ff00000041880 */
[----:B------:R-:W-:Y:S01]  /*8ca0*/  HMMA.16816.F32.BF16 R4, R132, R70, R4 ;  /* 0x000000468404723c */ /* 0x000fe20000041804 */
[----:B------:R-:W2:Y:S07]  /*8cb0*/  LDSM.16.MT88.4 R68, [R220+0x13000] ;  /* 0x01300000dc44783b */ /* 0x000eae0000004200 */
[C---:B---3--:R-:W-:Y:S08]  /*8cc0*/  HMMA.16816.F32.BF16 R24, R188.reuse, R56, R24 ;  /* 0x00000038bc18723c */ /* 0x048ff00000041818 */
[C---:B------:R-:W-:Y:S08]  /*8cd0*/  HMMA.16816.F32.BF16 R28, R188.reuse, R58, R28 ;  /* 0x0000003abc1c723c */ /* 0x040ff0000004181c */
[C---:B----4-:R-:W-:Y:S08]  /*8ce0*/  HMMA.16816.F32.BF16 R56, R188.reuse, R60, R136 ;  /* 0x0000003cbc38723c */ /* 0x050ff00000041888 */
[C---:B------:R-:W-:Y:S01]  /*8cf0*/  HMMA.16816.F32.BF16 R60, R188.reuse, R62, R32 ;  /* 0x0000003ebc3c723c */ /* 0x040fe20000041820 */
[----:B------:R-:W3:Y:S07]  /*8d00*/  LDSM.16.MT88.4 R32, [R216+0x17000] ;  /* 0x01700000d820783b */ /* 0x000eee0000004200 */
[C---:B------:R-:W-:Y:S01]  /*8d10*/  HMMA.16816.F32.BF16 R36, R188.reuse, R38, R12 ;  /* 0x00000026bc24723c */ /* 0x040fe2000004180c */
[----:B------:R-:W4:Y:S07]  /*8d20*/  LDSM.16.MT88.4 R12, [R216+0x15000] ;  /* 0x01500000d80c783b */ /* 0x000f2e0000004200 */
[C---:B-1----:R-:W-:Y:S08]  /*8d30*/  HMMA.16816.F32.BF16 R48, R188.reuse, R8, R48 ;  /* 0x00000008bc30723c */ /* 0x042ff00000041830 */
[----:B------:R-:W-:Y:S08]  /*8d40*/  HMMA.16816.F32.BF16 R52, R188, R10, R52 ;  /* 0x0000000abc34723c */ /* 0x000ff00000041834 */
[----:B------:R-:W-:Y:S01]  /*8d50*/  HMMA.16816.F32.BF16 R176, R132, R180, R120 ;  /* 0x000000b484b0723c */ /* 0x000fe20000041878 */
[----:B------:R-:W1:Y:S07]  /*8d60*/  LDSM.16.MT88.4 R120, [R215+0x5000] ;  /* 0x00500000d778783b */ /* 0x000e6e0000004200 */
[C---:B------:R-:W-:Y:S01]  /*8d70*/  HMMA.16816.F32.BF16 R8, R188.reuse, R88, R140 ;  /* 0x00000058bc08723c */ /* 0x040fe2000004188c */
[----:B------:R-:W-:Y:S07]  /*8d80*/  LDSM.16.MT88.4 R140, [R216+0x17800] ;  /* 0x01780000d88c783b */ /* 0x000fee0000004200 */
[C---:B------:R-:W-:Y:S08]  /*8d90*/  HMMA.16816.F32.BF16 R144, R188.reuse, R90, R144 ;  /* 0x0000005abc90723c */ /* 0x040ff00000041890 */
[----:B-----5:R-:W-:Y:S01]  /*8da0*/  HMMA.16816.F32.BF16 R88, R188, R92, R152 ;  /* 0x0000005cbc58723c */ /* 0x020fe20000041898 */
[----:B------:R-:W5:Y:S07]  /*8db0*/  LDSM.16.MT88.4 R152, [R206+0x7000] ;  /* 0x00700000ce98783b */ /* 0x000f6e0000004200 */
[C---:B------:R-:W-:Y:S08]  /*8dc0*/  HMMA.16816.F32.BF16 R72, R132.reuse, R172, R72 ;  /* 0x000000ac8448723c */ /* 0x040ff00000041848 */
[C---:B------:R-:W-:Y:S08]  /*8dd0*/  HMMA.16816.F32.BF16 R76, R132.reuse, R174, R76 ;  /* 0x000000ae844c723c */ /* 0x040ff0000004184c */
[C---:B------:R-:W-:Y:S08]  /*8de0*/  HMMA.16816.F32.BF16 R172, R132.reuse, R168, R96 ;  /* 0x000000a884ac723c */ /* 0x040ff00000041860 */
[C---:B------:R-:W-:Y:S01]  /*8df0*/  HMMA.16816.F32.BF16 R168, R132.reuse, R170, R100 ;  /* 0x000000aa84a8723c */ /* 0x040fe20000041864 */
[----:B------:R-:W-:Y:S07]  /*8e00*/  LDSM.16.MT88.4 R100, [R220+0x15000] ;  /* 0x01500000dc64783b */ /* 0x000fee0000004200 */
[----:B------:R-:W-:Y:S01]  /*8e10*/  HMMA.16816.F32.BF16 R180, R132, R182, R124 ;  /* 0x000000b684b4723c */ /* 0x000fe2000004187c */
[----:B------:R-:W5:Y:S04]  /*8e20*/  LDSM.16.MT88.4 R132, [R220+0x17000] ;  /* 0x01700000dc84783b */ /* 0x000f680000004200 */
[----:B------:R-:W5:Y:S03]  /*8e30*/  LDSM.16.MT88.4 R124, [R206+0x5000] ;  /* 0x00500000ce7c783b */ /* 0x000f660000004200 */
[C---:B------:R-:W-:Y:S08]  /*8e40*/  HMMA.16816.F32.BF16 R16, R188.reuse, R64, R16 ;  /* 0x00000040bc10723c */ /* 0x040ff00000041810 */
[C---:B------:R-:W-:Y:S08]  /*8e50*/  HMMA.16816.F32.BF16 R20, R188.reuse, R66, R20 ;  /* 0x00000042bc14723c */ /* 0x040ff00000041814 */
[C---:B--2---:R-:W-:Y:S01]  /*8e60*/  HMMA.16816.F32.BF16 R64, R188.reuse, R68, R40 ;  /* 0x00000044bc40723c */ /* 0x044fe20000041828 */
[----:B------:R-:W2:Y:S07]  /*8e70*/  LDSM.16.MT88.4 R40, [R215+0x7000] ;  /* 0x00700000d728783b */ /* 0x000eae0000004200 */
[C---:B------:R-:W-:Y:S01]  /*8e80*/  HMMA.16816.F32.BF16 R68, R188.reuse, R70, R44 ;  /* 0x00000046bc44723c */ /* 0x040fe2000004182c */
[----:B------:R-:W2:Y:S07]  /*8e90*/  LDSM.16.MT88.4 R44, [R216+0x11800] ;  /* 0x01180000d82c783b */ /* 0x000eae0000004200 */
[C---:B---3--:R-:W-:Y:S01]  /*8ea0*/  HMMA.16816.F32.BF16 R112, R188.reuse, R32, R112 ;  /* 0x00000020bc70723c */ /* 0x048fe20000041870 */
[--C-:B------:R-:W-:Y:S01]  /*8eb0*/  FFMA.FTZ R32, R225, UR4, -R224.reuse ;  /* 0x00000004e1207c23 */ /* 0x100fe200080108e0 */
[----:B------:R-:W-:Y:S01]  /*8ec0*/  FFMA.FTZ R33, R222, UR4, -R224 ;  /* 0x00000004de217c23 */ /* 0x000fe200080108e0 */
[--C-:B------:R-:W-:Y:S01]  /*8ed0*/  FFMA.FTZ R224, R195, UR4, -R194.reuse ;  /* 0x00000004c3e07c23 */ /* 0x100fe200080108c2 */
[----:B------:R-:W-:Y:S01]  /*8ee0*/  FFMA.FTZ R225, R193, UR4, -R194 ;  /* 0x00000004c1e17c23 */ /* 0x000fe200080108c2 */
[----:B------:R-:W-:Y:S01]  /*8ef0*/  MUFU.EX2 R222, R32 ;  /* 0x0000002000de7308 */ /* 0x000fe20000000800 */
[----:B------:R-:W-:Y:S02]  /*8f00*/  LDSM.16.MT88.4 R192, [R215+0x1800] ;  /* 0x00180000d7c0783b */ /* 0x000fe40000004200 */
[C---:B----4-:R-:W-:Y:S01]  /*8f10*/  HMMA.16816.F32.BF16 R80, R188.reuse, R12, R80 ;  /* 0x0000000cbc50723c */ /* 0x050fe20000041850 */
[----:B------:R-:W-:Y:S04]  /*8f20*/  MUFU.EX2 R223, R33 ;  /* 0x0000002100df7308 */ /* 0x000fe80000000800 */
[----:B------:R-:W3:Y:S03]  /*8f30*/  MUFU.EX2 R224, R224 ;  /* 0x000000e000e07308 */ /* 0x000ee60000000800 */
[C---:B------:R-:W-:Y:S01]  /*8f40*/  HMMA.16816.F32.BF16 R84, R188.reuse, R14, R84 ;  /* 0x0000000ebc54723c */ /* 0x040fe20000041854 */
[----:B------:R-:W4:Y:S07]  /*8f50*/  MUFU.EX2 R225, R225 ;  /* 0x000000e100e17308 */ /* 0x000f2e0000000800 */
[C---:B-1----:R-:W-:Y:S08]  /*8f60*/  HMMA.16816.F32.BF16 R12, R188.reuse, R120, R156 ;  /* 0x00000078bc0c723c */ /* 0x042ff0000004189c */
[C---:B-----5:R-:W-:Y:S01]  /*8f70*/  HMMA.16816.F32.BF16 R156, R188.reuse, R152, R184 ;  /* 0x00000098bc9c723c */ /* 0x060fe200000418b8 */
[----:B------:R-:W-:Y:S07]  /*8f80*/  LDSM.16.MT88.4 R184, [R215+0x5800] ;  /* 0x00580000d7b8783b */ /* 0x000fee0000004200 */
[C---:B------:R-:W-:Y:S01]  /*8f90*/  HMMA.16816.F32.BF16 R152, R188.reuse, R154, R4 ;  /* 0x0000009abc98723c */ /* 0x040fe20000041804 */
[----:B------:R-:W-:Y:S01]  /*8fa0*/  F2FP.BF16.F32.PACK_AB R4, R244, R229 ;  /* 0x000000e5f404723e */ /* 0x000fe200000010ff */
[----:B------:R-:W-:Y:S01]  /*8fb0*/  FADD.FTZ R229, R229, R238 ;  /* 0x000000eee5e57221 */ /* 0x000fe20000010000 */
[----:B---3--:R-:W-:Y:S01]  /*8fc0*/  F2FP.BF16.F32.PACK_AB R5, R224, R233 ;  /* 0x000000e9e005723e */ /* 0x008fe200000010ff */
[----:B------:R-:W-:Y:S01]  /*8fd0*/  FADD.FTZ R233, R233, R242 ;  /* 0x000000f2e9e97221 */ /* 0x000fe20000010000 */
[----:B------:R-:W-:Y:S01]  /*8fe0*/  F2FP.BF16.F32.PACK_AB R6, R223, R222 ;  /* 0x000000dedf06723e */ /* 0x000fe200000010ff */
[----:B------:R-:W-:Y:S01]  /*8ff0*/  FADD.FTZ R229, R244, R229 ;  /* 0x000000e5f4e57221 */ /* 0x000fe20000010000 */
[----:B----4-:R-:W-:Y:S01]  /*9000*/  F2FP.BF16.F32.PACK_AB R7, R246, R225 ;  /* 0x000000e1f607723e */ /* 0x010fe200000010ff */
[----:B------:R-:W-:Y:S01]  /*9010*/  HMMA.16816.F32.BF16 R164, R188, R122, R164 ;  /* 0x0000007abca4723c */ /* 0x000fe200000418a4 */
[----:B------:R-:W-:Y:S01]  /*9020*/  FADD.FTZ R224, R224, R233 ;  /* 0x000000e9e0e07221 */ /* 0x000fe20000010000 */
[----:B------:R-:W-:Y:S01]  /*9030*/  FADD.FTZ R222, R222, R229 ;  /* 0x000000e5dede7221 */ /* 0x000fe20000010000 */
[----:B------:R-:W-:-:S02]  /*9040*/  IADD3 R238, PT, PT, R0, -0x3, RZ ;  /* 0xfffffffd00ee7810 */ /* 0x000fc40007ffe0ff */
        /* <DEDUP_REMOVED lines=9> */
[C---:B--2---:R-:W-:Y:S08]  /*90e0*/  HMMA.16816.F32.BF16 R176, R188.reuse, R40, R176 ;  /* 0x00000028bcb0723c */ /* 0x044ff000000418b0 */
        /* <DEDUP_REMOVED lines=49> */
.L_x_1936:
[----:B------:R-:W-:-:S13]  /*9400*/  ISETP.GE.AND P1, PT, R238, RZ, PT ;  /* 0x000000ffee00720c */ /* 0x000fda0003f26270 */
[----:B------:R-:W-:Y:S05]  /*9410*/  @!P1 BRA `(.L_x_1942) ;  /* 0x0000003800d09947 */ /* 0x000fea0003800000 */
[----:B------:R-:W1:Y:S01]  /*9420*/  S2UR UR5, SR_CgaCtaId ;  /* 0x00000000000579c3 */ /* 0x000e620000008800 */
[----:B------:R-:W-:Y:S01]  /*9430*/  IMAD.MOV.U32 R0, RZ, RZ, R3 ;  /* 0x000000ffff007224 */ /* 0x000fe200078e0003 */
[----:B------:R-:W-:Y:S01]  /*9440*/  UISETP.NE.U32.AND UP0, UPT, UR8, URZ, UPT ;  /* 0x000000ff0800728c */ /* 0x000fe2000bf05070 */
[----:B------:R-:W-:Y:S01]  /*9450*/  IMAD.MOV.U32 R3, RZ, RZ, 0x20 ;  /* 0x00000020ff037424 */ /* 0x000fe200078e00ff */
[C---:B------:R-:W-:Y:S01]  /*9460*/  LEA R239, R238.reuse, 0x40, 0x6 ;  /* 0x00000040eeef7811 */ /* 0x040fe200078e30ff */
[----:B------:R-:W-:Y:S01]  /*9470*/  IMAD.MOV.U32 R165, RZ, RZ, R164 ;  /* 0x000000ffffa57224 */ /* 0x000fe200078e00a4 */
[----:B------:R-:W-:Y:S01]  /*9480*/  UISETP.NE.AND.EX UP0, UPT, UR9, URZ, UPT, UP0 ;  /* 0x000000ff0900728c */ /* 0x000fe2000bf05300 */
[----:B------:R-:W-:Y:S01]  /*9490*/  IADD3 R238, PT, PT, R238, 0x1, RZ ;  /* 0x00000001eeee7810 */ /* 0x000fe20007ffe0ff */
[C---:B------:R-:W-:Y:S01]  /*94a0*/  VIADD R233, R220.reuse, 0x10040 ;  /* 0x00010040dce97836 */ /* 0x040fe20000000000 */
[----:B------:R-:W-:Y:S01]  /*94b0*/  SEL R3, R3, 0xffffffe0, !P2 ;  /* 0xffffffe003037807 */ /* 0x000fe20005000000 */
[----:B------:R-:W-:Y:S01]  /*94c0*/  UMOV UR10, 0x400 ;  /* 0x00000400000a7882 */ /* 0x000fe20000000000 */
[----:B------:R-:W-:Y:S01]  /*94d0*/  IADD3 R234, PT, PT, R220, 0x10000, RZ ;  /* 0x00010000dcea7810 */ /* 0x000fe20007ffe0ff */
[----:B------:R-:W2:Y:S01]  /*94e0*/  LDCU UR4, c[0x0][0x45c] ;  /* 0x00008b80ff0477ac */ /* 0x000ea20008000800 */
[----:B------:R-:W-:Y:S01]  /*94f0*/  PLOP3.LUT P1, PT, PT, PT, UP0, 0x80, 0x8 ;  /* 0x000000000008781c */ /* 0x000fe20003f2f008 */
[----:B------:R-:W-:Y:S01]  /*9500*/  IMAD.IADD R216, R3, 0x1, R220 ;  /* 0x0000000103d87824 */ /* 0x000fe200078e02dc */
[----:B------:R-:W-:Y:S01]  /*9510*/  MOV R235, RZ ;  /* 0x000000ff00eb7202 */ /* 0x000fe20000000f00 */
[----:B------:R-:W3:Y:S01]  /*9520*/  LDCU.64 UR6, c[0x0][0x3a0] ;  /* 0x00007400ff0677ac */ /* 0x000ee20008000a00 */
[----:B------:R-:W4:Y:S01]  /*9530*/  LDCU.64 UR8, c[0x0][0x3a8] ;  /* 0x00007500ff0877ac */ /* 0x000f220008000a00 */
[----:B-1----:R-:W-:-:S12]  /*9540*/  ULEA UR5, UR5, UR10, 0x18 ;  /* 0x0000000a05057291 */ /* 0x002fd8000f8ec0ff */
.L_x_1946:
[----:B------:R-:W-:Y:S01]  /*9550*/  @!P1 IADD3 R5, P0, PT, RZ, -R235, RZ ;  /* 0x800000ebff059210 */ /* 0x000fe20007f1e0ff */
[----:B------:R-:W1:Y:S01]  /*9560*/  @!P1 LDC R212, c[0x0][0x3c0] ;  /* 0x0000f000ffd49b82 */ /* 0x000e620000000800 */
[----:B------:R-:W-:Y:S07]  /*9570*/  DEPBAR.LE SB0, 0x0 ;  /* 0x000080000000791a */ /* 0x000fee0000000000 */
[----:B------:R-:W2:Y:S08]  /*9580*/  LDC R215, c[0x0][0x3c4] ;  /* 0x0000f100ffd77b82 */ /* 0x000eb00000000800 */
[----:B------:R-:W-:Y:S01]  /*9590*/  BAR.SYNC.DEFER_BLOCKING 0x0 ;  /* 0x0000000000007b1d */ /* 0x000fe20000010000 */
[----:B------:R-:W-:Y:S02]  /*95a0*/  IMAD.SHL.U32 R214, R219, 0x8, RZ ;  /* 0x00000008dbd67824 */ /* 0x000fe400078e00ff */
[----:B------:R-:W-:Y:S02]  /*95b0*/  IMAD.MOV.U32 R3, RZ, RZ, R230 ;  /* 0x000000ffff037224 */ /* 0x000fe400078e00e6 */
[----:B------:R-:W-:Y:S01]  /*95c0*/  IMAD.MOV.U32 R2, RZ, RZ, R231 ;  /* 0x000000ffff027224 */ /* 0x000fe200078e00e7 */
[----:B------:R-:W-:Y:S04]  /*95d0*/  LOP3.LUT R4, R214, 0x1f8, RZ, 0xc0, !PT ;  /* 0x000001f8d6047812 */ /* 0x000fe800078ec0ff */
[----:B------:R-:W-:Y:S01]  /*95e0*/  LOP3.LUT R245, R4, 0x38, R219, 0x78, !PT ;  /* 0x0000003804f57812 */ /* 0x000fe200078e78db */
[----:B-1----:R-:W-:Y:S04]  /*95f0*/  @!P1 IMAD.SHL.U32 R6, R212, 0x40, RZ ;  /* 0x00000040d4069824 */ /* 0x002fe800078e00ff */
[----:B------:R-:W-:Y:S05]  /*9600*/  @!P1 IMAD.X R6, RZ, RZ, ~R6, P0 ;  /* 0x000000ffff069224 */ /* 0x000fea00000e0e06 */
[----:B------:R-:W-:Y:S04]  /*9610*/  @!P1 SHF.R.S64 R5, R5, 0x1f, R6 ;  /* 0x0000001f05059819 */ /* 0x000fe80000001006 */
[----:B------:R-:W-:Y:S04]  /*9620*/  @!P1 IADD3 R230, P0, PT, R230, R5, RZ ;  /* 0x00000005e6e69210 */ /* 0x000fe80007f1e0ff */
[----:B------:R-:W-:Y:S01]  /*9630*/  @!P1 LEA.HI.X.SX32 R231, R6, R231, 0x1, P0 ;  /* 0x000000e706e79211 */ /* 0x000fe200000f0eff */
[----:B--2---:R-:W-:Y:S08]  /*9640*/  @!P1 BRA `(.L_x_1943) ;  /* 0x0000000000f49947 */ /* 0x004ff00003800000 */
[----:B------:R-:W-:Y:S01]  /*9650*/  VIADD R7, R239, 0xffffffc0 ;  /* 0xffffffc0ef077836 */ /* 0x000fe20000000000 */
[----:B------:R-:W1:Y:S01]  /*9660*/  LDC R4, c[0x0][0x4f0] ;  /* 0x00013c00ff047b82 */ /* 0x000e620000000800 */
[----:B------:R-:W-:Y:S03]  /*9670*/  IABS R9, R239 ;  /* 0x000000ef00097213 */ /* 0x000fe60000000000 */
[----:B------:R-:W-:Y:S04]  /*9680*/  IABS R8, R7 ;  /* 0x0000000700087213 */ /* 0x000fe80000000000 */
[----:B------:R-:W2:Y:S01]  /*9690*/  LDC.64 R212, c[0x0][0x3c0] ;  /* 0x0000f000ffd47b82 */ /* 0x000ea20000000a00 */
[-C--:B-1----:R-:W-:Y:S02]  /*96a0*/  IABS R5, R4.reuse ;  /* 0x0000000400057213 */ /* 0x082fe40000000000 */
[-C--:B------:R-:W-:Y:S02]  /*96b0*/  LOP3.LUT R7, R7, R4.reuse, RZ, 0x3c, !PT ;  /* 0x0000000407077212 */ /* 0x080fe400078e3cff */
[----:B------:R-:W1:Y:S02]  /*96c0*/  I2F.RP R6, R5 ;  /* 0x0000000500067306 */ /* 0x000e640000209400 */
[----:B------:R-:W-:Y:S02]  /*96d0*/  ISETP.GE.AND P0, PT, R7, RZ, PT ;  /* 0x000000ff0700720c */ /* 0x000fe40003f06270 */
[----:B------:R-:W-:Y:S06]  /*96e0*/  LOP3.LUT R7, RZ, R4, RZ, 0x33, !PT ;  /* 0x00000004ff077212 */ /* 0x000fec00078e33ff */
        /* <DEDUP_REMOVED lines=17> */
[----:B------:R-:W-:Y:S01]  /*9800*/  @!P2 VIADD R11, R11, 0x1 ;  /* 0x000000010b0ba836 */ /* 0x000fe20000000000 */
[----:B------:R-:W-:Y:S01]  /*9810*/  ISETP.NE.AND P2, PT, R4, RZ, PT ;  /* 0x000000ff0400720c */ /* 0x000fe20003f45270 */
[----:B------:R-:W-:Y:S01]  /*9820*/  @!P4 VIADD R12, R12, 0x1 ;  /* 0x000000010c0cc836 */ /* 0x000fe20000000000 */
[-C--:B------:R-:W-:Y:S02]  /*9830*/  ISETP.GE.U32.AND P5, PT, R8, R5.reuse, PT ;  /* 0x000000050800720c */ /* 0x080fe40003fa6070 */
[----:B------:R-:W-:Y:S02]  /*9840*/  ISETP.GE.U32.AND P6, PT, R9, R5, PT ;  /* 0x000000050900720c */ /* 0x000fe40003fc6070 */
[----:B------:R-:W-:Y:S04]  /*9850*/  LOP3.LUT R5, R239, R4, RZ, 0x3c, !PT ;  /* 0x00000004ef057212 */ /* 0x000fe800078e3cff */
[----:B------:R-:W-:Y:S05]  /*9860*/  ISETP.GE.AND P3, PT, R5, RZ, PT ;  /* 0x000000ff0500720c */ /* 0x000fea0003f66270 */
[----:B------:R-:W-:Y:S02]  /*9870*/  @P5 IADD3 R11, PT, PT, R11, 0x1, RZ ;  /* 0x000000010b0b5810 */ /* 0x000fe40007ffe0ff */
[----:B------:R-:W-:Y:S03]  /*9880*/  @P6 VIADD R12, R12, 0x1 ;  /* 0x000000010c0c6836 */ /* 0x000fe60000000000 */
[----:B------:R-:W-:Y:S03]  /*9890*/  @!P0 IMAD.MOV R11, RZ, RZ, -R11 ;  /* 0x000000ffff0b8224 */ /* 0x000fe600078e0a0b */
        /* <DEDUP_REMOVED lines=17> */
[C---:B----4-:R-:W-:Y:S01]  /*99b0*/  IMAD.WIDE.U32 R8, R5.reuse, UR8, R8 ;  /* 0x0000000805087c25 */ /* 0x050fe2000f8e0008 */
[----:B------:R-:W-:Y:S02]  /*99c0*/  SHF.R.S32.HI R6, RZ, 0x1f, R5 ;  /* 0x0000001fff067819 */ /* 0x000fe40000011405 */
[----:B------:R-:W-:Y:S03]  /*99d0*/  LEA R230, P0, R8, R3, 0x1 ;  /* 0x0000000308e67211 */ /* 0x000fe600078008ff */
[----:B------:R-:W-:Y:S04]  /*99e0*/  IMAD R6, R6, UR8, RZ ;  /* 0x0000000806067c24 */ /* 0x000fe8000f8e02ff */
[----:B------:R-:W-:Y:S04]  /*99f0*/  IMAD R6, R5, UR9, R6 ;  /* 0x0000000905067c24 */ /* 0x000fe8000f8e0206 */
[----:B------:R-:W-:Y:S05]  /*9a00*/  IMAD.IADD R231, R9, 0x1, R6 ;  /* 0x0000000109e77824 */ /* 0x000fea00078e0206 */
[----:B------:R-:W-:Y:S07]  /*9a10*/  LEA.HI.X R231, R8, R2, R231, 0x1, P0 ;  /* 0x0000000208e77211 */ /* 0x000fee00000f0ce7 */
.L_x_1943:
[----:B------:R-:W-:Y:S01]  /*9a20*/  LOP3.LUT R245, R245, 0x1e00, R214, 0xf8, !PT ;  /* 0x00001e00f5f57812 */ /* 0x000fe200078ef8d6 */
[C---:B------:R-:W-:Y:S01]  /*9a30*/  IMAD.SHL.U32 R213, R219.reuse, 0x20, RZ ;  /* 0x00000020dbd57824 */ /* 0x040fe200078e00ff */
[----:B------:R-:W-:Y:S01]  /*9a40*/  LOP3.LUT R218, R214, 0x38, RZ, 0xc0, !PT ;  /* 0x00000038d6da7812 */ /* 0x000fe200078ec0ff */
[----:B------:R-:W-:Y:S01]  /*9a50*/  IMAD.SHL.U32 R224, R219, 0x40, RZ ;  /* 0x00000040dbe07824 */ /* 0x000fe200078e00ff */
[----:B------:R-:W-:Y:S01]  /*9a60*/  LEA R245, R245, UR5, 0x1 ;  /* 0x00000005f5f57c11 */ /* 0x000fe2000f8e08ff */
[----:B------:R-:W-:Y:S01]  /*9a70*/  IMAD.MOV.U32 R222, RZ, RZ, 0x20 ;  /* 0x00000020ffde7424 */ /* 0x000fe200078e00ff */
[----:B------:R-:W-:Y:S01]  /*9a80*/  LOP3.LUT R217, R213, 0x7c00, RZ, 0xc0, !PT ;  /* 0x00007c00d5d97812 */ /* 0x000fe200078ec0ff */
[C---:B------:R-:W-:Y:S01]  /*9a90*/  IMAD.SHL.U32 R213, R212.reuse, 0x20, RZ ;  /* 0x00000020d4d57824 */ /* 0x040fe200078e00ff */
[----:B------:R-:W-:Y:S01]  /*9aa0*/  SHF.L.U64.HI R212, R212, 0x5, R215 ;  /* 0x00000005d4d47819 */ /* 0x000fe200000102d7 */
[----:B------:R-:W-:Y:S01]  /*9ab0*/  @!PT LDS RZ, [RZ] ;  /* 0x00000000fffff984 */ /* 0x000fe20000000800 */
[----:B------:R-:W-:Y:S01]  /*9ac0*/  @!PT LDS RZ, [RZ] ;  /* 0x00000000fffff984 */ /* 0x000fe20000000800 */
[----:B------:R-:W-:Y:S01]  /*9ad0*/  @!PT LDS RZ, [RZ] ;  /* 0x00000000fffff984 */ /* 0x000fe20000000800 */
[----:B------:R-:W-:Y:S01]  /*9ae0*/  LDGSTS.E.BYPASS.LTC128B.128 [R245+0x10000], desc[UR16][R230.64] ;  /* 0x10000000e6f57fae */ /* 0x000fe2000b981a10 */
[----:B------:R-:W-:Y:S02]  /*9af0*/  SHF.R.U32.HI R221, RZ, 0x1, R219 ;  /* 0x00000001ffdd7819 */ /* 0x000fe400000116db */
[C---:B------:R-:W-:Y:S01]  /*9b00*/  IADD3 R214, P0, PT, R213.reuse, R230, RZ ;  /* 0x000000e6d5d67210 */ /* 0x040fe20007f1e0ff */
[----:B------:R-:W-:Y:S01]  /*9b10*/  LDGSTS.E.BYPASS.LTC128B.128 [R245+0x12000], desc[UR16][R230.64+0x80] ;  /* 0x12000080e6f57fae */ /* 0x000fe2000b981a10 */
[--C-:B------:R-:W-:Y:S02]  /*9b20*/  LOP3.LUT R164, R218, 0x1c0, R224.reuse, 0xf8, !PT ;  /* 0x000001c0daa47812 */ /* 0x100fe400078ef8e0 */
[----:B------:R-:W-:Y:S01]  /*9b30*/  IADD3 R248, P2, PT, R213, R214, RZ ;  /* 0x000000d6d5f87210 */ /* 0x000fe20007f5e0ff */
[----:B------:R-:W-:Y:S01]  /*9b40*/  LDGSTS.E.BYPASS.LTC128B.128 [R245+0x14000], desc[UR16][R230.64+0x100] ;  /* 0x14000100e6f57fae */ /* 0x000fe2000b981a10 */
[C---:B------:R-:W-:Y:S01]  /*9b50*/  IMAD.X R215, R212.reuse, 0x1, R231, P0 ;  /* 0x00000001d4d77824 */ /* 0x040fe200000e06e7 */
[----:B------:R-:W-:Y:S02]  /*9b60*/  LOP3.LUT R2, R221, 0x8, RZ, 0xc0, !PT ;  /* 0x00000008dd027812 */ /* 0x000fe400078ec0ff */
[----:B------:R-:W-:Y:S01]  /*9b70*/  LDGSTS.E.BYPASS.LTC128B.128 [R245+0x16000], desc[UR16][R230.64+0x180] ;  /* 0x16000180e6f57fae */ /* 0x000fe2000b981a10 */
[C---:B------:R-:W-:Y:S01]  /*9b80*/  IMAD.X R249, R212.reuse, 0x1, R215, P2 ;  /* 0x00000001d4f97824 */ /* 0x040fe200010e06d7 */
[----:B------:R-:W-:Y:S02]  /*9b90*/  IADD3 R246, P0, PT, R213, R248, RZ ;  /* 0x000000f8d5f67210 */ /* 0x000fe40007f1e0ff */
[----:B------:R-:W-:Y:S01]  /*9ba0*/  LDGSTS.E.BYPASS.LTC128B.128 [R245+0x10800], desc[UR16][R214.64] ;  /* 0x10800000d6f57fae */ /* 0x000fe2000b981a10 */
[----:B------:R-:W-:Y:S02]  /*9bb0*/  LOP3.LUT R3, R217, 0x200, R224, 0xf8, !PT ;  /* 0x00000200d9037812 */ /* 0x000fe400078ef8e0 */
[----:B------:R-:W-:Y:S01]  /*9bc0*/  IMAD.X R247, R212, 0x1, R249, P0 ;  /* 0x00000001d4f77824 */ /* 0x000fe200000e06f9 */
[----:B------:R-:W-:Y:S01]  /*9bd0*/  LDGSTS.E.BYPASS.LTC128B.128 [R245+0x12800], desc[UR16][R214.64+0x80] ;  /* 0x12800080d6f57fae */ /* 0x000fe2000b981a10 */
[----:B------:R-:W-:Y:S02]  /*9be0*/  LOP3.LUT R224, R224, 0x400, RZ, 0xc0, !PT ;  /* 0x00000400e0e07812 */ /* 0x000fe400078ec0ff */
[----:B------:R-:W-:Y:S01]  /*9bf0*/  LOP3.LUT R167, R164, 0x8, R219, 0x78, !PT ;  /* 0x00000008a4a77812 */ /* 0x000fe200078e78db */
[----:B------:R-:W-:Y:S01]  /*9c00*/  LDGSTS.E.BYPASS.LTC128B.128 [R245+0x14800], desc[UR16][R214.64+0x100] ;  /* 0x14800100d6f57fae */ /* 0x000fe2000b981a10 */
[----:B------:R-:W-:Y:S02]  /*9c10*/  LOP3.LUT R2, R3, R164, R2, 0xf6, !PT ;  /* 0x000000a403027212 */ /* 0x000fe400078ef602 */
[----:B------:R-:W-:Y:S01]  /*9c20*/  LOP3.LUT P0, RZ, R219, 0x2, RZ, 0xc0, !PT ;  /* 0x00000002dbff7812 */ /* 0x000fe2000780c0ff */
[----:B------:R1:W-:Y:S01]  /*9c30*/  LDGSTS.E.BYPASS.LTC128B.128 [R245+0x16800], desc[UR16][R214.64+0x180] ;  /* 0x16800180d6f57fae */ /* 0x0003e2000b981a10 */
[----:B------:R-:W-:Y:S01]  /*9c40*/  IMAD R224, R167, 0x2, R224 ;  /* 0x00000002a7e07824 */ /* 0x000fe200078e02e0 */
[----:B------:R-:W-:Y:S01]  /*9c50*/  LEA R225, R2, UR5, 0x1 ;  /* 0x0000000502e17c11 */ /* 0x000fe2000f8e08ff */
[----:B------:R-:W-:Y:S01]  /*9c60*/  IMAD.MOV.U32 R2, RZ, RZ, 0x40 ;  /* 0x00000040ff027424 */ /* 0x000fe200078e00ff */
[----:B------:R2:W-:Y:S01]  /*9c70*/  LDGSTS.E.BYPASS.LTC128B.128 [R245+0x11000], desc[UR16][R248.64] ;  /* 0x11000000f8f57fae */ /* 0x0005e2000b981a10 */
[----:B------:R-:W-:Y:S01]  /*9c80*/  SEL R222, R222, 0xffffffe0, !P0 ;  /* 0xffffffe0dede7807 */ /* 0x000fe20004000000 */
[----:B------:R-:W-:Y:S01]  /*9c90*/  VIADD R3, R224, UR5 ;  /* 0x00000005e0037c36 */ /* 0x000fe20008000000 */
[----:B------:R-:W-:Y:S01]  /*9ca0*/  LOP3.LUT P0, RZ, R219, 0x4, RZ, 0xc0, !PT ;  /* 0x00000004dbff7812 */ /* 0x000fe2000780c0ff */
[----:B------:R2:W-:Y:S01]  /*9cb0*/  LDGSTS.E.BYPASS.LTC128B.128 [R245+0x13000], desc[UR16][R248.64+0x80] ;  /* 0x13000080f8f57fae */ /* 0x0005e2000b981a10 */
[----:B------:R-:W-:Y:S01]  /*9cc0*/  ISETP.NE.AND P2, PT, R238, 0x1, PT ;  /* 0x00000001ee00780c */ /* 0x000fe20003f45270 */
[--C-:B------:R-:W-:Y:S01]  /*9cd0*/  IMAD.IADD R223, R222, 0x1, R225.reuse ;  /* 0x00000001dedf7824 */ /* 0x100fe200078e02e1 */
[----:B------:R-:W-:Y:S01]  /*9ce0*/  SEL R2, R2, 0xffffffc0, !P0 ;  /* 0xffffffc002027807 */ /* 0x000fe20004000000 */
[----:B------:R2:W-:Y:S01]  /*9cf0*/  LDGSTS.E.BYPASS.LTC128B.128 [R245+0x15000], desc[UR16][R248.64+0x100] ;  /* 0x15000100f8f57fae */ /* 0x0005e2000b981a10 */
[C---:B------:R-:W-:Y:S03]  /*9d00*/  IMAD.IADD R166, R3.reuse, 0x1, R222 ;  /* 0x0000000103a67824 */ /* 0x040fe600078e02de */
[----:B------:R2:W-:Y:S01]  /*9d10*/  LDGSTS.E.BYPASS.LTC128B.128 [R245+0x17000], desc[UR16][R248.64+0x180] ;  /* 0x17000180f8f57fae */ /* 0x0005e2000b981a10 */
[----:B------:R-:W-:Y:S02]  /*9d20*/  IMAD.IADD R167, R2, 0x1, R225 ;  /* 0x0000000102a77824 */ /* 0x000fe400078e02e1 */
[----:B------:R-:W-:Y:S01]  /*9d30*/  IMAD.IADD R3, R3, 0x1, R2 ;  /* 0x0000000103037824 */ /* 0x000fe200078e0202 */
[----:B------:R2:W-:Y:S01]  /*9d40*/  LDGSTS.E.BYPASS.LTC128B.128 [R245+0x11800], desc[UR16][R246.64] ;  /* 0x11800000f6f57fae */ /* 0x0005e2000b981a10 */
[C---:B------:R-:W-:Y:S02]  /*9d50*/  IMAD.IADD R164, R222.reuse, 0x1, R167 ;  /* 0x00000001dea47824 */ /* 0x040fe400078e02a7 */
[----:B------:R-:W-:Y:S01]  /*9d60*/  IMAD.IADD R2, R222, 0x1, R3 ;  /* 0x00000001de027824 */ /* 0x000fe200078e0203 */
[----:B------:R2:W-:Y:S04]  /*9d70*/  LDGSTS.E.BYPASS.LTC128B.128 [R245+0x13800], desc[UR16][R246.64+0x80] ;  /* 0x13800080f6f57fae */ /* 0x0005e8000b981a10 */
[----:B------:R2:W-:Y:S04]  /*9d80*/  LDGSTS.E.BYPASS.LTC128B.128 [R245+0x15800], desc[UR16][R246.64+0x100] ;  /* 0x15800100f6f57fae */ /* 0x0005e8000b981a10 */
[----:B------:R2:W-:Y:S04]  /*9d90*/  LDGSTS.E.BYPASS.LTC128B.128 [R245+0x17800], desc[UR16][R246.64+0x180] ;  /* 0x17800180f6f57fae */ /* 0x0005e8000b981a10 */
[----:B------:R-:W-:Y:S04]  /*9da0*/  LDSM.16.M88.4 R168, [R225] ;  /* 0x00000000e1a8783b */ /* 0x000fe80000000200 */
[----:B------:R-:W5:Y:S04]  /*9db0*/  LDSM.16.M88.4 R172, [R224+UR5+0x8000] ;  /* 0x00800005e0ac783b */ /* 0x000f680008000200 */
[----:B------:R-:W3:Y:S04]  /*9dc0*/  LDSM.16.M88.4 R176, [R224+UR5+0x8800] ;  /* 0x00880005e0b0783b */ /* 0x000ee80008000200 */
[----:B------:R-:W4:Y:S04]  /*9dd0*/  LDSM.16.M88.4 R180, [R224+UR5+0x9000] ;  /* 0x00900005e0b4783b */ /* 0x000f280008000200 */
[----:B------:R-:W0:Y:S04]  /*9de0*/  LDGDEPBAR ;  /* 0x00000000000079af */ /* 0x000e280000000000 */
[----:B------:R-:W2:Y:S04]  /*9df0*/  LDSM.16.M88.4 R184, [R224+UR5+0x9800] ;  /* 0x00980005e0b8783b */ /* 0x000ea80008000200 */
[----:B------:R-:W-:Y:S04]  /*9e00*/  LDSM.16.M88.4 R188, [R223] ;  /* 0x00000000dfbc783b */ /* 0x000fe80000000200 */
[----:B------:R-:W2:Y:S04]  /*9e10*/  LDSM.16.M88.4 R192, [R166+0x8000] ;  /* 0x00800000a6c0783b */ /* 0x000ea80000000200 */
[----:B------:R-:W2:Y:S04]  /*9e20*/  LDSM.16.M88.4 R196, [R166+0x8800] ;  /* 0x00880000a6c4783b */ /* 0x000ea80000000200 */
[----:B------:R-:W-:Y:S04]  /*9e30*/  LDSM.16.M88.4 R200, [R167] ;  /* 0x00000000a7c8783b */ /* 0x000fe80000000200 */
[----:B------:R-:W-:Y:S01]  /*9e40*/  LDSM.16.M88.4 R204, [R3+0x8000] ;  /* 0x0080000003cc783b */ /* 0x000fe20000000200 */
[C---:B-----5:R-:W-:Y:S03]  /*9e50*/  HMMA.16816.F32.BF16 R4, R168.reuse, R172, RZ ;  /* 0x000000aca804723c */ /* 0x060fe600000418ff */
[----:B------:R-:W-:Y:S04]  /*9e60*/  LDSM.16.M88.4 R208, [R3+0x8800] ;  /* 0x0088000003d0783b */ /* 0x000fe80000000200 */
[----:B-1----:R-:W-:Y:S01]  /*9e70*/  LDSM.16.M88.4 R212, [R224+UR5+0xe000] ;  /* 0x00e00005e0d4783b */ /* 0x002fe20008000200 */
[C---:B------:R-:W-:Y:S03]  /*9e80*/  HMMA.16816.F32.BF16 R8, R168.reuse, R174, RZ ;  /* 0x000000aea808723c */ /* 0x040fe600000418ff */
[----:B------:R-:W1:Y:S05]  /*9e90*/  LDSM.16.M88.4 R172, [R166+0x9000] ;  /* 0x00900000a6ac783b */ /* 0x000e6a0000000200 */
[C---:B---3--:R-:W-:Y:S08]  /*9ea0*/  HMMA.16816.F32.BF16 R12, R168.reuse, R176, RZ ;  /* 0x000000b0a80c723c */ /* 0x048ff000000418ff */
[C---:B------:R-:W-:Y:S01]  /*9eb0*/  HMMA.16816.F32.BF16 R16, R168.reuse, R178, RZ ;  /* 0x000000b2a810723c */ /* 0x040fe200000418ff */
[----:B------:R-:W3:Y:S07]  /*9ec0*/  LDSM.16.M88.4 R176, [R166+0x9800] ;  /* 0x00980000a6b0783b */ /* 0x000eee0000000200 */
[C---:B----4-:R-:W-:Y:S08]  /*9ed0*/  HMMA.16816.F32.BF16 R20, R168.reuse, R180, RZ ;  /* 0x000000b4a814723c */ /* 0x050ff000000418ff */
[C---:B------:R-:W-:Y:S01]  /*9ee0*/  HMMA.16816.F32.BF16 R24, R168.reuse, R182, RZ ;  /* 0x000000b6a818723c */ /* 0x040fe200000418ff */
[----:B------:R-:W-:Y:S07]  /*9ef0*/  LDSM.16.M88.4 R180, [R3+0x9800] ;  /* 0x0098000003b4783b */ /* 0x000fee0000000200 */
[C---:B--2---:R-:W-:Y:S08]  /*9f00*/  HMMA.16816.F32.BF16 R28, R168.reuse, R184, RZ ;  /* 0x000000b8a81c723c */ /* 0x044ff000000418ff */
[----:B------:R-:W-:Y:S01]  /*9f10*/  HMMA.16816.F32.BF16 R32, R168, R186, RZ ;  /* 0x000000baa820723c */ /* 0x000fe200000418ff */
[----:B------:R-:W2:Y:S04]  /*9f20*/  LDSM.16.M88.4 R168, [R3+0x9000] ;  /* 0x0090000003a8783b */ /* 0x000ea80000000200 */
        /* <DEDUP_REMOVED lines=10> */
[C---:B---3--:R-:W-:Y:S08]  /*9fd0*/  HMMA.16816.F32.BF16 R28, R188.reuse, R176, R28 ;  /* 0x000000b0bc1c723c */ /* 0x048ff0000004181c */
[----:B------:R-:W-:Y:S01]  /*9fe0*/  HMMA.16816.F32.BF16 R32, R188, R178, R32 ;  /* 0x000000b2bc20723c */ /* 0x000fe20000041820 */
[----:B------:R-:W3:Y:S04]  /*9ff0*/  LDSM.16.M88.4 R176, [R2+0x9800] ;  /* 0x0098000002b0783b */ /* 0x000ee80000000200 */
[----:B------:R-:W-:Y:S03]  /*a000*/  LDSM.16.M88.4 R188, [R225+0x2000] ;  /* 0x00200000e1bc783b */ /* 0x000fe60000000200 */
[C---:B------:R-:W-:Y:S08]  /*a010*/  HMMA.16816.F32.BF16 R4, R200.reuse, R204, R4 ;  /* 0x000000ccc804723c */ /* 0x040ff00000041804 */
[C---:B------:R-:W-:Y:S01]  /*a020*/  HMMA.16816.F32.BF16 R8, R200.reuse, R206, R8 ;  /* 0x000000cec808723c */ /* 0x040fe20000041808 */
[----:B------:R-:W3:Y:S07]  /*a030*/  LDSM.16.M88.4 R204, [R224+UR5+0xa000] ;  /* 0x00a00005e0cc783b */ /* 0x000eee0008000200 */
[C---:B------:R-:W-:Y:S08]  /*a040*/  HMMA.16816.F32.BF16 R12, R200.reuse, R208, R12 ;  /* 0x000000d0c80c723c */ /* 0x040ff0000004180c */
[C---:B------:R-:W-:Y:S01]  /*a050*/  HMMA.16816.F32.BF16 R16, R200.reuse, R210, R16 ;  /* 0x000000d2c810723c */ /* 0x040fe20000041810 */
[----:B------:R-:W3:Y:S07]  /*a060*/  LDSM.16.M88.4 R208, [R224+UR5+0xa800] ;  /* 0x00a80005e0d0783b */ /* 0x000eee0008000200 */
[C---:B--2---:R-:W-:Y:S08]  /*a070*/  HMMA.16816.F32.BF16 R20, R200.reuse, R168, R20 ;  /* 0x000000a8c814723c */ /* 0x044ff00000041814 */
[C---:B------:R-:W-:Y:S01]  /*a080*/  HMMA.16816.F32.BF16 R24, R200.reuse, R170, R24 ;  /* 0x000000aac818723c */ /* 0x040fe20000041818 */
[----:B------:R-:W2:Y:S07]  /*a090*/  LDSM.16.M88.4 R168, [R224+UR5+0xb000] ;  /* 0x00b00005e0a8783b */ /* 0x000eae0008000200 */
[C---:B------:R-:W-:Y:S08]  /*a0a0*/  HMMA.16816.F32.BF16 R28, R200.reuse, R180, R28 ;  /* 0x000000b4c81c723c */ /* 0x040ff0000004181c */
[----:B------:R-:W-:Y:S01]  /*a0b0*/  HMMA.16816.F32.BF16 R32, R200, R182, R32 ;  /* 0x000000b6c820723c */ /* 0x000fe20000041820 */
[----:B------:R-:W2:Y:S04]  /*a0c0*/  LDSM.16.M88.4 R180, [R224+UR5+0xb800] ;  /* 0x00b80005e0b4783b */ /* 0x000ea80008000200 */
        /* <DEDUP_REMOVED lines=23> */
[C---:B------:R-:W-:Y:S08]  /*a240*/  HMMA.16816.F32.BF16 R28, R188.reuse, R180, R28 ;  /* 0x000000b4bc1c723c */ /* 0x040ff0000004181c */
[----:B------:R-:W-:Y:S01]  /*a250*/  HMMA.16816.F32.BF16 R32, R188, R182, R32 ;  /* 0x000000b6bc20723c */ /* 0x000fe20000041820 */
[----:B------:R-:W2:Y:S04]  /*a260*/  LDSM.16.M88.4 R180, [R3+0xa000] ;  /* 0x00a0000003b4783b */ /* 0x000ea80000000200 */
[----:B------:R-:W2:Y:S03]  /*a270*/  LDSM.16.M88.4 R188, [R3+0xb000] ;  /* 0x00b0000003bc783b */ /* 0x000ea60000000200 */
        /* <DEDUP_REMOVED lines=9> */
[C---:B---3--:R-:W-:Y:S08]  /*a310*/  HMMA.16816.F32.BF16 R28, R192.reuse, R176, R28 ;  /* 0x000000b0c01c723c */ /* 0x048ff0000004181c */
        /* <DEDUP_REMOVED lines=19> */
[C---:B---3--:R-:W-:Y:S08]  /*a450*/  HMMA.16816.F32.BF16 R12, R196.reuse, R176, R12 ;  /* 0x000000b0c40c723c */ /* 0x048ff0000004180c */
[C---:B------:R-:W-:Y:S01]  /*a460*/  HMMA.16816.F32.BF16 R16, R196.reuse, R178, R16 ;  /* 0x000000b2c410723c */ /* 0x040fe20000041810 */
[----:B------:R-:W3:Y:S07]  /*a470*/  LDSM.16.M88.4 R176, [R224+UR5+0xd800] ;  /* 0x00d80005e0b0783b */ /* 0x000eee0008000200 */
[C---:B--2---:R-:W-:Y:S08]  /*a480*/  HMMA.16816.F32.BF16 R20, R196.reuse, R180, R20 ;  /* 0x000000b4c414723c */ /* 0x044ff00000041814 */
        /* <DEDUP_REMOVED lines=120> */
[-C--:B------:R-:W-:Y:S02]  /*ac10*/  LOP3.LUT R173, R173, R164.reuse, RZ, 0x3c, !PT ;  /* 0x000000a4adad7212 */ /* 0x080fe400078e3cff */
[----:B------:R-:W1:Y:S02]  /*ac20*/  I2F.RP R172, R2 ;  /* 0x0000000200ac7306 */ /* 0x000e640000209400 */
[----:B------:R-:W-:Y:S08]  /*ac30*/  ISETP.GE.AND P2, PT, R173, RZ, PT ;  /* 0x000000ffad00720c */ /* 0x000ff00003f46270 */
[----:B-1----:R-:W1:Y:S02]  /*ac40*/  MUFU.RCP R3, R172 ;  /* 0x000000ac00037308 */ /* 0x002e640000001000 */
[----:B-1----:R-:W-:Y:S01]  /*ac50*/  VIADD R170, R3, 0xffffffe ;  /* 0x0ffffffe03aa7836 */ /* 0x002fe20000000000 */
[----:B------:R-:W-:Y:S07]  /*ac60*/  IADD3 R3, PT, PT, R239, -0x40, RZ ;  /* 0xffffffc0ef037810 */ /* 0x000fee0007ffe0ff */
[----:B------:R-:W1:Y:S01]  /*ac70*/  F2I.FTZ.U32.TRUNC.NTZ R171, R170 ;  /* 0x000000aa00ab7305 */ /* 0x000e62000021f000 */
[----:B------:R-:W-:Y:S02]  /*ac80*/  IABS R168, R3 ;  /* 0x0000000300a87213 */ /* 0x000fe40000000000 */
[----:B------:R-:W-:Y:S01]  /*ac90*/  LOP3.LUT R3, R3, R164, RZ, 0x3c, !PT ;  /* 0x000000a403037212 */ /* 0x000fe200078e3cff */
[--C-:B-1----:R-:W-:Y:S02]  /*aca0*/  IMAD.MOV R169, RZ, RZ, -R171.reuse ;  /* 0x000000ffffa97224 */ /* 0x102fe400078e0aab */
[----:B------:R-:W-:Y:S02]  /*acb0*/  IMAD.MOV.U32 R170, RZ, RZ, RZ ;  /* 0x000000ffffaa7224 */ /* 0x000fe400078e00ff */
[----:B------:R-:W-:Y:S04]  /*acc0*/  IMAD R169, R169, R2, RZ ;  /* 0x00000002a9a97224 */ /* 0x000fe800078e02ff */
[----:B------:R-:W-:Y:S06]  /*acd0*/  IMAD.HI.U32 R169, R171, R169, R170 ;  /* 0x000000a9aba97227 */ /* 0x000fec00078e00aa */
[C---:B------:R-:W-:Y:S04]  /*ace0*/  IMAD.HI.U32 R172, R169.reuse, R168, RZ ;  /* 0x000000a8a9ac7227 */ /* 0x040fe800078e00ff */
[----:B------:R-:W-:Y:S01]  /*acf0*/  IMAD.HI.U32 R170, R169, R166, RZ ;  /* 0x000000a6a9aa7227 */ /* 0x000fe200078e00ff */
[----:B------:R-:W-:Y:S03]  /*ad00*/  IADD3 R171, PT, PT, -R172, RZ, RZ ;  /* 0x000000ffacab7210 */ /* 0x000fe60007ffe1ff */
[----:B------:R-:W-:Y:S02]  /*ad10*/  IMAD.MOV R169, RZ, RZ, -R170 ;  /* 0x000000ffffa97224 */ /* 0x000fe400078e0aaa */
[C---:B------:R-:W-:Y:S01]  /*ad20*/  IMAD R168, R2.reuse, R171, R168 ;  /* 0x000000ab02a87224 */ /* 0x040fe200078e02a8 */
[----:B------:R-:W-:Y:S01]  /*ad30*/  LOP3.LUT R171, RZ, R164, RZ, 0x33, !PT ;  /* 0x000000a4ffab7212 */ /* 0x000fe200078e33ff */
[C---:B------:R-:W-:Y:S03]  /*ad40*/  IMAD R166, R2.reuse, R169, R166 ;  /* 0x000000a902a67224 */ /* 0x040fe600078e02a6 */
[C---:B------:R-:W-:Y:S02]  /*ad50*/  ISETP.GT.U32.AND P4, PT, R2.reuse, R168, PT ;  /* 0x000000a80200720c */ /* 0x040fe40003f84070 */
[----:B------:R-:W-:Y:S11]  /*ad60*/  ISETP.GT.U32.AND P3, PT, R2, R166, PT ;  /* 0x000000a60200720c */ /* 0x000ff60003f64070 */
[--C-:B------:R-:W-:Y:S02]  /*ad70*/  @!P4 IMAD.IADD R168, R168, 0x1, -R2.reuse ;  /* 0x00000001a8a8c824 */ /* 0x100fe400078e0a02 */
[----:B------:R-:W-:Y:S01]  /*ad80*/  @!P3 IADD3 R170, PT, PT, R170, 0x1, RZ ;  /* 0x00000001aaaab810 */ /* 0x000fe20007ffe0ff */
[----:B------:R-:W-:Y:S01]  /*ad90*/  @!P3 IMAD.IADD R166, R166, 0x1, -R2 ;  /* 0x00000001a6a6b824 */ /* 0x000fe200078e0a02 */
[----:B------:R-:W-:Y:S01]  /*ada0*/  ISETP.GE.AND P3, PT, R3, RZ, PT ;  /* 0x000000ff0300720c */ /* 0x000fe20003f66270 */
[----:B------:R-:W-:Y:S01]  /*adb0*/  @!P4 VIADD R172, R172, 0x1 ;  /* 0x00000001acacc836 */ /* 0x000fe20000000000 */
[-C--:B------:R-:W-:Y:S02]  /*adc0*/  ISETP.GE.U32.AND P6, PT, R168, R2.reuse, PT ;  /* 0x00000002a800720c */ /* 0x080fe40003fc6070 */
[----:B------:R-:W-:Y:S02]  /*add0*/  ISETP.GE.U32.AND P5, PT, R166, R2, PT ;  /* 0x00000002a600720c */ /* 0x000fe40003fa6070 */
[----:B------:R-:W-:Y:S01]  /*ade0*/  ISETP.NE.AND P4, PT, R164, RZ, PT ;  /* 0x000000ffa400720c */ /* 0x000fe20003f85270 */
[----:B------:R-:W1:Y:S08]  /*adf0*/  LDC.64 R2, c[0x0][0x3b8] ;  /* 0x0000ee00ff027b82 */ /* 0x000e700000000a00 */
[----:B------:R-:W-:Y:S02]  /*ae00*/  @P6 IADD3 R172, PT, PT, R172, 0x1, RZ ;  /* 0x00000001acac6810 */ /* 0x000fe40007ffe0ff */
[----:B------:R-:W-:Y:S03]  /*ae10*/  @P5 VIADD R170, R170, 0x1 ;  /* 0x00000001aaaa5836 */ /* 0x000fe60000000000 */
[----:B------:R-:W-:Y:S02]  /*ae20*/  @!P3 IMAD.MOV R172, RZ, RZ, -R172 ;  /* 0x000000ffffacb224 */ /* 0x000fe400078e0aac */
[----:B------:R-:W-:Y:S05]  /*ae30*/  @!P2 IMAD.MOV R170, RZ, RZ, -R170 ;  /* 0x000000ffffaaa224 */ /* 0x000fea00078e0aaa */
        /* <DEDUP_REMOVED lines=23> */
.L_x_1945:
[----:B------:R-:W-:Y:S02]  /*afb0*/  IMAD.MOV.U32 R229, RZ, RZ, R227 ;  /* 0x000000ffffe57224 */ /* 0x000fe400078e00e3 */
[C---:B------:R-:W-:Y:S01]  /*afc0*/  IMAD.SHL.U32 R3, R2.reuse, 0x20, RZ ;  /* 0x0000002002037824 */ /* 0x040fe200078e00ff */
[----:B------:R-:W-:Y:S02]  /*afd0*/  SHF.L.U64.HI R2, R2, 0x5, R167 ;  /* 0x0000000502027819 */ /* 0x000fe400000102a7 */
[----:B------:R-:W-:Y:S01]  /*afe0*/  @!PT LDS RZ, [RZ] ;  /* 0x00000000fffff984 */ /* 0x000fe20000000800 */
[----:B------:R-:W-:Y:S01]  /*aff0*/  @!PT LDS RZ, [RZ] ;  /* 0x00000000fffff984 */ /* 0x000fe20000000800 */
[----:B------:R-:W-:Y:S01]  /*b000*/  @!PT LDS RZ, [RZ] ;  /* 0x00000000fffff984 */ /* 0x000fe20000000800 */
[----:B------:R1:W-:Y:S02]  /*b010*/  LDGSTS.E.BYPASS.LTC128B.128 [R245+0x8000], desc[UR16][R228.64] ;  /* 0x08000000e4f57fae */ /* 0x0003e4000b981a10 */
[C---:B------:R-:W-:Y:S02]  /*b020*/  IADD3 R166, P2, PT, R3.reuse, R228, RZ ;  /* 0x000000e403a67210 */ /* 0x040fe40007f5e0ff */
[----:B------:R1:W-:Y:S02]  /*b030*/  LDGSTS.E.BYPASS.LTC128B.128 [R245+0xa000], desc[UR16][R228.64+0x80] ;  /* 0x0a000080e4f57fae */ /* 0x0003e4000b981a10 */
[C---:B------:R-:W-:Y:S01]  /*b040*/  IADD3 R168, P3, PT, R3.reuse, R166, RZ ;  /* 0x000000a603a87210 */ /* 0x040fe20007f7e0ff */
[C---:B------:R-:W-:Y:S01]  /*b050*/  IMAD.X R167, R2.reuse, 0x1, R227, P2 ;  /* 0x0000000102a77824 */ /* 0x040fe200010e06e3 */
[----:B------:R1:W-:Y:S02]  /*b060*/  LDGSTS.E.BYPASS.LTC128B.128 [R245+0xc000], desc[UR16][R228.64+0x100] ;  /* 0x0c000100e4f57fae */ /* 0x0003e4000b981a10 */
[----:B------:R-:W-:Y:S02]  /*b070*/  IADD3 R170, P2, PT, R3, R168, RZ ;  /* 0x000000a803aa7210 */ /* 0x000fe40007f5e0ff */
[----:B------:R1:W-:Y:S01]  /*b080*/  LDGSTS.E.BYPASS.LTC128B.128 [R245+0xe000], desc[UR16][R228.64+0x180] ;  /* 0x0e000180e4f57fae */ /* 0x0003e2000b981a10 */
[C---:B------:R-:W-:Y:S03]  /*b090*/  IADD3.X R169, PT, PT, R2.reuse, R167, RZ, P3, !PT ;  /* 0x000000a702a97210 */ /* 0x040fe60001ffe4ff */
[----:B------:R1:W-:Y:S01]  /*b0a0*/  LDGSTS.E.BYPASS.LTC128B.128 [R245+0x8800], desc[UR16][R166.64] ;  /* 0x08800000a6f57fae */ /* 0x0003e2000b981a10 */
[----:B------:R-:W-:Y:S03]  /*b0b0*/  IADD3.X R171, PT, PT, R2, R169, RZ, P2, !PT ;  /* 0x000000a902ab7210 */ /* 0x000fe600017fe4ff */
        /* <DEDUP_REMOVED lines=12> */
.L_x_1944:
        /* <DEDUP_REMOVED lines=17> */
[----:B-1----:R-:W-:Y:S02]  /*b290*/  FMNMX3.FTZ R167, R2, R34, R35, !PT ;  /* 0x0000002202a77276 */ /* 0x002fe40007810023 */
        /* <DEDUP_REMOVED lines=460> */
.L_x_1942:
[----:B------:R-:W1:Y:S01]  /*cf60*/  SHFL.BFLY PT, R0, R241, 0x2, 0x1f ;  /* 0x0c401f00f1007f89 */ /* 0x000e6200000e0000 */
[----:B------:R-:W2:Y:S01]  /*cf70*/  S2UR UR6, SR_CTAID.X ;  /* 0x00000000000679c3 */ /* 0x000ea20000002500 */
[----:B------:R-:W-:Y:S01]  /*cf80*/  LOP3.LUT R221, R221, 0x30, RZ, 0xc0, !PT ;  /* 0x00000030dddd7812 */ /* 0x000fe200078ec0ff */
[----:B------:R-:W-:Y:S01]  /*cf90*/  BSSY.RECONVERGENT B0, `(.L_x_1947) ;  /* 0x0000154000007945 */ /* 0x000fe20003800200 */
[----:B------:R-:W3:Y:S01]  /*cfa0*/  SHFL.BFLY PT, R10, R243, 0x2, 0x1f ;  /* 0x0c401f00f30a7f89 */ /* 0x000ee200000e0000 */
[----:B------:R-:W4:Y:S01]  /*cfb0*/  S2R R2, SR_TID.X ;  /* 0x0000000000027919 */ /* 0x000f220000002100 */
[----:B------:R-:W5:Y:S01]  /*cfc0*/  S2R R29, SR_CTAID.Z ;  /* 0x00000000001d7919 */ /* 0x000f620000002700 */
[----:B-1----:R-:W-:Y:S01]  /*cfd0*/  FADD.FTZ R9, R0, R241 ;  /* 0x000000f100097221 */ /* 0x002fe20000010000 */
[----:B--2---:R-:W-:Y:S01]  /*cfe0*/  USHF.L.U32 UR6, UR6, 0x6, URZ ;  /* 0x0000000606067899 */ /* 0x004fe200080006ff */
[----:B---3--:R-:W-:-:S03]  /*cff0*/  FADD.FTZ R10, R10, R243 ;  /* 0x000000f30a0a7221 */ /* 0x008fc60000010000 */
[----:B------:R-:W1:Y:S04]  /*d000*/  SHFL.BFLY PT, R4, R9, 0x1, 0x1f ;  /* 0x0c201f0009047f89 */ /* 0x000e6800000e0000 */
[----:B------:R-:W2:Y:S01]  /*d010*/  SHFL.BFLY PT, R5, R10, 0x1, 0x1f ;  /* 0x0c201f000a057f89 */ /* 0x000ea200000e0000 */
[C---:B----4-:R-:W-:Y:S02]  /*d020*/  SHF.L.U32 R7, R2.reuse, 0x4, RZ ;  /* 0x0000000402077819 */ /* 0x050fe400000006ff */
[----:B------:R-:W-:Y:S02]  /*d030*/  SHF.L.U32 R0, R2, 0x1, RZ ;  /* 0x0000000102007819 */ /* 0x000fe400000006ff */
[----:B------:R-:W-:Y:S02]  /*d040*/  LOP3.LUT R7, R7, 0x1c0, RZ, 0xc0, !PT ;  /* 0x000001c007077812 */ /* 0x000fe400078ec0ff */
[----:B------:R-:W-:-:S02]  /*d050*/  LOP3.LUT R217, R217, 0x6, R0, 0xf8, !PT ;  /* 0x00000006d9d97812 */ /* 0x000fc400078ef800 */
[----:B------:R-:W-:Y:S02]  /*d060*/  LOP3.LUT R0, R7, 0x38, R0, 0xf8, !PT ;  /* 0x0000003807007812 */ /* 0x000fe400078ef800 */
[----:B------:R-:W-:Y:S02]  /*d070*/  MOV R7, 0x20 ;  /* 0x0000002000077802 */ /* 0x000fe40000000f00 */
[----:B------:R-:W-:Y:S01]  /*d080*/  LOP3.LUT R0, R217, R0, RZ, 0xfc, !PT ;  /* 0x00000000d9007212 */ /* 0x000fe200078efcff */
[----:B-1----:R-:W-:Y:S01]  /*d090*/  FADD.FTZ R4, R9, R4 ;  /* 0x0000000409047221 */ /* 0x002fe20000010000 */
[----:B------:R-:W-:Y:S02]  /*d0a0*/  LOP3.LUT P3, RZ, R2, 0x8, RZ, 0xc0, !PT ;  /* 0x0000000802ff7812 */ /* 0x000fe4000786c0ff */
[----:B------:R-:W-:Y:S01]  /*d0b0*/  LEA R9, R0, UR5, 0x1 ;  /* 0x0000000500097c11 */ /* 0x000fe2000f8e08ff */
[----:B------:R-:W1:Y:S01]  /*d0c0*/  MUFU.RCP R6, R4 ;  /* 0x0000000400067308 */ /* 0x000e620000001000 */
[----:B--2---:R-:W-:Y:S01]  /*d0d0*/  FADD.FTZ R5, R10, R5 ;  /* 0x000000050a057221 */ /* 0x004fe20000010000 */
[----:B------:R-:W-:-:S02]  /*d0e0*/  FSETP.NE.FTZ.AND P1, PT, R4, RZ, PT ;  /* 0x000000ff0400720b */ /* 0x000fc40003f35000 */
[----:B------:R-:W-:Y:S02]  /*d0f0*/  SEL R0, R7, 0xffffffe0, !P3 ;  /* 0xffffffe007007807 */ /* 0x000fe40005800000 */
[----:B------:R-:W-:Y:S02]  /*d100*/  FSETP.NE.FTZ.AND P2, PT, R5, RZ, PT ;  /* 0x000000ff0500720b */ /* 0x000fe40003f55000 */
[----:B------:R-:W2:Y:S01]  /*d110*/  MUFU.RCP R8, R5 ;  /* 0x0000000500087308 */ /* 0x000ea20000001000 */
[C---:B------:R-:W-:Y:S02]  /*d120*/  IADD3 R13, PT, PT, R9.reuse, 0x40, RZ ;  /* 0x00000040090d7810 */ /* 0x040fe40007ffe0ff */
[----:B------:R-:W-:Y:S02]  /*d130*/  IADD3 R11, PT, PT, R9, R0, RZ ;  /* 0x00000000090b7210 */ /* 0x000fe40007ffe0ff */
[----:B------:R-:W-:Y:S02]  /*d140*/  ISETP.NE.AND P3, PT, R232, -0x1, PT ;  /* 0xffffffffe800780c */ /* 0x000fe40003f65270 */
[----:B------:R-:W3:Y:S01]  /*d150*/  @P1 LDC R16, c[0x0][0x458] ;  /* 0x00011600ff101b82 */ /* 0x000ee20000000800 */
[----:B------:R-:W4:Y:S01]  /*d160*/  @P1 MUFU.LG2 R4, R4 ;  /* 0x0000000400041308 */ /* 0x000f220000000c00 */
[----:B------:R-:W-:-:S02]  /*d170*/  LOP3.LUT P5, RZ, R2, 0x3, RZ, 0xc0, !PT ;  /* 0x0000000302ff7812 */ /* 0x000fc400078ac0ff */
[----:B-1----:R-:W-:Y:S02]  /*d180*/  FSEL R6, R6, 1, P1 ;  /* 0x3f80000006067808 */ /* 0x002fe40000800000 */
[----:B------:R-:W-:-:S03]  /*d190*/  SHF.R.U32.HI R18, RZ, 0x2, R2 ;  /* 0x00000002ff127819 */ /* 0x000fc60000011602 */
        /* <DEDUP_REMOVED lines=65> */
[----:B------:R-:W1:Y:S01]  /*d5b0*/  @!P3 LDC.64 R22, c[0x0][0x400] ;  /* 0x00010000ff16bb82 */ /* 0x000e620000000a00 */
[----:B--2---:R-:W-:Y:S01]  /*d5c0*/  FSEL R8, R8, 1, P2 ;  /* 0x3f80000008087808 */ /* 0x004fe20001000000 */
[----:B------:R-:W2:Y:S01]  /*d5d0*/  @P2 MUFU.LG2 R5, R5 ;  /* 0x0000000500052308 */ /* 0x000ea20000000c00 */
[----:B------:R-:W-:Y:S01]  /*d5e0*/  SEL R6, R6, 0xfffffff0, !P0 ;  /* 0xfffffff006067807 */ /* 0x000fe20004000000 */
[----:B----4-:R-:W-:Y:S01]  /*d5f0*/  @P1 FMUL.FTZ R4, R4, 0.69314718246459960938 ;  /* 0x3f31721804041820 */ /* 0x010fe20000410000 */
[----:B------:R-:W-:Y:S01]  /*d600*/  LOP3.LUT P0, RZ, R2, 0x10, RZ, 0xc0, !PT ;  /* 0x0000001002ff7812 */ /* 0x000fe2000780c0ff */
        /* <DEDUP_REMOVED lines=12> */
[----:B------:R-:W-:Y:S01]  /*d6d0*/  @P0 IADD3 R13, PT, PT, R9, -0x40, RZ ;  /* 0xffffffc0090d0810 */ /* 0x000fe20007ffe0ff */
[C---:B------:R-:W-:Y:S01]  /*d6e0*/  FMUL.FTZ R56, R8.reuse, R56 ;  /* 0x0000003808387220 */ /* 0x040fe20000410000 */
[----:B------:R-:W-:Y:S01]  /*d6f0*/  F2FP.BF16.F32.PACK_AB R160, R161, R160 ;  /* 0x000000a0a1a0723e */ /* 0x000fe200000010ff */
[C---:B------:R-:W-:Y:S01]  /*d700*/  FMUL.FTZ R57, R8.reuse, R57 ;  /* 0x0000003908397220 */ /* 0x040fe20000410000 */
[----:B------:R-:W-:Y:S01]  /*d710*/  F2FP.BF16.F32.PACK_AB R162, R163, R162 ;  /* 0x000000a2a3a2723e */ /* 0x000fe200000010ff */
[C---:B------:R-:W-:Y:S01]  /*d720*/  FMUL.FTZ R60, R8.reuse, R60 ;  /* 0x0000003c083c7220 */ /* 0x040fe20000410000 */
[----:B------:R-:W-:Y:S01]  /*d730*/  F2FP.BF16.F32.PACK_AB R36, R37, R36 ;  /* 0x000000242524723e */ /* 0x000fe200000010ff */
[C---:B------:R-:W-:Y:S01]  /*d740*/  FMUL.FTZ R61, R8.reuse, R61 ;  /* 0x0000003d083d7220 */ /* 0x040fe20000410000 */
[----:B------:R-:W-:Y:S01]  /*d750*/  F2FP.BF16.F32.PACK_AB R38, R39, R38 ;  /* 0x000000262726723e */ /* 0x000fe200000010ff */
[C---:B------:R-:W-:Y:S01]  /*d760*/  FMUL.FTZ R64, R8.reuse, R64 ;  /* 0x0000004008407220 */ /* 0x040fe20000410000 */
[----:B------:R-:W-:Y:S01]  /*d770*/  IADD3 R7, PT, PT, R9, R6, RZ ;  /* 0x0000000609077210 */ /* 0x000fe20007ffe0ff */
        /* <DEDUP_REMOVED lines=8> */
[----:B------:R-:W-:Y:S01]  /*d800*/  FMUL.FTZ R73, R8, R73 ;  /* 0x0000004908497220 */ /* 0x000fe20000410000 */
[----:B------:R-:W-:Y:S01]  /*d810*/  IADD3 R15, PT, PT, R6, R11, RZ ;  /* 0x0000000b060f7210 */ /* 0x000fe20007ffe0ff */
[----:B------:R-:W-:Y:S01]  /*d820*/  STS [R9], R160 ;  /* 0x000000a009007388 */ /* 0x000fe20000000800 */
[----:B------:R-:W-:Y:S01]  /*d830*/  IADD3 R17, PT, PT, R0, R13, RZ ;  /* 0x0000000d00117210 */ /* 0x000fe20007ffe0ff */
[C---:B------:R-:W-:Y:S01]  /*d840*/  FMUL.FTZ R76, R8.reuse, R76 ;  /* 0x0000004c084c7220 */ /* 0x040fe20000410000 */
[----:B------:R-:W-:Y:S01]  /*d850*/  F2FP.BF16.F32.PACK_AB R48, R49, R48 ;  /* 0x000000303130723e */ /* 0x000fe200000010ff */
[----:B------:R-:W-:Y:S01]  /*d860*/  STS [R9+0x400], R162 ;  /* 0x000400a209007388 */ /* 0x000fe20000000800 */
[----:B------:R-:W-:Y:S01]  /*d870*/  F2FP.BF16.F32.PACK_AB R50, R51, R50 ;  /* 0x000000323332723e */ /* 0x000fe200000010ff */
[C---:B------:R-:W-:Y:S01]  /*d880*/  FMUL.FTZ R77, R8.reuse, R77 ;  /* 0x0000004d084d7220 */ /* 0x040fe20000410000 */
[----:B------:R-:W-:Y:S01]  /*d890*/  F2FP.BF16.F32.PACK_AB R52, R53, R52 ;  /* 0x000000343534723e */ /* 0x000fe200000010ff */
[----:B------:R-:W-:Y:S01]  /*d8a0*/  STS [R7], R36 ;  /* 0x0000002407007388 */ /* 0x000fe20000000800 */
[----:B------:R-:W-:Y:S01]  /*d8b0*/  F2FP.BF16.F32.PACK_AB R54, R55, R54 ;  /* 0x000000363736723e */ /* 0x000fe200000010ff */
[----:B------:R-:W-:Y:S01]  /*d8c0*/  FMUL.FTZ R80, R8, R80 ;  /* 0x0000005008507220 */ /* 0x000fe20000410000 */
[----:B------:R-:W-:Y:S01]  /*d8d0*/  IADD3 R19, PT, PT, R6, R13, RZ ;  /* 0x0000000d06137210 */ /* 0x000fe20007ffe0ff */
[----:B------:R-:W-:Y:S01]  /*d8e0*/  STS [R7+0x400], R38 ;  /* 0x0004002607007388 */ /* 0x000fe20000000800 */
[----:B------:R-:W-:Y:S01]  /*d8f0*/  F2FP.BF16.F32.PACK_AB R56, R57, R56 ;  /* 0x000000383938723e */ /* 0x000fe200000010ff */
[C---:B------:R-:W-:Y:S01]  /*d900*/  FMUL.FTZ R81, R8.reuse, R81 ;  /* 0x0000005108517220 */ /* 0x040fe20000410000 */
[----:B------:R-:W-:Y:S01]  /*d910*/  F2FP.BF16.F32.PACK_AB R58, R59, R58 ;  /* 0x0000003a3b3a723e */ /* 0x000fe200000010ff */
[----:B------:R-:W-:Y:S01]  /*d920*/  STS [R11], R40 ;  /* 0x000000280b007388 */ /* 0x000fe20000000800 */
[----:B------:R-:W-:Y:S01]  /*d930*/  F2FP.BF16.F32.PACK_AB R60, R61, R60 ;  /* 0x0000003c3d3c723e */ /* 0x000fe200000010ff */
[----:B------:R-:W-:Y:S01]  /*d940*/  FMUL.FTZ R84, R8, R84 ;  /* 0x0000005408547220 */ /* 0x000fe20000410000 */
[----:B------:R-:W-:Y:S01]  /*d950*/  F2FP.BF16.F32.PACK_AB R62, R63, R62 ;  /* 0x0000003e3f3e723e */ /* 0x000fe200000010ff */
[----:B------:R-:W-:Y:S01]  /*d960*/  STS [R11+0x400], R42 ;  /* 0x0004002a0b007388 */ /* 0x000fe20000000800 */
[----:B------:R-:W-:Y:S01]  /*d970*/  IADD3 R21, PT, PT, R6, R17, RZ ;  /* 0x0000001106157210 */ /* 0x000fe20007ffe0ff */
[C---:B------:R-:W-:Y:S01]  /*d980*/  FMUL.FTZ R85, R8.reuse, R85 ;  /* 0x0000005508557220 */ /* 0x040fe20000410000 */
[----:B------:R-:W-:Y:S01]  /*d990*/  F2FP.BF16.F32.PACK_AB R64, R65, R64 ;  /* 0x000000404140723e */ /* 0x000fe200000010ff */
[----:B------:R-:W-:Y:S01]  /*d9a0*/  STS [R15], R44 ;  /* 0x0000002c0f007388 */ /* 0x000fe20000000800 */
[----:B------:R-:W-:Y:S01]  /*d9b0*/  F2FP.BF16.F32.PACK_AB R66, R67, R66 ;  /* 0x000000424342723e */ /* 0x000fe200000010ff */
[C---:B------:R-:W-:Y:S01]  /*d9c0*/  FMUL.FTZ R88, R8.reuse, R88 ;  /* 0x0000005808587220 */ /* 0x040fe20000410000 */
[C---:B------:R-:W-:Y:S01]  /*d9d0*/  FMUL.FTZ R89, R8.reuse, R89 ;  /* 0x0000005908597220 */ /* 0x040fe20000410000 */
[----:B------:R-:W-:Y:S01]  /*d9e0*/  STS [R15+0x400], R46 ;  /* 0x0004002e0f007388 */ /* 0x000fe20000000800 */
[----:B------:R-:W-:Y:S01]  /*d9f0*/  F2FP.BF16.F32.PACK_AB R68, R69, R68 ;  /* 0x000000444544723e */ /* 0x000fe200000010ff */
[C---:B------:R-:W-:Y:S01]  /*da00*/  FMUL.FTZ R92, R8.reuse, R92 ;  /* 0x0000005c085c7220 */ /* 0x040fe20000410000 */
[----:B------:R-:W-:Y:S01]  /*da10*/  F2FP.BF16.F32.PACK_AB R70, R71, R70 ;  /* 0x000000464746723e */ /* 0x000fe200000010ff */
[----:B------:R-:W-:Y:S01]  /*da20*/  STS [R13], R48 ;  /* 0x000000300d007388 */ /* 0x000fe20000000800 */
[C---:B------:R-:W-:Y:S01]  /*da30*/  FMUL.FTZ R93, R8.reuse, R93 ;  /* 0x0000005d085d7220 */ /* 0x040fe20000410000 */
[----:B------:R-:W-:Y:S01]  /*da40*/  F2FP.BF16.F32.PACK_AB R72, R73, R72 ;  /* 0x000000484948723e */ /* 0x000fe200000010ff */
[C---:B------:R-:W-:Y:S01]  /*da50*/  FMUL.FTZ R96, R8.reuse, R96 ;  /* 0x0000006008607220 */ /* 0x040fe20000410000 */
[----:B------:R-:W-:Y:S01]  /*da60*/  STS [R13+0x400], R50 ;  /* 0x000400320d007388 */ /* 0x000fe20000000800 */
[----:B------:R-:W-:Y:S01]  /*da70*/  F2FP.BF16.F32.PACK_AB R74, R75, R74 ;  /* 0x0000004a4b4a723e */ /* 0x000fe200000010ff */
        /* <DEDUP_REMOVED lines=26> */
[----:B------:R-:W-:Y:S01]  /*dc20*/  STS [R9+0x2000], R64 ;  /* 0x0020004009007388 */ /* 0x000fe20000000800 */
[C---:B------:R-:W-:Y:S01]  /*dc30*/  FMUL.FTZ R117, R8.reuse, R117 ;  /* 0x0000007508757220 */ /* 0x040fe20000410000 */
[----:B------:R-:W-:Y:S01]  /*dc40*/  F2FP.BF16.F32.PACK_AB R96, R97, R96 ;  /* 0x000000606160723e */ /* 0x000fe200000010ff */
[C---:B------:R-:W-:Y:S01]  /*dc50*/  FMUL.FTZ R120, R8.reuse, R120 ;  /* 0x0000007808787220 */ /* 0x040fe20000410000 */
[----:B------:R-:W-:Y:S01]  /*dc60*/  STS [R9+0x2400], R66 ;  /* 0x0024004209007388 */ /* 0x000fe20000000800 */
[----:B------:R-:W-:Y:S01]  /*dc70*/  F2FP.BF16.F32.PACK_AB R98, R99, R98 ;  /* 0x000000626362723e */ /* 0x000fe200000010ff */
[C---:B------:R-:W-:Y:S01]  /*dc80*/  FMUL.FTZ R121, R8.reuse, R121 ;  /* 0x0000007908797220 */ /* 0x040fe20000410000 */
[----:B------:R-:W-:Y:S01]  /*dc90*/  F2FP.BF16.F32.PACK_AB R100, R101, R100 ;  /* 0x000000646564723e */ /* 0x000fe200000010ff */
[----:B------:R-:W-:Y:S01]  /*dca0*/  STS [R7+0x2000], R68 ;  /* 0x0020004407007388 */ /* 0x000fe20000000800 */
        /* <DEDUP_REMOVED lines=45> */
[----:B------:R-:W-:Y:S01]  /*df80*/  FMUL.FTZ R153, R8, R153 ;  /* 0x0000009908997220 */ /* 0x000fe20000410000 */
[----:B------:R-:W-:Y:S01]  /*df90*/  F2FP.BF16.F32.PACK_AB R136, R137, R136 ;  /* 0x000000888988723e */ /* 0x000fe200000010ff */
[----:B------:R-:W-:Y:S01]  /*dfa0*/  STS [R21+0x2000], R92 ;  /* 0x0020005c15007388 */ /* 0x000fe20000000800 */
[----:B------:R-:W-:Y:S01]  /*dfb0*/  F2FP.BF16.F32.PACK_AB R138, R139, R138 ;  /* 0x0000008a8b8a723e */ /* 0x000fe200000010ff */
[----:B------:R-:W4:Y:S01]  /*dfc0*/  LDC.U8 R0, c[0x0][0x548] ;  /* 0x00015200ff007b82 */ /* 0x000f220000000000 */
[----:B------:R-:W-:Y:S01]  /*dfd0*/  F2FP.BF16.F32.PACK_AB R140, R141, R140 ;  /* 0x0000008c8d8c723e */ /* 0x000fe200000010ff */
[----:B------:R-:W-:Y:S01]  /*dfe0*/  STS [R21+0x2400], R94 ;  /* 0x0024005e15007388 */ /* 0x000fe20000000800 */
[----:B------:R-:W-:Y:S01]  /*dff0*/  F2FP.BF16.F32.PACK_AB R142, R143, R142 ;  /* 0x0000008e8f8e723e */ /* 0x000fe200000010ff */
[----:B--2---:R-:W-:Y:S01]  /*e000*/  @P2 FMUL.FTZ R5, R5, 0.69314718246459960938 ;  /* 0x3f31721805052820 */ /* 0x004fe20000410000 */
        /* <DEDUP_REMOVED lines=11> */
[----:B------:R-:W-:-:S02]  /*e0c0*/  F2FP.BF16.F32.PACK_AB R154, R155, R154 ;  /* 0x0000009a9b9a723e */ /* 0x000fc400000010ff */
[----:B------:R-:W-:Y:S01]  /*e0d0*/  LOP3.LUT R221, R221, 0x7, R18, 0xf8, !PT ;  /* 0x00000007dddd7812 */ /* 0x000fe200078ef812 */
[----:B------:R-:W-:Y:S01]  /*e0e0*/  STS [R11+0x4000], R104 ;  /* 0x004000680b007388 */ /* 0x000fe20000000800 */
[----:B----4-:R-:W-:-:S03]  /*e0f0*/  ISETP.NE.AND P4, PT, R0, RZ, PT ;  /* 0x000000ff0000720c */ /* 0x010fc60003f85270 */
[----:B------:R-:W-:Y:S01]  /*e100*/  STS [R11+0x4400], R106 ;  /* 0x0044006a0b007388 */ /* 0x000fe20000000800 */
[----:B------:R-:W-:-:S03]  /*e110*/  ISETP.NE.OR P0, PT, R232, -0x1, !P4 ;  /* 0xffffffffe800780c */ /* 0x000fc60006705670 */
        /* <DEDUP_REMOVED lines=19> */
[----:B--2---:R-:W2:Y:S03]  /*e250*/  @P3 LDC.64 R8, c[0x0][0x408] ;  /* 0x00010200ff083b82 */ /* 0x004ea60000000a00 */
[----:B------:R-:W-:Y:S04]  /*e260*/  STS [R13+0x6000], R144 ;  /* 0x006000900d007388 */ /* 0x000fe80000000800 */
[----:B------:R-:W-:Y:S01]  /*e270*/  STS [R13+0x6400], R146 ;  /* 0x006400920d007388 */ /* 0x000fe20000000800 */
[----:B----4-:R-:W4:Y:S03]  /*e280*/  LDC R7, c[0x0][0x434] ;  /* 0x00010d00ff077b82 */ /* 0x010f260000000800 */
[----:B------:R-:W-:Y:S04]  /*e290*/  STS [R19+0x6000], R148 ;  /* 0x0060009413007388 */ /* 0x000fe80000000800 */
[----:B------:R1:W-:Y:S01]  /*e2a0*/  STS [R19+0x6400], R150 ;  /* 0x0064009613007388 */ /* 0x0003e20000000800 */
[----:B---3--:R-:W3:Y:S03]  /*e2b0*/  LDC.64 R10, c[0x0][0x408] ;  /* 0x00010200ff0a7b82 */ /* 0x008ee60000000a00 */
[----:B------:R-:W-:Y:S04]  /*e2c0*/  STS [R17+0x6000], R156 ;  /* 0x0060009c11007388 */ /* 0x000fe80000000800 */
[----:B------:R5:W-:Y:S04]  /*e2d0*/  STS [R17+0x6400], R158 ;  /* 0x0064009e11007388 */ /* 0x000be80000000800 */
[----:B------:R-:W-:Y:S04]  /*e2e0*/  STS [R21+0x6000], R152 ;  /* 0x0060009815007388 */ /* 0x000fe80000000800 */
[----:B------:R2:W-:Y:S01]  /*e2f0*/  STS [R21+0x6400], R154 ;  /* 0x0064009a15007388 */ /* 0x0005e20000000800 */
[----:B------:R-:W-:Y:S08]  /*e300*/  BAR.SYNC.DEFER_BLOCKING 0x0 ;  /* 0x0000000000007b1d */ /* 0x000ff00000010000 */
[----:B-1----:R-:W1:Y:S01]  /*e310*/  @P2 LDC R19, c[0x0][0x458] ;  /* 0x00011600ff132b82 */ /* 0x002e620000000800 */
[----:B------:R-:W4:Y:S07]  /*e320*/  S2R R6, SR_CTAID.Y ;  /* 0x0000000000067919 */ /* 0x000f2e0000002600 */
[----:B-----5:R-:W5:Y:S01]  /*e330*/  @P4 LDC R17, c[0x0][0x454] ;  /* 0x00011500ff114b82 */ /* 0x020f620000000800 */
[----:B--2---:R-:W-:Y:S01]  /*e340*/  @P3 IMAD.WIDE.U32 R20, R232, R8, RZ ;  /* 0x00000008e8143225 */ /* 0x004fe200078e00ff */
[----:B------:R-:W-:-:S03]  /*e350*/  MOV R8, 0x7f800000 ;  /* 0x7f80000000087802 */ /* 0x000fc60000000f00 */
[----:B------:R-:W-:Y:S01]  /*e360*/  @P1 FFMA.FTZ R8, R3, R16, R4 ;  /* 0x0000001003081223 */ /* 0x000fe20000010004 */
[----:B------:R2:W2:Y:S01]  /*e370*/  LDS.128 R12, [R245+0x1800] ;  /* 0x00180000f50c7984 */ /* 0x0004a20000000c00 */
[----:B----4-:R-:W-:-:S04]  /*e380*/  @!P3 IMAD.WIDE.U32 R24, R6, R22, RZ ;  /* 0x000000160618b225 */ /* 0x010fc800078e00ff */
[----:B------:R-:W-:Y:S02]  /*e390*/  @!P3 IMAD R23, R6, R23, R25 ;  /* 0x000000170617b224 */ /* 0x000fe400078e0219 */
[----:B------:R-:W-:Y:S01]  /*e3a0*/  @P3 IMAD R23, R232, R9, R21 ;  /* 0x00000009e8173224 */ /* 0x000fe200078e0215 */
[----:B------:R-:W-:Y:S01]  /*e3b0*/  MOV R9, 0x7f800000 ;  /* 0x7f80000000097802 */ /* 0x000fe20000000f00 */
[----:B------:R-:W-:Y:S02]  /*e3c0*/  @!P4 IMAD R0, R6, R0, R29 ;  /* 0x000000000600c224 */ /* 0x000fe400078e021d */
[----:B-1----:R-:W-:Y:S01]  /*e3d0*/  @P2 FFMA.FTZ R9, R164, R19, R5 ;  /* 0x00000013a4092223 */ /* 0x002fe20000010005 */
[-C--:B------:R-:W-:Y:S02]  /*e3e0*/  @!P0 IMAD R232, R6, R7.reuse, RZ ;  /* 0x0000000706e88224 */ /* 0x080fe400078e02ff */
[----:B------:R-:W-:Y:S02]  /*e3f0*/  @!P4 IMAD R0, R0, R7, RZ ;  /* 0x000000070000c224 */ /* 0x000fe400078e02ff */
[----:B-----5:R-:W-:Y:S01]  /*e400*/  @P4 IMAD R0, R29, R17, R232 ;  /* 0x000000111d004224 */ /* 0x020fe200078e02e8 */
[----:B---3--:R-:W-:Y:S06]  /*e410*/  @P5 BRA `(.L_x_1948) ;  /* 0x00000000002c5947 */ /* 0x008fec0003800000 */
        /* <DEDUP_REMOVED lines=11> */
.L_x_1948:
[----:B------:R-:W-:Y:S05]  /*e4d0*/  BSYNC.RECONVERGENT B0 ;  /* 0x0000000000007941 */ /* 0x000fea0003800200 */
.L_x_1947:
[----:B------:R-:W-:Y:S01]  /*e4e0*/  IMAD.MOV.U32 R219, RZ, RZ, RZ ;  /* 0x000000ffffdb7224 */ /* 0x000fe200078e00ff */
[----:B------:R-:W-:Y:S01]  /*e4f0*/  SHF.R.U32.HI R3, RZ, 0x3, R2 ;  /* 0x00000003ff037819 */ /* 0x000fe20000011602 */
[----:B------:R-:W-:Y:S01]  /*e500*/  @P3 IMAD.MOV.U32 R24, RZ, RZ, R20 ;  /* 0x000000ffff183224 */ /* 0x000fe200078e0014 */
[----:B------:R3:W4:Y:S01]  /*e510*/  LDS.128 R16, [R245+0x4000] ;  /* 0x00400000f5107984 */ /* 0x0007220000000c00 */
[----:B-1----:R-:W-:Y:S01]  /*e520*/  IMAD.WIDE.U32 R4, R10, UR6, R218 ;  /* 0x000000060a047c25 */ /* 0x002fe2000f8e00da */
[C---:B------:R-:W-:Y:S01]  /*e530*/  IADD3 R7, PT, PT, R3.reuse, 0x10, RZ ;  /* 0x0000001003077810 */ /* 0x040fe20007ffe0ff */
[----:B------:R-:W1:Y:S01]  /*e540*/  LDCU.64 UR4, c[0x0][0x410] ;  /* 0x00008200ff0477ac */ /* 0x000e620008000a00 */
[----:B------:R-:W-:Y:S01]  /*e550*/  ISETP.GE.AND P3, PT, R3, R226, PT ;  /* 0x000000e20300720c */ /* 0x000fe20003f66270 */
[----:B------:R-:W-:Y:S01]  /*e560*/  IMAD R0, R11, UR6, R5 ;  /* 0x000000060b007c24 */ /* 0x000fe2000f8e0205 */
[----:B------:R-:W-:Y:S01]  /*e570*/  IADD3 R8, P0, PT, R24, R4, RZ ;  /* 0x0000000418087210 */ /* 0x000fe20007f1e0ff */
[----:B------:R-:W-:Y:S01]  /*e580*/  VIADD R5, R3, 0x20 ;  /* 0x0000002003057836 */ /* 0x000fe20000000000 */
[----:B------:R-:W-:Y:S01]  /*e590*/  ISETP.GE.AND P2, PT, R7, R226, PT ;  /* 0x000000e20700720c */ /* 0x000fe20003f46270 */
[----:B------:R3:W2:Y:S01]  /*e5a0*/  LDS.128 R24, [R245] ;  /* 0x00000000f5187984 */ /* 0x0006a20000000c00 */
[----:B------:R-:W-:Y:S01]  /*e5b0*/  IADD3.X R9, PT, PT, R23, R0, RZ, P0, !PT ;  /* 0x0000000017097210 */ /* 0x000fe200007fe4ff */
[----:B------:R-:W-:Y:S01]  /*e5c0*/  BSSY.RECONVERGENT B0, `(.L_x_1949) ;  /* 0x0000013000007945 */ /* 0x000fe20003800200 */
[-C--:B------:R-:W-:Y:S01]  /*e5d0*/  ISETP.GE.AND P1, PT, R5, R226.reuse, PT ;  /* 0x000000e20500720c */ /* 0x080fe20003f26270 */
[----:B------:R-:W-:Y:S01]  /*e5e0*/  VIADD R5, R3, 0x30 ;  /* 0x0000003003057836 */ /* 0x000fe20000000000 */
[----:B------:R3:W2:Y:S04]  /*e5f0*/  LDS.128 R20, [R245+0x2000] ;  /* 0x00200000f5147984 */ /* 0x0006a80000000c00 */
[----:B------:R-:W-:-:S02]  /*e600*/  ISETP.GE.AND P0, PT, R5, R226, PT ;  /* 0x000000e20500720c */ /* 0x000fc40003f06270 */
[----:B------:R3:W2:Y:S01]  /*e610*/  LDS.128 R4, [R245+0x6000] ;  /* 0x00600000f5047984 */ /* 0x0006a20000000c00 */
[----:B-1----:R-:W-:-:S04]  /*e620*/  IMAD.WIDE.U32 R8, R29, UR4, R8 ;  /* 0x000000041d087c25 */ /* 0x002fc8000f8e0008 */
[----:B------:R-:W-:Y:S01]  /*e630*/  IMAD R29, R29, UR5, R9 ;  /* 0x000000051d1d7c24 */ /* 0x000fe2000f8e0209 */
[----:B------:R-:W-:Y:S06]  /*e640*/  @P3 BRA `(.L_x_1950) ;  /* 0x0000000000283947 */ /* 0x000fec0003800000 */
[----:B------:R-:W1:Y:S01]  /*e650*/  LDCU.64 UR4, c[0x0][0x3f0] ;  /* 0x00007e00ff0477ac */ /* 0x000e620008000a00 */
[----:B------:R-:W-:-:S05]  /*e660*/  MOV R28, R8 ;  /* 0x00000008001c7202 */ /* 0x000fca0000000f00 */
[----:B------:R-:W-:-:S04]  /*e670*/  IMAD.WIDE.U32 R30, R3, R10, R28 ;  /* 0x0000000a031e7225 */ /* 0x000fc800078e001c */
[----:B------:R-:W-:Y:S01]  /*e680*/  IMAD R0, R3, R11, R31 ;  /* 0x0000000b03007224 */ /* 0x000fe200078e021f */
[----:B-1----:R-:W-:-:S04]  /*e690*/  LEA R32, P3, R30, UR4, 0x1 ;  /* 0x000000041e207c11 */ /* 0x002fc8000f8608ff */
[----:B------:R-:W-:-:S05]  /*e6a0*/  LEA.HI.X R33, R30, UR5, R0, 0x1, P3 ;  /* 0x000000051e217c11 */ /* 0x000fca00098f0c00 */
[----:B--2---:R1:W-:Y:S04]  /*e6b0*/  STG.E.128 desc[UR16][R32.64], R24 ;  /* 0x0000001820007986 */ /* 0x0043e8000c101d10 */
[----:B------:R1:W-:Y:S04]  /*e6c0*/  STG.E.128 desc[UR16][R32.64+0x80], R20 ;  /* 0x0000801420007986 */ /* 0x0003e8000c101d10 */
[----:B----4-:R1:W-:Y:S04]  /*e6d0*/  STG.E.128 desc[UR16][R32.64+0x100], R16 ;  /* 0x0001001020007986 */ /* 0x0103e8000c101d10 */
[----:B------:R1:W-:Y:S02]  /*e6e0*/  STG.E.128 desc[UR16][R32.64+0x180], R4 ;  /* 0x0001800420007986 */ /* 0x0003e4000c101d10 */
.L_x_1950:
[----:B------:R-:W-:Y:S05]  /*e6f0*/  BSYNC.RECONVERGENT B0 ;  /* 0x0000000000007941 */ /* 0x000fea0003800200 */
.L_x_1949:
[----:B-12---:R1:W2:Y:S01]  /*e700*/  LDS.128 R24, [R245+0x800] ;  /* 0x00080000f5187984 */ /* 0x0062a20000000c00 */
[----:B------:R-:W-:Y:S03]  /*e710*/  BSSY.RECONVERGENT B0, `(.L_x_1951) ;  /* 0x0000014000007945 */ /* 0x000fe60003800200 */
[----:B------:R1:W1:Y:S04]  /*e720*/  LDS.128 R20, [R245+0x2800] ;  /* 0x00280000f5147984 */ /* 0x0002680000000c00 */
[----:B----4-:R4:W1:Y:S04]  /*e730*/  LDS.128 R16, [R245+0x4800] ;  /* 0x00480000f5107984 */ /* 0x0108680000000c00 */
[----:B------:R4:W1:Y:S01]  /*e740*/  LDS.128 R4, [R245+0x6800] ;  /* 0x00680000f5047984 */ /* 0x0008620000000c00 */
[----:B------:R-:W-:Y:S05]  /*e750*/  @P2 BRA `(.L_x_1952) ;  /* 0x00000000003c2947 */ /* 0x000fea0003800000 */
[----:B------:R-:W-:Y:S01]  /*e760*/  IADD3 R31, P2, PT, R3, 0x10, RZ ;  /* 0x00000010031f7810 */ /* 0x000fe20007f5e0ff */
[----:B------:R-:W5:Y:S01]  /*e770*/  LDCU.64 UR4, c[0x0][0x3f0] ;  /* 0x00007e00ff0477ac */ /* 0x000f620008000a00 */
[----:B------:R-:W-:-:S03]  /*e780*/  IMAD.MOV.U32 R32, RZ, RZ, R8 ;  /* 0x000000ffff207224 */ /* 0x000fc600078e0008 */
[----:B------:R-:W-:-:S04]  /*e790*/  IMAD.X R33, RZ, RZ, RZ, P2 ;  /* 0x000000ffff217224 */ /* 0x000fc800010e06ff */
[----:B------:R-:W-:Y:S01]  /*e7a0*/  IMAD R0, R33, R10, RZ ;  /* 0x0000000a21007224 */ /* 0x000fe200078e02ff */
[----:B------:R-:W-:-:S03]  /*e7b0*/  MOV R33, R29 ;  /* 0x0000001d00217202 */ /* 0x000fc60000000f00 */
[C---:B------:R-:W-:Y:S02]  /*e7c0*/  IMAD R0, R31.reuse, R11, R0 ;  /* 0x0000000b1f007224 */ /* 0x040fe400078e0200 */
[----:B------:R-:W-:-:S03]  /*e7d0*/  IMAD.WIDE.U32 R32, R31, R10, R32 ;  /* 0x0000000a1f207225 */ /* 0x000fc600078e0020 */
[----:B-----5:R-:W-:Y:S02]  /*e7e0*/  LEA R30, P2, R32, UR4, 0x1 ;  /* 0x00000004201e7c11 */ /* 0x020fe4000f8408ff */
[----:B------:R-:W-:-:S04]  /*e7f0*/  IADD3 R0, PT, PT, R0, R33, RZ ;  /* 0x0000002100007210 */ /* 0x000fc80007ffe0ff */
[----:B------:R-:W-:-:S05]  /*e800*/  LEA.HI.X R31, R32, UR5, R0, 0x1, P2 ;  /* 0x00000005201f7c11 */ /* 0x000fca00090f0c00 */
[----:B--2---:R2:W-:Y:S04]  /*e810*/  STG.E.128 desc[UR16][R30.64], R24 ;  /* 0x000000181e007986 */ /* 0x0045e8000c101d10 */
[----:B-1----:R2:W-:Y:S04]  /*e820*/  STG.E.128 desc[UR16][R30.64+0x80], R20 ;  /* 0x000080141e007986 */ /* 0x0025e8000c101d10 */
[----:B------:R2:W-:Y:S04]  /*e830*/  STG.E.128 desc[UR16][R30.64+0x100], R16 ;  /* 0x000100101e007986 */ /* 0x0005e8000c101d10 */
[----:B------:R2:W-:Y:S02]  /*e840*/  STG.E.128 desc[UR16][R30.64+0x180], R4 ;  /* 0x000180041e007986 */ /* 0x0005e4000c101d10 */
.L_x_1952:
[----:B------:R-:W-:Y:S05]  /*e850*/  BSYNC.RECONVERGENT B0 ;  /* 0x0000000000007941 */ /* 0x000fea0003800200 */
.L_x_1951:
[----:B--2---:R2:W2:Y:S01]  /*e860*/  LDS.128 R24, [R245+0x1000] ;  /* 0x00100000f5187984 */ /* 0x0044a20000000c00 */
[----:B------:R-:W-:Y:S03]  /*e870*/  BSSY.RECONVERGENT B0, `(.L_x_1953) ;  /* 0x0000014000007945 */ /* 0x000fe60003800200 */
[----:B-1----:R1:W1:Y:S04]  /*e880*/  LDS.128 R20, [R245+0x3000] ;  /* 0x00300000f5147984 */ /* 0x0022680000000c00 */
[----:B------:R1:W1:Y:S04]  /*e890*/  LDS.128 R16, [R245+0x5000] ;  /* 0x00500000f5107984 */ /* 0x0002680000000c00 */
        /* <DEDUP_REMOVED lines=17> */
.L_x_1954:
[----:B------:R-:W-:Y:S05]  /*e9b0*/  BSYNC.RECONVERGENT B0 ;  /* 0x0000000000007941 */ /* 0x000fea0003800200 */
.L_x_1953:
[----:B-12---:R1:W2:Y:S04]  /*e9c0*/  LDS.128 R16, [R245+0x3800] ;  /* 0x00380000f5107984 */ /* 0x0062a80000000c00 */
[----:B------:R1:W1:Y:S04]  /*e9d0*/  LDS.128 R4, [R245+0x5800] ;  /* 0x00580000f5047984 */ /* 0x0002680000000c00 */
[----:B------:R1:W1:Y:S01]  /*e9e0*/  LDS.128 R20, [R245+0x7800] ;  /* 0x00780000f5147984 */ /* 0x0002620000000c00 */
[----:B------:R-:W-:Y:S05]  /*e9f0*/  @P0 EXIT ;  /* 0x000000000000094d */ /* 0x000fea0003800000 */
[----:B------:R-:W-:Y:S01]  /*ea00*/  IADD3 R3, P0, PT, R3, 0x30, RZ ;  /* 0x0000003003037810 */ /* 0x000fe20007f1e0ff */
[----:B------:R-:W5:Y:S03]  /*ea10*/  LDCU.64 UR4, c[0x0][0x3f0] ;  /* 0x00007e00ff0477ac */ /* 0x000f660008000a00 */
[----:B------:R-:W-:-:S05]  /*ea20*/  IADD3.X R9, PT, PT, RZ, RZ, RZ, P0, !PT ;  /* 0x000000ffff097210 */ /* 0x000fca00007fe4ff */
[----:B------:R-:W-:Y:S01]  /*ea30*/  IMAD R0, R9, R10, RZ ;  /* 0x0000000a09007224 */ /* 0x000fe200078e02ff */
[----:B------:R-:W-:-:S03]  /*ea40*/  MOV R9, R29 ;  /* 0x0000001d00097202 */ /* 0x000fc60000000f00 */
[C---:B------:R-:W-:Y:S02]  /*ea50*/  IMAD R0, R3.reuse, R11, R0 ;  /* 0x0000000b03007224 */ /* 0x040fe400078e0200 */
[----:B------:R-:W-:-:S03]  /*ea60*/  IMAD.WIDE.U32 R8, R3, R10, R8 ;  /* 0x0000000a03087225 */ /* 0x000fc600078e0008 */
[----:B-----5:R-:W-:Y:S02]  /*ea70*/  LEA R2, P0, R8, UR4, 0x1 ;  /* 0x0000000408027c11 */ /* 0x020fe4000f8008ff */
[----:B------:R-:W-:-:S04]  /*ea80*/  IADD3 R0, PT, PT, R0, R9, RZ ;  /* 0x0000000900007210 */ /* 0x000fc80007ffe0ff */
[----:B------:R-:W-:-:S05]  /*ea90*/  LEA.HI.X R3, R8, UR5, R0, 0x1, P0 ;  /* 0x0000000508037c11 */ /* 0x000fca00080f0c00 */
[----:B------:R-:W-:Y:S04]  /*eaa0*/  STG.E.128 desc[UR16][R2.64], R12 ;  /* 0x0000000c02007986 */ /* 0x000fe8000c101d10 */
[----:B--2---:R-:W-:Y:S04]  /*eab0*/  STG.E.128 desc[UR16][R2.64+0x80], R16 ;  /* 0x0000801002007986 */ /* 0x004fe8000c101d10 */
[----:B-1----:R-:W-:Y:S04]  /*eac0*/  STG.E.128 desc[UR16][R2.64+0x100], R4 ;  /* 0x0001000402007986 */ /* 0x002fe8000c101d10 */
[----:B------:R-:W-:Y:S01]  /*ead0*/  STG.E.128 desc[UR16][R2.64+0x180], R20 ;  /* 0x0001801402007986 */ /* 0x000fe2000c101d10 */
[----:B------:R-:W-:Y:S05]  /*eae0*/  EXIT ;  /* 0x000000000000794d */ /* 0x000fea0003800000 */
.L_x_1955:
        /* <DEDUP_REMOVED lines=9> */
.L_x_4068:


//--------------------- .text._ZN5flash24flash_fwd_splitkv_kernelI23Flash_fwd_kernel_traitsILi256ELi64ELi64ELi4ELb0ELb0EN7cutlass10bfloat16_tE19Flash_kernel_traitsILi256ELi64ELi64ELi4ES3_EELb1ELb0ELb0ELb0ELb1ELb1ELb0ELb0EEEvNS_16Flash_fwd_paramsE --------------------------
	.section	.text._ZN5flash24flash_fwd_splitkv_kernelI23Flash_fwd_kernel_traitsILi256ELi64ELi64ELi4ELb0ELb0EN7cutlass10bfloat16_tE19Flash_kernel_traitsILi256ELi64ELi64ELi4ES3_EELb1ELb0ELb0ELb0ELb1ELb1ELb0ELb0EEEvNS_16Flash_fwd_paramsE,"ax",@progbits
	.align	128
        .global         _ZN5flash24flash_fwd_splitkv_kernelI23Flash_fwd_kernel_traitsILi256ELi64ELi64ELi4ELb0ELb0EN7cutlass10bfloat16_tE19Flash_kernel_traitsILi256ELi64ELi64ELi4ES3_EELb1ELb0ELb0ELb0ELb1ELb1ELb0ELb0EEEvNS_16Flash_fwd_paramsE
        .type           _ZN5flash24flash_fwd_splitkv_kernelI23Flash_fwd_kernel_traitsILi256ELi64ELi64ELi4ELb0ELb0EN7cutlass10bfloat16_tE19Flash_kernel_traitsILi256ELi64ELi64ELi4ES3_EELb1ELb0ELb0ELb0ELb1ELb1ELb0ELb0EEEvNS_16Flash_fwd_paramsE,@function
        .size           _ZN5flash24flash_fwd_splitkv_kernelI23Flash_fwd_kernel_traitsILi256ELi64ELi64ELi4ELb0ELb0EN7cutlass10bfloat16_tE19Flash_kernel_traitsILi256ELi64ELi64ELi4ES3_EELb1ELb0ELb0ELb0ELb1ELb1ELb0ELb0EEEvNS_16Flash_fwd_paramsE,(.L_x_4069 - _ZN5flash24flash_fwd_splitkv_kernelI23Flash_fwd_kernel_traitsILi256ELi64ELi64ELi4ELb0ELb0EN7cutlass10bfloat16_tE19Flash_kernel_traitsILi256ELi64ELi64ELi4ES3_EELb1ELb0ELb0ELb0ELb1ELb1ELb0ELb0EEEvNS_16Flash_fwd_paramsE)
        .other          _ZN5flash24flash_fwd_splitkv_kernelI23Flash_fwd_kernel_traitsILi256ELi64ELi64ELi4ELb0ELb0EN7cutlass10bfloat16_tE19Flash_kernel_traitsILi256ELi64ELi64ELi4ES3_EELb1ELb0ELb0ELb0ELb1ELb1ELb0ELb0EEEvNS_16Flash_fwd_paramsE,@"STO_CUDA_ENTRY STV_DEFAULT"
_ZN5flash24flash_fwd_splitkv_kernelI23Flash_fwd_kernel_traitsILi256ELi64ELi64ELi4ELb0ELb0EN7cutlass10bfloat16_tE19Flash_kernel_traitsILi256ELi64ELi64ELi4ES3_EELb1ELb0ELb0ELb0ELb1ELb1ELb0ELb0EEEvNS_16Flash_fwd_paramsE:
.text._ZN5flash24flash_fwd_splitkv_kernelI23Flash_fwd_kernel_traitsILi256ELi64ELi64ELi4ELb0ELb0EN7cutlass10bfloat16_tE19Flash_kernel_traitsILi256ELi64ELi64ELi4ES3_EELb1ELb0ELb0ELb0ELb1ELb1ELb0ELb0EEEvNS_16Flash_fwd_paramsE:
        /* <DEDUP_REMOVED lines=51> */
.L_x_1956:
        /* <DEDUP_REMOVED lines=71> */
.L_x_1959:
[----:B------:R-:W-:Y:S05]  /*07a0*/  BSYNC.RECONVERGENT B0 ;  /* 0x0000000000007941 */ /* 0x000fea0003800200 */
.L_x_1958:
        /* <DEDUP_REMOVED lines=17> */
.L_x_1961:
[----:B------:R-:W-:Y:S05]  /*08c0*/  BSYNC.RECONVERGENT B0 ;  /* 0x0000000000007941 */ /* 0x000fea0003800200 */
.L_x_1960:
        /* <DEDUP_REMOVED lines=17> */
.L_x_1963:
[----:B------:R-:W-:Y:S05]  /*09e0*/  BSYNC.RECONVERGENT B0 ;  /* 0x0000000000007941 */ /* 0x000fea0003800200 */
.L_x_1962:
        /* <DEDUP_REMOVED lines=16> */
.L_x_1965:
[----:B------:R-:W-:Y:S05]  /*0af0*/  BSYNC.RECONVERGENT B0 ;  /* 0x0000000000007941 */ /* 0x000fea0003800200 */
.L_x_1964:
        /* <DEDUP_REMOVED lines=20> */
.L_x_1957:
        /* <DEDUP_REMOVED lines=10> */
.L_x_1966:
        /* <DEDUP_REMOVED lines=99> */
.L_x_1967:
        /* <DEDUP_REMOVED lines=15> */
.L_x_1969:
[----:B------:R-:W2:Y:S01]  /*1400*/  LDC.64 R166, c[0x0][0x3b8] ;  /* 0x0000ee00ffa67b82 */ /* 0x000ea20000000a00 */
[----:B------:R-:W-:-:S05]  /*1410*/  IADD3 R4, PT, PT, R2, R3, RZ ;  /* 0x0000000302047210 */ /* 0x000fca0007ffe0ff */
[C---:B--2---:R-:W-:Y:S02]  /*1420*/  IMAD R11, R4.reuse, R167, RZ ;  /* 0x000000a7040b7224 */ /* 0x044fe400078e02ff */
[----:B------:R-:W-:-:S05]  /*1430*/  IMAD.WIDE.U32 R4, R4, R166, RZ ;  /* 0x000000a604047225 */ /* 0x000fca00078e00ff */
[----:B------:R-:W-:Y:S02]  /*1440*/  IADD3 R11, PT, PT, R5, R11, RZ ;  /* 0x0000000b050b7210 */ /* 0x000fe40007ffe0ff */
[----:B------:R-:W-:Y:S02]  /*1450*/  MOV R10, R4 ;  /* 0x00000004000a7202 */ /* 0x000fe40000000f00 */
.L_x_1970:
        /* <DEDUP_REMOVED lines=14> */
.L_x_1971:
[----:B------:R-:W2:Y:S01]  /*1540*/  LDC.64 R180, c[0x0][0x3c0] ;  /* 0x0000f000ffb47b82 */ /* 0x000ea20000000a00 */
[----:B------:R-:W-:-:S05]  /*1550*/  IADD3 R2, PT, PT, R2, R3, RZ ;  /* 0x0000000302027210 */ /* 0x000fca0007ffe0ff */
[C---:B--2---:R-:W-:Y:S02]  /*1560*/  IMAD R13, R2.reuse, R181, RZ ;  /* 0x000000b5020d7224 */ /* 0x044fe400078e02ff */
[----:B------:R-:W-:-:S05]  /*1570*/  IMAD.WIDE.U32 R2, R2, R180, RZ ;  /* 0x000000b402027225 */ /* 0x000fca00078e00ff */
[----:B------:R-:W-:Y:S02]  /*1580*/  IADD3 R13, PT, PT, R3, R13, RZ ;  /* 0x0000000d030d7210 */ /* 0x000fe40007ffe0ff */
[----:B------:R-:W-:-:S07]  /*1590*/  MOV R12, R2 ;  /* 0x00000002000c7202 */ /* 0x000fce0000000f00 */
.L_x_1972:
        /* <DEDUP_REMOVED lines=44> */
.L_x_1968:
[----:B------:R-:W-:Y:S01]  /*1860*/  ISETP.NE.AND P0, PT, R232, -0x1, PT ;  /* 0xffffffffe800780c */ /* 0x000fe20003f05270 */
[----:B------:R-:W-:Y:S01]  /*1870*/  IMAD.IADD R226, R92, 0x1, -R89 ;  /* 0x000000015ce27824 */ /* 0x000fe200078e0a59 */
[----:B------:R-:W-:Y:S01]  /*1880*/  SHF.R.U32.HI R12, RZ, 0x3, R217 ;  /* 0x00000003ff0c7819 */ /* 0x000fe200000116d9 */
[----:B------:R-:W-:Y:S01]  /*1890*/  IMAD.SHL.U32 R245, R217, 0x8, RZ ;  /* 0x00000008d9f57824 */ /* 0x000fe200078e00ff */
[----:B------:R-:W1:Y:S01]  /*18a0*/  LDCU.64 UR4, c[0x0][0x3c8] ;  /* 0x00007900ff0477ac */ /* 0x000e620008000a00 */
[----:B------:R-:W-:Y:S01]  /*18b0*/  MOV R13, RZ ;  /* 0x000000ff000d7202 */ /* 0x000fe20000000f00 */
[----:B------:R-:W-:Y:S01]  /*18c0*/  IMAD.SHL.U32 R79, R0, 0x40, RZ ;  /* 0x00000040004f7824 */ /* 0x000fe200078e00ff */
[CC--:B------:R-:W-:Y:S01]  /*18d0*/  ISETP.GE.AND P4, PT, R12.reuse, R226.reuse, PT ;  /* 0x000000e20c00720c */ /* 0x0c0fe20003f86270 */
[C---:B------:R-:W-:Y:S01]  /*18e0*/  VIADD R11, R12.reuse, 0x20 ;  /* 0x000000200c0b7836 */ /* 0x040fe20000000000 */
[C---:B------:R-:W-:Y:S01]  /*18f0*/  IADD3 R23, PT, PT, R12.reuse, 0x10, RZ ;  /* 0x000000100c177810 */ /* 0x040fe20007ffe0ff */
[----:B------:R-:W-:Y:S01]  /*1900*/  IMAD.WIDE.U32 R26, R27, 0x40, R12 ;  /* 0x000000401b1a7825 */ /* 0x000fe200078e000c */
[----:B------:R-:W-:Y:S01]  /*1910*/  LOP3.LUT R216, R245, 0x38, RZ, 0xc0, !PT ;  /* 0x00000038f5d87812 */ /* 0x000fe200078ec0ff */
[----:B------:R-:W2:Y:S01]  /*1920*/  LDCU.64 UR6, c[0x0][0x388] ;  /* 0x00007100ff0677ac */ /* 0x000ea20008000a00 */
[----:B------:R-:W3:Y:S01]  /*1930*/  @P0 LDC.64 R4, c[0x0][0x3b0] ;  /* 0x0000ec00ff040b82 */ /* 0x000ee20000000a00 */
[-C--:B------:R-:W-:Y:S01]  /*1940*/  ISETP.GE.AND P3, PT, R23, R226.reuse, PT ;  /* 0x000000e21700720c */ /* 0x080fe20003f66270 */
[----:B------:R-:W-:Y:S01]  /*1950*/  VIADD R13, R12, 0x30 ;  /* 0x000000300c0d7836 */ /* 0x000fe20000000000 */
[----:B------:R-:W-:-:S02]  /*1960*/  ISETP.GE.AND P1, PT, R11, R226, PT ;  /* 0x000000e20b00720c */ /* 0x000fc40003f26270 */
[----:B------:R-:W-:Y:S02]  /*1970*/  IADD3 R78, PT, PT, R79, -0x40, RZ ;  /* 0xffffffc04f4e7810 */ /* 0x000fe40007ffe0ff */
[C---:B------:R-:W-:Y:S01]  /*1980*/  SHF.L.U32 R81, R166.reuse, 0x4, RZ ;  /* 0x00000004a6517819 */ /* 0x040fe200000006ff */
[----:B------:R-:W4:Y:S01]  /*1990*/  @!P0 LDC.64 R6, c[0x0][0x398] ;  /* 0x0000e600ff068b82 */ /* 0x000f220000000a00 */
[----:B------:R-:W-:Y:S02]  /*19a0*/  SHF.L.U64.HI R80, R166, 0x4, R167 ;  /* 0x00000004a6507819 */ /* 0x000fe400000102a7 */
[C---:B------:R-:W-:Y:S02]  /*19b0*/  SHF.L.U32 R76, R217.reuse, 0x6, RZ ;  /* 0x00000006d94c7819 */ /* 0x040fe400000006ff */
[----:B------:R-:W-:Y:S02]  /*19c0*/  SHF.L.U32 R171, R217, 0x5, RZ ;  /* 0x00000005d9ab7819 */ /* 0x000fe400000006ff */
[----:B------:R-:W-:Y:S01]  /*19d0*/  LOP3.LUT R170, R216, 0x1c0, R76, 0xf8, !PT ;  /* 0x000001c0d8aa7812 */ /* 0x000fe200078ef84c */
[----:B------:R-:W5:Y:S01]  /*19e0*/  @!P4 LDC.64 R2, c[0x0][0x3b0] ;  /* 0x0000ec00ff02cb82 */ /* 0x000f620000000a00 */
[----:B------:R-:W-:-:S02]  /*19f0*/  @!P1 IADD3 R15, P5, PT, R26, 0x20, RZ ;  /* 0x000000201a0f9810 */ /* 0x000fc40007fbe0ff */
[----:B------:R-:W-:Y:S02]  /*1a00*/  LOP3.LUT R88, R76, 0x400, RZ, 0xc0, !PT ;  /* 0x000004004c587812 */ /* 0x000fe400078ec0ff */
[----:B------:R-:W-:Y:S02]  /*1a10*/  SHF.R.U32.HI R219, RZ, 0x1, R217 ;  /* 0x00000001ffdb7819 */ /* 0x000fe400000116d9 */
[----:B------:R-:W-:Y:S01]  /*1a20*/  LOP3.LUT R171, R171, 0x7c00, RZ, 0xc0, !PT ;  /* 0x00007c00abab7812 */ /* 0x000fe200078ec0ff */
[----:B---3--:R-:W-:Y:S01]  /*1a30*/  @P0 IMAD.WIDE.U32 R20, R232, R4, RZ ;  /* 0x00000004e8140225 */ /* 0x008fe200078e00ff */
[----:B------:R-:W-:Y:S02]  /*1a40*/  MOV R77, 0x20 ;  /* 0x00000020004d7802 */ /* 0x000fe40000000f00 */
[----:B------:R-:W-:Y:S01]  /*1a50*/  MOV R193, 0x40 ;  /* 0x0000004000c17802 */ /* 0x000fe20000000f00 */
        /* <DEDUP_REMOVED lines=18> */
[----:B------:R-:W-:Y:S01]  /*1b80*/  @!P4 MOV R24, R18 ;  /* 0x000000120018c202 */ /* 0x000fe20000000f00 */
[----:B------:R-:W-:Y:S01]  /*1b90*/  @!P3 IMAD.X R9, RZ, RZ, R27, P2 ;  /* 0x000000ffff09b224 */ /* 0x000fe200010e061b */
[----:B------:R-:W1:Y:S01]  /*1ba0*/  S2UR UR5, SR_CgaCtaId ;  /* 0x00000000000579c3 */ /* 0x000e620000008800 */
[----:B------:R-:W-:Y:S01]  /*1bb0*/  @!P3 IMAD.MOV.U32 R30, RZ, RZ, R18 ;  /* 0x000000ffff1eb224 */ /* 0x000fe200078e0012 */
[C---:B------:R-:W-:Y:S01]  /*1bc0*/  @!P0 IADD3 R17, P2, PT, R26.reuse, 0x30, RZ ;  /* 0x000000301a118810 */ /* 0x040fe20007f5e0ff */
[----:B------:R-:W-:Y:S01]  /*1bd0*/  @!P4 IMAD.WIDE.U32 R28, R26, R2, R24 ;  /* 0x000000021a1cc225 */ /* 0x000fe200078e0018 */
[----:B------:R-:W-:Y:S02]  /*1be0*/  @!P3 MOV R31, R25 ;  /* 0x00000019001fb202 */ /* 0x000fe40000000f00 */
[----:B------:R-:W-:Y:S01]  /*1bf0*/  @!P1 IADD3.X R19, PT, PT, RZ, R27, RZ, P5, !PT ;  /* 0x0000001bff139210 */ /* 0x000fe20002ffe4ff */
[----:B------:R-:W-:Y:S01]  /*1c00*/  @!P0 IMAD.X R21, RZ, RZ, R27, P2 ;  /* 0x000000ffff158224 */ /* 0x000fe200010e061b */
[----:B------:R-:W5:Y:S01]  /*1c10*/  @!P3 LDC.64 R2, c[0x0][0x380] ;  /* 0x0000e000ff02bb82 */ /* 0x000f620000000a00 */
[----:B---3--:R-:W-:Y:S01]  /*1c20*/  @!P4 LEA R26, P6, R28, R6, 0x1 ;  /* 0x000000061c1ac211 */ /* 0x008fe200078c08ff */
[----:B------:R-:W-:Y:S01]  /*1c30*/  @!P4 IMAD.IADD R22, R29, 0x1, R22 ;  /* 0x000000011d16c824 */ /* 0x000fe200078e0216 */
[----:B------:R-:W-:Y:S01]  /*1c40*/  IADD3 R32, P2, PT, R216, R8, RZ ;  /* 0x00000008d8207210 */ /* 0x000fe20007f5e0ff */
[----:B------:R-:W-:-:S03]  /*1c50*/  @!P0 IMAD.MOV.U32 R24, RZ, RZ, R18 ;  /* 0x000000ffff188224 */ /* 0x000fc600078e0012 */
[----:B------:R-:W-:Y:S01]  /*1c60*/  @!P4 LEA.HI.X R27, R28, R7, R22, 0x1, P6 ;  /* 0x000000071c1bc211 */ /* 0x000fe200030f0c16 */
[-C--:B----4-:R-:W-:Y:S02]  /*1c70*/  @!P3 IMAD R6, R9, R4.reuse, RZ ;  /* 0x000000040906b224 */ /* 0x090fe400078e02ff */
[----:B------:R-:W3:Y:S01]  /*1c80*/  @!P1 LDC.64 R8, c[0x0][0x3b0] ;  /* 0x0000ec00ff089b82 */ /* 0x000ee20000000a00 */
[----:B------:R-:W-:-:S04]  /*1c90*/  @!P3 IMAD.WIDE.U32 R30, R20, R4, R30 ;  /* 0x00000004141eb225 */ /* 0x000fc800078e001e */
[----:B------:R-:W-:Y:S01]  /*1ca0*/  @!P3 IMAD R6, R20, R5, R6 ;  /* 0x000000051406b224 */ /* 0x000fe200078e0206 */
[----:B-1----:R-:W-:Y:S01]  /*1cb0*/  ULEA UR5, UR5, UR4, 0x18 ;  /* 0x0000000405057291 */ /* 0x002fe2000f8ec0ff */
[----:B------:R-:W-:Y:S01]  /*1cc0*/  IMAD.X R33, RZ, RZ, R16, P2 ;  /* 0x000000ffff217224 */ /* 0x000fe200010e0610 */
[----:B------:R-:W1:Y:S01]  /*1cd0*/  @!P0 LDC.64 R4, c[0x0][0x3b0] ;  /* 0x0000ec00ff048b82 */ /* 0x000e620000000a00 */
[----:B------:R-:W-:Y:S01]  /*1ce0*/  IMAD.IADD R16, R83, 0x1, -R78 ;  /* 0x0000000153107824 */ /* 0x000fe200078e0a4e */
[----:B------:R-:W-:Y:S01]  /*1cf0*/  @!P3 IADD3 R20, PT, PT, R31, R6, RZ ;  /* 0x000000061f14b210 */ /* 0x000fe20007ffe0ff */
[----:B------:R-:W-:Y:S01]  /*1d00*/  @!P1 IMAD.MOV.U32 R22, RZ, RZ, R18 ;  /* 0x000000ffff169224 */ /* 0x000fe200078e0012 */
[----:B------:R-:W-:Y:S01]  /*1d10*/  LEA R245, R245, UR5, 0x1 ;  /* 0x00000005f5f57c11 */ /* 0x000fe2000f8e08ff */
[----:B------:R-:W-:Y:S01]  /*1d20*/  IMAD.WIDE.U32 R32, R12, R166, R32 ;  /* 0x000000a60c207225 */ /* 0x000fe200078e0020 */
[C---:B-----5:R-:W-:Y:S01]  /*1d30*/  @!P3 LEA R28, P2, R30.reuse, R2, 0x1 ;  /* 0x000000021e1cb211 */ /* 0x060fe200078408ff */
[----:B------:R-:W4:Y:S01]  /*1d40*/  LDCU UR4, c[0x0][0x50c] ;  /* 0x0000a180ff0477ac */ /* 0x000f220008000800 */
[----:B------:R-:W5:Y:S01]  /*1d50*/  @!P1 LDC.64 R6, c[0x0][0x380] ;  /* 0x0000e000ff069b82 */ /* 0x000f620000000a00 */
        /* <DEDUP_REMOVED lines=8> */
[----:B------:R-:W-:Y:S01]  /*1de0*/  @!P4 LDGSTS.E.BYPASS.LTC128B.128 [R245+0x2000], desc[UR16][R26.64+0x80] ;  /* 0x020000801af5cfae */ /* 0x000fe2000b981a10 */
[----:B------:R-:W-:Y:S01]  /*1df0*/  @!P1 MOV R23, R25 ;  /* 0x0000001900179202 */ /* 0x000fe20000000f00 */
[----:B------:R-:W4:Y:S01]  /*1e00*/  @!P0 LDC.64 R2, c[0x0][0x380] ;  /* 0x0000e000ff028b82 */ /* 0x000f220000000a00 */
[-C--:B---3--:R-:W-:Y:S01]  /*1e10*/  @!P1 IMAD R18, R19, R8.reuse, RZ ;  /* 0x0000000813129224 */ /* 0x088fe200078e02ff */
[----:B------:R-:W-:Y:S01]  /*1e20*/  @!P4 LDGSTS.E.BYPASS.LTC128B.128 [R245+0x4000], desc[UR16][R26.64+0x100] ;  /* 0x040001001af5cfae */ /* 0x000fe2000b981a10 */
[----:B--2---:R-:W-:Y:S01]  /*1e30*/  LEA R228, P6, R32, UR6, 0x1 ;  /* 0x0000000620e47c11 */ /* 0x004fe2000f8c08ff */
[----:B------:R-:W-:-:S02]  /*1e40*/  @!P1 IMAD.WIDE.U32 R22, R15, R8, R22 ;  /* 0x000000080f169225 */ /* 0x000fc400078e0016 */
[----:B------:R-:W-:Y:S01]  /*1e50*/  @!P4 LDGSTS.E.BYPASS.LTC128B.128 [R245+0x6000], desc[UR16][R26.64+0x180] ;  /* 0x060001801af5cfae */ /* 0x000fe2000b981a10 */
[----:B------:R-:W-:Y:S01]  /*1e60*/  IADD3 R14, P4, PT, R216, R14, RZ ;  /* 0x0000000ed80e7210 */ /* 0x000fe20007f9e0ff */
[----:B------:R-:W-:Y:S01]  /*1e70*/  @!P1 IMAD R9, R15, R9, R18 ;  /* 0x000000090f099224 */ /* 0x000fe200078e0212 */
[----:B------:R-:W-:Y:S01]  /*1e80*/  LEA.HI.X R227, R32, UR7, R227, 0x1, P6 ;  /* 0x0000000720e37c11 */ /* 0x000fe2000b0f0ce3 */
[----:B------:R-:W-:Y:S01]  /*1e90*/  @!P3 LDGSTS.E.BYPASS.LTC128B.128 [R245+0x800], desc[UR16][R28.64] ;  /* 0x008000001cf5bfae */ /* 0x000fe2000b981a10 */
[----:B-1----:R-:W-:Y:S01]  /*1ea0*/  @!P0 IMAD R8, R21, R4, RZ ;  /* 0x0000000415088224 */ /* 0x002fe200078e02ff */
[----:B------:R-:W-:Y:S01]  /*1eb0*/  ISETP.GE.AND P6, PT, R12, R16, PT ;  /* 0x000000100c00720c */ /* 0x000fe20003fc6270 */
[----:B------:R-:W-:Y:S01]  /*1ec0*/  @!P0 IMAD.WIDE.U32 R24, R17, R4, R24 ;  /* 0x0000000411188225 */ /* 0x000fe200078e0018 */
[----:B------:R-:W-:Y:S01]  /*1ed0*/  @!P3 LDGSTS.E.BYPASS.LTC128B.128 [R245+0x2800], desc[UR16][R28.64+0x80] ;  /* 0x028000801cf5bfae */ /* 0x000fe2000b981a10 */
[----:B------:R-:W-:Y:S01]  /*1ee0*/  @!P1 IADD3 R9, PT, PT, R23, R9, RZ ;  /* 0x0000000917099210 */ /* 0x000fe20007ffe0ff */
[----:B------:R-:W1:Y:S01]  /*1ef0*/  LDCU.64 UR6, c[0x0][0x390] ;  /* 0x00007200ff0677ac */ /* 0x000e620008000a00 */
[----:B------:R-:W-:Y:S01]  /*1f00*/  @!P0 IMAD R5, R17, R5, R8 ;  /* 0x0000000511058224 */ /* 0x000fe200078e0208 */
[----:B------:R-:W-:Y:S01]  /*1f10*/  @!P3 LDGSTS.E.BYPASS.LTC128B.128 [R245+0x4800], desc[UR16][R28.64+0x100] ;  /* 0x048001001cf5bfae */ /* 0x000fe2000b981a10 */
[----:B------:R-:W-:-:S03]  /*1f20*/  IMAD.X R15, RZ, RZ, R10, P4 ;  /* 0x000000ffff0f7224 */ /* 0x000fc600020e060a */
[----:B------:R-:W-:Y:S01]  /*1f30*/  @!P3 LDGSTS.E.BYPASS.LTC128B.128 [R245+0x6800], desc[UR16][R28.64+0x180] ;  /* 0x068001801cf5bfae */ /* 0x000fe2000b981a10 */
[----:B-----5:R-:W-:Y:S01]  /*1f40*/  @!P1 LEA R6, P3, R22, R6, 0x1 ;  /* 0x0000000616069211 */ /* 0x020fe200078608ff */
[----:B------:R-:W-:Y:S01]  /*1f50*/  IMAD.WIDE.U32 R14, R12, R180, R14 ;  /* 0x000000b40c0e7225 */ /* 0x000fe200078e000e */
[----:B------:R-:W-:Y:S02]  /*1f60*/  @!P0 IADD3 R5, PT, PT, R25, R5, RZ ;  /* 0x0000000519058210 */ /* 0x000fe40007ffe0ff */
[----:B------:R-:W-:Y:S01]  /*1f70*/  @!P1 LEA.HI.X R7, R22, R7, R9, 0x1, P3 ;  /* 0x0000000716079211 */ /* 0x000fe200018f0c09 */
[----:B------:R-:W-:Y:S01]  /*1f80*/  IMAD R231, R12, R181, R15 ;  /* 0x000000b50ce77224 */ /* 0x000fe200078e020f */
[----:B------:R-:W-:Y:S02]  /*1f90*/  ISETP.GE.AND P3, PT, R13, R16, PT ;  /* 0x000000100d00720c */ /* 0x000fe40003f66270 */
[C---:B----4-:R-:W-:Y:S01]  /*1fa0*/  @!P0 LEA R4, P4, R24.reuse, R2, 0x1 ;  /* 0x0000000218048211 */ /* 0x050fe200078808ff */
[----:B------:R-:W-:Y:S03]  /*1fb0*/  @!P1 LDGSTS.E.BYPASS.LTC128B.128 [R245+0x1000], desc[UR16][R6.64] ;  /* 0x0100000006f59fae */ /* 0x000fe6000b981a10 */
[----:B------:R-:W-:Y:S01]  /*1fc0*/  @!P0 LEA.HI.X R5, R24, R3, R5, 0x1, P4 ;  /* 0x0000000318058211 */ /* 0x000fe200020f0c05 */
[----:B------:R-:W-:Y:S01]  /*1fd0*/  @!P1 LDGSTS.E.BYPASS.LTC128B.128 [R245+0x3000], desc[UR16][R6.64+0x80] ;  /* 0x0300008006f59fae */ /* 0x000fe2000b981a10 */
[----:B------:R-:W-:-:S03]  /*1fe0*/  ISETP.GE.AND P4, PT, R11, R16, PT ;  /* 0x000000100b00720c */ /* 0x000fc60003f86270 */
        /* <DEDUP_REMOVED lines=24> */
[----:B------:R-:W-:Y:S01]  /*2170*/  @!P5 LDGSTS.E.BYPASS.LTC128B.128 [R245+0x8800], desc[UR16][R2.64] ;  /* 0x0880000002f5dfae */ /* 0x000fe2000b981a10 */
[----:B------:R-:W-:-:S03]  /*2180*/  VIADD R82, R88, UR5 ;  /* 0x0000000558527c36 */ /* 0x000fc60008000000 */
        /* <DEDUP_REMOVED lines=14> */
[----:B------:R1:W-:Y:S01]  /*2270*/  @!P3 LDGSTS.E.BYPASS.LTC128B.128 [R245+0xf800], desc[UR16][R14.64+0x180] ;  /* 0x0f8001800ef5bfae */ /* 0x0003e2000b981a10 */
[----:B------:R-:W-:Y:S02]  /*2280*/  ISETP.GE.AND P3, PT, R11, R16, PT ;  /* 0x000000100b00720c */ /* 0x000fe40003f66270 */
[C---:B------:R-:W-:Y:S01]  /*2290*/  @!P2 LEA R6, P0, R3.reuse, R230, 0x1 ;  /* 0x000000e60306a211 */ /* 0x040fe200078008ff */
[----:B------:R-:W0:Y:S03]  /*22a0*/  LDGDEPBAR ;  /* 0x00000000000079af */ /* 0x000e260000000000 */
[----:B------:R-:W-:Y:S02]  /*22b0*/  @!P2 LEA.HI.X R7, R3, R231, R2, 0x1, P0 ;  /* 0x000000e70307a211 */ /* 0x000fe400000f0c02 */
[----:B------:R-:W-:Y:S01]  /*22c0*/  LOP3.LUT R3, R219, 0x8, RZ, 0xc0, !PT ;  /* 0x00000008db037812 */ /* 0x000fe200078ec0ff */
[----:B--2---:R-:W-:Y:S01]  /*22d0*/  @!P1 IMAD.WIDE.U32 R4, R180, 0x60, R230 ;  /* 0x00000060b4049825 */ /* 0x004fe200078e00e6 */
[----:B------:R-:W-:-:S03]  /*22e0*/  LOP3.LUT R2, R171, 0x200, R76, 0xf8, !PT ;  /* 0x00000200ab027812 */ /* 0x000fc600078ef84c */
[----:B------:R-:W-:Y:S02]  /*22f0*/  @!P3 LEA R8, P0, R180, R230, 0x6 ;  /* 0x000000e6b408b211 */ /* 0x000fe400078030ff */
[----:B------:R-:W-:Y:S02]  /*2300*/  @!P1 IADD3 R5, PT, PT, R5, R9, RZ ;  /* 0x0000000905059210 */ /* 0x000fe40007ffe0ff */
[----:B------:R-:W-:Y:S02]  /*2310*/  LOP3.LUT R3, R170, R3, RZ, 0x3c, !PT ;  /* 0x00000003aa037212 */ /* 0x000fe400078e3cff */
[----:B------:R-:W-:Y:S02]  /*2320*/  @!P3 LEA.HI.X R9, R180, R231, R181, 0x6, P0 ;  /* 0x000000e7b409b211 */ /* 0x000fe400000f34b5 */
[----:B------:R-:W-:Y:S01]  /*2330*/  LOP3.LUT P0, RZ, R217, 0x4, RZ, 0xc0, !PT ;  /* 0x00000004d9ff7812 */ /* 0x000fe2000780c0ff */
[----:B------:R-:W-:-:S03]  /*2340*/  IMAD.IADD R2, R3, 0x1, R2 ;  /* 0x0000000103027824 */ /* 0x000fc600078e0202 */
[----:B------:R-:W-:Y:S01]  /*2350*/  SEL R193, R193, 0xffffffc0, !P0 ;  /* 0xffffffc0c1c17807 */ /* 0x000fe20004000000 */
[----:B------:R-:W-:-:S04]  /*2360*/  DEPBAR.LE SB0, 0x0 ;  /* 0x000080000000791a */ /* 0x000fc80000000000 */
[----:B------:R-:W-:Y:S01]  /*2370*/  BAR.SYNC.DEFER_BLOCKING 0x0 ;  /* 0x0000000000007b1d */ /* 0x000fe20000010000 */
[----:B------:R-:W-:-:S05]  /*2380*/  LEA R90, R2, UR5, 0x1 ;  /* 0x00000005025a7c11 */ /* 0x000fca000f8e08ff */
[----:B------:R-:W-:Y:S01]  /*2390*/  IMAD.IADD R86, R90, 0x1, R193 ;  /* 0x000000015a567824 */ /* 0x000fe200078e02c1 */
        /* <DEDUP_REMOVED lines=26> */
[----:B------:R-:W-:Y:S01]  /*2540*/  @P3 STS.128 [R245+0x13000], RZ ;  /* 0x013000fff5003388 */ /* 0x000fe20000000c00 */
[----:B------:R-:W-:Y:S01]  /*2550*/  IADD3 R87, PT, PT, R90, R77, RZ ;  /* 0x0000004d5a577210 */ /* 0x000fe20007ffe0ff */
[C---:B------:R-:W-:Y:S01]  /*2560*/  IMAD.IADD R84, R82.reuse, 0x1, R77 ;  /* 0x0000000152547824 */ /* 0x040fe200078e024d */
[----:B------:R-:W-:Y:S01]  /*2570*/  IADD3 R82, PT, PT, R82, R193, RZ ;  /* 0x000000c152527210 */ /* 0x000fe20007ffe0ff */
[----:B------:R-:W-:Y:S01]  /*2580*/  @P3 STS.128 [R245+0x15000], RZ ;  /* 0x015000fff5003388 */ /* 0x000fe20000000c00 */
[C---:B------:R-:W-:Y:S02]  /*2590*/  IMAD.IADD R85, R77.reuse, 0x1, R86 ;  /* 0x000000014d557824 */ /* 0x040fe400078e0256 */
[----:B------:R-:W-:Y:S01]  /*25a0*/  IADD3 R2, PT, PT, R77, R82, RZ ;  /* 0x000000524d027210 */ /* 0x000fe20007ffe0ff */
[----:B------:R-:W-:Y:S04]  /*25b0*/  @P3 STS.128 [R245+0x17000], RZ ;  /* 0x017000fff5003388 */ /* 0x000fe80000000c00 */
        /* <DEDUP_REMOVED lines=20> */
[----:B-1----:R-:W1:Y:S04]  /*2700*/  LDSM.16.M88.4 R12, [R88+UR5+0x8800] ;  /* 0x00880005580c783b */ /* 0x002e680008000200 */
[----:B------:R-:W4:Y:S04]  /*2710*/  LDSM.16.M88.4 R56, [R88+UR5+0x9000] ;  /* 0x009000055838783b */ /* 0x000f280008000200 */
[----:B------:R-:W5:Y:S04]  /*2720*/  LDSM.16.M88.4 R28, [R88+UR5+0x9800] ;  /* 0x00980005581c783b */ /* 0x000f680008000200 */
[----:B------:R-:W-:Y:S04]  /*2730*/  LDSM.16.M88.4 R32, [R84+0x8000] ;  /* 0x008000005420783b */ /* 0x000fe80000000200 */
[----:B--2---:R-:W2:Y:S04]  /*2740*/  LDSM.16.M88.4 R4, [R87] ;  /* 0x000000005704783b */ /* 0x004ea80000000200 */
[----:B------:R-:W2:Y:S04]  /*2750*/  LDSM.16.M88.4 R8, [R84+0x8800] ;  /* 0x008800005408783b */ /* 0x000ea80000000200 */
[----:B------:R-:W2:Y:S04]  /*2760*/  LDSM.16.M88.4 R72, [R84+0x9000] ;  /* 0x009000005448783b */ /* 0x000ea80000000200 */
[----:B------:R-:W2:Y:S04]  /*2770*/  LDSM.16.M88.4 R44, [R84+0x9800] ;  /* 0x00980000542c783b */ /* 0x000ea80000000200 */
[----:B------:R-:W-:Y:S01]  /*2780*/  LDSM.16.M88.4 R36, [R82+0x8000] ;  /* 0x008000005224783b */ /* 0x000fe20000000200 */
[C---:B---3--:R-:W-:Y:S03]  /*2790*/  HMMA.16816.F32.BF16 R24, R48.reuse, R20, RZ ;  /* 0x000000143018723c */ /* 0x048fe600000418ff */
[----:B------:R-:W-:Y:S04]  /*27a0*/  LDSM.16.M88.4 R68, [R82+0x8800] ;  /* 0x008800005244783b */ /* 0x000fe80000000200 */
[----:B------:R-:W-:Y:S01]  /*27b0*/  LDSM.16.M88.4 R64, [R82+0x9000] ;  /* 0x009000005240783b */ /* 0x000fe20000000200 */
[C---:B-1----:R-:W-:Y:S03]  /*27c0*/  HMMA.16816.F32.BF16 R16, R48.reuse, R12, RZ ;  /* 0x0000000c3010723c */ /* 0x042fe600000418ff */
        /* <DEDUP_REMOVED lines=8> */
[----:B------:R-:W1:Y:S07]  /*2850*/  LDSM.16.M88.4 R28, [R86] ;  /* 0x00000000561c783b */ /* 0x000e6e0000000200 */
[C---:B--2---:R-:W-:Y:S08]  /*2860*/  HMMA.16816.F32.BF16 R24, R4.reuse, R32, R24 ;  /* 0x000000200418723c */ /* 0x044ff00000041818 */
        /* <DEDUP_REMOVED lines=135> */
[----:B------:R-:W-:Y:S08]  /*30e0*/  HMMA.16816.F32.BF16 R24, R68, R48, R24 ;  /* 0x000000304418723c */ /* 0x000ff00000041818 */
[C---:B--2---:R-:W-:Y:S08]  /*30f0*/  HMMA.16816.F32.BF16 R60, R40.reuse, R4, R60 ;  /* 0x00000004283c723c */ /* 0x044ff0000004183c */
[----:B------:R-:W-:Y:S01]  /*3100*/  HMMA.16816.F32.BF16 R56, R40, R6, R56 ;  /* 0x000000062838723c */ /* 0x000fe20000041838 */
[----:B------:R-:W2:Y:S07]  /*3110*/  LDSM.16.M88.4 R4, [R88+UR5+0xf000] ;  /* 0x00f000055804783b */ /* 0x000eae0008000200 */
        /* <DEDUP_REMOVED lines=8> */
[----:B-1----:R-:W-:Y:S08]  /*31a0*/  HMMA.16816.F32.BF16 R16, R68, R8, R16 ;  /* 0x000000084410723c */ /* 0x002ff00000041810 */
[----:B---3--:R-:W-:Y:S08]  /*31b0*/  HMMA.16816.F32.BF16 R24, R72, R28, R24 ;  /* 0x0000001c4818723c */ /* 0x008ff00000041818 */
[C---:B------:R-:W-:Y:S01]  /*31c0*/  HMMA.16816.F32.BF16 R12, R68.reuse, R10, R12 ;  /* 0x0000000a440c723c */ /* 0x040fe2000004180c */
[----:B------:R-:W1:Y:S07]  /*31d0*/  LDSM.16.M88.4 R8, [R82+0xe800] ;  /* 0x00e800005208783b */ /* 0x000e6e0000000200 */
[C---:B--2---:R-:W-:Y:S08]  /*31e0*/  HMMA.16816.F32.BF16 R60, R68.reuse, R4, R60 ;  /* 0x00000004443c723c */ /* 0x044ff0000004183c */
[----:B------:R-:W-:Y:S01]  /*31f0*/  HMMA.16816.F32.BF16 R56, R68, R6, R56 ;  /* 0x000000064438723c */ /* 0x000fe20000041838 */
[----:B------:R-:W2:Y:S04]  /*3200*/  LDSM.16.M88.4 R4, [R84+0xf000] ;  /* 0x00f000005404783b */ /* 0x000ea80000000200 */
[----:B------:R-:W-:Y:S03]  /*3210*/  LDSM.16.M88.4 R84, [R84+0xf800] ;  /* 0x00f800005454783b */ /* 0x000fe60000000200 */
[----:B------:R-:W-:Y:S01]  /*3220*/  HMMA.16816.F32.BF16 R20, R72, R30, R20 ;  /* 0x0000001e4814723c */ /* 0x000fe20000041814 */
[----:B------:R-:W3:Y:S07]  /*3230*/  LDSM.16.M88.4 R28, [R88+UR5+0xf800] ;  /* 0x00f80005581c783b */ /* 0x000eee0008000200 */
[----:B----4-:R-:W-:Y:S08]  /*3240*/  HMMA.16816.F32.BF16 R24, R40, R32, R24 ;  /* 0x000000202818723c */ /* 0x010ff00000041818 */
[C---:B------:R-:W-:Y:S01]  /*3250*/  HMMA.16816.F32.BF16 R36, R44.reuse, R48, R16 ;  /* 0x000000302c24723c */ /* 0x040fe20000041810 */
[----:B------:R-:W4:Y:S07]  /*3260*/  LDSM.16.M88.4 R16, [R2+0xe800] ;  /* 0x00e800000210783b */ /* 0x000f2e0000000200 */
[----:B------:R-:W-:Y:S03]  /*3270*/  HMMA.16816.F32.BF16 R12, R44, R50, R12 ;  /* 0x000000322c0c723c */ /* 0x000fe6000004180c */
[----:B------:R-:W-:Y:S01]  /*3280*/  FMUL.FTZ R24, R24, UR4 ;  /* 0x0000000418187c20 */ /* 0x000fe20008410000 */
[----:B------:R-:W-:-:S03]  /*3290*/  FMUL.FTZ R33, R25, UR4 ;  /* 0x0000000419217c20 */ /* 0x000fc60008410000 */
[----:B------:R5:W2:Y:S01]  /*32a0*/  MUFU.TANH R32, R24 ;  /* 0x0000001800207308 */ /* 0x000aa20000002400 */
[----:B------:R-:W-:Y:S01]  /*32b0*/  HMMA.16816.F32.BF16 R20, R40, R34, R20 ;  /* 0x000000222814723c */ /* 0x000fe20000041814 */
[----:B------:R-:W-:Y:S01]  /*32c0*/  FMUL.FTZ R34, R26, UR4 ;  /* 0x000000041a227c20 */ /* 0x000fe20008410000 */
[----:B------:R-:W-:-:S05]  /*32d0*/  FMUL.FTZ R35, R27, UR4 ;  /* 0x000000041b237c20 */ /* 0x000fca0008410000 */
[----:B------:R-:W3:Y:S01]  /*32e0*/  MUFU.TANH R33, R33 ;  /* 0x0000002100217308 */ /* 0x000ee20000002400 */
[C---:B-1----:R-:W-:Y:S07]  /*32f0*/  HMMA.16816.F32.BF16 R36, R72.reuse, R8, R36 ;  /* 0x000000084824723c */ /* 0x042fee0000041824 */
[----:B------:R-:W1:Y:S01]  /*3300*/  MUFU.TANH R34, R34 ;  /* 0x0000002200227308 */ /* 0x000e620000002400 */
[----:B------:R-:W-:Y:S01]  /*3310*/  HMMA.16816.F32.BF16 R12, R72, R10, R12 ;  /* 0x0000000a480c723c */ /* 0x000fe2000004180c */
[----:B-----5:R-:W5:Y:S02]  /*3320*/  LDSM.16.M88.4 R24, [R82+0xf000] ;  /* 0x00f000005218783b */ /* 0x020f640000000200 */
[----:B------:R-:W-:Y:S01]  /*3330*/  FMUL.FTZ R20, R20, UR4 ;  /* 0x0000000414147c20 */ /* 0x000fe20008410000 */
[----:B------:R-:W-:Y:S01]  /*3340*/  FMUL.FTZ R21, R21, UR4 ;  /* 0x0000000415157c20 */ /* 0x000fe20008410000 */
[----:B------:R-:W-:Y:S01]  /*3350*/  LDSM.16.M88.4 R8, [R2+0xf000] ;  /* 0x00f000000208783b */ /* 0x000fe20000000200 */
[----:B------:R-:W-:Y:S01]  /*3360*/  FMUL.FTZ R22, R22, UR4 ;  /* 0x0000000416167c20 */ /* 0x000fe20008410000 */
[----:B------:R-:W-:Y:S01]  /*3370*/  FMUL.FTZ R23, R23, UR4 ;  /* 0x0000000417177c20 */ /* 0x000fe20008410000 */
[C---:B--2---:R-:W-:Y:S01]  /*3380*/  HMMA.16816.F32.BF16 R60, R44.reuse, R4, R60 ;  /* 0x000000042c3c723c */ /* 0x044fe2000004183c */
[----:B------:R-:W2:Y:S07]  /*3390*/  MUFU.TANH R35, R35 ;  /* 0x0000002300237308 */ /* 0x000eae0000002400 */
[----:B------:R-:W-:Y:S01]  /*33a0*/  HMMA.16816.F32.BF16 R56, R44, R6, R56 ;  /* 0x000000062c38723c */ /* 0x000fe20000041838 */
[----:B------:R-:W1:Y:S01]  /*33b0*/  LDSM.16.M88.4 R4, [R82+0xf800] ;  /* 0x00f800005204783b */ /* 0x000e620000000200 */
[----:B------:R-:W1:Y:S06]  /*33c0*/  MUFU.TANH R20, R20 ;  /* 0x0000001400147308 */ /* 0x000e6c0000002400 */
[C---:B---3--:R-:W-:Y:S02]  /*33d0*/  HMMA.16816.F32.BF16 R52, R68.reuse, R28, R52 ;  /* 0x0000001c4434723c */ /* 0x048fe40000041834 */
[----:B------:R-:W3:Y:S06]  /*33e0*/  MUFU.TANH R21, R21 ;  /* 0x0000001500157308 */ /* 0x000eec0000002400 */
[----:B------:R-:W-:Y:S02]  /*33f0*/  HMMA.16816.F32.BF16 R64, R68, R30, R64 ;  /* 0x0000001e4440723c */ /* 0x000fe40000041840 */
[----:B------:R-:W1:Y:S06]  /*3400*/  MUFU.TANH R22, R22 ;  /* 0x0000001600167308 */ /* 0x000e6c0000002400 */
[C---:B----4-:R-:W-:Y:S02]  /*3410*/  HMMA.16816.F32.BF16 R36, R40.reuse, R16, R36 ;  /* 0x000000102824723c */ /* 0x050fe40000041824 */
[----:B------:R-:W4:Y:S06]  /*3420*/  MUFU.TANH R23, R23 ;  /* 0x0000001700177308 */ /* 0x000f2c0000002400 */
[----:B------:R-:W-:Y:S01]  /*3430*/  HMMA.16816.F32.BF16 R12, R40, R18, R12 ;  /* 0x00000012280c723c */ /* 0x000fe2000004180c */
[----:B------:R2:W3:Y:S01]  /*3440*/  LDSM.16.M88.4 R16, [R2+0xf800] ;  /* 0x00f800000210783b */ /* 0x0004e20000000200 */
[----:B------:R-:W-:-:S06]  /*3450*/  DEPBAR.LE SB0, 0x0 ;  /* 0x000080000000791a */ /* 0x000fcc0000000000 */
[----:B------:R-:W-:Y:S03]  /*3460*/  HMMA.16816.F32.BF16 R52, R44, R84, R52 ;  /* 0x000000542c34723c */ /* 0x000fe60000041834 */
[----:B------:R-:W-:Y:S01]  /*3470*/  FMUL.FTZ R28, R36, UR4 ;  /* 0x00000004241c7c20 */ /* 0x000fe20008410000 */
[----:B------:R-:W-:-:S04]  /*3480*/  FMUL.FTZ R29, R37, UR4 ;  /* 0x00000004251d7c20 */ /* 0x000fc80008410000 */
[----:B------:R-:W-:Y:S01]  /*3490*/  HMMA.16816.F32.BF16 R64, R44, R86, R64 ;  /* 0x000000562c40723c */ /* 0x000fe20000041840 */
[----:B------:R-:W1:Y:S02]  /*34a0*/  MUFU.TANH R28, R28 ;  /* 0x0000001c001c7308 */ /* 0x000e640000002400 */
[----:B------:R-:W-:-:S05]  /*34b0*/  FMUL.FTZ R12, R12, UR4 ;  /* 0x000000040c0c7c20 */ /* 0x000fca0008410000 */
[C---:B-----5:R-:W-:Y:S01]  /*34c0*/  HMMA.16816.F32.BF16 R60, R72.reuse, R24, R60 ;  /* 0x00000018483c723c */ /* 0x060fe2000004183c */
[----:B------:R-:W-:Y:S01]  /*34d0*/  FMUL.FTZ R24, R38, UR4 ;  /* 0x0000000426187c20 */ /* 0x000fe20008410000 */
[----:B------:R-:W-:Y:S01]  /*34e0*/  FMUL.FTZ R25, R39, UR4 ;  /* 0x0000000427197c20 */ /* 0x000fe20008410000 */
[----:B--2---:R-:W-:Y:S01]  /*34f0*/  SHF.R.U32.HI R2, RZ, 0x2, R217 ;  /* 0x00000002ff027819 */ /* 0x004fe200000116d9 */
[----:B------:R-:W2:Y:S03]  /*3500*/  MUFU.TANH R29, R29 ;  /* 0x0000001d001d7308 */ /* 0x000ea60000002400 */
[----:B------:R-:W-:Y:S01]  /*3510*/  LOP3.LUT R2, R2, 0x7, RZ, 0xc0, !PT ;  /* 0x0000000702027812 */ /* 0x000fe200078ec0ff */
[C---:B------:R-:W-:Y:S04]  /*3520*/  HMMA.16816.F32.BF16 R56, R72.reuse, R26, R56 ;  /* 0x0000001a4838723c */ /* 0x040fe80000041838 */
[----:B------:R-:W2:Y:S04]  /*3530*/  MUFU.TANH R24, R24 ;  /* 0x0000001800187308 */ /* 0x000ea80000002400 */
[----:B-1----:R-:W-:Y:S01]  /*3540*/  HMMA.16816.F32.BF16 R52, R72, R4, R52 ;  /* 0x000000044834723c */ /* 0x002fe20000041834 */
[----:B------:R-:W-:-:S03]  /*3550*/  FMUL.FTZ R4, R15, UR4 ;  /* 0x000000040f047c20 */ /* 0x000fc60008410000 */
[----:B------:R-:W1:Y:S04]  /*3560*/  MUFU.TANH R25, R25 ;  /* 0x0000001900197308 */ /* 0x000e680000002400 */
[----:B------:R-:W-:Y:S01]  /*3570*/  HMMA.16816.F32.BF16 R64, R72, R6, R64 ;  /* 0x000000064840723c */ /* 0x000fe20000041840 */
[----:B------:R-:W-:-:S03]  /*3580*/  LOP3.LUT R6, R219, 0x1f0, RZ, 0xc0, !PT ;  /* 0x000001f0db067812 */ /* 0x000fc600078ec0ff */
[----:B------:R1:W1:Y:S01]  /*3590*/  MUFU.TANH R26, R12 ;  /* 0x0000000c001a7308 */ /* 0x0002620000002400 */
[----:B------:R-:W-:-:S03]  /*35a0*/  IADD3 R89, PT, PT, R6, 0x1, R89 ;  /* 0x0000000106597810 */ /* 0x000fc60007ffe059 */
[C---:B------:R-:W-:Y:S01]  /*35b0*/  HMMA.16816.F32.BF16 R60, R40.reuse, R8, R60 ;  /* 0x00000008283c723c */ /* 0x040fe2000004183c */
[----:B------:R-:W-:Y:S01]  /*35c0*/  FMUL.FTZ R9, R13, UR4 ;  /* 0x000000040d097c20 */ /* 0x000fe20008410000 */
[----:B------:R-:W-:Y:S01]  /*35d0*/  FMUL.FTZ R8, R14, UR4 ;  /* 0x000000040e087c20 */ /* 0x000fe20008410000 */
[----:B------:R-:W-:Y:S01]  /*35e0*/  IADD3 R2, PT, PT, -R92, R89, R2 ;  /* 0x000000595c027210 */ /* 0x000fe20007ffe102 */
[----:B------:R-:W1:Y:S03]  /*35f0*/  MUFU.TANH R4, R4 ;  /* 0x0000000400047308 */ /* 0x000e660000002400 */
[--C-:B------:R-:W-:Y:S01]  /*3600*/  IADD3 R2, PT, PT, R2, UR14, R83.reuse ;  /* 0x0000000e02027c10 */ /* 0x100fe2000fffe053 */
[----:B------:R-:W-:Y:S03]  /*3610*/  HMMA.16816.F32.BF16 R56, R40, R10, R56 ;  /* 0x0000000a2838723c */ /* 0x000fe60000041838 */
[C---:B------:R-:W-:Y:S01]  /*3620*/  VIMNMX R165, PT, PT, R2.reuse, R83, PT ;  /* 0x0000005302a57248 */ /* 0x040fe20003fe0100 */
[----:B------:R-:W1:Y:S01]  /*3630*/  MUFU.TANH R9, R9 ;  /* 0x0000000900097308 */ /* 0x000e620000002400 */
[----:B------:R-:W-:-:S03]  /*3640*/  VIADDMNMX R2, R2, 0x8, R83, PT ;  /* 0x0000000802027846 */ /* 0x000fc60003800153 */
[C---:B---3--:R-:W-:Y:S03]  /*3650*/  HMMA.16816.F32.BF16 R52, R40.reuse, R16, R52 ;  /* 0x000000102834723c */ /* 0x048fe60000041834 */
[----:B------:R-:W-:Y:S01]  /*3660*/  FMUL.FTZ R60, R60, UR4 ;  /* 0x000000043c3c7c20 */ /* 0x000fe20008410000 */
[----:B------:R-:W-:Y:S01]  /*3670*/  FMUL.FTZ R61, R61, UR4 ;  /* 0x000000043d3d7c20 */ /* 0x000fe20008410000 */
[----:B------:R-:W-:Y:S01]  /*3680*/  FMUL.FTZ R62, R62, UR4 ;  /* 0x000000043e3e7c20 */ /* 0x000fe20008410000 */
[----:B------:R-:W-:Y:S01]  /*3690*/  FMUL.FTZ R63, R63, UR4 ;  /* 0x000000043f3f7c20 */ /* 0x000fe20008410000 */
[----:B------:R-:W3:Y:S01]  /*36a0*/  MUFU.TANH R8, R8 ;  /* 0x0000000800087308 */ /* 0x000ee20000002400 */
        /* <DEDUP_REMOVED lines=42> */
.L_x_1974:
[----:B------:R-:W2:Y:S01]  /*3950*/  LDC R7, c[0x0][0x4f0] ;  /* 0x00013c00ff077b82 */ /* 0x000ea20000000800 */
[----:B------:R-:W-:Y:S01]  /*3960*/  IADD3 R14, PT, PT, R79, -0x80, RZ ;  /* 0xffffff804f0e7810 */ /* 0x000fe20007ffe0ff */
[----:B------:R-:W3:Y:S01]  /*3970*/  LDCU.64 UR6, c[0x0][0x3a0] ;  /* 0x00007400ff0677ac */ /* 0x000ee20008000a00 */
[----:B------:R-:W-:Y:S02]  /*3980*/  IABS R11, R78 ;  /* 0x0000004e000b7213 */ /* 0x000fe40000000000 */
[----:B------:R-:W-:Y:S02]  /*3990*/  IABS R10, R14 ;  /* 0x0000000e000a7213 */ /* 0x000fe40000000000 */
[-C--:B--2---:R-:W-:Y:S02]  /*39a0*/  IABS R5, R7.reuse ;  /* 0x0000000700057213 */ /* 0x084fe40000000000 */
        /* <DEDUP_REMOVED lines=40> */
[----:B------:R-:W-:Y:S01]  /*3c30*/  IMAD.WIDE.U32 R12, R7, R166, RZ ;  /* 0x000000a6070c7225 */ /* 0x000fe200078e00ff */
[----:B------:R-:W-:-:S05]  /*3c40*/  SHF.R.S32.HI R5, RZ, 0x1f, R7 ;  /* 0x0000001fff057819 */ /* 0x000fca0000011407 */
[----:B------:R-:W-:-:S04]  /*3c50*/  IMAD R10, R5, R166, RZ ;  /* 0x000000a6050a7224 */ /* 0x000fc800078e02ff */
[----:B------:R-:W-:-:S04]  /*3c60*/  IMAD R10, R7, R167, R10 ;  /* 0x000000a7070a7224 */ /* 0x000fc800078e020a */
[----:B------:R-:W-:Y:S01]  /*3c70*/  IMAD.IADD R13, R13, 0x1, R10 ;  /* 0x000000010d0d7824 */ /* 0x000fe200078e020a */
[----:B--2---:R-:W-:-:S04]  /*3c80*/  IADD3 R6, PT, PT, R11, -R6, RZ ;  /* 0x800000060b067210 */ /* 0x004fc80007ffe0ff */
[----:B------:R-:W-:Y:S01]  /*3c90*/  SHF.R.S32.HI R5, RZ, 0x1f, R6 ;  /* 0x0000001fff057819 */ /* 0x000fe20000011406 */
[----:B---3--:R-:W-:-:S04]  /*3ca0*/  IMAD.WIDE.U32 R12, R6, UR6, R12 ;  /* 0x00000006060c7c25 */ /* 0x008fc8000f8e000c */
[----:B------:R-:W-:Y:S01]  /*3cb0*/  IMAD R5, R5, UR6, RZ ;  /* 0x0000000605057c24 */ /* 0x000fe2000f8e02ff */
[----:B------:R-:W-:-:S03]  /*3cc0*/  LEA R228, P1, R12, R228, 0x1 ;  /* 0x000000e40ce47211 */ /* 0x000fc600078208ff */
[----:B------:R-:W-:-:S05]  /*3cd0*/  IMAD R5, R6, UR7, R5 ;  /* 0x0000000706057c24 */ /* 0x000fca000f8e0205 */
[----:B------:R-:W-:-:S04]  /*3ce0*/  IADD3 R5, PT, PT, R13, R5, RZ ;  /* 0x000000050d057210 */ /* 0x000fc80007ffe0ff */
[----:B------:R-:W-:-:S07]  /*3cf0*/  LEA.HI.X R227, R12, R227, R5, 0x1, P1 ;  /* 0x000000e30ce37211 */ /* 0x000fce00008f0c05 */
.L_x_1975:
[C---:B------:R-:W-:Y:S01]  /*3d00*/  IMAD.SHL.U32 R6, R166.reuse, 0x20, RZ ;  /* 0x00000020a6067824 */ /* 0x040fe200078e00ff */
[C---:B------:R-:W-:Y:S01]  /*3d10*/  LEA R10, P1, R81.reuse, R228, 0x1 ;  /* 0x000000e4510a7211 */ /* 0x040fe200078208ff */
[----:B------:R-:W-:Y:S01]  /*3d20*/  IMAD.MOV.U32 R229, RZ, RZ, R227 ;  /* 0x000000ffffe57224 */ /* 0x000fe200078e00e3 */
[----:B------:R-:W-:Y:S02]  /*3d30*/  SHF.L.U64.HI R5, R166, 0x5, R167 ;  /* 0x00000005a6057819 */ /* 0x000fe400000102a7 */
[C---:B-1----:R-:W-:Y:S02]  /*3d40*/  IADD3 R12, P3, PT, R6.reuse, R10, RZ ;  /* 0x0000000a060c7210 */ /* 0x042fe40007f7e0ff */
        /* <DEDUP_REMOVED lines=24> */
.L_x_1973:
[----:B--2---:R-:W-:Y:S01]  /*3ed0*/  IMAD.SHL.U32 R6, R217, 0x2, RZ ;  /* 0x00000002d9067824 */ /* 0x004fe200078e00ff */
        /* <DEDUP_REMOVED lines=8> */
[C---:B------:R-:W-:Y:S01]  /*3f60*/  VIADD R11, R79.reuse, 0xffffffd0 ;  /* 0xffffffd04f0b7836 */ /* 0x040fe20000000000 */
        /* <DEDUP_REMOVED lines=14> */
[----:B------:R-:W-:Y:S01]  /*4050*/  ISETP.GE.AND P4, PT, R6, R2, PT ;  /* 0x000000020600720c */ /* 0x000fe20003f86270 */
[----:B------:R-:W-:Y:S01]  /*4060*/  LDSM.16.MT88.4 R40, [R218+0x12000] ;  /* 0x01200000da28783b */ /* 0x000fe20000004200 */
[----:B------:R-:W-:Y:S01]  /*4070*/  FSEL R33, R33, -INF , !P5 ;  /* 0xff80000021217808 */ /* 0x000fe20006800000 */
[----:B------:R-:W-:Y:S01]  /*4080*/  IMAD.IADD R196, R77, 0x1, R206 ;  /* 0x000000014dc47824 */ /* 0x000fe200078e02ce */
[----:B------:R-:W-:Y:S01]  /*4090*/  FSEL R6, R35, -INF , !P3 ;  /* 0xff80000023067808 */ /* 0x000fe20005800000 */
[----:B------:R-:W-:Y:S01]  /*40a0*/  LDSM.16.MT88.4 R48, [R198+0x12000] ;  /* 0x01200000c630783b */ /* 0x000fe20000004200 */
[----:B------:R-:W-:-:S02]  /*40b0*/  ISETP.GE.AND P5, PT, R5, R165, PT ;  /* 0x000000a50500720c */ /* 0x000fc40003fa6270 */
[-C--:B------:R-:W-:Y:S01]  /*40c0*/  ISETP.GE.AND P3, PT, R5, R2.reuse, PT ;  /* 0x000000020500720c */ /* 0x080fe20003f66270 */
[----:B------:R-:W-:Y:S01]  /*40d0*/  LDSM.16.MT88.4 R80, [R198+0x14000] ;  /* 0x01400000c650783b */ /* 0x000fe20000004200 */
[----:B------:R-:W-:Y:S02]  /*40e0*/  FSEL R5, R20, -INF , !P1 ;  /* 0xff80000014057808 */ /* 0x000fe40004800000 */
[----:B------:R-:W-:Y:S01]  /*40f0*/  FSEL R22, R22, -INF , !P4 ;  /* 0xff80000016167808 */ /* 0x000fe20006000000 */
[----:B------:R-:W-:Y:S01]  /*4100*/  LDSM.16.MT88.4 R148, [R198+0x10000] ;  /* 0x01000000c694783b */ /* 0x000fe20000004200 */
[C---:B------:R-:W-:Y:S02]  /*4110*/  ISETP.GE.AND P1, PT, R11.reuse, R165, PT ;  /* 0x000000a50b00720c */ /* 0x040fe40003f26270 */
[----:B------:R-:W-:Y:S01]  /*4120*/  ISETP.GE.AND P4, PT, R11, R2, PT ;  /* 0x000000020b00720c */ /* 0x000fe20003f86270 */
[----:B------:R-:W-:Y:S01]  /*4130*/  VIADD R11, R79, 0xffffffd8 ;  /* 0xffffffd84f0b7836 */ /* 0x000fe20000000000 */
        /* <DEDUP_REMOVED lines=11> */
[----:B-1----:R-:W-:Y:S01]  /*41f0*/  LDSM.16.MT88.4 R56, [R206+0x12000] ;  /* 0x01200000ce38783b */ /* 0x002fe20000004200 */
        /* <DEDUP_REMOVED lines=17> */
[----:B------:R-:W-:Y:S01]  /*4310*/  FSEL R9, R9, -INF , !P5 ;  /* 0xff80000009097808 */ /* 0x000fe20006800000 */
[----:B------:R-:W-:Y:S01]  /*4320*/  LDSM.16.MT88.4 R120, [R206+0x16000] ;  /* 0x01600000ce78783b */ /* 0x000fe20000004200 */
[----:B------:R-:W-:Y:S01]  /*4330*/  FSEL R8, R4, -INF , !P3 ;  /* 0xff80000004087808 */ /* 0x000fe20005800000 */
[----:B------:R-:W-:Y:S01]  /*4340*/  VIADD R4, R79, 0xffffffe9 ;  /* 0xffffffe94f047836 */ /* 0x000fe20000000000 */
[CC--:B------:R-:W-:Y:S01]  /*4350*/  ISETP.GE.AND P1, PT, R17.reuse, R165.reuse, PT ;  /* 0x000000a51100720c */ /* 0x0c0fe20003f26270 */
[----:B------:R-:W-:Y:S01]  /*4360*/  LDSM.16.MT88.4 R24, [R198+0x10800] ;  /* 0x01080000c618783b */ /* 0x000fe20000004200 */
[-C--:B------:R-:W-:Y:S01]  /*4370*/  ISETP.GE.AND P4, PT, R17, R2.reuse, PT ;  /* 0x000000021100720c */ /* 0x080fe20003f86270 */
[----:B------:R-:W-:Y:S01]  /*4380*/  VIADD R17, R79, 0xfffffff0 ;  /* 0xfffffff04f117836 */ /* 0x000fe20000000000 */
[C---:B------:R-:W-:Y:S01]  /*4390*/  ISETP.GE.AND P5, PT, R18.reuse, R165, PT ;  /* 0x000000a51200720c */ /* 0x040fe20003fa6270 */
[----:B------:R-:W-:Y:S01]  /*43a0*/  LDSM.16.MT88.4 R28, [R218+0x14800] ;  /* 0x01480000da1c783b */ /* 0x000fe20000004200 */
[----:B------:R-:W-:-:S02]  /*43b0*/  ISETP.GE.AND P3, PT, R18, R2, PT ;  /* 0x000000021200720c */ /* 0x000fc40003f66270 */
[----:B------:R-:W-:Y:S01]  /*43c0*/  FMNMX3.FTZ R18, R7, R33, R5, !PT ;  /* 0x0000002107127276 */ /* 0x000fe20007810005 */
[----:B------:R-:W-:Y:S01]  /*43d0*/  LDSM.16.MT88.4 R176, [R196+0x10800] ;  /* 0x01080000c4b0783b */ /* 0x000fe20000004200 */
[----:B------:R-:W-:Y:S02]  /*43e0*/  FSEL R211, R211, -INF , !P5 ;  /* 0xff800000d3d37808 */ /* 0x000fe40006800000 */
[----:B------:R-:W-:Y:S01]  /*43f0*/  FSEL R220, R220, -INF , !P3 ;  /* 0xff800000dcdc7808 */ /* 0x000fe20005800000 */
[----:B------:R-:W-:Y:S01]  /*4400*/  LDSM.16.MT88.4 R172, [R218+0x12800] ;  /* 0x01280000daac783b */ /* 0x000fe20000004200 */
[----:B------:R-:W-:Y:S02]  /*4410*/  FSEL R205, R205, -INF , !P1 ;  /* 0xff800000cdcd7808 */ /* 0x000fe40004800000 */
[----:B------:R-:W-:Y:S02]  /*4420*/  FSEL R214, R214, -INF , !P4 ;  /* 0xff800000d6d67808 */ /* 0x000fe40006000000 */
[----:B------:R-:W-:-:S02]  /*4430*/  ISETP.GE.AND P5, PT, R4, R165, PT ;  /* 0x000000a50400720c */ /* 0x000fc40003fa6270 */
[-C--:B------:R-:W-:Y:S01]  /*4440*/  ISETP.GE.AND P3, PT, R4, R2.reuse, PT ;  /* 0x000000020400720c */ /* 0x080fe20003f66270 */
[----:B------:R-:W-:Y:S01]  /*4450*/  VIADD R4, R79, 0xfffffff1 ;  /* 0xfffffff14f047836 */ /* 0x000fe20000000000 */
[C---:B------:R-:W-:Y:S02]  /*4460*/  ISETP.GE.AND P1, PT, R17.reuse, R165, PT ;  /* 0x000000a51100720c */ /* 0x040fe40003f26270 */
[----:B------:R-:W-:Y:S02]  /*4470*/  ISETP.GE.AND P4, PT, R17, R2, PT ;  /* 0x000000021100720c */ /* 0x000fe40003f86270 */
[----:B------:R-:W-:Y:S02]  /*4480*/  FMNMX3.FTZ R18, R18, R21, R15, !PT ;  /* 0x0000001512127276 */ /* 0x000fe4000781000f */
[----:B------:R-:W-:Y:S02]  /*4490*/  FMNMX3.FTZ R17, R34, R6, R22, !PT ;  /* 0x0000000622117276 */ /* 0x000fe40007810016 */
[----:B------:R-:W-:-:S02]  /*44a0*/  FMNMX3.FTZ R18, R18, R13, R11, !PT ;  /* 0x0000000d12127276 */ /* 0x000fc4000781000b */
[----:B------:R-:W-:Y:S02]  /*44b0*/  FSEL R207, R207, -INF , !P5 ;  /* 0xff800000cfcf7808 */ /* 0x000fe40006800000 */
[----:B------:R-:W-:Y:S02]  /*44c0*/  FSEL R212, R212, -INF , !P3 ;  /* 0xff800000d4d47808 */ /* 0x000fe40005800000 */
[----:B------:R-:W-:Y:S02]  /*44d0*/  FMNMX3.FTZ R17, R17, R16, R14, !PT ;  /* 0x0000001011117276 */ /* 0x000fe4000781000e */
[C---:B------:R-:W-:Y:S02]  /*44e0*/  ISETP.GE.AND P5, PT, R4.reuse, R165, PT ;  /* 0x000000a50400720c */ /* 0x040fe40003fa6270 */
[----:B------:R-:W-:Y:S01]  /*44f0*/  ISETP.GE.AND P3, PT, R4, R2, PT ;  /* 0x000000020400720c */ /* 0x000fe20003f66270 */
[C---:B------:R-:W-:Y:S01]  /*4500*/  VIADD R4, R79.reuse, 0xfffffff8 ;  /* 0xfffffff84f047836 */ /* 0x040fe20000000000 */
[----:B------:R-:W-:Y:S01]  /*4510*/  FMNMX3.FTZ R18, R18, R9, R221, !PT ;  /* 0x0000000912127276 */ /* 0x000fe200078100dd */
[----:B------:R-:W-:Y:S01]  /*4520*/  VIADD R79, R79, 0xfffffff9 ;  /* 0xfffffff94f4f7836 */ /* 0x000fe20000000000 */
[----:B------:R-:W-:-:S02]  /*4530*/  FMNMX3.FTZ R17, R17, R12, R10, !PT ;  /* 0x0000000c11117276 */ /* 0x000fc4000781000a */
[----:B------:R-:W-:Y:S02]  /*4540*/  FSEL R215, R215, -INF , !P1 ;  /* 0xff800000d7d77808 */ /* 0x000fe40004800000 */
[----:B------:R-:W-:Y:S02]  /*4550*/  ISETP.GE.AND P1, PT, R4, R165, PT ;  /* 0x000000a50400720c */ /* 0x000fe40003f26270 */
[----:B------:R-:W-:Y:S02]  /*4560*/  FMNMX3.FTZ R18, R18, R211, R205, !PT ;  /* 0x000000d312127276 */ /* 0x000fe400078100cd */
[----:B------:R-:W-:Y:S02]  /*4570*/  FMNMX3.FTZ R17, R17, R8, R222, !PT ;  /* 0x0000000811117276 */ /* 0x000fe400078100de */
[----:B------:R-:W-:Y:S02]  /*4580*/  FSEL R213, R213, -INF , !P5 ;  /* 0xff800000d5d57808 */ /* 0x000fe40006800000 */
[----:B------:R-:W-:-:S02]  /*4590*/  ISETP.GE.AND P5, PT, R79, R165, PT ;  /* 0x000000a54f00720c */ /* 0x000fc40003fa6270 */
[----:B------:R-:W-:Y:S02]  /*45a0*/  FSEL R209, R209, -INF , !P1 ;  /* 0xff800000d1d17808 */ /* 0x000fe40004800000 */
[----:B------:R-:W-:Y:S02]  /*45b0*/  FMNMX3.FTZ R18, R18, R207, R215, !PT ;  /* 0x000000cf12127276 */ /* 0x000fe400078100d7 */
[----:B------:R-:W-:Y:S02]  /*45c0*/  ISETP.GE.AND P1, PT, R4, R2, PT ;  /* 0x000000020400720c */ /* 0x000fe40003f26270 */
[----:B------:R-:W-:Y:S02]  /*45d0*/  FSEL R204, R204, -INF , !P4 ;  /* 0xff800000cccc7808 */ /* 0x000fe40006000000 */
[----:B------:R-:W-:Y:S02]  /*45e0*/  FMNMX3.FTZ R17, R17, R220, R214, !PT ;  /* 0x000000dc11117276 */ /* 0x000fe400078100d6 */
[----:B------:R-:W-:-:S02]  /*45f0*/  FSEL R203, R203, -INF , !P5 ;  /* 0xff800000cbcb7808 */ /* 0x000fc40006800000 */
[----:B------:R-:W-:Y:S02]  /*4600*/  FMNMX3.FTZ R18, R18, R213, R209, !PT ;  /* 0x000000d512127276 */ /* 0x000fe400078100d1 */
        /* <DEDUP_REMOVED lines=34> */
[----:B------:R-:W2:Y:S01]  /*4830*/  MUFU.EX2 R194, R194 ;  /* 0x000000c200c27308 */ /* 0x000ea20000000800 */
[--C-:B------:R-:W-:Y:S01]  /*4840*/  FFMA.FTZ R185, R14, UR4, -R201.reuse ;  /* 0x000000040eb97c23 */ /* 0x100fe200080108c9 */
[--C-:B------:R-:W-:Y:S01]  /*4850*/  FFMA.FTZ R184, R12, UR4, -R201.reuse ;  /* 0x000000040cb87c23 */ /* 0x100fe200080108c9 */
[----:B------:R-:W3:Y:S01]  /*4860*/  LDSM.16.MT88.4 R16, [R198+0x12800] ;  /* 0x01280000c610783b */ /* 0x000ee20000004200 */
[----:B------:R-:W-:Y:S01]  /*4870*/  MUFU.EX2 R191, R191 ;  /* 0x000000bf00bf7308 */ /* 0x000fe20000000800 */
[--C-:B------:R-:W-:Y:S01]  /*4880*/  FFMA.FTZ R183, R11, UR4, -R208.reuse ;  /* 0x000000040bb77c23 */ /* 0x100fe200080108d0 */
[--C-:B------:R-:W-:Y:S01]  /*4890*/  FFMA.FTZ R182, R9, UR4, -R208.reuse ;  /* 0x0000000409b67c23 */ /* 0x100fe200080108d0 */
[----:B------:R-:W4:Y:S01]  /*48a0*/  LDSM.16.MT88.4 R12, [R198+0x14800] ;  /* 0x01480000c60c783b */ /* 0x000f220000004200 */
[----:B------:R-:W5:Y:S01]  /*48b0*/  MUFU.EX2 R190, R190 ;  /* 0x000000be00be7308 */ /* 0x000f620000000800 */
[--C-:B------:R-:W-:Y:S01]  /*48c0*/  FFMA.FTZ R169, R10, UR4, -R201.reuse ;  /* 0x000000040aa97c23 */ /* 0x100fe200080108c9 */
[--C-:B------:R-:W-:Y:S01]  /*48d0*/  FFMA.FTZ R168, R8, UR4, -R201.reuse ;  /* 0x0000000408a87c23 */ /* 0x100fe200080108c9 */
[----:B------:R-:W-:Y:S01]  /*48e0*/  LDSM.16.MT88.4 R20, [R198+0x16800] ;  /* 0x01680000c614783b */ /* 0x000fe20000004200 */
[----:B------:R-:W-:Y:S01]  /*48f0*/  MUFU.EX2 R195, R195 ;  /* 0x000000c300c37308 */ /* 0x000fe20000000800 */
[--C-:B------:R-:W-:Y:S01]  /*4900*/  FFMA.FTZ R210, R205, UR4, -R208.reuse ;  /* 0x00000004cdd27c23 */ /* 0x100fe200080108d0 */
[----:B--2---:R-:W-:Y:S01]  /*4910*/  F2FP.BF16.F32.PACK_AB R128, R194, R197 ;  /* 0x000000c5c280723e */ /* 0x004fe200000010ff */
[----:B------:R-:W2:Y:S01]  /*4920*/  LDSM.16.MT88.4 R8, [R218+0x10800] ;  /* 0x01080000da08783b */ /* 0x000ea20000004200 */
[----:B------:R-:W1:Y:S01]  /*4930*/  MUFU.EX2 R192, R192 ;  /* 0x000000c000c07308 */ /* 0x000e620000000800 */
[--C-:B------:R-:W-:Y:S01]  /*4940*/  FFMA.FTZ R207, R207, UR4, -R208.reuse ;  /* 0x00000004cfcf7c23 */ /* 0x100fe200080108d0 */
[--C-:B------:R-:W-:Y:S01]  /*4950*/  FFMA.FTZ R212, R212, UR4, -R201.reuse ;  /* 0x00000004d4d47c23 */ /* 0x100fe200080108c9 */
[----:B------:R-:W-:Y:S01]  /*4960*/  LDSM.16.MT88.4 R32, [R206+0x12800] ;  /* 0x01280000ce20783b */ /* 0x000fe20000004200 */
[----:B------:R-:W-:Y:S01]  /*4970*/  MUFU.EX2 R189, R189 ;  /* 0x000000bd00bd7308 */ /* 0x000fe20000000800 */
[--C-:B------:R-:W-:Y:S01]  /*4980*/  FFMA.FTZ R200, R200, UR4, -R201.reuse ;  /* 0x00000004c8c87c23 */ /* 0x100fe200080108c9 */
[----:B-----5:R-:W-:Y:S01]  /*4990*/  F2FP.BF16.F32.PACK_AB R130, R190, R191 ;  /* 0x000000bfbe82723e */ /* 0x020fe200000010ff */
[----:B------:R-:W-:Y:S01]  /*49a0*/  FFMA.FTZ R241, R199, UR4, -R201 ;  /* 0x00000004c7f17c23 */ /* 0x000fe200080108c9 */
[----:B------:R-:W5:Y:S01]  /*49b0*/  MUFU.EX2 R188, R188 ;  /* 0x000000bc00bc7308 */ /* 0x000f620000000800 */
        /* <DEDUP_REMOVED lines=10> */
[C---:B-----5:R-:W-:Y:S01]  /*4a60*/  F2FP.BF16.F32.PACK_AB R131, R188.reuse, R189 ;  /* 0x000000bdbc83723e */ /* 0x060fe200000010ff */
[----:B------:R-:W-:Y:S01]  /*4a70*/  FADD.FTZ R189, R189, R192 ;  /* 0x000000c0bdbd7221 */ /* 0x000fe20000010000 */
[----:B------:R-:W-:Y:S03]  /*4a80*/  MUFU.EX2 R182, R182 ;  /* 0x000000b600b67308 */ /* 0x000fe60000000800 */
[----:B------:R-:W-:Y:S01]  /*4a90*/  FADD.FTZ R188, R188, R189 ;  /* 0x000000bdbcbc7221 */ /* 0x000fe20000010000 */
[----:B------:R-:W-:Y:S01]  /*4aa0*/  MUFU.EX2 R185, R185 ;  /* 0x000000b900b97308 */ /* 0x000fe20000000800 */
[C---:B------:R-:W-:Y:S03]  /*4ab0*/  HMMA.16816.F32.BF16 R44, R128.reuse, R48, RZ ;  /* 0x00000030802c723c */ /* 0x040fe600000418ff */
[----:B------:R-:W5:Y:S04]  /*4ac0*/  MUFU.EX2 R184, R184 ;  /* 0x000000b800b87308 */ /* 0x000f680000000800 */
[----:B------:R-:W-:Y:S01]  /*4ad0*/  MUFU.EX2 R169, R169 ;  /* 0x000000a900a97308 */ /* 0x000fe20000000800 */
[C---:B------:R-:W-:Y:S03]  /*4ae0*/  HMMA.16816.F32.BF16 R76, R128.reuse, R80, RZ ;  /* 0x00000050804c723c */ /* 0x040fe600000418ff */
[----:B------:R-:W3:Y:S04]  /*4af0*/  MUFU.EX2 R168, R168 ;  /* 0x000000a800a87308 */ /* 0x000ee80000000800 */
        /* <DEDUP_REMOVED lines=42> */
[----:B---3--:R-:W-:-:S03]  /*4da0*/  F2FP.BF16.F32.PACK_AB R7, R168, R169 ;  /* 0x000000a9a807723e */ /* 0x008fc600000010ff */
[----:B------:R-:W-:-:S04]  /*4db0*/  FADD.FTZ R169, R169, R184 ;  /* 0x000000b8a9a97221 */ /* 0x000fc80000010000 */
[----:B------:R-:W-:Y:S01]  /*4dc0*/  HMMA.16816.F32.BF16 R44, R4, R16, R44 ;  /* 0x00000010042c723c */ /* 0x000fe2000004182c */
[----:B------:R-:W-:-:S07]  /*4dd0*/  FADD.FTZ R168, R168, R169 ;  /* 0x000000a9a8a87221 */ /* 0x000fce0000010000 */
[C---:B------:R-:W-:Y:S01]  /*4de0*/  HMMA.16816.F32.BF16 R48, R4.reuse, R18, R48 ;  /* 0x000000120430723c */ /* 0x040fe20000041830 */
[----:B------:R-:W1:Y:S07]  /*4df0*/  LDSM.16.MT88.4 R16, [R206+0x10800] ;  /* 0x01080000ce10783b */ /* 0x000e6e0000004200 */
[C---:B----4-:R-:W-:Y:S08]  /*4e00*/  HMMA.16816.F32.BF16 R76, R4.reuse, R12, R76 ;  /* 0x0000000c044c723c */ /* 0x050ff0000004184c */
[C---:B------:R-:W-:Y:S01]  /*4e10*/  HMMA.16816.F32.BF16 R80, R4.reuse, R14, R80 ;  /* 0x0000000e0450723c */ /* 0x040fe20000041850 */
[----:B------:R-:W3:Y:S07]  /*4e20*/  LDSM.16.MT88.4 R12, [R196+0x12800] ;  /* 0x01280000c40c783b */ /* 0x000eee0000004200 */
[C---:B--2---:R-:W-:Y:S08]  /*4e30*/  HMMA.16816.F32.BF16 R160, R4.reuse, R8, R160 ;  /* 0x0000000804a0723c */ /* 0x044ff000000418a0 */
[C---:B------:R-:W-:Y:S01]  /*4e40*/  HMMA.16816.F32.BF16 R156, R4.reuse, R10, R156 ;  /* 0x0000000a049c723c */ /* 0x040fe2000004189c */
[----:B------:R-:W2:Y:S07]  /*4e50*/  LDSM.16.MT88.4 R8, [R218+0x16800] ;  /* 0x01680000da08783b */ /* 0x000eae0000004200 */
        /* <DEDUP_REMOVED lines=8> */
[----:B------:R1:W5:Y:S07]  /*4ee0*/  LDSM.16.MT88.4 R16, [R206+0x16800] ;  /* 0x01680000ce10783b */ /* 0x00036e0000004200 */
[C---:B---3--:R-:W-:Y:S08]  /*4ef0*/  HMMA.16816.F32.BF16 R60, R4.reuse, R12, R60 ;  /* 0x0000000c043c723c */ /* 0x048ff0000004183c */
[C---:B------:R-:W-:Y:S01]  /*4f00*/  HMMA.16816.F32.BF16 R64, R4.reuse, R14, R64 ;  /* 0x0000000e0440723c */ /* 0x040fe20000041840 */
[----:B------:R-:W3:Y:S07]  /*4f10*/  LDSM.16.MT88.4 R12, [R196+0x16800] ;  /* 0x01680000c40c783b */ /* 0x000eee0000004200 */
[----:B--2---:R-:W-:Y:S01]  /*4f20*/  HMMA.16816.F32.BF16 R100, R4, R8, R100 ;  /* 0x000000080464723c */ /* 0x004fe20000041864 */
[----:B-1----:R-:W-:Y:S01]  /*4f30*/  FFMA.FTZ R206, R221, UR4, -R208 ;  /* 0x00000004ddce7c23 */ /* 0x002fe200080108d0 */
[----:B------:R-:W-:-:S05]  /*4f40*/  FFMA.FTZ R221, R214, UR4, -R201 ;  /* 0x00000004d6dd7c23 */ /* 0x000fca00080108c9 */
[----:B------:R-:W-:Y:S01]  /*4f50*/  MUFU.EX2 R206, R206 ;  /* 0x000000ce00ce7308 */ /* 0x000fe20000000800 */
[C---:B------:R-:W-:Y:S01]  /*4f60*/  HMMA.16816.F32.BF16 R104, R4.reuse, R10, R104 ;  /* 0x0000000a0468723c */ /* 0x040fe20000041868 */
[----:B------:R-:W1:Y:S02]  /*4f70*/  LDSM.16.MT88.4 R8, [R198+0x13000] ;  /* 0x01300000c608783b */ /* 0x000e640000004200 */
[----:B------:R-:W-:Y:S05]  /*4f80*/  MUFU.EX2 R221, R221 ;  /* 0x000000dd00dd7308 */ /* 0x000fea0000000800 */
[----:B----4-:R-:W-:Y:S01]  /*4f90*/  HMMA.16816.F32.BF16 R92, R4, R20, R92 ;  /* 0x00000014045c723c */ /* 0x010fe2000004185c */
[----:B------:R-:W-:Y:S01]  /*4fa0*/  FFMA.FTZ R20, R211, UR4, -R208 ;  /* 0x00000004d3147c23 */ /* 0x000fe200080108d0 */
[----:B------:R-:W-:-:S03]  /*4fb0*/  FFMA.FTZ R211, R222, UR4, -R201 ;  /* 0x00000004ded37c23 */ /* 0x000fc600080108c9 */
[----:B------:R-:W2:Y:S03]  /*4fc0*/  MUFU.EX2 R205, R20 ;  /* 0x0000001400cd7308 */ /* 0x000ea60000000800 */
[----:B------:R-:W-:Y:S01]  /*4fd0*/  HMMA.16816.F32.BF16 R68, R4, R28, R68 ;  /* 0x0000001c0444723c */ /* 0x000fe20000041844 */
[----:B------:R-:W-:Y:S01]  /*4fe0*/  FFMA.FTZ R28, R220, UR4, -R201 ;  /* 0x00000004dc1c7c23 */ /* 0x000fe200080108c9 */
[----:B------:R-:W-:Y:S01]  /*4ff0*/  MUFU.EX2 R211, R211 ;  /* 0x000000d300d37308 */ /* 0x000fe20000000800 */
[----:B------:R-:W-:-:S03]  /*5000*/  IMAD.IADD R220, R193, 0x1, R218 ;  /* 0x00000001c1dc7824 */ /* 0x000fc600078e02da */
[----:B------:R4:W2:Y:S02]  /*5010*/  MUFU.EX2 R214, R28 ;  /* 0x0000001c00d67308 */ /* 0x0008a40000000800 */
        /* <DEDUP_REMOVED lines=11> */
[C---:B-----5:R-:W-:Y:S08]  /*50d0*/  HMMA.16816.F32.BF16 R84, R4.reuse, R24, R84 ;  /* 0x000000180454723c */ /* 0x060ff00000041854 */
[C---:B------:R-:W-:Y:S01]  /*50e0*/  HMMA.16816.F32.BF16 R88, R4.reuse, R26, R88 ;  /* 0x0000001a0458723c */ /* 0x040fe20000041858 */
[----:B------:R-:W-:Y:S07]  /*50f0*/  LDSM.16.MT88.4 R24, [R198+0x11000] ;  /* 0x01100000c618783b */ /* 0x000fee0000004200 */
[C---:B------:R-:W-:Y:S01]  /*5100*/  HMMA.16816.F32.BF16 R96, R4.reuse, R22, R96 ;  /* 0x000000160460723c */ /* 0x040fe20000041860 */
[----:B------:R-:W-:Y:S07]  /*5110*/  LDSM.16.MT88.4 R20, [R198+0x17000] ;  /* 0x01700000c614783b */ /* 0x000fee0000004200 */
[C---:B------:R-:W-:Y:S08]  /*5120*/  HMMA.16816.F32.BF16 R116, R4.reuse, R16, R116 ;  /* 0x000000100474723c */ /* 0x040ff00000041874 */
[C---:B------:R-:W-:Y:S01]  /*5130*/  HMMA.16816.F32.BF16 R120, R4.reuse, R18, R120 ;  /* 0x000000120478723c */ /* 0x040fe20000041878 */
[----:B------:R-:W4:Y:S07]  /*5140*/  LDSM.16.MT88.4 R16, [R198+0x15000] ;  /* 0x01500000c610783b */ /* 0x000f2e0000004200 */
        /* <DEDUP_REMOVED lines=8> */
[----:B------:R-:W-:-:S06]  /*51d0*/  FADD.FTZ R214, R214, R211 ;  /* 0x000000d3d6d67221 */ /* 0x000fcc0000010000 */
[C---:B-1----:R-:W-:Y:S08]  /*51e0*/  HMMA.16816.F32.BF16 R44, R4.reuse, R8, R44 ;  /* 0x00000008042c723c */ /* 0x042ff0000004182c */
        /* <DEDUP_REMOVED lines=59> */
[----:B--2---:R-:W-:-:S02]  /*55a0*/  F2FP.BF16.F32.PACK_AB R5, R209, R202 ;  /* 0x000000cad105723e */ /* 0x004fc400000010ff */
[----:B------:R-:W-:Y:S02]  /*55b0*/  F2FP.BF16.F32.PACK_AB R6, R204, R203 ;  /* 0x000000cbcc06723e */ /* 0x000fe400000010ff */
[----:B------:R-:W-:-:S07]  /*55c0*/  F2FP.BF16.F32.PACK_AB R7, R241, R200 ;  /* 0x000000c8f107723e */ /* 0x000fce00000010ff */
[C---:B------:R-:W-:Y:S08]  /*55d0*/  HMMA.16816.F32.BF16 R44, R4.reuse, R8, R44 ;  /* 0x00000008042c723c */ /* 0x040ff0000004182c */
        /* <DEDUP_REMOVED lines=121> */
.L_x_1977:
[----:B------:R-:W-:Y:S01]  /*5d70*/  UMOV UR4, URZ ;  /* 0x000000ff00047c82 */ /* 0x000fe20008000000 */
[----:B------:R-:W-:Y:S01]  /*5d80*/  IMAD.SHL.U32 R4, R180, 0x40, RZ ;  /* 0x00000040b4047824 */ /* 0x000fe200078e00ff */
[----:B------:R-:W-:-:S05]  /*5d90*/  IADD3 R5, P1, PT, RZ, -UR4, RZ ;  /* 0x80000004ff057c10 */ /* 0x000fca000ff3e0ff */
[----:B------:R-:W-:-:S05]  /*5da0*/  IMAD.X R4, RZ, RZ, ~R4, P1 ;  /* 0x000000ffff047224 */ /* 0x000fca00008e0e04 */
[----:B------:R-:W-:-:S04]  /*5db0*/  SHF.R.S64 R5, R5, 0x1f, R4 ;  /* 0x0000001f05057819 */ /* 0x000fc80000001004 */
[----:B------:R-:W-:-:S04]  /*5dc0*/  IADD3 R230, P1, PT, R5, R230, RZ ;  /* 0x000000e605e67210 */ /* 0x000fc80007f3e0ff */
[----:B------:R-:W-:-:S09]  /*5dd0*/  LEA.HI.X.SX32 R231, R4, R231, 0x1, P1 ;  /* 0x000000e704e77211 */ /* 0x000fd200008f0eff */
.L_x_1978:
[----:B------:R-:W1:Y:S01]  /*5de0*/  LDCU.64 UR6, c[0x0][0x3c0] ;  /* 0x00007800ff0677ac */ /* 0x000e620008000a00 */
[C---:B------:R-:W-:Y:S01]  /*5df0*/  IMAD.SHL.U32 R245, R217.reuse, 0x8, RZ ;  /* 0x00000008d9f57824 */ /* 0x040fe200078e00ff */
[--C-:B------:R-:W-:Y:S01]  /*5e00*/  LOP3.LUT R7, R170, 0x8, R217.reuse, 0x78, !PT ;  /* 0x00000008aa077812 */ /* 0x100fe200078e78d9 */
[C---:B------:R-:W-:Y:S01]  /*5e10*/  IMAD.SHL.U32 R4, R217.reuse, 0x40, RZ ;  /* 0x00000040d9047824 */ /* 0x040fe200078e00ff */
[--C-:B------:R-:W-:Y:S01]  /*5e20*/  SHF.R.U32.HI R219, RZ, 0x1, R217.reuse ;  /* 0x00000001ffdb7819 */ /* 0x100fe200000116d9 */
[----:B------:R-:W-:Y:S01]  /*5e30*/  IMAD.SHL.U32 R171, R217, 0x20, RZ ;  /* 0x00000020d9ab7824 */ /* 0x000fe200078e00ff */
[----:B------:R-:W-:Y:S01]  /*5e40*/  LOP3.LUT R6, R245, 0x1f8, RZ, 0xc0, !PT ;  /* 0x000001f8f5067812 */ /* 0x000fe200078ec0ff */
[----:B------:R-:W-:Y:S01]  /*5e50*/  IMAD.MOV.U32 R220, RZ, RZ, 0x20 ;  /* 0x00000020ffdc7424 */ /* 0x000fe200078e00ff */
[----:B------:R-:W-:Y:S02]  /*5e60*/  LOP3.LUT R168, R4, 0x400, RZ, 0xc0, !PT ;  /* 0x0000040004a87812 */ /* 0x000fe400078ec0ff */
[----:B------:R-:W-:-:S02]  /*5e70*/  LOP3.LUT R6, R6, 0x38, R217, 0x78, !PT ;  /* 0x0000003806067812 */ /* 0x000fc400078e78d9 */
[----:B------:R-:W-:Y:S01]  /*5e80*/  LOP3.LUT R171, R171, 0x7c00, RZ, 0xc0, !PT ;  /* 0x00007c00abab7812 */ /* 0x000fe200078ec0ff */
[----:B------:R-:W-:Y:S01]  /*5e90*/  IMAD R168, R7, 0x2, R168 ;  /* 0x0000000207a87824 */ /* 0x000fe200078e02a8 */
[----:B------:R-:W-:Y:S02]  /*5ea0*/  LOP3.LUT R245, R6, 0x1e00, R245, 0xf8, !PT ;  /* 0x00001e0006f57812 */ /* 0x000fe400078ef8f5 */
[----:B------:R-:W-:Y:S01]  /*5eb0*/  LOP3.LUT R5, R219, 0x8, RZ, 0xc0, !PT ;  /* 0x00000008db057812 */ /* 0x000fe200078ec0ff */
[----:B------:R-:W-:Y:S01]  /*5ec0*/  VIADD R221, R168, UR5 ;  /* 0x00000005a8dd7c36 */ /* 0x000fe20008000000 */
[----:B-1----:R-:W-:Y:S01]  /*5ed0*/  USHF.L.U32 UR4, UR6, 0x5, URZ ;  /* 0x0000000506047899 */ /* 0x002fe200080006ff */
[----:B------:R-:W-:Y:S01]  /*5ee0*/  LEA R245, R245, UR5, 0x1 ;  /* 0x00000005f5f57c11 */ /* 0x000fe2000f8e08ff */
[----:B------:R-:W-:Y:S01]  /*5ef0*/  USHF.L.U64.HI UR7, UR6, 0x5, UR7 ;  /* 0x0000000506077899 */ /* 0x000fe20008010207 */
[----:B------:R-:W-:Y:S02]  /*5f00*/  LOP3.LUT R4, R171, 0x200, R4, 0xf8, !PT ;  /* 0x00000200ab047812 */ /* 0x000fe400078ef804 */
[----:B------:R-:W-:Y:S01]  /*5f10*/  SEL R220, R220, 0xffffffe0, !P2 ;  /* 0xffffffe0dcdc7807 */ /* 0x000fe20005000000 */
[----:B------:R-:W-:Y:S01]  /*5f20*/  @!PT LDS RZ, [RZ] ;  /* 0x00000000fffff984 */ /* 0x000fe20000000800 */
[----:B------:R-:W-:Y:S01]  /*5f30*/  @!PT LDS RZ, [RZ] ;  /* 0x00000000fffff984 */ /* 0x000fe20000000800 */
[----:B------:R-:W-:Y:S01]  /*5f40*/  @!PT LDS RZ, [RZ] ;  /* 0x00000000fffff984 */ /* 0x000fe20000000800 */
[----:B------:R-:W-:Y:S01]  /*5f50*/  LDGSTS.E.BYPASS.LTC128B.128 [R245+0x10000], desc[UR16][R230.64] ;  /* 0x10000000e6f57fae */ /* 0x000fe2000b981a10 */
[----:B------:R-:W-:-:S02]  /*5f60*/  IADD3 R6, P1, PT, R230, UR4, RZ ;  /* 0x00000004e6067c10 */ /* 0x000fc4000ff3e0ff */
[----:B------:R-:W-:Y:S01]  /*5f70*/  LOP3.LUT R4, R4, R170, R5, 0xf6, !PT ;  /* 0x000000aa04047212 */ /* 0x000fe200078ef605 */
[----:B------:R-:W-:Y:S01]  /*5f80*/  LDGSTS.E.BYPASS.LTC128B.128 [R245+0x12000], desc[UR16][R230.64+0x80] ;  /* 0x12000080e6f57fae */ /* 0x000fe2000b981a10 */
[----:B------:R-:W-:Y:S01]  /*5f90*/  IADD3.X R7, PT, PT, R231, UR7, RZ, P1, !PT ;  /* 0x00000007e7077c10 */ /* 0x000fe20008ffe4ff */
[C---:B------:R-:W-:Y:S01]  /*5fa0*/  IMAD.IADD R170, R221.reuse, 0x1, R220 ;  /* 0x00000001ddaa7824 */ /* 0x040fe200078e02dc */
[----:B------:R-:W-:Y:S01]  /*5fb0*/  IADD3 R10, P1, PT, R6, UR4, RZ ;  /* 0x00000004060a7c10 */ /* 0x000fe2000ff3e0ff */
[----:B------:R-:W-:Y:S01]  /*5fc0*/  LDGSTS.E.BYPASS.LTC128B.128 [R245+0x14000], desc[UR16][R230.64+0x100] ;  /* 0x14000100e6f57fae */ /* 0x000fe2000b981a10 */
[----:B------:R-:W-:Y:S01]  /*5fd0*/  LEA R234, R4, UR5, 0x1 ;  /* 0x0000000504ea7c11 */ /* 0x000fe2000f8e08ff */
[----:B------:R-:W-:Y:S01]  /*5fe0*/  IMAD.IADD R221, R221, 0x1, R193 ;  /* 0x00000001dddd7824 */ /* 0x000fe200078e02c1 */
[----:B------:R-:W-:Y:S01]  /*5ff0*/  IADD3.X R11, PT, PT, R7, UR7, RZ, P1, !PT ;  /* 0x00000007070b7c10 */ /* 0x000fe20008ffe4ff */
[----:B------:R-:W-:Y:S01]  /*6000*/  LDGSTS.E.BYPASS.LTC128B.128 [R245+0x16000], desc[UR16][R230.64+0x180] ;  /* 0x16000180e6f57fae */ /* 0x000fe2000b981a10 */
[----:B------:R-:W-:Y:S01]  /*6010*/  IADD3 R8, P1, PT, R10, UR4, RZ ;  /* 0x000000040a087c10 */ /* 0x000fe2000ff3e0ff */
[--C-:B------:R-:W-:Y:S01]  /*6020*/  IMAD.IADD R224, R220, 0x1, R234.reuse ;  /* 0x00000001dce07824 */ /* 0x100fe200078e02ea */
[----:B------:R-:W1:Y:S01]  /*6030*/  LDCU UR4, c[0x0][0x50c] ;  /* 0x0000a180ff0477ac */ /* 0x000e620008000800 */
[----:B------:R-:W-:Y:S01]  /*6040*/  LDGSTS.E.BYPASS.LTC128B.128 [R245+0x10800], desc[UR16][R6.64] ;  /* 0x1080000006f57fae */ /* 0x000fe2000b981a10 */
[----:B------:R-:W-:Y:S01]  /*6050*/  IADD3.X R9, PT, PT, R11, UR7, RZ, P1, !PT ;  /* 0x000000070b097c10 */ /* 0x000fe20008ffe4ff */
[----:B------:R-:W-:-:S02]  /*6060*/  IMAD.IADD R223, R193, 0x1, R234 ;  /* 0x00000001c1df7824 */ /* 0x000fc400078e02ea */
[----:B------:R-:W-:Y:S02]  /*6070*/  LDGSTS.E.BYPASS.LTC128B.128 [R245+0x12800], desc[UR16][R6.64+0x80] ;  /* 0x1280008006f57fae */ /* 0x000fe4000b981a10 */
[C---:B------:R-:W-:Y:S02]  /*6080*/  IMAD.IADD R222, R220.reuse, 0x1, R223 ;  /* 0x00000001dcde7824 */ /* 0x040fe400078e02df */
[----:B------:R-:W-:Y:S01]  /*6090*/  LDGSTS.E.BYPASS.LTC128B.128 [R245+0x14800], desc[UR16][R6.64+0x100] ;  /* 0x1480010006f57fae */ /* 0x000fe2000b981a10 */
[----:B------:R-:W-:-:S03]  /*60a0*/  IMAD.IADD R220, R220, 0x1, R221 ;  /* 0x00000001dcdc7824 */ /* 0x000fc600078e02dd */
[----:B------:R2:W-:Y:S04]  /*60b0*/  LDGSTS.E.BYPASS.LTC128B.128 [R245+0x16800], desc[UR16][R6.64+0x180] ;  /* 0x1680018006f57fae */ /* 0x0005e8000b981a10 */
        /* <DEDUP_REMOVED lines=9> */
[----:B------:R-:W4:Y:S04]  /*6150*/  LDSM.16.M88.4 R12, [R168+UR5+0x8000] ;  /* 0x00800005a80c783b */ /* 0x000f280008000200 */
[----:B------:R-:W5:Y:S04]  /*6160*/  LDSM.16.M88.4 R184, [R168+UR5+0x8800] ;  /* 0x00880005a8b8783b */ /* 0x000f680008000200 */
[----:B------:R-:W1:Y:S04]  /*6170*/  LDSM.16.M88.4 R176, [R168+UR5+0x9000] ;  /* 0x00900005a8b0783b */ /* 0x000e680008000200 */
[----:B------:R-:W1:Y:S04]  /*6180*/  LDSM.16.M88.4 R20, [R168+UR5+0x9800] ;  /* 0x00980005a814783b */ /* 0x000e680008000200 */
[----:B--2---:R-:W-:Y:S04]  /*6190*/  LDSM.16.M88.4 R4, [R224] ;  /* 0x00000000e004783b */ /* 0x004fe80000000200 */
[----:B------:R-:W2:Y:S04]  /*61a0*/  LDSM.16.M88.4 R24, [R170+0x8000] ;  /* 0x00800000aa18783b */ /* 0x000ea80000000200 */
[----:B---3--:R-:W3:Y:S04]  /*61b0*/  LDSM.16.M88.4 R8, [R170+0x8800] ;  /* 0x00880000aa08783b */ /* 0x008ee80000000200 */
[----:B------:R-:W3:Y:S04]  /*61c0*/  LDSM.16.M88.4 R32, [R170+0x9000] ;  /* 0x00900000aa20783b */ /* 0x000ee80000000200 */
[----:B------:R-:W3:Y:S04]  /*61d0*/  LDSM.16.M88.4 R208, [R170+0x9800] ;  /* 0x00980000aad0783b */ /* 0x000ee80000000200 */
[----:B------:R-:W-:Y:S01]  /*61e0*/  LDSM.16.M88.4 R200, [R221+0x8000] ;  /* 0x00800000ddc8783b */ /* 0x000fe20000000200 */
[C---:B----4-:R-:W-:Y:S03]  /*61f0*/  HMMA.16816.F32.BF16 R16, R204.reuse, R12, RZ ;  /* 0x0000000ccc10723c */ /* 0x050fe600000418ff */
[----:B------:R-:W-:Y:S04]  /*6200*/  LDSM.16.M88.4 R28, [R222] ;  /* 0x00000000de1c783b */ /* 0x000fe80000000200 */
[----:B------:R-:W-:Y:S01]  /*6210*/  LDSM.16.M88.4 R192, [R221+0x9000] ;  /* 0x00900000ddc0783b */ /* 0x000fe20000000200 */
[C---:B-----5:R-:W-:Y:S03]  /*6220*/  HMMA.16816.F32.BF16 R188, R204.reuse, R184, RZ ;  /* 0x000000b8ccbc723c */ /* 0x060fe600000418ff */
[----:B------:R-:W-:Y:S04]  /*6230*/  LDSM.16.M88.4 R196, [R221+0x8800] ;  /* 0x00880000ddc4783b */ /* 0x000fe80000000200 */
[----:B------:R-:W-:Y:S01]  /*6240*/  LDSM.16.M88.4 R212, [R220+0x9800] ;  /* 0x00980000dcd4783b */ /* 0x000fe20000000200 */
[C---:B-1----:R-:W-:Y:S03]  /*6250*/  HMMA.16816.F32.BF16 R180, R204.reuse, R176, RZ ;  /* 0x000000b0ccb4723c */ /* 0x042fe600000418ff */
[----:B------:R-:W0:Y:S05]  /*6260*/  LDGDEPBAR ;  /* 0x00000000000079af */ /* 0x000e2a0000000000 */
[C---:B------:R-:W-:Y:S08]  /*6270*/  HMMA.16816.F32.BF16 R12, R204.reuse, R14, RZ ;  /* 0x0000000ecc0c723c */ /* 0x040ff000000418ff */
[C---:B------:R-:W-:Y:S08]  /*6280*/  HMMA.16816.F32.BF16 R184, R204.reuse, R186, RZ ;  /* 0x000000baccb8723c */ /* 0x040ff000000418ff */
[C---:B------:R-:W-:Y:S08]  /*6290*/  HMMA.16816.F32.BF16 R176, R204.reuse, R178, RZ ;  /* 0x000000b2ccb0723c */ /* 0x040ff000000418ff */
[C---:B------:R-:W-:Y:S08]  /*62a0*/  HMMA.16816.F32.BF16 R172, R204.reuse, R20, RZ ;  /* 0x00000014ccac723c */ /* 0x040ff000000418ff */
[----:B------:R-:W-:Y:S01]  /*62b0*/  HMMA.16816.F32.BF16 R204, R204, R22, RZ ;  /* 0x00000016cccc723c */ /* 0x000fe200000418ff */
[----:B------:R-:W1:Y:S07]  /*62c0*/  LDSM.16.M88.4 R20, [R223] ;  /* 0x00000000df14783b */ /* 0x000e6e0000000200 */
        /* <DEDUP_REMOVED lines=15> */
[----:B------:R-:W-:Y:S07]  /*63c0*/  LDSM.16.M88.4 R200, [R234+0x2000] ;  /* 0x00200000eac8783b */ /* 0x000fee0000000200 */
[C---:B--2---:R-:W-:Y:S08]  /*63d0*/  HMMA.16816.F32.BF16 R172, R20.reuse, R24, R172 ;  /* 0x0000001814ac723c */ /* 0x044ff000000418ac */
[----:B------:R-:W-:Y:S01]  /*63e0*/  HMMA.16816.F32.BF16 R204, R20, R26, R204 ;  /* 0x0000001a14cc723c */ /* 0x000fe200000418cc */
[----:B------:R-:W1:Y:S07]  /*63f0*/  LDSM.16.M88.4 R24, [R168+UR5+0xa000] ;  /* 0x00a00005a818783b */ /* 0x000e6e0008000200 */
[C---:B---3--:R-:W-:Y:S08]  /*6400*/  HMMA.16816.F32.BF16 R16, R28.reuse, R8, R16 ;  /* 0x000000081c10723c */ /* 0x048ff00000041810 */
[----:B------:R-:W-:Y:S01]  /*6410*/  HMMA.16816.F32.BF16 R12, R28, R10, R12 ;  /* 0x0000000a1c0c723c */ /* 0x000fe2000004180c */
[----:B------:R-:W2:Y:S07]  /*6420*/  LDSM.16.M88.4 R8, [R168+UR5+0xb000] ;  /* 0x00b00005a808783b */ /* 0x000eae0008000200 */
        /* <DEDUP_REMOVED lines=22> */
[----:B------:R-:W1:Y:S07]  /*6590*/  LDSM.16.M88.4 R8, [R223+0x2000] ;  /* 0x00200000df08783b */ /* 0x000e6e0000000200 */
[C---:B---3--:R-:W-:Y:S08]  /*65a0*/  HMMA.16816.F32.BF16 R188, R200.reuse, R20, R188 ;  /* 0x00000014c8bc723c */ /* 0x048ff000000418bc */
[C---:B------:R-:W-:Y:S01]  /*65b0*/  HMMA.16816.F32.BF16 R184, R200.reuse, R22, R184 ;  /* 0x00000016c8b8723c */ /* 0x040fe200000418b8 */
[----:B------:R-:W2:Y:S07]  /*65c0*/  LDSM.16.M88.4 R20, [R221+0xa800] ;  /* 0x00a80000dd14783b */ /* 0x000eae0000000200 */
[C---:B------:R-:W-:Y:S08]  /*65d0*/  HMMA.16816.F32.BF16 R172, R200.reuse, R208, R172 ;  /* 0x000000d0c8ac723c */ /* 0x040ff000000418ac */
[----:B------:R-:W-:Y:S01]  /*65e0*/  HMMA.16816.F32.BF16 R204, R200, R210, R204 ;  /* 0x000000d2c8cc723c */ /* 0x000fe200000418cc */
[----:B------:R-:W-:Y:S04]  /*65f0*/  LDSM.16.M88.4 R208, [R221+0xb800] ;  /* 0x00b80000ddd0783b */ /* 0x000fe80000000200 */
[----:B------:R-:W-:Y:S03]  /*6600*/  LDSM.16.M88.4 R200, [R220+0xa800] ;  /* 0x00a80000dcc8783b */ /* 0x000fe60000000200 */
[C---:B----4-:R-:W-:Y:S08]  /*6610*/  HMMA.16816.F32.BF16 R16, R4.reuse, R196, R16 ;  /* 0x000000c40410723c */ /* 0x050ff00000041810 */
[C---:B------:R-:W-:Y:S01]  /*6620*/  HMMA.16816.F32.BF16 R12, R4.reuse, R198, R12 ;  /* 0x000000c6040c723c */ /* 0x040fe2000004180c */
[----:B------:R-:W3:Y:S07]  /*6630*/  LDSM.16.M88.4 R196, [R221+0xb000] ;  /* 0x00b00000ddc4783b */ /* 0x000eee0000000200 */
        /* <DEDUP_REMOVED lines=18> */
[----:B------:R-:W-:Y:S07]  /*6760*/  LDSM.16.M88.4 R196, [R168+UR5+0xc800] ;  /* 0x00c80005a8c4783b */ /* 0x000fee0008000200 */
[C---:B------:R-:W-:Y:S08]  /*6770*/  HMMA.16816.F32.BF16 R172, R8.reuse, R208, R172 ;  /* 0x000000d008ac723c */ /* 0x040ff000000418ac */
[----:B------:R-:W-:Y:S01]  /*6780*/  HMMA.16816.F32.BF16 R204, R8, R210, R204 ;  /* 0x000000d208cc723c */ /* 0x000fe200000418cc */
[----:B------:R-:W3:Y:S04]  /*6790*/  LDSM.16.M88.4 R8, [R168+UR5+0xd000] ;  /* 0x00d00005a808783b */ /* 0x000ee80008000200 */
[----:B------:R-:W-:Y:S03]  /*67a0*/  LDSM.16.M88.4 R208, [R222+0x4000] ;  /* 0x00400000ded0783b */ /* 0x000fe60000000200 */
[C---:B----4-:R-:W-:Y:S08]  /*67b0*/  HMMA.16816.F32.BF16 R16, R4.reuse, R192, R16 ;  /* 0x000000c00410723c */ /* 0x050ff00000041810 */
[C---:B------:R-:W-:Y:S01]  /*67c0*/  HMMA.16816.F32.BF16 R12, R4.reuse, R194, R12 ;  /* 0x000000c2040c723c */ /* 0x040fe2000004180c */
[----:B------:R-:W4:Y:S07]  /*67d0*/  LDSM.16.M88.4 R192, [R168+UR5+0xd800] ;  /* 0x00d80005a8c0783b */ /* 0x000f2e0008000200 */
        /* <DEDUP_REMOVED lines=8> */
[----:B------:R-:W1:Y:S04]  /*6860*/  LDSM.16.M88.4 R4, [R224+0x4000] ;  /* 0x00400000e004783b */ /* 0x000e680000000200 */
[----:B------:R-:W5:Y:S03]  /*6870*/  LDSM.16.M88.4 R24, [R170+0xc800] ;  /* 0x00c80000aa18783b */ /* 0x000f660000000200 */
        /* <DEDUP_REMOVED lines=15> */
[----:B------:R-:W1:Y:S07]  /*6970*/  LDSM.16.M88.4 R32, [R221+0xd800] ;  /* 0x00d80000dd20783b */ /* 0x000e6e0000000200 */
[C---:B-----5:R-:W-:Y:S08]  /*6980*/  HMMA.16816.F32.BF16 R188, R4.reuse, R24, R188 ;  /* 0x0000001804bc723c */ /* 0x060ff000000418bc */
[C---:B------:R-:W-:Y:S01]  /*6990*/  HMMA.16816.F32.BF16 R184, R4.reuse, R26, R184 ;  /* 0x0000001a04b8723c */ /* 0x040fe200000418b8 */
[----:B------:R-:W5:Y:S07]  /*69a0*/  LDSM.16.M88.4 R24, [R220+0xc000] ;  /* 0x00c00000dc18783b */ /* 0x000f6e0000000200 */
[C---:B--2---:R-:W-:Y:S08]  /*69b0*/  HMMA.16816.F32.BF16 R180, R4.reuse, R20, R180 ;  /* 0x0000001404b4723c */ /* 0x044ff000000418b4 */
[C---:B------:R-:W-:Y:S01]  /*69c0*/  HMMA.16816.F32.BF16 R176, R4.reuse, R22, R176 ;  /* 0x0000001604b0723c */ /* 0x040fe200000418b0 */
[----:B------:R-:W2:Y:S07]  /*69d0*/  LDSM.16.M88.4 R20, [R220+0xc800] ;  /* 0x00c80000dc14783b */ /* 0x000eae0000000200 */
[C---:B---3--:R-:W-:Y:S08]  /*69e0*/  HMMA.16816.F32.BF16 R172, R4.reuse, R8, R172 ;  /* 0x0000000804ac723c */ /* 0x048ff000000418ac */
[----:B------:R-:W-:Y:S01]  /*69f0*/  HMMA.16816.F32.BF16 R204, R4, R10, R204 ;  /* 0x0000000a04cc723c */ /* 0x000fe200000418cc */
[----:B------:R-:W3:Y:S04]  /*6a00*/  LDSM.16.M88.4 R4, [R168+UR5+0xe000] ;  /* 0x00e00005a804783b */ /* 0x000ee80008000200 */
[----:B------:R-:W3:Y:S03]  /*6a10*/  LDSM.16.M88.4 R8, [R220+0xd000] ;  /* 0x00d00000dc08783b */ /* 0x000ee60000000200 */
[C---:B----4-:R-:W-:Y:S08]  /*6a20*/  HMMA.16816.F32.BF16 R16, R28.reuse, R212, R16 ;  /* 0x000000d41c10723c */ /* 0x050ff00000041810 */
[C---:B------:R-:W-:Y:S01]  /*6a30*/  HMMA.16816.F32.BF16 R12, R28.reuse, R214, R12 ;  /* 0x000000d61c0c723c */ /* 0x040fe2000004180c */
[----:B------:R-:W-:Y:S07]  /*6a40*/  LDSM.16.M88.4 R212, [R220+0xd800] ;  /* 0x00d80000dcd4783b */ /* 0x000fee0000000200 */
        /* <DEDUP_REMOVED lines=8> */
[----:B------:R-:W1:Y:S04]  /*6ad0*/  LDSM.16.M88.4 R32, [R224+0x6000] ;  /* 0x00600000e020783b */ /* 0x000e680000000200 */
[----:B------:R-:W-:Y:S03]  /*6ae0*/  LDSM.16.M88.4 R28, [R170+0xe800] ;  /* 0x00e80000aa1c783b */ /* 0x000fe60000000200 */
[C---:B-----5:R-:W-:Y:S08]  /*6af0*/  HMMA.16816.F32.BF16 R16, R208.reuse, R24, R16 ;  /* 0x00000018d010723c */ /* 0x060ff00000041810 */
[C---:B------:R-:W-:Y:S01]  /*6b00*/  HMMA.16816.F32.BF16 R12, R208.reuse, R26, R12 ;  /* 0x0000001ad00c723c */ /* 0x040fe2000004180c */
[----:B------:R-:W-:Y:S07]  /*6b10*/  LDSM.16.M88.4 R24, [R223+0x6000] ;  /* 0x00600000df18783b */ /* 0x000fee0000000200 */
[C---:B--2---:R-:W-:Y:S08]  /*6b20*/  HMMA.16816.F32.BF16 R188, R208.reuse, R20, R188 ;  /* 0x00000014d0bc723c */ /* 0x044ff000000418bc */
[----:B------:R-:W-:Y:S01]  /*6b30*/  HMMA.16816.F32.BF16 R184, R208, R22, R184 ;  /* 0x00000016d0b8723c */ /* 0x000fe200000418b8 */
[----:B------:R-:W2:Y:S07]  /*6b40*/  LDSM.16.M88.4 R20, [R221+0xe000] ;  /* 0x00e00000dd14783b */ /* 0x000eae0000000200 */
[----:B---3--:R-:W-:Y:S08]  /*6b50*/  HMMA.16816.F32.BF16 R16, R200, R4, R16 ;  /* 0x00000004c810723c */ /* 0x008ff00000041810 */
[C---:B------:R-:W-:Y:S08]  /*6b60*/  HMMA.16816.F32.BF16 R180, R208.reuse, R8, R180 ;  /* 0x00000008d0b4723c */ /* 0x040ff000000418b4 */
[----:B------:R-:W-:Y:S01]  /*6b70*/  HMMA.16816.F32.BF16 R176, R208, R10, R176 ;  /* 0x0000000ad0b0723c */ /* 0x000fe200000418b0 */
[----:B------:R-:W-:Y:S07]  /*6b80*/  LDSM.16.M88.4 R8, [R222+0x6000] ;  /* 0x00600000de08783b */ /* 0x000fee0000000200 */
[----:B------:R-:W-:Y:S01]  /*6b90*/  HMMA.16816.F32.BF16 R12, R200, R6, R12 ;  /* 0x00000006c80c723c */ /* 0x000fe2000004180c */
[----:B------:R-:W3:Y:S07]  /*6ba0*/  LDSM.16.M88.4 R4, [R220+0xe000] ;  /* 0x00e00000dc04783b */ /* 0x000eee0000000200 */
[----:B-1----:R-:W-:Y:S08]  /*6bb0*/  HMMA.16816.F32.BF16 R16, R32, R192, R16 ;  /* 0x000000c02010723c */ /* 0x002ff00000041810 */
[----:B------:R-:W-:Y:S08]  /*6bc0*/  HMMA.16816.F32.BF16 R172, R208, R212, R172 ;  /* 0x000000d4d0ac723c */ /* 0x000ff000000418ac */
[----:B------:R-:W-:Y:S01]  /*6bd0*/  HMMA.16816.F32.BF16 R12, R32, R194, R12 ;  /* 0x000000c2200c723c */ /* 0x000fe2000004180c */
[----:B------:R-:W1:Y:S07]  /*6be0*/  LDSM.16.M88.4 R192, [R168+UR5+0xf000] ;  /* 0x00f00005a8c0783b */ /* 0x000e6e0008000200 */
[----:B--2---:R-:W-:Y:S08]  /*6bf0*/  HMMA.16816.F32.BF16 R16, R24, R20, R16 ;  /* 0x000000141810723c */ /* 0x004ff00000041810 */
[----:B------:R-:W-:Y:S08]  /*6c00*/  HMMA.16816.F32.BF16 R204, R208, R214, R204 ;  /* 0x000000d6d0cc723c */ /* 0x000ff000000418cc */
[----:B------:R-:W-:Y:S01]  /*6c10*/  HMMA.16816.F32.BF16 R208, R200, R196, R188 ;  /* 0x000000c4c8d0723c */ /* 0x000fe200000418bc */
[----:B------:R-:W2:Y:S07]  /*6c20*/  LDSM.16.M88.4 R188, [R221+0xe800] ;  /* 0x00e80000ddbc783b */ /* 0x000eae0000000200 */
[----:B------:R-:W-:Y:S01]  /*6c30*/  HMMA.16816.F32.BF16 R12, R24, R22, R12 ;  /* 0x00000016180c723c */ /* 0x000fe2000004180c */
[----:B------:R-:W-:Y:S07]  /*6c40*/  LDSM.16.M88.4 R20, [R170+0xf000] ;  /* 0x00f00000aa14783b */ /* 0x000fee0000000200 */
[----:B---3--:R-:W-:Y:S08]  /*6c50*/  HMMA.16816.F32.BF16 R16, R8, R4, R16 ;  /* 0x000000040810723c */ /* 0x008ff00000041810 */
[----:B------:R-:W-:Y:S01]  /*6c60*/  HMMA.16816.F32.BF16 R184, R200, R198, R184 ;  /* 0x000000c6c8b8723c */ /* 0x000fe200000418b8 */
[----:B------:R-:W3:Y:S07]  /*6c70*/  LDSM.16.M88.4 R196, [R220+0xe800] ;  /* 0x00e80000dcc4783b */ /* 0x000eee0000000200 */
[----:B------:R-:W-:Y:S03]  /*6c80*/  HMMA.16816.F32.BF16 R208, R32, R28, R208 ;  /* 0x0000001c20d0723c */ /* 0x000fe600000418d0 */
[----:B------:R-:W-:Y:S01]  /*6c90*/  FMUL.FTZ R16, R16, UR4 ;  /* 0x0000000410107c20 */ /* 0x000fe20008410000 */
[----:B------:R-:W-:-:S04]  /*6ca0*/  FMUL.FTZ R17, R17, UR4 ;  /* 0x0000000411117c20 */ /* 0x000fc80008410000 */
[----:B------:R-:W-:Y:S01]  /*6cb0*/  HMMA.16816.F32.BF16 R12, R8, R6, R12 ;  /* 0x00000006080c723c */ /* 0x000fe2000004180c */
[----:B------:R-:W-:Y:S07]  /*6cc0*/  LDSM.16.M88.4 R4, [R221+0xf000] ;  /* 0x00f00000dd04783b */ /* 0x000fee0000000200 */
[----:B-1----:R-:W-:Y:S01]  /*6cd0*/  HMMA.16816.F32.BF16 R180, R200, R192, R180 ;  /* 0x000000c0c8b4723c */ /* 0x002fe200000418b4 */
[----:B------:R-:W-:Y:S07]  /*6ce0*/  MUFU.TANH R192, R16 ;  /* 0x0000001000c07308 */ /* 0x000fee0000002400 */
[----:B--2---:R-:W-:Y:S01]  /*6cf0*/  HMMA.16816.F32.BF16 R208, R24, R188, R208 ;  /* 0x000000bc18d0723c */ /* 0x004fe200000418d0 */
[----:B------:R1:W2:Y:S01]  /*6d00*/  MUFU.TANH R193, R17 ;  /* 0x0000001100c17308 */ /* 0x0002a20000002400 */
[----:B------:R-:W-:Y:S01]  /*6d10*/  FMUL.FTZ R188, R18, UR4 ;  /* 0x0000000412bc7c20 */ /* 0x000fe20008410000 */
[----:B------:R-:W-:Y:S01]  /*6d20*/  FMUL.FTZ R189, R19, UR4 ;  /* 0x0000000413bd7c20 */ /* 0x000fe20008410000 */
[----:B------:R-:W-:-:S04]  /*6d30*/  FMUL.FTZ R12, R12, UR4 ;  /* 0x000000040c0c7c20 */ /* 0x000fc80008410000 */
[----:B------:R-:W-:Y:S01]  /*6d40*/  HMMA.16816.F32.BF16 R184, R32, R30, R184 ;  /* 0x0000001e20b8723c */ /* 0x000fe200000418b8 */
[----:B------:R4:W-:Y:S01]  /*6d50*/  MUFU.TANH R212, R12 ;  /* 0x0000000c00d47308 */ /* 0x0009e20000002400 */
[----:B------:R-:W-:Y:S06]  /*6d60*/  LDSM.16.M88.4 R28, [R220+0xf000] ;  /* 0x00f00000dc1c783b */ /* 0x000fec0000000200 */
[----:B------:R-:W-:Y:S01]  /*6d70*/  HMMA.16816.F32.BF16 R176, R200, R194, R176 ;  /* 0x000000c2c8b0723c */ /* 0x000fe200000418b0 */
[----:B------:R-:W-:Y:S01]  /*6d80*/  MUFU.TANH R188, R188 ;  /* 0x000000bc00bc7308 */ /* 0x000fe20000002400 */
[----:B-1----:R1:W5:Y:S06]  /*6d90*/  LDSM.16.M88.4 R16, [R168+UR5+0xf800] ;  /* 0x00f80005a810783b */ /* 0x00236c0008000200 */
[----:B---3--:R-:W-:Y:S01]  /*6da0*/  HMMA.16816.F32.BF16 R208, R8, R196, R208 ;  /* 0x000000c408d0723c */ /* 0x008fe200000418d0 */
[----:B------:R-:W-:Y:S01]  /*6db0*/  FMUL.FTZ R196, R13, UR4 ;  /* 0x000000040dc47c20 */ /* 0x000fe20008410000 */
[----:B------:R-:W3:Y:S06]  /*6dc0*/  MUFU.TANH R189, R189 ;  /* 0x000000bd00bd7308 */ /* 0x000eec0000002400 */
[----:B------:R-:W-:Y:S01]  /*6dd0*/  HMMA.16816.F32.BF16 R184, R24, R190, R184 ;  /* 0x000000be18b8723c */ /* 0x000fe200000418b8 */
[----:B------:R-:W-:Y:S01]  /*6de0*/  FMUL.FTZ R190, R14, UR4 ;  /* 0x000000040ebe7c20 */ /* 0x000fe20008410000 */
[----:B------:R-:W-:Y:S01]  /*6df0*/  FMUL.FTZ R191, R15, UR4 ;  /* 0x000000040fbf7c20 */ /* 0x000fe20008410000 */
[----:B------:R-:W-:Y:S01]  /*6e00*/  MUFU.TANH R196, R196 ;  /* 0x000000c400c47308 */ /* 0x000fe20000002400 */
[----:B----4-:R-:W4:Y:S04]  /*6e10*/  LDSM.16.M88.4 R12, [R170+0xf800] ;  /* 0x00f80000aa0c783b */ /* 0x010f280000000200 */
[----:B------:R-:W-:Y:S03]  /*6e20*/  HMMA.16816.F32.BF16 R180, R32, R20, R180 ;  /* 0x0000001420b4723c */ /* 0x000fe600000418b4 */
[----:B------:R-:W-:Y:S01]  /*6e30*/  FMUL.FTZ R197, R208, UR4 ;  /* 0x00000004d0c57c20 */ /* 0x000fe20008410000 */
[----:B------:R-:W-:Y:S01]  /*6e40*/  MUFU.TANH R191, R191 ;  /* 0x000000bf00bf7308 */ /* 0x000fe20000002400 */
[----:B-1----:R-:W-:Y:S01]  /*6e50*/  FMUL.FTZ R168, R210, UR4 ;  /* 0x00000004d2a87c20 */ /* 0x002fe20008410000 */
[----:B------:R-:W-:-:S02]  /*6e60*/  FMUL.FTZ R211, R211, UR4 ;  /* 0x00000004d3d37c20 */ /* 0x000fc40008410000 */
[----:B------:R-:W-:Y:S01]  /*6e70*/  HMMA.16816.F32.BF16 R176, R32, R22, R176 ;  /* 0x0000001620b0723c */ /* 0x000fe200000418b0 */
[----:B------:R-:W1:Y:S03]  /*6e80*/  LDSM.16.M88.4 R20, [R221+0xf800] ;  /* 0x00f80000dd14783b */ /* 0x000e660000000200 */
[----:B------:R-:W-:Y:S04]  /*6e90*/  MUFU.TANH R197, R197 ;  /* 0x000000c500c57308 */ /* 0x000fe80000002400 */
[----:B------:R-:W-:Y:S01]  /*6ea0*/  HMMA.16816.F32.BF16 R184, R8, R198, R184 ;  /* 0x000000c608b8723c */ /* 0x000fe200000418b8 */
[----:B------:R-:W-:-:S03]  /*6eb0*/  FMUL.FTZ R199, R209, UR4 ;  /* 0x00000004d1c77c20 */ /* 0x000fc60008410000 */
[----:B------:R-:W3:Y:S04]  /*6ec0*/  MUFU.TANH R190, R190 ;  /* 0x000000be00be7308 */ /* 0x000ee80000002400 */
[C---:B-----5:R-:W-:Y:S04]  /*6ed0*/  HMMA.16816.F32.BF16 R172, R200.reuse, R16, R172 ;  /* 0x00000010c8ac723c */ /* 0x060fe800000418ac */
[----:B------:R-:W-:Y:S04]  /*6ee0*/  MUFU.TANH R16, R211 ;  /* 0x000000d300107308 */ /* 0x000fe80000002400 */
[----:B------:R-:W-:Y:S01]  /*6ef0*/  HMMA.16816.F32.BF16 R204, R200, R18, R204 ;  /* 0x00000012c8cc723c */ /* 0x000fe200000418cc */
[----:B------:R-:W-:-:S02]  /*6f00*/  IMAD.SHL.U32 R18, R217, 0x2, RZ ;  /* 0x00000002d9127824 */ /* 0x000fc400078e00ff */
[----:B------:R-:W-:Y:S01]  /*6f10*/  FMUL.FTZ R17, R184, UR4 ;  /* 0x00000004b8117c20 */ /* 0x000fe20008410000 */
[----:B------:R-:W5:Y:S04]  /*6f20*/  MUFU.TANH R199, R199 ;  /* 0x000000c700c77308 */ /* 0x000f680000002400 */
[C---:B------:R-:W-:Y:S04]  /*6f30*/  HMMA.16816.F32.BF16 R180, R24.reuse, R4, R180 ;  /* 0x0000000418b4723c */ /* 0x040fe800000418b4 */
[----:B------:R-:W5:Y:S04]  /*6f40*/  MUFU.TANH R17, R17 ;  /* 0x0000001100117308 */ /* 0x000f680000002400 */
[----:B------:R-:W-:Y:S01]  /*6f50*/  HMMA.16816.F32.BF16 R176, R24, R6, R176 ;  /* 0x0000000618b0723c */ /* 0x000fe200000418b0 */
[----:B------:R-:W5:Y:S01]  /*6f60*/  LDSM.16.M88.4 R4, [R220+0xf800] ;  /* 0x00f80000dc04783b */ /* 0x000f620000000200 */
[----:B------:R-:W-:-:S04]  /*6f70*/  DEPBAR.LE SB0, 0x0 ;  /* 0x000080000000791a */ /* 0x000fc80000000000 */
[----:B------:R-:W-:Y:S02]  /*6f80*/  MUFU.TANH R168, R168 ;  /* 0x000000a800a87308 */ /* 0x000fe40000002400 */
[----:B----4-:R-:W-:Y:S01]  /*6f90*/  HMMA.16816.F32.BF16 R172, R32, R12, R172 ;  /* 0x0000000c20ac723c */ /* 0x010fe200000418ac */
[----:B------:R-:W-:Y:S02]  /*6fa0*/  IMAD.SHL.U32 R13, R0, 0x40, RZ ;  /* 0x00000040000d7824 */ /* 0x000fe400078e00ff */
[----:B------:R-:W-:-:S03]  /*6fb0*/  FMUL.FTZ R12, R187, UR4 ;  /* 0x00000004bb0c7c20 */ /* 0x000fc60008410000 */
[----:B------:R-:W-:Y:S02]  /*6fc0*/  LOP3.LUT R13, R13, 0x6, R18, 0xf8, !PT ;  /* 0x000000060d0d7812 */ /* 0x000fe400078ef812 */
[----:B------:R-:W-:Y:S01]  /*6fd0*/  HMMA.16816.F32.BF16 R204, R32, R14, R204 ;  /* 0x0000000e20cc723c */ /* 0x000fe200000418cc */
[----:B------:R-:W-:Y:S02]  /*6fe0*/  MUFU.TANH R12, R12 ;  /* 0x0000000c000c7308 */ /* 0x000fe40000002400 */
[C---:B------:R-:W-:Y:S02]  /*6ff0*/  VIADD R18, R13.reuse, 0xffffff80 ;  /* 0xffffff800d127836 */ /* 0x040fe40000000000 */
[----:B------:R-:W-:-:S03]  /*7000*/  VIADD R14, R13, 0xffffff81 ;  /* 0xffffff810d0e7836 */ /* 0x000fc60000000000 */
[----:B------:R-:W-:Y:S01]  /*7010*/  HMMA.16816.F32.BF16 R180, R8, R28, R180 ;  /* 0x0000001c08b4723c */ /* 0x000fe200000418b4 */
[-C--:B------:R-:W-:Y:S01]  /*7020*/  ISETP.GE.AND P3, PT, R18, R2.reuse, PT ;  /* 0x000000021200720c */ /* 0x080fe20003f66270 */
[----:B------:R-:W-:Y:S01]  /*7030*/  FMUL.FTZ R29, R186, UR4 ;  /* 0x00000004ba1d7c20 */ /* 0x000fe20008410000 */
[CC--:B------:R-:W-:Y:S01]  /*7040*/  ISETP.GE.AND P1, PT, R14.reuse, R165.reuse, PT ;  /* 0x000000a50e00720c */ /* 0x0c0fe20003f26270 */
[----:B------:R-:W-:Y:S01]  /*7050*/  FMUL.FTZ R28, R185, UR4 ;  /* 0x00000004b91c7c20 */ /* 0x000fe20008410000 */
[----:B------:R-:W-:Y:S01]  /*7060*/  ISETP.GE.AND P6, PT, R14, R2, PT ;  /* 0x000000020e00720c */ /* 0x000fe20003fc6270 */
[----:B------:R-:W-:Y:S01]  /*7070*/  VIADD R14, R13, 0xffffff88 ;  /* 0xffffff880d0e7836 */ /* 0x000fe20000000000 */
[----:B--2---:R-:W-:Y:S01]  /*7080*/  FSEL R193, R193, -INF , !P1 ;  /* 0xff800000c1c17808 */ /* 0x004fe20004800000 */
[----:B-1----:R-:W-:Y:S01]  /*7090*/  HMMA.16816.F32.BF16 R172, R24, R20, R172 ;  /* 0x0000001418ac723c */ /* 0x002fe200000418ac */
[-C--:B------:R-:W-:Y:S01]  /*70a0*/  ISETP.GE.AND P4, PT, R18, R165.reuse, PT ;  /* 0x000000a51200720c */ /* 0x080fe20003f86270 */
[----:B------:R-:W1:Y:S01]  /*70b0*/  MUFU.TANH R29, R29 ;  /* 0x0000001d001d7308 */ /* 0x000e620000002400 */
[----:B------:R-:W-:-:S02]  /*70c0*/  ISETP.GE.AND P5, PT, R14, R165, PT ;  /* 0x000000a50e00720c */ /* 0x000fc40003fa6270 */
[----:B---3--:R-:W-:Y:S02]  /*70d0*/  FSEL R19, R189, -INF , !P6 ;  /* 0xff800000bd137808 */ /* 0x008fe40007000000 */
[----:B------:R-:W-:Y:S01]  /*70e0*/  FSEL R15, R192, -INF , !P4 ;  /* 0xff800000c00f7808 */ /* 0x000fe20006000000 */
[----:B------:R-:W-:Y:S01]  /*70f0*/  HMMA.16816.F32.BF16 R204, R24, R22, R204 ;  /* 0x0000001618cc723c */ /* 0x000fe200000418cc */
[----:B------:R-:W-:Y:S01]  /*7100*/  FSEL R25, R212, -INF , !P5 ;  /* 0xff800000d4197808 */ /* 0x000fe20006800000 */
[----:B------:R-:W-:Y:S01]  /*7110*/  MUFU.TANH R28, R28 ;  /* 0x0000001c001c7308 */ /* 0x000fe20000002400 */
[----:B------:R-:W-:Y:S01]  /*7120*/  FMUL.FTZ R180, R180, UR4 ;  /* 0x00000004b4b47c20 */ /* 0x000fe20008410000 */
[----:B------:R-:W-:Y:S01]  /*7130*/  FMUL.FTZ R181, R181, UR4 ;  /* 0x00000004b5b57c20 */ /* 0x000fe20008410000 */
[----:B------:R-:W-:Y:S01]  /*7140*/  FMUL.FTZ R182, R182, UR4 ;  /* 0x00000004b6b67c20 */ /* 0x000fe20008410000 */
[----:B------:R-:W-:Y:S01]  /*7150*/  ISETP.GE.AND P4, PT, R14, R2, PT ;  /* 0x000000020e00720c */ /* 0x000fe20003f86270 */
[----:B------:R-:W-:Y:S01]  /*7160*/  VIADD R14, R13, 0xffffff91 ;  /* 0xffffff910d0e7836 */ /* 0x000fe20000000000 */
[----:B------:R-:W-:Y:S01]  /*7170*/  HMMA.16816.F32.BF16 R176, R8, R30, R176 ;  /* 0x0000001e08b0723c */ /* 0x000fe200000418b0 */
[----:B------:R-:W-:Y:S01]  /*7180*/  FMUL.FTZ R183, R183, UR4 ;  /* 0x00000004b7b77c20 */ /* 0x000fe20008410000 */
[----:B------:R-:W-:Y:S01]  /*7190*/  MUFU.TANH R233, R180 ;  /* 0x000000b400e97308 */ /* 0x000fe20000002400 */
[----:B------:R-:W-:-:S02]  /*71a0*/  FSEL R21, R190, -INF , !P4 ;  /* 0xff800000be157808 */ /* 0x000fc40006000000 */
[----:B------:R-:W-:-:S03]  /*71b0*/  ISETP.GE.AND P4, PT, R14, R165, PT ;  /* 0x000000a50e00720c */ /* 0x000fc60003f86270 */
[C---:B-----5:R-:W-:Y:S01]  /*71c0*/  HMMA.16816.F32.BF16 R172, R8.reuse, R4, R172 ;  /* 0x0000000408ac723c */ /* 0x060fe200000418ac */
[----:B------:R-:W-:Y:S01]  /*71d0*/  VIADD R4, R13, 0xffffff89 ;  /* 0xffffff890d047836 */ /* 0x000fe20000000000 */
[----:B------:R-:W-:Y:S01]  /*71e0*/  FSEL R5, R188, -INF , !P3 ;  /* 0xff800000bc057808 */ /* 0x000fe20005800000 */
[----:B------:R-:W-:Y:S01]  /*71f0*/  MUFU.TANH R229, R181 ;  /* 0x000000b500e57308 */ /* 0x000fe20000002400 */
[----:B------:R-:W-:Y:S02]  /*7200*/  FSEL R199, R199, -INF , !P4 ;  /* 0xff800000c7c77808 */ /* 0x000fe40006000000 */
[CC--:B------:R-:W-:Y:S02]  /*7210*/  ISETP.GE.AND P3, PT, R4.reuse, R165.reuse, PT ;  /* 0x000000a50400720c */ /* 0x0c0fe40003f66270 */
[-C--:B------:R-:W-:Y:S01]  /*7220*/  ISETP.GE.AND P1, PT, R4, R2.reuse, PT ;  /* 0x000000020400720c */ /* 0x080fe20003f26270 */
[----:B------:R-:W-:Y:S01]  /*7230*/  VIADD R4, R13, 0xffffff90 ;  /* 0xffffff900d047836 */ /* 0x000fe20000000000 */
[----:B------:R-:W-:Y:S01]  /*7240*/  HMMA.16816.F32.BF16 R204, R8, R6, R204 ;  /* 0x0000000608cc723c */ /* 0x000fe200000418cc */
[----:B------:R-:W2:Y:S01]  /*7250*/  MUFU.TANH R187, R182 ;  /* 0x000000b600bb7308 */ /* 0x000ea20000002400 */
[----:B------:R-:W-:Y:S01]  /*7260*/  FSEL R23, R191, -INF , !P1 ;  /* 0xff800000bf177808 */ /* 0x000fe20004800000 */
[----:B------:R-:W-:Y:S01]  /*7270*/  FMUL.FTZ R177, R177, UR4 ;  /* 0x00000004b1b17c20 */ /* 0x000fe20008410000 */
[-C--:B------:R-:W-:Y:S01]  /*7280*/  ISETP.GE.AND P6, PT, R4, R165.reuse, PT ;  /* 0x000000a50400720c */ /* 0x080fe20003fc6270 */
[----:B------:R-:W-:Y:S01]  /*7290*/  FMUL.FTZ R176, R176, UR4 ;  /* 0x00000004b0b07c20 */ /* 0x000fe20008410000 */
[-C--:B------:R-:W-:Y:S01]  /*72a0*/  ISETP.GE.AND P5, PT, R4, R2.reuse, PT ;  /* 0x000000020400720c */ /* 0x080fe20003fa6270 */
[----:B------:R-:W-:Y:S01]  /*72b0*/  VIADD R4, R13, 0xffffff98 ;  /* 0xffffff980d047836 */ /* 0x000fe20000000000 */
[----:B------:R-:W-:Y:S01]  /*72c0*/  FSEL R197, R197, -INF , !P6 ;  /* 0xff800000c5c57808 */ /* 0x000fe20007000000 */
[----:B------:R-:W-:Y:S01]  /*72d0*/  FMUL.FTZ R179, R179, UR4 ;  /* 0x00000004b3b37c20 */ /* 0x000fe20008410000 */
[----:B------:R-:W-:Y:S01]  /*72e0*/  FSEL R27, R196, -INF , !P3 ;  /* 0xff800000c41b7808 */ /* 0x000fe20005800000 */
[----:B------:R-:W-:Y:S01]  /*72f0*/  VIADD R6, R13, 0xffffff99 ;  /* 0xffffff990d067836 */ /* 0x000fe20000000000 */
[C---:B------:R-:W-:Y:S01]  /*7300*/  ISETP.GE.AND P1, PT, R4.reuse, R165, PT ;  /* 0x000000a50400720c */ /* 0x040fe20003f26270 */
[----:B------:R-:W-:Y:S01]  /*7310*/  FMUL.FTZ R209, R175, UR4 ;  /* 0x00000004afd17c20 */ /* 0x000fe20008410000 */
[-C--:B------:R-:W-:Y:S01]  /*7320*/  ISETP.GE.AND P6, PT, R4, R2.reuse, PT ;  /* 0x000000020400720c */ /* 0x080fe20003fc6270 */
[----:B------:R-:W-:Y:S01]  /*7330*/  VIADD R4, R13, 0xffffffa0 ;  /* 0xffffffa00d047836 */ /* 0x000fe20000000000 */
[-C--:B------:R-:W-:Y:S01]  /*7340*/  ISETP.GE.AND P3, PT, R14, R2.reuse, PT ;  /* 0x000000020e00720c */ /* 0x080fe20003f66270 */
[----:B------:R3:W-:Y:S01]  /*7350*/  MUFU.TANH R223, R177 ;  /* 0x000000b100df7308 */ /* 0x0007e20000002400 */
[----:B------:R-:W-:Y:S01]  /*7360*/  FSEL R203, R17, -INF , !P1 ;  /* 0xff80000011cb7808 */ /* 0x000fe20004800000 */
[----:B------:R-:W-:Y:S01]  /*7370*/  FMUL.FTZ R173, R173, UR4 ;  /* 0x00000004adad7c20 */ /* 0x000fe20008410000 */
[-C--:B------:R-:W-:Y:S01]  /*7380*/  ISETP.GE.AND P1, PT, R4, R2.reuse, PT ;  /* 0x000000020400720c */ /* 0x080fe20003f26270 */
[----:B------:R-:W-:Y:S01]  /*7390*/  FMUL.FTZ R178, R178, UR4 ;  /* 0x00000004b2b27c20 */ /* 0x000fe20008410000 */
[----:B------:R-:W-:Y:S01]  /*73a0*/  ISETP.GE.AND P4, PT, R6, R2, PT ;  /* 0x000000020600720c */ /* 0x000fe20003f86270 */
[----:B------:R-:W-:Y:S01]  /*73b0*/  FMUL.FTZ R172, R172, UR4 ;  /* 0x00000004acac7c20 */ /* 0x000fe20008410000 */
[----:B-1----:R-:W-:Y:S01]  /*73c0*/  FSEL R175, R29, -INF , !P6 ;  /* 0xff8000001daf7808 */ /* 0x002fe20007000000 */
[----:B------:R-:W1:Y:S01]  /*73d0*/  MUFU.TANH R185, R183 ;  /* 0x000000b700b97308 */ /* 0x000e620000002400 */
[----:B------:R-:W-:Y:S01]  /*73e0*/  FMUL.FTZ R174, R174, UR4 ;  /* 0x00000004aeae7c20 */ /* 0x000fe20008410000 */
[----:B--2---:R-:W-:Y:S01]  /*73f0*/  FSEL R187, R187, -INF , !P1 ;  /* 0xff800000bbbb7808 */ /* 0x004fe20004800000 */
[----:B------:R-:W-:Y:S01]  /*7400*/  FMUL.FTZ R7, R206, UR4 ;  /* 0x00000004ce077c20 */ /* 0x000fe20008410000 */
[----:B------:R-:W-:Y:S01]  /*7410*/  FMUL.FTZ R206, R207, UR4 ;  /* 0x00000004cfce7c20 */ /* 0x000fe20008410000 */
[----:B------:R-:W-:Y:S01]  /*7420*/  FMUL.FTZ R204, R204, UR4 ;  /* 0x00000004cccc7c20 */ /* 0x000fe20008410000 */
[----:B------:R-:W-:-:S02]  /*7430*/  FMUL.FTZ R205, R205, UR4 ;  /* 0x00000004cdcd7c20 */ /* 0x000fc40008410000 */
[----:B------:R-:W2:Y:S01]  /*7440*/  MUFU.TANH R225, R176 ;  /* 0x000000b000e17308 */ /* 0x000ea20000002400 */
[----:B---3--:R-:W-:Y:S02]  /*7450*/  FSEL R177, R16, -INF , !P3 ;  /* 0xff80000010b17808 */ /* 0x008fe40005800000 */
[----:B------:R-:W-:Y:S01]  /*7460*/  ISETP.GE.AND P3, PT, R4, R165, PT ;  /* 0x000000a50400720c */ /* 0x000fe20003f66270 */
[----:B------:R-:W-:-:S04]  /*7470*/  VIADD R4, R13, 0xffffffa8 ;  /* 0xffffffa80d047836 */ /* 0x000fc80000000000 */
[----:B------:R3:W-:Y:S01]  /*7480*/  MUFU.TANH R181, R179 ;  /* 0x000000b300b57308 */ /* 0x0007e20000002400 */
[----:B------:R-:W-:Y:S02]  /*7490*/  FSEL R233, R233, -INF , !P3 ;  /* 0xff800000e9e97808 */ /* 0x000fe40005800000 */
[----:B------:R-:W-:-:S05]  /*74a0*/  ISETP.GE.AND P3, PT, R4, R2, PT ;  /* 0x000000020400720c */ /* 0x000fca0003f66270 */
[----:B------:R-:W4:Y:S08]  /*74b0*/  MUFU.TANH R209, R209 ;  /* 0x000000d100d17308 */ /* 0x000f300000002400 */
[----:B------:R5:W-:Y:S01]  /*74c0*/  MUFU.TANH R221, R173 ;  /* 0x000000ad00dd7308 */ /* 0x000be20000002400 */
[----:B---3--:R-:W-:Y:S02]  /*74d0*/  FSEL R179, R168, -INF , !P5 ;  /* 0xff800000a8b37808 */ /* 0x008fe40006800000 */
[----:B------:R-:W-:Y:S01]  /*74e0*/  ISETP.GE.AND P5, PT, R6, R165, PT ;  /* 0x000000a50600720c */ /* 0x000fe20003fa6270 */
[----:B------:R-:W-:-:S04]  /*74f0*/  VIADD R6, R13, 0xffffffa1 ;  /* 0xffffffa10d067836 */ /* 0x000fc80000000000 */
[----:B------:R-:W3:Y:S01]  /*7500*/  MUFU.TANH R183, R178 ;  /* 0x000000b200b77308 */ /* 0x000ee20000002400 */
[----:B------:R-:W-:Y:S02]  /*7510*/  FSEL R201, R28, -INF , !P5 ;  /* 0xff8000001cc97808 */ /* 0x000fe40006800000 */
[CC--:B------:R-:W-:Y:S02]  /*7520*/  ISETP.GE.AND P6, PT, R6.reuse, R165.reuse, PT ;  /* 0x000000a50600720c */ /* 0x0c0fe40003fc6270 */
[----:B------:R-:W-:Y:S01]  /*7530*/  ISETP.GE.AND P5, PT, R6, R2, PT ;  /* 0x000000020600720c */ /* 0x000fe20003fa6270 */
[----:B------:R-:W-:Y:S01]  /*7540*/  VIADD R6, R13, 0xffffffb1 ;  /* 0xffffffb10d067836 */ /* 0x000fe20000000000 */
[----:B------:R-:W-:Y:S01]  /*7550*/  FSEL R229, R229, -INF , !P6 ;  /* 0xff800000e5e57808 */ /* 0x000fe20007000000 */
[----:B------:R-:W3:Y:S01]  /*7560*/  MUFU.TANH R215, R172 ;  /* 0x000000ac00d77308 */ /* 0x000ee20000002400 */
[----:B-1----:R-:W-:Y:S02]  /*7570*/  FSEL R185, R185, -INF , !P5 ;  /* 0xff800000b9b97808 */ /* 0x002fe40006800000 */
[----:B-----5:R-:W-:Y:S01]  /*7580*/  FSEL R173, R12, -INF , !P4 ;  /* 0xff8000000cad7808 */ /* 0x020fe20006000000 */
[----:B------:R-:W-:Y:S01]  /*7590*/  BAR.SYNC.DEFER_BLOCKING 0x0 ;  /* 0x0000000000007b1d */ /* 0x000fe20000010000 */
[----:B------:R-:W-:Y:S01]  /*75a0*/  ISETP.GE.AND P4, PT, R4, R165, PT ;  /* 0x000000a50400720c */ /* 0x000fe20003f86270 */
[----:B------:R-:W-:-:S03]  /*75b0*/  VIADD R4, R13, 0xffffffa9 ;  /* 0xffffffa90d047836 */ /* 0x000fc60000000000 */
[----:B--2---:R-:W-:Y:S01]  /*75c0*/  FSEL R225, R225, -INF , !P4 ;  /* 0xff800000e1e17808 */ /* 0x004fe20006000000 */
[----:B------:R-:W1:Y:S01]  /*75d0*/  MUFU.TANH R211, R174 ;  /* 0x000000ae00d37308 */ /* 0x000e620000002400 */
[CC--:B------:R-:W-:Y:S02]  /*75e0*/  ISETP.GE.AND P1, PT, R4.reuse, R165.reuse, PT ;  /* 0x000000a50400720c */ /* 0x0c0fe40003f26270 */
[-C--:B------:R-:W-:Y:S01]  /*75f0*/  ISETP.GE.AND P6, PT, R4, R2.reuse, PT ;  /* 0x000000020400720c */ /* 0x080fe20003fc6270 */
[----:B------:R-:W-:Y:S01]  /*7600*/  VIADD R4, R13, 0xffffffb0 ;  /* 0xffffffb00d047836 */ /* 0x000fe20000000000 */
[----:B------:R-:W-:Y:S02]  /*7610*/  FSEL R223, R223, -INF , !P1 ;  /* 0xff800000dfdf7808 */ /* 0x000fe40004800000 */
[----:B------:R-:W-:Y:S01]  /*7620*/  ISETP.GE.AND P1, PT, R6, R2, PT ;  /* 0x000000020600720c */ /* 0x000fe20003f26270 */
[----:B------:R-:W2:Y:S01]  /*7630*/  MUFU.TANH R213, R204 ;  /* 0x000000cc00d57308 */ /* 0x000ea20000002400 */
[----:B------:R-:W-:-:S02]  /*7640*/  ISETP.GE.AND P5, PT, R4, R165, PT ;  /* 0x000000a50400720c */ /* 0x000fc40003fa6270 */
[----:B------:R-:W-:Y:S02]  /*7650*/  ISETP.GE.AND P4, PT, R4, R2, PT ;  /* 0x000000020400720c */ /* 0x000fe40003f86270 */
[----:B----4-:R-:W-:Y:S02]  /*7660*/  FSEL R209, R209, -INF , !P1 ;  /* 0xff800000d1d17808 */ /* 0x010fe40004800000 */
[----:B------:R-:W-:Y:S01]  /*7670*/  ISETP.GE.U32.AND P1, PT, R0, 0x3, PT ;  /* 0x000000030000780c */ /* 0x000fe20003f26070 */
[----:B------:R-:W4:Y:S01]  /*7680*/  MUFU.TANH R210, R205 ;  /* 0x000000cd00d27308 */ /* 0x000f220000002400 */
[----:B---3--:R-:W-:Y:S02]  /*7690*/  FSEL R183, R183, -INF , !P3 ;  /* 0xff800000b7b77808 */ /* 0x008fe40005800000 */
[----:B------:R-:W-:Y:S01]  /*76a0*/  ISETP.GE.AND P3, PT, R6, R165, PT ;  /* 0x000000a50600720c */ /* 0x000fe20003f66270 */
[----:B------:R-:W-:Y:S01]  /*76b0*/  VIADD R6, R13, 0xffffffb8 ;  /* 0xffffffb80d067836 */ /* 0x000fe20000000000 */
[----:B------:R-:W-:Y:S01]  /*76c0*/  FSEL R181, R181, -INF , !P6 ;  /* 0xff800000b5b57808 */ /* 0x000fe20007000000 */
[----:B------:R-:W-:Y:S01]  /*76d0*/  VIADD R13, R13, 0xffffffb9 ;  /* 0xffffffb90d0d7836 */ /* 0x000fe20000000000 */
[----:B------:R-:W-:Y:S01]  /*76e0*/  FSEL R215, R215, -INF , !P5 ;  /* 0xff800000d7d77808 */ /* 0x000fe20006800000 */
[----:B------:R-:W3:Y:S01]  /*76f0*/  MUFU.TANH R4, R7 ;  /* 0x0000000700047308 */ /* 0x000ee20000002400 */
[----:B-1----:R-:W-:-:S02]  /*7700*/  FSEL R211, R211, -INF , !P4 ;  /* 0xff800000d3d37808 */ /* 0x002fc40006000000 */
[----:B------:R-:W-:Y:S02]  /*7710*/  FSEL R221, R221, -INF , !P3 ;  /* 0xff800000dddd7808 */ /* 0x000fe40005800000 */
[CC--:B------:R-:W-:Y:S02]  /*7720*/  ISETP.GE.AND P6, PT, R6.reuse, R165.reuse, PT ;  /* 0x000000a50600720c */ /* 0x0c0fe40003fc6270 */
[C---:B------:R-:W-:Y:S01]  /*7730*/  ISETP.GE.AND P5, PT, R13.reuse, R165, PT ;  /* 0x000000a50d00720c */ /* 0x040fe20003fa6270 */
[----:B------:R-:W1:Y:S01]  /*7740*/  MUFU.TANH R206, R206 ;  /* 0x000000ce00ce7308 */ /* 0x000e620000002400 */
[-C--:B------:R-:W-:Y:S02]  /*7750*/  ISETP.GE.AND P4, PT, R6, R2.reuse, PT ;  /* 0x000000020600720c */ /* 0x080fe40003f86270 */
[----:B------:R-:W-:Y:S02]  /*7760*/  ISETP.GE.AND P3, PT, R13, R2, PT ;  /* 0x000000020d00720c */ /* 0x000fe40003f66270 */
[----:B--2---:R-:W-:-:S02]  /*7770*/  FSEL R213, R213, -INF , !P6 ;  /* 0xff800000d5d57808 */ /* 0x004fc40007000000 */
[----:B----4-:R-:W-:Y:S02]  /*7780*/  FSEL R210, R210, -INF , !P5 ;  /* 0xff800000d2d27808 */ /* 0x010fe40006800000 */
[----:B---3--:R-:W-:Y:S02]  /*7790*/  FSEL R207, R4, -INF , !P4 ;  /* 0xff80000004cf7808 */ /* 0x008fe40006000000 */
[----:B-1----:R-:W-:Y:S01]  /*77a0*/  FSEL R206, R206, -INF , !P3 ;  /* 0xff800000cece7808 */ /* 0x002fe20005800000 */
[----:B------:R-:W-:Y:S06]  /*77b0*/  @!P1 BRA `(.L_x_1979) ;  /* 0x0000000400909947 */ /* 0x000fec0003800000 */
        /* <DEDUP_REMOVED lines=63> */
.L_x_1980:
[----:B------:R-:W-:Y:S01]  /*7bb0*/  UMOV UR4, URZ ;  /* 0x000000ff00047c82 */ /* 0x000fe20008000000 */
[----:B------:R-:W-:Y:S01]  /*7bc0*/  IMAD.SHL.U32 R2, R166, 0x40, RZ ;  /* 0x00000040a6027824 */ /* 0x000fe200078e00ff */
[----:B------:R-:W-:-:S05]  /*7bd0*/  IADD3 R4, P1, PT, RZ, -UR4, RZ ;  /* 0x80000004ff047c10 */ /* 0x000fca000ff3e0ff */
[----:B------:R-:W-:-:S05]  /*7be0*/  IMAD.X R2, RZ, RZ, ~R2, P1 ;  /* 0x000000ffff027224 */ /* 0x000fca00008e0e02 */
[----:B------:R-:W-:-:S04]  /*7bf0*/  SHF.R.S64 R7, R4, 0x1f, R2 ;  /* 0x0000001f04077819 */ /* 0x000fc80000001002 */
[----:B------:R-:W-:-:S04]  /*7c00*/  IADD3 R228, P1, PT, R7, R228, RZ ;  /* 0x000000e407e47210 */ /* 0x000fc80007f3e0ff */
[----:B------:R-:W-:-:S09]  /*7c10*/  LEA.HI.X.SX32 R227, R2, R227, 0x1, P1 ;  /* 0x000000e302e37211 */ /* 0x000fd200008f0eff */
.L_x_1981:
        /* <DEDUP_REMOVED lines=30> */
.L_x_1979:
[----:B------:R-:W-:Y:S01]  /*7e00*/  FMNMX3.FTZ R2, R3, R5, R19, !PT ;  /* 0x0000000503027276 */ /* 0x000fe20007810013 */
[----:B------:R-:W2:Y:S01]  /*7e10*/  LDCU UR4, c[0x0][0x45c] ;  /* 0x00008b80ff0477ac */ /* 0x000ea20008000800 */
        /* <DEDUP_REMOVED lines=11> */
[----:B-1----:R-:W-:Y:S02]  /*7ed0*/  FMNMX3.FTZ R7, R2, R211, R209, !PT ;  /* 0x000000d302077276 */ /* 0x002fe400078100d1 */
[----:B------:R-:W-:Y:S02]  /*7ee0*/  FMNMX3.FTZ R9, R4, R215, R221, !PT ;  /* 0x000000d704097276 */ /* 0x000fe400078100dd */
[----:B------:R-:W-:Y:S02]  /*7ef0*/  FMNMX3.FTZ R7, R7, R207, R206, !PT ;  /* 0x000000cf07077276 */ /* 0x000fe400078100ce */
[----:B------:R-:W-:Y:S02]  /*7f00*/  FMNMX3.FTZ R9, R9, R213, R210, !PT ;  /* 0x000000d509097276 */ /* 0x000fe400078100d2 */
[C---:B------:R-:W-:Y:S01]  /*7f10*/  IADD3 R16, PT, PT, R218.reuse, 0x10000, RZ ;  /* 0x00010000da107810 */ /* 0x040fe20007ffe0ff */
[----:B------:R-:W1:Y:S01]  /*7f20*/  SHFL.BFLY PT, R2, R7, 0x2, 0x1f ;  /* 0x0c401f0007027f89 */ /* 0x000e6200000e0000 */
[----:B------:R-:W-:-:S02]  /*7f30*/  IADD3 R204, PT, PT, R218, 0x10040, RZ ;  /* 0x00010040dacc7810 */ /* 0x000fc40007ffe0ff */
[----:B------:R-:W-:Y:S01]  /*7f40*/  @P0 IADD3 R204, PT, PT, R16, -0x40, RZ ;  /* 0xffffffc010cc0810 */ /* 0x000fe20007ffe0ff */
[----:B------:R-:W3:Y:S01]  /*7f50*/  SHFL.BFLY PT, R4, R9, 0x2, 0x1f ;  /* 0x0c401f0009047f89 */ /* 0x000ee200000e0000 */
[----:B------:R-:W-:Y:S02]  /*7f60*/  MOV R195, 0x20 ;  /* 0x0000002000c37802 */ /* 0x000fe40000000f00 */
[----:B------:R-:W-:Y:S01]  /*7f70*/  IADD3 R238, PT, PT, R0, -0x3, RZ ;  /* 0xfffffffd00ee7810 */ /* 0x000fe20007ffe0ff */
[----:B------:R-:W-:Y:S01]  /*7f80*/  LDSM.16.MT88.4 R28, [R204] ;  /* 0x00000000cc1c783b */ /* 0x000fe20000004200 */
[----:B------:R-:W-:-:S04]  /*7f90*/  SEL R195, R195, 0xffffffe0, !P2 ;  /* 0xffffffe0c3c37807 */ /* 0x000fc80005000000 */
[C---:B------:R-:W-:Y:S02]  /*7fa0*/  IADD3 R205, PT, PT, R195.reuse, R218, RZ ;  /* 0x000000dac3cd7210 */ /* 0x040fe40007ffe0ff */
[----:B------:R-:W-:Y:S02]  /*7fb0*/  IADD3 R195, PT, PT, R195, R204, RZ ;  /* 0x000000ccc3c37210 */ /* 0x000fe40007ffe0ff */
[----:B-1----:R-:W-:Y:S02]  /*7fc0*/  FMNMX.FTZ R2, R7, R2, !PT ;  /* 0x0000000207027209 */ /* 0x002fe40007810000 */
[----:B---3--:R-:W-:-:S03]  /*7fd0*/  FMNMX.FTZ R4, R9, R4, !PT ;  /* 0x0000000409047209 */ /* 0x008fc60007810000 */
[----:B------:R-:W1:Y:S04]  /*7fe0*/  SHFL.BFLY PT, R189, R2, 0x1, 0x1f ;  /* 0x0c201f0002bd7f89 */ /* 0x000e6800000e0000 */
[----:B------:R-:W3:Y:S01]  /*7ff0*/  SHFL.BFLY PT, R191, R4, 0x1, 0x1f ;  /* 0x0c201f0004bf7f89 */ /* 0x000ee200000e0000 */
[----:B-1----:R-:W-:-:S04]  /*8000*/  FMNMX.FTZ R189, R2, R189, !PT ;  /* 0x000000bd02bd7209 */ /* 0x002fc80007810000 */
[C---:B------:R-:W-:Y:S01]  /*8010*/  FSETP.NEU.FTZ.AND P1, PT, R189.reuse, -INF , PT ;  /* 0xff800000bd00780b */ /* 0x040fe20003f3d000 */
[C---:B--2---:R-:W-:Y:S01]  /*8020*/  FMUL.FTZ R208, R189.reuse, UR4 ;  /* 0x00000004bdd07c20 */ /* 0x044fe20008410000 */
        /* <DEDUP_REMOVED lines=8> */
[--C-:B------:R-:W-:Y:S01]  /*80b0*/  FFMA.FTZ R2, R19, UR4, -R208.reuse ;  /* 0x0000000413027c23 */ /* 0x100fe200080108d0 */
[----:B------:R-:W-:Y:S01]  /*80c0*/  FSEL R212, R212, RZ, P3 ;  /* 0x000000ffd4d47208 */ /* 0x000fe20001800000 */
[--C-:B------:R-:W-:Y:S01]  /*80d0*/  FFMA.FTZ R192, R21, UR4, -R208.reuse ;  /* 0x0000000415c07c23 */ /* 0x100fe200080108d0 */
[----:B------:R-:W-:Y:S01]  /*80e0*/  FFMA.FTZ R8, R23, UR4, -R208 ;  /* 0x0000000417087c23 */ /* 0x000fe200080108d0 */
[----:B------:R-:W-:Y:S01]  /*80f0*/  FADD.FTZ R5, R164, -R5 ;  /* 0x80000005a4057221 */ /* 0x000fe20000010000 */
[----:B------:R-:W-:Y:S01]  /*8100*/  MUFU.EX2 R168, R168 ;  /* 0x000000a800a87308 */ /* 0x000fe20000000800 */
[--C-:B------:R-:W-:Y:S01]  /*8110*/  FFMA.FTZ R188, R193, UR4, -R212.reuse ;  /* 0x00000004c1bc7c23 */ /* 0x100fe200080108d4 */
[----:B------:R-:W-:Y:S01]  /*8120*/  FMUL.FTZ R193, R4, UR4 ;  /* 0x0000000404c17c20 */ /* 0x000fe20008410000 */
[----:B------:R-:W-:Y:S01]  /*8130*/  FMUL.FTZ R194, R5, UR4 ;  /* 0x0000000405c27c20 */ /* 0x000fe20008410000 */
[--C-:B------:R-:W-:Y:S01]  /*8140*/  FFMA.FTZ R190, R15, UR4, -R212.reuse ;  /* 0x000000040fbe7c23 */ /* 0x100fe200080108d4 */
[--C-:B------:R-:W-:Y:S01]  /*8150*/  FFMA.FTZ R170, R25, UR4, -R212.reuse ;  /* 0x0000000419aa7c23 */ /* 0x100fe200080108d4 */
[--C-:B------:R-:W-:Y:S01]  /*8160*/  FFMA.FTZ R169, R27, UR4, -R212.reuse ;  /* 0x000000041ba97c23 */ /* 0x100fe200080108d4 */
[----:B------:R-:W-:Y:S01]  /*8170*/  MUFU.EX2 R188, R188 ;  /* 0x000000bc00bc7308 */ /* 0x000fe20000000800 */
[----:B------:R-:W-:Y:S01]  /*8180*/  LDSM.16.MT88.4 R20, [R205+0x10000] ;  /* 0x01000000cd14783b */ /* 0x000fe20000004200 */
[--C-:B------:R-:W-:Y:S01]  /*8190*/  FFMA.FTZ R196, R201, UR4, -R212.reuse ;  /* 0x00000004c9c47c23 */ /* 0x100fe200080108d4 */
[----:B------:R-:W-:Y:S01]  /*81a0*/  FFMA.FTZ R198, R199, UR4, -R212 ;  /* 0x00000004c7c67c23 */ /* 0x000fe200080108d4 */
[----:B------:R-:W1:Y:S01]  /*81b0*/  MUFU.EX2 R194, R194 ;  /* 0x000000c200c27308 */ /* 0x000e620000000800 */
[----:B------:R-:W-:Y:S01]  /*81c0*/  LDSM.16.MT88.4 R12, [R218+0x10000] ;  /* 0x01000000da0c783b */ /* 0x000fe20000004200 */
[--C-:B------:R-:W-:Y:S01]  /*81d0*/  FFMA.FTZ R202, R177, UR4, -R208.reuse ;  /* 0x00000004b1ca7c23 */ /* 0x100fe200080108d0 */
[--C-:B------:R-:W-:Y:S01]  /*81e0*/  FFMA.FTZ R201, R175, UR4, -R208.reuse ;  /* 0x00000004afc97c23 */ /* 0x100fe200080108d0 */
[----:B------:R-:W2:Y:S01]  /*81f0*/  MUFU.EX2 R193, R193 ;  /* 0x000000c100c17308 */ /* 0x000ea20000000800 */
[----:B------:R-:W-:Y:S01]  /*8200*/  FFMA.FTZ R200, R173, UR4, -R208 ;  /* 0x00000004adc87c23 */ /* 0x000fe200080108d0 */
[----:B------:R-:W-:Y:S01]  /*8210*/  LDSM.16.MT88.4 R164, [R204+0x2800] ;  /* 0x00280000cca4783b */ /* 0x000fe20000004200 */
[--C-:B------:R-:W-:Y:S01]  /*8220*/  FFMA.FTZ R229, R229, UR4, -R212.reuse ;  /* 0x00000004e5e57c23 */ /* 0x100fe200080108d4 */
[----:B------:R-:W3:Y:S01]  /*8230*/  MUFU.EX2 R190, R190 ;  /* 0x000000be00be7308 */ /* 0x000ee20000000800 */
[--C-:B------:R-:W-:Y:S01]  /*8240*/  FFMA.FTZ R214, R233, UR4, -R212.reuse ;  /* 0x00000004e9d67c23 */ /* 0x100fe200080108d4 */
[----:B------:R-:W-:Y:S01]  /*8250*/  LDSM.16.MT88.4 R172, [R205+0x12800] ;  /* 0x01280000cdac783b */ /* 0x000fe20000004200 */
[----:B------:R-:W-:Y:S01]  /*8260*/  FFMA.FTZ R220, R223, UR4, -R212 ;  /* 0x00000004dfdc7c23 */ /* 0x000fe200080108d4 */
        /* <DEDUP_REMOVED lines=8> */
[----:B------:R-:W2:Y:S01]  /*82f0*/  MUFU.EX2 R2, R2 ;  /* 0x0000000200027308 */ /* 0x000ea20000000800 */
[----:B------:R-:W4:Y:S01]  /*8300*/  LDSM.16.MT88.4 R136, [R205+0x12000] ;  /* 0x01200000cd88783b */ /* 0x000f220000004200 */
[----:B------:R-:W-:Y:S01]  /*8310*/  FMUL.FTZ R25, R145, R194 ;  /* 0x000000c291197220 */ /* 0x000fe20000410000 */
[-C--:B------:R-:W-:Y:S01]  /*8320*/  FMUL.FTZ R26, R146, R193.reuse ;  /* 0x000000c1921a7220 */ /* 0x080fe20000410000 */
[----:B------:R-:W-:Y:S01]  /*8330*/  MUFU.EX2 R192, R192 ;  /* 0x000000c000c07308 */ /* 0x000fe20000000800 */
[-C--:B------:R-:W-:Y:S01]  /*8340*/  FMUL.FTZ R27, R147, R193.reuse ;  /* 0x000000c1931b7220 */ /* 0x080fe20000410000 */
[----:B---3--:R-:W-:Y:S01]  /*8350*/  F2FP.BF16.F32.PACK_AB R4, R188, R190 ;  /* 0x000000bebc04723e */ /* 0x008fe200000010ff */
[----:B------:R-:W3:Y:S01]  /*8360*/  LDSM.16.MT88.4 R144, [R204+0x2000] ;  /* 0x00200000cc90783b */ /* 0x000ee20000004200 */
[----:B------:R-:W5:Y:S01]  /*8370*/  MUFU.EX2 R3, R8 ;  /* 0x0000000800037308 */ /* 0x000f620000000800 */
[----:B------:R-:W-:Y:S01]  /*8380*/  FMUL.FTZ R140, R140, R194 ;  /* 0x000000c28c8c7220 */ /* 0x000fe20000410000 */
[----:B-1----:R-:W-:Y:S01]  /*8390*/  F2FP.BF16.F32.PACK_AB R6, R169, R170 ;  /* 0x000000aaa906723e */ /* 0x002fe200000010ff */
[----:B------:R-:W-:Y:S01]  /*83a0*/  FMUL.FTZ R141, R141, R194 ;  /* 0x000000c28d8d7220 */ /* 0x000fe20000410000 */
[-C--:B------:R-:W-:Y:S01]  /*83b0*/  FMUL.FTZ R142, R142, R193.reuse ;  /* 0x000000c18e8e7220 */ /* 0x080fe20000410000 */
[-C--:B------:R-:W-:Y:S01]  /*83c0*/  FMUL.FTZ R143, R143, R193.reuse ;  /* 0x000000c18f8f7220 */ /* 0x080fe20000410000 */
[----:B--2---:R-:W-:Y:S01]  /*83d0*/  F2FP.BF16.F32.PACK_AB R5, R2, R168 ;  /* 0x000000a80205723e */ /* 0x004fe200000010ff */
[-C--:B------:R-:W-:Y:S01]  /*83e0*/  FMUL.FTZ R44, R44, R194.reuse ;  /* 0x000000c22c2c7220 */ /* 0x080fe20000410000 */
[-C--:B------:R-:W-:Y:S01]  /*83f0*/  FMUL.FTZ R45, R45, R194.reuse ;  /* 0x000000c22d2d7220 */ /* 0x080fe20000410000 */
[-C--:B------:R-:W-:Y:S01]  /*8400*/  FMUL.FTZ R46, R46, R193.reuse ;  /* 0x000000c12e2e7220 */ /* 0x080fe20000410000 */
[-C--:B------:R-:W-:Y:S01]  /*8410*/  FMUL.FTZ R47, R47, R193.reuse ;  /* 0x000000c12f2f7220 */ /* 0x080fe20000410000 */
[-C--:B------:R-:W-:Y:S01]  /*8420*/  FMUL.FTZ R48, R48, R194.reuse ;  /* 0x000000c230307220 */ /* 0x080fe20000410000 */
[----:B------:R-:W-:Y:S01]  /*8430*/  FMUL.FTZ R49, R49, R194 ;  /* 0x000000c231317220 */ /* 0x000fe20000410000 */
[-C--:B------:R-:W-:Y:S01]  /*8440*/  FMUL.FTZ R50, R50, R193.reuse ;  /* 0x000000c132327220 */ /* 0x080fe20000410000 */
[----:B-----5:R-:W-:Y:S01]  /*8450*/  F2FP.BF16.F32.PACK_AB R7, R3, R192 ;  /* 0x000000c00307723e */ /* 0x020fe200000010ff */
        /* <DEDUP_REMOVED lines=36> */
[----:B------:R-:W-:Y:S01]  /*86a0*/  LDSM.16.MT88.4 R152, [R195] ;  /* 0x00000000c398783b */ /* 0x000fe20000004200 */
        /* <DEDUP_REMOVED lines=63> */
[----:B------:R-:W-:Y:S01]  /*8aa0*/  MUFU.EX2 R198, R198 ;  /* 0x000000c600c67308 */ /* 0x000fe20000000800 */
[-C--:B------:R-:W-:Y:S01]  /*8ab0*/  FMUL.FTZ R8, R160, R194.reuse ;  /* 0x000000c2a0087220 */ /* 0x080fe20000410000 */
[-C--:B------:R-:W-:Y:S01]  /*8ac0*/  FMUL.FTZ R9, R161, R194.reuse ;  /* 0x000000c2a1097220 */ /* 0x080fe20000410000 */
[C---:B------:R-:W-:Y:S01]  /*8ad0*/  HMMA.16816.F32.BF16 R16, R4.reuse, R20, R16 ;  /* 0x000000140410723c */ /* 0x040fe20000041810 */
[----:B------:R-:W-:Y:S01]  /*8ae0*/  MUFU.EX2 R196, R196 ;  /* 0x000000c400c47308 */ /* 0x000fe20000000800 */
[-C--:B------:R-:W-:Y:S01]  /*8af0*/  FMUL.FTZ R10, R162, R193.reuse ;  /* 0x000000c1a20a7220 */ /* 0x080fe20000410000 */
[-C--:B------:R-:W-:Y:S01]  /*8b00*/  FMUL.FTZ R11, R163, R193.reuse ;  /* 0x000000c1a30b7220 */ /* 0x080fe20000410000 */
[-C--:B------:R-:W-:Y:S01]  /*8b10*/  FMUL.FTZ R156, R156, R194.reuse ;  /* 0x000000c29c9c7220 */ /* 0x080fe20000410000 */
[----:B------:R-:W-:Y:S01]  /*8b20*/  MUFU.EX2 R202, R202 ;  /* 0x000000ca00ca7308 */ /* 0x000fe20000000800 */
[-C--:B------:R-:W-:Y:S01]  /*8b30*/  FMUL.FTZ R157, R157, R194.reuse ;  /* 0x000000c29d9d7220 */ /* 0x080fe20000410000 */
[-C--:B------:R-:W-:Y:S01]  /*8b40*/  FMUL.FTZ R158, R158, R193.reuse ;  /* 0x000000c19e9e7220 */ /* 0x080fe20000410000 */
[C---:B-1----:R-:W-:Y:S01]  /*8b50*/  HMMA.16816.F32.BF16 R84, R4.reuse, R140, R84 ;  /* 0x0000008c0454723c */ /* 0x042fe20000041854 */
[----:B------:R-:W-:Y:S01]  /*8b60*/  MUFU.EX2 R201, R201 ;  /* 0x000000c900c97308 */ /* 0x000fe20000000800 */
[-C--:B------:R-:W-:Y:S01]  /*8b70*/  FMUL.FTZ R159, R159, R193.reuse ;  /* 0x000000c19f9f7220 */ /* 0x080fe20000410000 */
[-C--:B------:R-:W-:Y:S01]  /*8b80*/  FMUL.FTZ R36, R36, R194.reuse ;  /* 0x000000c224247220 */ /* 0x080fe20000410000 */
[-C--:B------:R-:W-:Y:S01]  /*8b90*/  FMUL.FTZ R37, R37, R194.reuse ;  /* 0x000000c225257220 */ /* 0x080fe20000410000 */
[----:B------:R-:W-:Y:S01]  /*8ba0*/  MUFU.EX2 R200, R200 ;  /* 0x000000c800c87308 */ /* 0x000fe20000000800 */
        /* <DEDUP_REMOVED lines=23> */
[----:B------:R-:W-:Y:S01]  /*8d20*/  LDSM.16.MT88.4 R160, [R218+0x14800] ;  /* 0x01480000daa0783b */ /* 0x000fe20000004200 */
[--C-:B------:R-:W-:Y:S01]  /*8d30*/  FFMA.FTZ R222, R185, UR4, -R208.reuse ;  /* 0x00000004b9de7c23 */ /* 0x100fe200080108d0 */
[----:B------:R-:W-:Y:S01]  /*8d40*/  FFMA.FTZ R224, R183, UR4, -R208 ;  /* 0x00000004b7e07c23 */ /* 0x000fe200080108d0 */
[C---:B------:R-:W-:Y:S01]  /*8d50*/  HMMA.16816.F32.BF16 R20, R4.reuse, R22, R148 ;  /* 0x000000160414723c */ /* 0x040fe20000041894 */
[----:B------:R-:W4:Y:S01]  /*8d60*/  LDSM.16.MT88.4 R148, [R218+0x12000] ;  /* 0x01200000da94783b */ /* 0x000f220000004200 */
[----:B------:R-:W-:Y:S01]  /*8d70*/  MUFU.EX2 R214, R214 ;  /* 0x000000d600d67308 */ /* 0x000fe20000000800 */
[----:B------:R-:W-:Y:S01]  /*8d80*/  FFMA.FTZ R243, R243, R194, R190 ;  /* 0x000000c2f3f37223 */ /* 0x000fe200000100be */
[----:B------:R-:W-:Y:S01]  /*8d90*/  FFMA.FTZ R193, R241, R193, R168 ;  /* 0x000000c1f1c17223 */ /* 0x000fe200000100a8 */
[----:B------:R-:W-:Y:S01]  /*8da0*/  LDSM.16.MT88.4 R184, [R218+0x13000] ;  /* 0x01300000dab8783b */ /* 0x000fe20000004200 */
[----:B------:R-:W-:Y:S01]  /*8db0*/  MUFU.EX2 R220, R220 ;  /* 0x000000dc00dc7308 */ /* 0x000fe20000000800 */
[----:B------:R-:W-:Y:S01]  /*8dc0*/  FADD.FTZ R243, R188, R243 ;  /* 0x000000f3bcf37221 */ /* 0x000fe20000010000 */
[----:B------:R-:W-:Y:S01]  /*8dd0*/  HMMA.16816.F32.BF16 R32, R4, R152, R32 ;  /* 0x000000980420723c */ /* 0x000fe20000041820 */
[----:B------:R-:W-:Y:S01]  /*8de0*/  FADD.FTZ R193, R2, R193 ;  /* 0x000000c102c17221 */ /* 0x000fe20000010000 */
[----:B------:R-:W-:Y:S01]  /*8df0*/  MUFU.EX2 R233, R233 ;  /* 0x000000e900e97308 */ /* 0x000fe20000000800 */
[----:B------:R-:W-:-:S02]  /*8e00*/  FADD.FTZ R170, R170, R243 ;  /* 0x000000f3aaaa7221 */ /* 0x000fc40000010000 */
[----:B------:R-:W-:Y:S01]  /*8e10*/  FADD.FTZ R192, R192, R193 ;  /* 0x000000c1c0c07221 */ /* 0x000fe20000010000 */
[----:B------:R-:W-:Y:S01]  /*8e20*/  MUFU.EX2 R222, R222 ;  /* 0x000000de00de7308 */ /* 0x000fe20000000800 */
[----:B------:R-:W-:Y:S01]  /*8e30*/  FADD.FTZ R170, R169, R170 ;  /* 0x000000aaa9aa7221 */ /* 0x000fe20000010000 */
[----:B------:R-:W-:Y:S01]  /*8e40*/  HMMA.16816.F32.BF16 R132, R4, R154, R132 ;  /* 0x0000009a0484723c */ /* 0x000fe20000041884 */
[----:B------:R-:W5:Y:S01]  /*8e50*/  LDSM.16.MT88.4 R152, [R195+0x6000] ;  /* 0x00600000c398783b */ /* 0x000f620000004200 */
[----:B------:R-:W-:Y:S01]  /*8e60*/  MUFU.EX2 R224, R224 ;  /* 0x000000e000e07308 */ /* 0x000fe20000000800 */
[----:B------:R-:W-:Y:S01]  /*8e70*/  FADD.FTZ R192, R3, R192 ;  /* 0x000000c003c07221 */ /* 0x000fe20000010000 */
[----:B------:R-:W-:-:S04]  /*8e80*/  MOV R3, R189 ;  /* 0x000000bd00037202 */ /* 0x000fc80000000f00 */
[C---:B---3--:R-:W-:Y:S08]  /*8e90*/  HMMA.16816.F32.BF16 R100, R4.reuse, R144, R100 ;  /* 0x000000900464723c */ /* 0x048ff00000041864 */
[C---:B------:R-:W-:Y:S01]  /*8ea0*/  HMMA.16816.F32.BF16 R104, R4.reuse, R146, R104 ;  /* 0x000000920468723c */ /* 0x040fe20000041868 */
[----:B------:R-:W3:Y:S07]  /*8eb0*/  LDSM.16.MT88.4 R144, [R205+0x10800] ;  /* 0x01080000cd90783b */ /* 0x000eee0000004200 */
[----:B-1----:R-:W-:Y:S01]  /*8ec0*/  HMMA.16816.F32.BF16 R108, R4, R140, R108 ;  /* 0x0000008c046c723c */ /* 0x002fe2000004186c */
[--C-:B------:R-:W-:Y:S01]  /*8ed0*/  FFMA.FTZ R140, R197, UR4, -R212.reuse ;  /* 0x00000004c58c7c23 */ /* 0x100fe200080108d4 */
[----:B------:R-:W-:Y:S01]  /*8ee0*/  FFMA.FTZ R197, R203, UR4, -R212 ;  /* 0x00000004cbc57c23 */ /* 0x000fe200080108d4 */
[----:B------:R-:W-:-:S02]  /*8ef0*/  FFMA.FTZ R203, R179, UR4, -R208 ;  /* 0x00000004b3cb7c23 */ /* 0x000fc400080108d0 */
[----:B------:R1:W5:Y:S01]  /*8f00*/  MUFU.EX2 R199, R140 ;  /* 0x0000008c00c77308 */ /* 0x0003620000000800 */
[----:B------:R-:W-:Y:S02]  /*8f10*/  LDSM.16.MT88.4 R176, [R218+0x12800] ;  /* 0x01280000dab0783b */ /* 0x000fe40000004200 */
[C---:B--2---:R-:W-:Y:S01]  /*8f20*/  HMMA.16816.F32.BF16 R116, R4.reuse, R136, R116 ;  /* 0x000000880474723c */ /* 0x044fe20000041874 */
[----:B------:R-:W-:Y:S04]  /*8f30*/  MUFU.EX2 R197, R197 ;  /* 0x000000c500c57308 */ /* 0x000fe80000000800 */
[----:B------:R-:W2:Y:S03]  /*8f40*/  MUFU.EX2 R203, R203 ;  /* 0x000000cb00cb7308 */ /* 0x000ea60000000800 */
[C---:B------:R-:W-:Y:S01]  /*8f50*/  HMMA.16816.F32.BF16 R120, R4.reuse, R138, R120 ;  /* 0x0000008a0478723c */ /* 0x040fe20000041878 */
[----:B------:R-:W3:Y:S07]  /*8f60*/  LDSM.16.MT88.4 R136, [R195+0x800] ;  /* 0x00080000c388783b */ /* 0x000eee0000004200 */
[C---:B------:R-:W-:Y:S08]  /*8f70*/  HMMA.16816.F32.BF16 R8, R4.reuse, R12, R8 ;  /* 0x0000000c0408723c */ /* 0x040ff00000041808 */
[C---:B------:R-:W-:Y:S01]  /*8f80*/  HMMA.16816.F32.BF16 R12, R4.reuse, R14, R156 ;  /* 0x0000000e040c723c */ /* 0x040fe2000004189c */
[----:B------:R-:W-:Y:S07]  /*8f90*/  LDSM.16.MT88.4 R156, [R205+0x14800] ;  /* 0x01480000cd9c783b */ /* 0x000fee0000004200 */
[C---:B----4-:R-:W-:Y:S08]  /*8fa0*/  HMMA.16816.F32.BF16 R36, R4.reuse, R148, R36 ;  /* 0x000000940424723c */ /* 0x050ff00000041824 */
[C---:B------:R-:W-:Y:S01]  /*8fb0*/  HMMA.16816.F32.BF16 R40, R4.reuse, R150, R40 ;  /* 0x000000960428723c */ /* 0x040fe20000041828 */
[----:B------:R-:W4:Y:S07]  /*8fc0*/  LDSM.16.MT88.4 R148, [R218+0x10800] ;  /* 0x01080000da94783b */ /* 0x000f2e0000004200 */
[C---:B------:R-:W-:Y:S01]  /*8fd0*/  HMMA.16816.F32.BF16 R112, R4.reuse, R142, R112 ;  /* 0x0000008e0470723c */ /* 0x040fe20000041870 */
[----:B-1----:R-:W1:Y:S07]  /*8fe0*/  LDSM.16.MT88.4 R140, [R204+0x800] ;  /* 0x00080000cc8c783b */ /* 0x002e6e0000004200 */
[C---:B-----5:R-:W-:Y:S08]  /*8ff0*/  HMMA.16816.F32.BF16 R124, R4.reuse, R152, R124 ;  /* 0x00000098047c723c */ /* 0x060ff0000004187c */
[----:B------:R-:W-:Y:S01]  /*9000*/  HMMA.16816.F32.BF16 R4, R4, R154, R128 ;  /* 0x0000009a0404723c */ /* 0x000fe20000041880 */
[----:B------:R-:W-:Y:S01]  /*9010*/  F2FP.BF16.F32.PACK_AB R128, R198, R199 ;  /* 0x000000c7c680723e */ /* 0x000fe200000010ff */
[----:B------:R-:W5:Y:S01]  /*9020*/  LDSM.16.MT88.4 R152, [R195+0x2800] ;  /* 0x00280000c398783b */ /* 0x000f620000004200 */
[----:B--2---:R-:W-:Y:S01]  /*9030*/  F2FP.BF16.F32.PACK_AB R129, R202, R203 ;  /* 0x000000cbca81723e */ /* 0x004fe200000010ff */
[----:B------:R-:W-:Y:S01]  /*9040*/  FADD.FTZ R199, R199, R170 ;  /* 0x000000aac7c77221 */ /* 0x000fe20000010000 */
[----:B------:R-:W-:Y:S01]  /*9050*/  F2FP.BF16.F32.PACK_AB R130, R196, R197 ;  /* 0x000000c5c482723e */ /* 0x000fe200000010ff */
[----:B------:R-:W-:Y:S01]  /*9060*/  FADD.FTZ R203, R203, R192 ;  /* 0x000000c0cbcb7221 */ /* 0x000fe20000010000 */
[----:B------:R-:W-:Y:S01]  /*9070*/  F2FP.BF16.F32.PACK_AB R131, R200, R201 ;  /* 0x000000c9c883723e */ /* 0x000fe200000010ff */
[----:B------:R-:W-:-:S02]  /*9080*/  FADD.FTZ R198, R198, R199 ;  /* 0x000000c7c6c67221 */ /* 0x000fc40000010000 */
[----:B------:R-:W-:Y:S02]  /*9090*/  FADD.FTZ R202, R202, R203 ;  /* 0x000000cbcaca7221 */ /* 0x000fe40000010000 */
[----:B------:R-:W-:Y:S02]  /*90a0*/  FADD.FTZ R197, R197, R198 ;  /* 0x000000c6c5c57221 */ /* 0x000fe40000010000 */
[----:B---3--:R-:W-:Y:S01]  /*90b0*/  HMMA.16816.F32.BF16 R16, R128, R144, R16 ;  /* 0x000000908010723c */ /* 0x008fe20000041810 */
[----:B------:R-:W-:Y:S01]  /*90c0*/  FADD.FTZ R201, R201, R202 ;  /* 0x000000cac9c97221 */ /* 0x000fe20000010000 */
[----:B------:R-:W-:-:S03]  /*90d0*/  FADD.FTZ R197, R196, R197 ;  /* 0x000000c5c4c57221 */ /* 0x000fc60000010000 */
[----:B------:R-:W-:-:S03]  /*90e0*/  FADD.FTZ R200, R200, R201 ;  /* 0x000000c9c8c87221 */ /* 0x000fc60000010000 */
[C---:B------:R-:W-:Y:S01]  /*90f0*/  HMMA.16816.F32.BF16 R20, R128.reuse, R146, R20 ;  /* 0x000000928014723c */ /* 0x040fe20000041814 */
[----:B------:R-:W2:Y:S07]  /*9100*/  LDSM.16.MT88.4 R144, [R195+0x4800] ;  /* 0x00480000c390783b */ /* 0x000eae0000004200 */
[C---:B------:R-:W-:Y:S08]  /*9110*/  HMMA.16816.F32.BF16 R32, R128.reuse, R136, R32 ;  /* 0x000000888020723c */ /* 0x040ff00000041820 */
[C---:B------:R-:W-:Y:S01]  /*9120*/  HMMA.16816.F32.BF16 R132, R128.reuse, R138, R132 ;  /* 0x0000008a8084723c */ /* 0x040fe20000041884 */
[----:B------:R-:W3:Y:S07]  /*9130*/  LDSM.16.MT88.4 R136, [R205+0x16800] ;  /* 0x01680000cd88783b */ /* 0x000eee0000004200 */
[C---:B----4-:R-:W-:Y:S08]  /*9140*/  HMMA.16816.F32.BF16 R8, R128.reuse, R148, R8 ;  /* 0x000000948008723c */ /* 0x050ff00000041808 */
[C---:B------:R-:W-:Y:S01]  /*9150*/  HMMA.16816.F32.BF16 R12, R128.reuse, R150, R12 ;  /* 0x00000096800c723c */ /* 0x040fe2000004180c */
[----:B------:R-:W4:Y:S07]  /*9160*/  LDSM.16.MT88.4 R148, [R204+0x4800] ;  /* 0x00480000cc94783b */ /* 0x000f2e0000004200 */
[C---:B-1----:R-:W-:Y:S08]  /*9170*/  HMMA.16816.F32.BF16 R24, R128.reuse, R140, R24 ;  /* 0x0000008c8018723c */ /* 0x042ff00000041818 */
[C---:B------:R-:W-:Y:S01]  /*9180*/  HMMA.16816.F32.BF16 R28, R128.reuse, R142, R28 ;  /* 0x0000008e801c723c */ /* 0x040fe2000004181c */
[----:B------:R-:W1:Y:S07]  /*9190*/  LDSM.16.MT88.4 R140, [R218+0x16800] ;  /* 0x01680000da8c783b */ /* 0x000e6e0000004200 */
        /* <DEDUP_REMOVED lines=8> */
[----:B------:R-:W2:Y:S07]  /*9220*/  LDSM.16.MT88.4 R156, [R218+0x11000] ;  /* 0x01100000da9c783b */ /* 0x000eae0000004200 */
[----:B---3--:R-:W-:Y:S01]  /*9230*/  HMMA.16816.F32.BF16 R108, R128, R136, R108 ;  /* 0x00000088806c723c */ /* 0x008fe2000004186c */
[----:B------:R-:W-:-:S02]  /*9240*/  FFMA.FTZ R136, R225, UR4, -R212 ;  /* 0x00000004e1887c23 */ /* 0x000fc400080108d4 */
[----:B------:R3:W2:Y:S04]  /*9250*/  MUFU.EX2 R225, R229 ;  /* 0x000000e500e17308 */ /* 0x0006a80000000800 */
[----:B------:R5:W2:Y:S01]  /*9260*/  MUFU.EX2 R223, R136 ;  /* 0x0000008800df7308 */ /* 0x000aa20000000800 */
[C---:B------:R-:W-:Y:S08]  /*9270*/  HMMA.16816.F32.BF16 R36, R128.reuse, R176, R36 ;  /* 0x000000b08024723c */ /* 0x040ff00000041824 */
[C---:B------:R-:W-:Y:S01]  /*9280*/  HMMA.16816.F32.BF16 R40, R128.reuse, R178, R40 ;  /* 0x000000b28028723c */ /* 0x040fe20000041828 */
[----:B---3--:R-:W-:Y:S01]  /*9290*/  FFMA.FTZ R229, R181, UR4, -R208 ;  /* 0x00000004b5e57c23 */ /* 0x008fe200080108d0 */
[----:B------:R-:W-:Y:S04]  /*92a0*/  LDSM.16.MT88.4 R176, [R205+0x13000] ;  /* 0x01300000cdb0783b */ /* 0x000fe80000004200 */
[----:B------:R-:W-:Y:S01]  /*92b0*/  LDSM.16.MT88.4 R180, [R195+0x1000] ;  /* 0x00100000c3b4783b */ /* 0x000fe20000004200 */
[----:B------:R-:W3:Y:S01]  /*92c0*/  MUFU.EX2 R229, R229 ;  /* 0x000000e500e57308 */ /* 0x000ee20000000800 */
        /* <DEDUP_REMOVED lines=11> */
[C---:B-1----:R-:W-:Y:S08]  /*9380*/  HMMA.16816.F32.BF16 R100, R128.reuse, R140, R100 ;  /* 0x0000008c8064723c */ /* 0x042ff00000041864 */
[C---:B------:R-:W-:Y:S01]  /*9390*/  HMMA.16816.F32.BF16 R104, R128.reuse, R142, R104 ;  /* 0x0000008e8068723c */ /* 0x040fe20000041868 */
[----:B------:R-:W-:Y:S07]  /*93a0*/  LDSM.16.MT88.4 R140, [R205+0x11000] ;  /* 0x01100000cd8c783b */ /* 0x000fee0000004200 */
[C---:B------:R-:W-:Y:S01]  /*93b0*/  HMMA.16816.F32.BF16 R112, R128.reuse, R138, R112 ;  /* 0x0000008a8070723c */ /* 0x040fe20000041870 */
[----:B-----5:R-:W1:Y:S07]  /*93c0*/  LDSM.16.MT88.4 R136, [R204+0x1000] ;  /* 0x00100000cc88783b */ /* 0x020e6e0000004200 */
[C---:B------:R-:W-:Y:S08]  /*93d0*/  HMMA.16816.F32.BF16 R116, R128.reuse, R152, R116 ;  /* 0x000000988074723c */ /* 0x040ff00000041874 */
[C---:B------:R-:W-:Y:S01]  /*93e0*/  HMMA.16816.F32.BF16 R120, R128.reuse, R154, R120 ;  /* 0x0000009a8078723c */ /* 0x040fe20000041878 */
[----:B------:R-:W-:Y:S07]  /*93f0*/  LDSM.16.MT88.4 R152, [R218+0x15000] ;  /* 0x01500000da98783b */ /* 0x000fee0000004200 */
[C---:B--2---:R-:W-:Y:S08]  /*9400*/  HMMA.16816.F32.BF16 R124, R128.reuse, R144, R124 ;  /* 0x00000090807c723c */ /* 0x044ff0000004187c */
[----:B------:R-:W-:Y:S01]  /*9410*/  HMMA.16816.F32.BF16 R128, R128, R146, R4 ;  /* 0x000000928080723c */ /* 0x000fe20000041804 */
[----:B------:R-:W-:Y:S01]  /*9420*/  F2FP.BF16.F32.PACK_AB R4, R225, R214 ;  /* 0x000000d6e104723e */ /* 0x000fe200000010ff */
[----:B------:R-:W-:Y:S01]  /*9430*/  LDSM.16.MT88.4 R144, [R204+0x5000] ;  /* 0x00500000cc90783b */ /* 0x000fe20000004200 */
[----:B------:R-:W-:Y:S01]  /*9440*/  F2FP.BF16.F32.PACK_AB R5, R222, R233 ;  /* 0x000000e9de05723e */ /* 0x000fe200000010ff */
[----:B------:R-:W-:Y:S01]  /*9450*/  FADD.FTZ R214, R214, R197 ;  /* 0x000000c5d6d67221 */ /* 0x000fe20000010000 */
[----:B------:R-:W-:Y:S01]  /*9460*/  F2FP.BF16.F32.PACK_AB R6, R220, R223 ;  /* 0x000000dfdc06723e */ /* 0x000fe200000010ff */
[----:B------:R-:W-:Y:S01]  /*9470*/  FADD.FTZ R233, R233, R200 ;  /* 0x000000c8e9e97221 */ /* 0x000fe20000010000 */
[----:B---3--:R-:W-:Y:S01]  /*9480*/  F2FP.BF16.F32.PACK_AB R7, R229, R224 ;  /* 0x000000e0e507723e */ /* 0x008fe200000010ff */
        /* <DEDUP_REMOVED lines=121> */
.L_x_1976:
        /* <DEDUP_REMOVED lines=18> */
[----:B------:R-:W3:Y:S01]  /*9d40*/  LDCU UR4, c[0x0][0x45c] ;  /* 0x00008b80ff0477ac */ /* 0x000ee20008000800 */
[----:B------:R-:W4:Y:S01]  /*9d50*/  LDCU.64 UR6, c[0x0][0x3a0] ;  /* 0x00007400ff0677ac */ /* 0x000f220008000a00 */
[----:B------:R-:W2:Y:S01]  /*9d60*/  LDCU.64 UR8, c[0x0][0x3a8] ;  /* 0x00007500ff0877ac */ /* 0x000ea20008000a00 */
[----:B-1----:R-:W-:-:S12]  /*9d70*/  ULEA UR5, UR5, UR11, 0x18 ;  /* 0x0000000b05057291 */ /* 0x002fd8000f8ec0ff */
.L_x_1986:
        /* <DEDUP_REMOVED lines=70> */
[C---:B------:R-:W-:Y:S01]  /*a1e0*/  IMAD.WIDE.U32 R8, R5.reuse, UR8, R8 ;  /* 0x0000000805087c25 */ /* 0x040fe2000f8e0008 */
[----:B------:R-:W-:Y:S02]  /*a1f0*/  SHF.R.S32.HI R6, RZ, 0x1f, R5 ;  /* 0x0000001fff067819 */ /* 0x000fe40000011405 */
[----:B------:R-:W-:Y:S03]  /*a200*/  LEA R230, P0, R8, R3, 0x1 ;  /* 0x0000000308e67211 */ /* 0x000fe600078008ff */
[----:B------:R-:W-:Y:S04]  /*a210*/  IMAD R6, R6, UR8, RZ ;  /* 0x0000000806067c24 */ /* 0x000fe8000f8e02ff */
[----:B------:R-:W-:Y:S04]  /*a220*/  IMAD R6, R5, UR9, R6 ;  /* 0x0000000905067c24 */ /* 0x000fe8000f8e0206 */
[----:B------:R-:W-:Y:S05]  /*a230*/  IMAD.IADD R231, R9, 0x1, R6 ;  /* 0x0000000109e77824 */ /* 0x000fea00078e0206 */
[----:B------:R-:W-:Y:S07]  /*a240*/  LEA.HI.X R231, R8, R2, R231, 0x1, P0 ;  /* 0x0000000208e77211 */ /* 0x000fee00000f0ce7 */
.L_x_1983:
[----:B------:R-:W-:Y:S01]  /*a250*/  LOP3.LUT R245, R245, 0x1e00, R168, 0xf8, !PT ;  /* 0x00001e00f5f57812 */ /* 0x000fe200078ef8a8 */
[----:B------:R-:W-:Y:S01]  /*a260*/  IMAD.MOV.U32 R220, RZ, RZ, 0x20 ;  /* 0x00000020ffdc7424 */ /* 0x000fe200078e00ff */
[----:B------:R-:W-:Y:S02]  /*a270*/  SHF.L.U32 R167, R217, 0x5, RZ ;  /* 0x00000005d9a77819 */ /* 0x000fe400000006ff */
[----:B------:R-:W-:Y:S02]  /*a280*/  LEA R245, R245, UR5, 0x1 ;  /* 0x00000005f5f57c11 */ /* 0x000fe4000f8e08ff */
[----:B------:R-:W-:Y:S02]  /*a290*/  LOP3.LUT R171, R167, 0x7c00, RZ, 0xc0, !PT ;  /* 0x00007c00a7ab7812 */ /* 0x000fe400078ec0ff */
[C---:B------:R-:W-:Y:S01]  /*a2a0*/  SHF.L.U32 R167, R166.reuse, 0x5, RZ ;  /* 0x00000005a6a77819 */ /* 0x040fe200000006ff */
[----:B------:R-:W-:Y:S01]  /*a2b0*/  @!PT LDS RZ, [RZ] ;  /* 0x00000000fffff984 */ /* 0x000fe20000000800 */
[----:B------:R-:W-:Y:S01]  /*a2c0*/  @!PT LDS RZ, [RZ] ;  /* 0x00000000fffff984 */ /* 0x000fe20000000800 */
[----:B------:R-:W-:Y:S01]  /*a2d0*/  @!PT LDS RZ, [RZ] ;  /* 0x00000000fffff984 */ /* 0x000fe20000000800 */
[----:B------:R-:W-:Y:S01]  /*a2e0*/  LDGSTS.E.BYPASS.LTC128B.128 [R245+0x10000], desc[UR16][R230.64] ;  /* 0x10000000e6f57fae */ /* 0x000fe2000b981a10 */
[----:B------:R-:W-:Y:S02]  /*a2f0*/  SHF.L.U64.HI R165, R166, 0x5, R165 ;  /* 0x00000005a6a57819 */ /* 0x000fe400000102a5 */
[----:B------:R-:W-:Y:S02]  /*a300*/  IADD3 R204, P0, PT, R167, R230, RZ ;  /* 0x000000e6a7cc7210 */ /* 0x000fe40007f1e0ff */
[----:B------:R-:W-:Y:S01]  /*a310*/  LDGSTS.E.BYPASS.LTC128B.128 [R245+0x12000], desc[UR16][R230.64+0x80] ;  /* 0x12000080e6f57fae */ /* 0x000fe2000b981a10 */
[----:B------:R-:W-:Y:S02]  /*a320*/  SHF.L.U32 R224, R217, 0x6, RZ ;  /* 0x00000006d9e07819 */ /* 0x000fe400000006ff */
[----:B------:R-:W-:Y:S02]  /*a330*/  IADD3.X R205, PT, PT, R165, R231, RZ, P0, !PT ;  /* 0x000000e7a5cd7210 */ /* 0x000fe400007fe4ff */
[----:B------:R-:W-:Y:S01]  /*a340*/  LDGSTS.E.BYPASS.LTC128B.128 [R245+0x14000], desc[UR16][R230.64+0x100] ;  /* 0x14000100e6f57fae */ /* 0x000fe2000b981a10 */
[----:B------:R-:W-:Y:S02]  /*a350*/  IADD3 R206, P2, PT, R167, R204, RZ ;  /* 0x000000cca7ce7210 */ /* 0x000fe40007f5e0ff */
[----:B------:R-:W-:Y:S02]  /*a360*/  LOP3.LUT R216, R168, 0x38, RZ, 0xc0, !PT ;  /* 0x00000038a8d87812 */ /* 0x000fe400078ec0ff */
[----:B------:R-:W-:Y:S01]  /*a370*/  LDGSTS.E.BYPASS.LTC128B.128 [R245+0x16000], desc[UR16][R230.64+0x180] ;  /* 0x16000180e6f57fae */ /* 0x000fe2000b981a10 */
[----:B------:R-:W-:Y:S02]  /*a380*/  IADD3.X R207, PT, PT, R165, R205, RZ, P2, !PT ;  /* 0x000000cda5cf7210 */ /* 0x000fe400017fe4ff */
[----:B------:R-:W-:Y:S02]  /*a390*/  IADD3 R166, P0, PT, R167, R206, RZ ;  /* 0x000000cea7a67210 */ /* 0x000fe40007f1e0ff */
[----:B------:R-:W-:Y:S01]  /*a3a0*/  LDGSTS.E.BYPASS.LTC128B.128 [R245+0x10800], desc[UR16][R204.64] ;  /* 0x10800000ccf57fae */ /* 0x000fe2000b981a10 */
[--C-:B------:R-:W-:Y:S02]  /*a3b0*/  SHF.R.U32.HI R219, RZ, 0x1, R217.reuse ;  /* 0x00000001ffdb7819 */ /* 0x100fe400000116d9 */
[----:B------:R-:W-:Y:S02]  /*a3c0*/  IADD3.X R167, PT, PT, R165, R207, RZ, P0, !PT ;  /* 0x000000cfa5a77210 */ /* 0x000fe400007fe4ff */
[----:B------:R-:W-:Y:S01]  /*a3d0*/  LDGSTS.E.BYPASS.LTC128B.128 [R245+0x12800], desc[UR16][R204.64+0x80] ;  /* 0x12800080ccf57fae */ /* 0x000fe2000b981a10 */
[--C-:B------:R-:W-:Y:S02]  /*a3e0*/  LOP3.LUT R164, R216, 0x1c0, R224.reuse, 0xf8, !PT ;  /* 0x000001c0d8a47812 */ /* 0x100fe400078ef8e0 */
[----:B------:R-:W-:Y:S02]  /*a3f0*/  LOP3.LUT R2, R219, 0x8, RZ, 0xc0, !PT ;  /* 0x00000008db027812 */ /* 0x000fe400078ec0ff */
[----:B------:R-:W-:Y:S01]  /*a400*/  LDGSTS.E.BYPASS.LTC128B.128 [R245+0x14800], desc[UR16][R204.64+0x100] ;  /* 0x14800100ccf57fae */ /* 0x000fe2000b981a10 */
[----:B------:R-:W-:Y:S02]  /*a410*/  LOP3.LUT R3, R171, 0x200, R224, 0xf8, !PT ;  /* 0x00000200ab037812 */ /* 0x000fe400078ef8e0 */
[----:B------:R-:W-:Y:S02]  /*a420*/  LOP3.LUT R173, R164, 0x8, R217, 0x78, !PT ;  /* 0x00000008a4ad7812 */ /* 0x000fe400078e78d9 */
[----:B------:R-:W-:Y:S01]  /*a430*/  LDGSTS.E.BYPASS.LTC128B.128 [R245+0x16800], desc[UR16][R204.64+0x180] ;  /* 0x16800180ccf57fae */ /* 0x000fe2000b981a10 */
[----:B------:R-:W-:Y:S02]  /*a440*/  LOP3.LUT R2, R3, R164, R2, 0xf6, !PT ;  /* 0x000000a403027212 */ /* 0x000fe400078ef602 */
[----:B------:R-:W-:Y:S02]  /*a450*/  LOP3.LUT R224, R224, 0x400, RZ, 0xc0, !PT ;  /* 0x00000400e0e07812 */ /* 0x000fe400078ec0ff */
[----:B------:R-:W-:Y:S01]  /*a460*/  LDGSTS.E.BYPASS.LTC128B.128 [R245+0x11000], desc[UR16][R206.64] ;  /* 0x11000000cef57fae */ /* 0x000fe2000b981a10 */
[----:B------:R-:W-:Y:S01]  /*a470*/  LEA R225, R2, UR5, 0x1 ;  /* 0x0000000502e17c11 */ /* 0x000fe2000f8e08ff */
[----:B------:R-:W-:Y:S01]  /*a480*/  IMAD.MOV.U32 R2, RZ, RZ, 0x40 ;  /* 0x00000040ff027424 */ /* 0x000fe200078e00ff */
[----:B------:R-:W-:Y:S02]  /*a490*/  LEA R224, R173, R224, 0x1 ;  /* 0x000000e0ade07211 */ /* 0x000fe400078e08ff */
[----:B------:R-:W-:Y:S01]  /*a4a0*/  LDGSTS.E.BYPASS.LTC128B.128 [R245+0x13000], desc[UR16][R206.64+0x80] ;  /* 0x13000080cef57fae */ /* 0x000fe2000b981a10 */
[C---:B------:R-:W-:Y:S02]  /*a4b0*/  LOP3.LUT P0, RZ, R217.reuse, 0x2, RZ, 0xc0, !PT ;  /* 0x00000002d9ff7812 */ /* 0x040fe4000780c0ff */
[----:B------:R-:W-:Y:S02]  /*a4c0*/  IADD3 R3, PT, PT, R224, UR5, RZ ;  /* 0x00000005e0037c10 */ /* 0x000fe4000fffe0ff */
[----:B------:R-:W-:Y:S01]  /*a4d0*/  LDGSTS.E.BYPASS.LTC128B.128 [R245+0x15000], desc[UR16][R206.64+0x100] ;  /* 0x15000100cef57fae */ /* 0x000fe2000b981a10 */
[----:B------:R-:W-:Y:S02]  /*a4e0*/  SEL R220, R220, 0xffffffe0, !P0 ;  /* 0xffffffe0dcdc7807 */ /* 0x000fe40004000000 */
[----:B------:R-:W-:Y:S02]  /*a4f0*/  LOP3.LUT P0, RZ, R217, 0x4, RZ, 0xc0, !PT ;  /* 0x00000004d9ff7812 */ /* 0x000fe4000780c0ff */
[----:B------:R-:W-:Y:S01]  /*a500*/  LDGSTS.E.BYPASS.LTC128B.128 [R245+0x17000], desc[UR16][R206.64+0x180] ;  /* 0x17000180cef57fae */ /* 0x000fe2000b981a10 */
[-C--:B------:R-:W-:Y:S02]  /*a510*/  IADD3 R222, PT, PT, R220, R225.reuse, RZ ;  /* 0x000000e1dcde7210 */ /* 0x080fe40007ffe0ff */
[C---:B------:R-:W-:Y:S02]  /*a520*/  IADD3 R221, PT, PT, R3.reuse, R220, RZ ;  /* 0x000000dc03dd7210 */ /* 0x040fe40007ffe0ff */
[----:B------:R-:W-:Y:S01]  /*a530*/  LDGSTS.E.BYPASS.LTC128B.128 [R245+0x11800], desc[UR16][R166.64] ;  /* 0x11800000a6f57fae */ /* 0x000fe2000b981a10 */
[----:B------:R-:W-:Y:S02]  /*a540*/  SEL R2, R2, 0xffffffc0, !P0 ;  /* 0xffffffc002027807 */ /* 0x000fe40004000000 */
[----:B------:R-:W-:Y:S02]  /*a550*/  ISETP.NE.AND P2, PT, R238, 0x1, PT ;  /* 0x00000001ee00780c */ /* 0x000fe40003f45270 */
[----:B------:R-:W-:Y:S01]  /*a560*/  LDGSTS.E.BYPASS.LTC128B.128 [R245+0x13800], desc[UR16][R166.64+0x80] ;  /* 0x13800080a6f57fae */ /* 0x000fe2000b981a10 */
[----:B------:R-:W-:Y:S02]  /*a570*/  IADD3 R223, PT, PT, R2, R225, RZ ;  /* 0x000000e102df7210 */ /* 0x000fe40007ffe0ff */
[----:B------:R-:W-:Y:S02]  /*a580*/  IADD3 R3, PT, PT, R3, R2, RZ ;  /* 0x0000000203037210 */ /* 0x000fe40007ffe0ff */
[----:B------:R-:W-:Y:S01]  /*a590*/  LDGSTS.E.BYPASS.LTC128B.128 [R245+0x15800], desc[UR16][R166.64+0x100] ;  /* 0x15800100a6f57fae */ /* 0x000fe2000b981a10 */
[C---:B------:R-:W-:Y:S02]  /*a5a0*/  IADD3 R168, PT, PT, R220.reuse, R223, RZ ;  /* 0x000000dfdca87210 */ /* 0x040fe40007ffe0ff */
[----:B------:R-:W-:Y:S02]  /*a5b0*/  IADD3 R2, PT, PT, R220, R3, RZ ;  /* 0x00000003dc027210 */ /* 0x000fe40007ffe0ff */
[----:B------:R1:W-:Y:S05]  /*a5c0*/  LDGSTS.E.BYPASS.LTC128B.128 [R245+0x17800], desc[UR16][R166.64+0x180] ;  /* 0x17800180a6f57fae */ /* 0x0003ea000b981a10 */
[----:B------:R-:W-:Y:S05]  /*a5d0*/  LDSM.16.M88.4 R172, [R225] ;  /* 0x00000000e1ac783b */ /* 0x000fea0000000200 */
[----:B------:R-:W2:Y:S05]  /*a5e0*/  LDSM.16.M88.4 R176, [R224+UR5+0x8000] ;  /* 0x00800005e0b0783b */ /* 0x000eaa0008000200 */
[----:B------:R-:W5:Y:S05]  /*a5f0*/  LDSM.16.M88.4 R180, [R224+UR5+0x8800] ;  /* 0x00880005e0b4783b */ /* 0x000f6a0008000200 */
[----:B------:R-:W3:Y:S05]  /*a600*/  LDSM.16.M88.4 R184, [R224+UR5+0x9000] ;  /* 0x00900005e0b8783b */ /* 0x000eea0008000200 */
[----:B------:R-:W0:Y:S05]  /*a610*/  LDGDEPBAR ;  /* 0x00000000000079af */ /* 0x000e2a0000000000 */
[----:B------:R-:W4:Y:S05]  /*a620*/  LDSM.16.M88.4 R188, [R224+UR5+0x9800] ;  /* 0x00980005e0bc783b */ /* 0x000f2a0008000200 */
[----:B------:R-:W-:Y:S05]  /*a630*/  LDSM.16.M88.4 R192, [R222] ;  /* 0x00000000dec0783b */ /* 0x000fea0000000200 */
[----:B------:R-:W4:Y:S05]  /*a640*/  LDSM.16.M88.4 R196, [R221+0x8000] ;  /* 0x00800000ddc4783b */ /* 0x000f2a0000000200 */
[----:B------:R-:W4:Y:S05]  /*a650*/  LDSM.16.M88.4 R200, [R221+0x8800] ;  /* 0x00880000ddc8783b */ /* 0x000f2a0000000200 */
[----:B-1----:R-:W-:Y:S01]  /*a660*/  LDSM.16.M88.4 R164, [R223] ;  /* 0x00000000dfa4783b */ /* 0x002fe20000000200 */
[C---:B--2---:R-:W-:Y:S04]  /*a670*/  HMMA.16816.F32.BF16 R4, R172.reuse, R176, RZ ;  /* 0x000000b0ac04723c */ /* 0x044fe800000418ff */
[----:B------:R-:W-:Y:S04]  /*a680*/  LDSM.16.M88.4 R204, [R2+0x8000] ;  /* 0x0080000002cc783b */ /* 0x000fe80000000200 */
[C---:B------:R-:W-:Y:S01]  /*a690*/  HMMA.16816.F32.BF16 R8, R172.reuse, R178, RZ ;  /* 0x000000b2ac08723c */ /* 0x040fe200000418ff */
[----:B------:R-:W-:Y:S05]  /*a6a0*/  LDSM.16.M88.4 R176, [R221+0x9800] ;  /* 0x00980000ddb0783b */ /* 0x000fea0000000200 */
[----:B------:R-:W-:Y:S02]  /*a6b0*/  LDSM.16.M88.4 R208, [R3+0xa000] ;  /* 0x00a0000003d0783b */ /* 0x000fe40000000200 */
[C---:B-----5:R-:W-:Y:S03]  /*a6c0*/  HMMA.16816.F32.BF16 R12, R172.reuse, R180, RZ ;  /* 0x000000b4ac0c723c */ /* 0x060fe600000418ff */
[----:B------:R-:W-:Y:S05]  /*a6d0*/  LDSM.16.M88.4 R212, [R221+0xc000] ;  /* 0x00c00000ddd4783b */ /* 0x000fea0000000200 */
[C---:B------:R-:W-:Y:S01]  /*a6e0*/  HMMA.16816.F32.BF16 R16, R172.reuse, R182, RZ ;  /* 0x000000b6ac10723c */ /* 0x040fe200000418ff */
[----:B------:R-:W-:Y:S07]  /*a6f0*/  LDSM.16.M88.4 R180, [R3+0x8000] ;  /* 0x0080000003b4783b */ /* 0x000fee0000000200 */
[C---:B---3--:R-:W-:Y:S08]  /*a700*/  HMMA.16816.F32.BF16 R20, R172.reuse, R184, RZ ;  /* 0x000000b8ac14723c */ /* 0x048ff000000418ff */
[C---:B------:R-:W-:Y:S01]  /*a710*/  HMMA.16816.F32.BF16 R24, R172.reuse, R186, RZ ;  /* 0x000000baac18723c */ /* 0x040fe200000418ff */
[----:B------:R-:W-:Y:S07]  /*a720*/  LDSM.16.M88.4 R184, [R3+0x8800] ;  /* 0x0088000003b8783b */ /* 0x000fee0000000200 */
[C---:B----4-:R-:W-:Y:S08]  /*a730*/  HMMA.16816.F32.BF16 R28, R172.reuse, R188, RZ ;  /* 0x000000bcac1c723c */ /* 0x050ff000000418ff */
        /* <DEDUP_REMOVED lines=14> */
[----:B------:R-:W5:Y:S05]  /*a820*/  LDSM.16.M88.4 R176, [R2+0x9000] ;  /* 0x0090000002b0783b */ /* 0x000f6a0000000200 */
[----:B------:R-:W-:Y:S02]  /*a830*/  LDSM.16.M88.4 R192, [R224+UR5+0xb000] ;  /* 0x00b00005e0c0783b */ /* 0x000fe40008000200 */
[C---:B------:R-:W-:Y:S08]  /*a840*/  HMMA.16816.F32.BF16 R4, R164.reuse, R180, R4 ;  /* 0x000000b4a404723c */ /* 0x040ff00000041804 */
[C---:B------:R-:W-:Y:S01]  /*a850*/  HMMA.16816.F32.BF16 R8, R164.reuse, R182, R8 ;  /* 0x000000b6a408723c */ /* 0x040fe20000041808 */
[----:B------:R-:W-:Y:S07]  /*a860*/  LDSM.16.M88.4 R180, [R225+0x2000] ;  /* 0x00200000e1b4783b */ /* 0x000fee0000000200 */
        /* <DEDUP_REMOVED lines=19> */
[C---:B--2---:R-:W-:Y:S08]  /*a9a0*/  HMMA.16816.F32.BF16 R28, R200.reuse, R164, R28 ;  /* 0x000000a4c81c723c */ /* 0x044ff0000004181c */
[----:B------:R-:W-:Y:S01]  /*a9b0*/  HMMA.16816.F32.BF16 R32, R200, R166, R32 ;  /* 0x000000a6c820723c */ /* 0x000fe20000041820 */
[----:B------:R-:W2:Y:S05]  /*a9c0*/  LDSM.16.M88.4 R164, [R221+0xb000] ;  /* 0x00b00000dda4783b */ /* 0x000eaa0000000200 */
[----:B------:R-:W-:Y:S02]  /*a9d0*/  LDSM.16.M88.4 R200, [R223+0x2000] ;  /* 0x00200000dfc8783b */ /* 0x000fe40000000200 */
[C---:B------:R-:W-:Y:S08]  /*a9e0*/  HMMA.16816.F32.BF16 R4, R180.reuse, R184, R4 ;  /* 0x000000b8b404723c */ /* 0x040ff00000041804 */
[C---:B------:R-:W-:Y:S01]  /*a9f0*/  HMMA.16816.F32.BF16 R8, R180.reuse, R186, R8 ;  /* 0x000000bab408723c */ /* 0x040fe20000041808 */
[----:B------:R-:W4:Y:S07]  /*aa00*/  LDSM.16.M88.4 R184, [R221+0xb800] ;  /* 0x00b80000ddb8783b */ /* 0x000f2e0000000200 */
        /* <DEDUP_REMOVED lines=15> */
[----:B------:R-:W-:Y:S07]  /*ab00*/  LDSM.16.M88.4 R176, [R2+0xb000] ;  /* 0x00b0000002b0783b */ /* 0x000fee0000000200 */
[C---:B--2---:R-:W-:Y:S08]  /*ab10*/  HMMA.16816.F32.BF16 R20, R196.reuse, R164, R20 ;  /* 0x000000a4c414723c */ /* 0x044ff00000041814 */
[C---:B------:R-:W-:Y:S01]  /*ab20*/  HMMA.16816.F32.BF16 R24, R196.reuse, R166, R24 ;  /* 0x000000a6c418723c */ /* 0x040fe20000041818 */
[----:B------:R-:W2:Y:S07]  /*ab30*/  LDSM.16.M88.4 R164, [R2+0xa800] ;  /* 0x00a8000002a4783b */ /* 0x000eae0000000200 */
[C---:B----4-:R-:W-:Y:S08]  /*ab40*/  HMMA.16816.F32.BF16 R28, R196.reuse, R184, R28 ;  /* 0x000000b8c41c723c */ /* 0x050ff0000004181c */
[----:B------:R-:W-:Y:S01]  /*ab50*/  HMMA.16816.F32.BF16 R32, R196, R186, R32 ;  /* 0x000000bac420723c */ /* 0x000fe20000041820 */
[----:B------:R-:W3:Y:S05]  /*ab60*/  LDSM.16.M88.4 R184, [R2+0xb800] ;  /* 0x00b8000002b8783b */ /* 0x000eea0000000200 */
        /* <DEDUP_REMOVED lines=17> */
[C---:B--2---:R-:W-:Y:S08]  /*ac80*/  HMMA.16816.F32.BF16 R12, R192.reuse, R164, R12 ;  /* 0x000000a4c00c723c */ /* 0x044ff0000004180c */
[C---:B------:R-:W-:Y:S01]  /*ac90*/  HMMA.16816.F32.BF16 R16, R192.reuse, R166, R16 ;  /* 0x000000a6c010723c */ /* 0x040fe20000041810 */
[----:B------:R-:W2:Y:S07]  /*aca0*/  LDSM.16.M88.4 R164, [R221+0xc800] ;  /* 0x00c80000dda4783b */ /* 0x000eae0000000200 */
[C---:B------:R-:W-:Y:S08]  /*acb0*/  HMMA.16816.F32.BF16 R20, R192.reuse, R176, R20 ;  /* 0x000000b0c014723c */ /* 0x040ff00000041814 */
[C---:B------:R-:W-:Y:S01]  /*acc0*/  HMMA.16816.F32.BF16 R24, R192.reuse, R178, R24 ;  /* 0x000000b2c018723c */ /* 0x040fe20000041818 */
[----:B------:R-:W2:Y:S07]  /*acd0*/  LDSM.16.M88.4 R176, [R221+0xd000] ;  /* 0x00d00000ddb0783b */ /* 0x000eae0000000200 */
[C---:B---3--:R-:W-:Y:S08]  /*ace0*/  HMMA.16816.F32.BF16 R28, R192.reuse, R184, R28 ;  /* 0x000000b8c01c723c */ /* 0x048ff0000004181c */
[----:B------:R-:W-:Y:S01]  /*acf0*/  HMMA.16816.F32.BF16 R32, R192, R186, R32 ;  /* 0x000000bac020723c */ /* 0x000fe20000041820 */
[----:B------:R-:W3:Y:S05]  /*ad00*/  LDSM.16.M88.4 R184, [R221+0xd800] ;  /* 0x00d80000ddb8783b */ /* 0x000eea0000000200 */
[----:B------:R-:W3:Y:S02]  /*ad10*/  LDSM.16.M88.4 R192, [R223+0x4000] ;  /* 0x00400000dfc0783b */ /* 0x000ee40000000200 */
[C---:B----4-:R-:W-:Y:S08]  /*ad20*/  HMMA.16816.F32.BF16 R4, R196.reuse, R208, R4 ;  /* 0x000000d0c404723c */ /* 0x050ff00000041804 */
[C---:B------:R-:W-:Y:S01]  /*ad30*/  HMMA.16816.F32.BF16 R8, R196.reuse, R210, R8 ;  /* 0x000000d2c408723c */ /* 0x040fe20000041808 */
[----:B------:R-:W-:Y:S07]  /*ad40*/  LDSM.16.M88.4 R208, [R2+0xc000] ;  /* 0x00c0000002d0783b */ /* 0x000fee0000000200 */
        /* <DEDUP_REMOVED lines=8> */
[----:B------:R-:W5:Y:S05]  /*add0*/  LDSM.16.M88.4 R188, [R3+0xd800] ;  /* 0x00d8000003bc783b */ /* 0x000f6a0000000200 */
        /* <DEDUP_REMOVED lines=13> */
[----:B------:R-:W-:Y:S02]  /*aeb0*/  LDSM.16.M88.4 R200, [R225+0x6000] ;  /* 0x00600000e1c8783b */ /* 0x000fe40000000200 */
[C---:B------:R-:W-:Y:S08]  /*aec0*/  HMMA.16816.F32.BF16 R4, R192.reuse, R204, R4 ;  /* 0x000000ccc004723c */ /* 0x040ff00000041804 */
[C---:B------:R-:W-:Y:S01]  /*aed0*/  HMMA.16816.F32.BF16 R8, R192.reuse, R206, R8 ;  /* 0x000000cec008723c */ /* 0x040fe20000041808 */
[----:B------:R-:W3:Y:S07]  /*aee0*/  LDSM.16.M88.4 R204, [R224+UR5+0xe000] ;  /* 0x00e00005e0cc783b */ /* 0x000eee0008000200 */
[C---:B-1----:R-:W-:Y:S08]  /*aef0*/  HMMA.16816.F32.BF16 R12, R192.reuse, R172, R12 ;  /* 0x000000acc00c723c */ /* 0x042ff0000004180c */
[C---:B------:R-:W-:Y:S01]  /*af00*/  HMMA.16816.F32.BF16 R16, R192.reuse, R174, R16 ;  /* 0x000000aec010723c */ /* 0x040fe20000041810 */
[----:B------:R-:W1:Y:S07]  /*af10*/  LDSM.16.M88.4 R172, [R224+UR5+0xe800] ;  /* 0x00e80005e0ac783b */ /* 0x000e6e0008000200 */
[C---:B----4-:R-:W-:Y:S08]  /*af20*/  HMMA.16816.F32.BF16 R20, R192.reuse, R180, R20 ;  /* 0x000000b4c014723c */ /* 0x050ff00000041814 */
[C---:B------:R-:W-:Y:S01]  /*af30*/  HMMA.16816.F32.BF16 R24, R192.reuse, R182, R24 ;  /* 0x000000b6c018723c */ /* 0x040fe20000041818 */
[----:B------:R-:W4:Y:S07]  /*af40*/  LDSM.16.M88.4 R180, [R224+UR5+0xf000] ;  /* 0x00f00005e0b4783b */ /* 0x000f2e0008000200 */
[C---:B-----5:R-:W-:Y:S08]  /*af50*/  HMMA.16816.F32.BF16 R28, R192.reuse, R188, R28 ;  /* 0x000000bcc01c723c */ /* 0x060ff0000004181c */
[----:B------:R-:W-:Y:S01]  /*af60*/  HMMA.16816.F32.BF16 R32, R192, R190, R32 ;  /* 0x000000bec020723c */ /* 0x000fe20000041820 */
[----:B------:R-:W5:Y:S05]  /*af70*/  LDSM.16.M88.4 R188, [R224+UR5+0xf800] ;  /* 0x00f80005e0bc783b */ /* 0x000f6a0008000200 */
[----:B------:R-:W-:Y:S02]  /*af80*/  LDSM.16.M88.4 R192, [R222+0x6000] ;  /* 0x00600000dec0783b */ /* 0x000fe40000000200 */
[C---:B------:R-:W-:Y:S08]  /*af90*/  HMMA.16816.F32.BF16 R4, R196.reuse, R208, R4 ;  /* 0x000000d0c404723c */ /* 0x040ff00000041804 */
[C---:B------:R-:W-:Y:S01]  /*afa0*/  HMMA.16816.F32.BF16 R8, R196.reuse, R210, R8 ;  /* 0x000000d2c408723c */ /* 0x040fe20000041808 */
[----:B------:R-:W5:Y:S07]  /*afb0*/  LDSM.16.M88.4 R208, [R221+0xe000] ;  /* 0x00e00000ddd0783b */ /* 0x000f6e0000000200 */
        /* <DEDUP_REMOVED lines=19> */
[C---:B-----5:R-:W-:Y:S08]  /*b0f0*/  HMMA.16816.F32.BF16 R28, R200.reuse, R188, R28 ;  /* 0x000000bcc81c723c */ /* 0x060ff0000004181c */
[----:B------:R-:W-:Y:S01]  /*b100*/  HMMA.16816.F32.BF16 R32, R200, R190, R32 ;  /* 0x000000bec820723c */ /* 0x000fe20000041820 */
[----:B------:R-:W5:Y:S05]  /*b110*/  LDSM.16.M88.4 R188, [R3+0xf800] ;  /* 0x00f8000003bc783b */ /* 0x000f6a0000000200 */
[----:B------:R-:W5:Y:S02]  /*b120*/  LDSM.16.M88.4 R200, [R168+0x6000] ;  /* 0x00600000a8c8783b */ /* 0x000f640000000200 */
[C---:B------:R-:W-:Y:S08]  /*b130*/  HMMA.16816.F32.BF16 R4, R192.reuse, R208, R4 ;  /* 0x000000d0c004723c */ /* 0x040ff00000041804 */
[C---:B------:R-:W-:Y:S08]  /*b140*/  HMMA.16816.F32.BF16 R8, R192.reuse, R210, R8 ;  /* 0x000000d2c008723c */ /* 0x040ff00000041808 */
[C---:B--2---:R-:W-:Y:S08]  /*b150*/  HMMA.16816.F32.BF16 R12, R192.reuse, R164, R12 ;  /* 0x000000a4c00c723c */ /* 0x044ff0000004180c */
[C---:B------:R-:W-:Y:S01]  /*b160*/  HMMA.16816.F32.BF16 R16, R192.reuse, R166, R16 ;  /* 0x000000a6c010723c */ /* 0x040fe20000041810 */
[----:B------:R-:W2:Y:S07]  /*b170*/  LDSM.16.M88.4 R164, [R2+0xe800] ;  /* 0x00e8000002a4783b */ /* 0x000eae0000000200 */
[C---:B------:R-:W-:Y:S08]  /*b180*/  HMMA.16816.F32.BF16 R20, R192.reuse, R176, R20 ;  /* 0x000000b0c014723c */ /* 0x040ff00000041814 */
[C---:B------:R-:W-:Y:S08]  /*b190*/  HMMA.16816.F32.BF16 R24, R192.reuse, R178, R24 ;  /* 0x000000b2c018723c */ /* 0x040ff00000041818 */
[C---:B---3--:R-:W-:Y:S08]  /*b1a0*/  HMMA.16816.F32.BF16 R28, R192.reuse, R184, R28 ;  /* 0x000000b8c01c723c */ /* 0x048ff0000004181c */
[----:B------:R-:W-:Y:S08]  /*b1b0*/  HMMA.16816.F32.BF16 R32, R192, R186, R32 ;  /* 0x000000bac020723c */ /* 0x000ff00000041820 */
[C---:B------:R-:W-:Y:S08]  /*b1c0*/  HMMA.16816.F32.BF16 R4, R196.reuse, R204, R4 ;  /* 0x000000ccc404723c */ /* 0x040ff00000041804 */
[C---:B------:R-:W-:Y:S08]  /*b1d0*/  HMMA.16816.F32.BF16 R8, R196.reuse, R206, R8 ;  /* 0x000000cec408723c */ /* 0x040ff00000041808 */
[C---:B-1----:R-:W-:Y:S08]  /*b1e0*/  HMMA.16816.F32.BF16 R12, R196.reuse, R172, R12 ;  /* 0x000000acc40c723c */ /* 0x042ff0000004180c */
[C---:B------:R-:W-:Y:S01]  /*b1f0*/  HMMA.16816.F32.BF16 R16, R196.reuse, R174, R16 ;  /* 0x000000aec410723c */ /* 0x040fe20000041810 */
[----:B------:R-:W1:Y:S07]  /*b200*/  LDSM.16.M88.4 R172, [R2+0xf000] ;  /* 0x00f0000002ac783b */ /* 0x000e6e0000000200 */
[C---:B----4-:R-:W-:Y:S08]  /*b210*/  HMMA.16816.F32.BF16 R20, R196.reuse, R180, R20 ;  /* 0x000000b4c414723c */ /* 0x050ff00000041814 */
[C---:B------:R-:W-:Y:S08]  /*b220*/  HMMA.16816.F32.BF16 R24, R196.reuse, R182, R24 ;  /* 0x000000b6c418723c */ /* 0x040ff00000041818 */
[C---:B-----5:R-:W-:Y:S08]  /*b230*/  HMMA.16816.F32.BF16 R28, R196.reuse, R188, R28 ;  /* 0x000000bcc41c723c */ /* 0x060ff0000004181c */
[----:B------:R-:W-:Y:S08]  /*b240*/  HMMA.16816.F32.BF16 R32, R196, R190, R32 ;  /* 0x000000bec420723c */ /* 0x000ff00000041820 */
[C---:B------:R-:W-:Y:S08]  /*b250*/  HMMA.16816.F32.BF16 R4, R200.reuse, R212, R4 ;  /* 0x000000d4c804723c */ /* 0x040ff00000041804 */
[C---:B------:R-:W-:Y:S08]  /*b260*/  HMMA.16816.F32.BF16 R8, R200.reuse, R214, R8 ;  /* 0x000000d6c808723c */ /* 0x040ff00000041808 */
[C---:B--2---:R-:W-:Y:S03]  /*b270*/  HMMA.16816.F32.BF16 R12, R200.reuse, R164, R12 ;  /* 0x000000a4c80c723c */ /* 0x044fe6000004180c */
[----:B------:R-:W-:Y:S01]  /*b280*/  FMUL.FTZ R206, R7, UR10 ;  /* 0x0000000a07ce7c20 */ /* 0x000fe20008410000 */
[----:B------:R-:W-:Y:S01]  /*b290*/  FMUL.FTZ R252, R4, UR10 ;  /* 0x0000000a04fc7c20 */ /* 0x000fe20008410000 */
[----:B------:R-:W-:Y:S01]  /*b2a0*/  FMUL.FTZ R250, R5, UR10 ;  /* 0x0000000a05fa7c20 */ /* 0x000fe20008410000 */
[----:B------:R-:W-:Y:S01]  /*b2b0*/  FMUL.FTZ R248, R6, UR10 ;  /* 0x0000000a06f87c20 */ /* 0x000fe20008410000 */
[----:B------:R-:W2:Y:S01]  /*b2c0*/  MUFU.TANH R199, R206 ;  /* 0x000000ce00c77308 */ /* 0x000ea20000002400 */
[C---:B------:R-:W-:Y:S03]  /*b2d0*/  HMMA.16816.F32.BF16 R16, R200.reuse, R166, R16 ;  /* 0x000000a6c810723c */ /* 0x040fe60000041810 */
[----:B------:R-:W-:Y:S01]  /*b2e0*/  FMUL.FTZ R165, R11, UR10 ;  /* 0x0000000a0ba57c20 */ /* 0x000fe20008410000 */
[----:B------:R-:W-:Y:S01]  /*b2f0*/  FMUL.FTZ R205, R9, UR10 ;  /* 0x0000000a09cd7c20 */ /* 0x000fe20008410000 */
[----:B------:R-:W-:Y:S01]  /*b300*/  FMUL.FTZ R168, R8, UR10 ;  /* 0x0000000a08a87c20 */ /* 0x000fe20008410000 */
[----:B------:R-:W-:Y:S03]  /*b310*/  FMUL.FTZ R204, R10, UR10 ;  /* 0x0000000a0acc7c20 */ /* 0x000fe60008410000 */
[----:B------:R3:W4:Y:S01]  /*b320*/  MUFU.TANH R9, R165 ;  /* 0x000000a500097308 */ /* 0x0007220000002400 */
[C---:B-1----:R-:W-:Y:S03]  /*b330*/  HMMA.16816.F32.BF16 R20, R200.reuse, R172, R20 ;  /* 0x000000acc814723c */ /* 0x042fe60000041814 */
[----:B------:R-:W-:Y:S01]  /*b340*/  FMUL.FTZ R246, R12, UR10 ;  /* 0x0000000a0cf67c20 */ /* 0x000fe20008410000 */
[----:B------:R-:W-:Y:S01]  /*b350*/  FMUL.FTZ R244, R13, UR10 ;  /* 0x0000000a0df47c20 */ /* 0x000fe20008410000 */
[----:B------:R-:W-:Y:S04]  /*b360*/  FMUL.FTZ R251, R15, UR10 ;  /* 0x0000000a0ffb7c20 */ /* 0x000fe80008410000 */
[----:B------:R1:W1:Y:S01]  /*b370*/  MUFU.TANH R182, R168 ;  /* 0x000000a800b67308 */ /* 0x0002620000002400 */
[C---:B------:R-:W-:Y:S03]  /*b380*/  HMMA.16816.F32.BF16 R24, R200.reuse, R174, R24 ;  /* 0x000000aec818723c */ /* 0x040fe60000041818 */
[----:B------:R-:W-:Y:S01]  /*b390*/  FMUL.FTZ R240, R16, UR10 ;  /* 0x0000000a10f07c20 */ /* 0x000fe20008410000 */
[----:B------:R-:W-:Y:S01]  /*b3a0*/  FMUL.FTZ R242, R17, UR10 ;  /* 0x0000000a11f27c20 */ /* 0x000fe20008410000 */
[----:B------:R-:W-:Y:S01]  /*b3b0*/  FMUL.FTZ R209, R18, UR10 ;  /* 0x0000000a12d17c20 */ /* 0x000fe20008410000 */
[----:B------:R-:W-:Y:S03]  /*b3c0*/  FMUL.FTZ R249, R19, UR10 ;  /* 0x0000000a13f97c20 */ /* 0x000fe60008410000 */
[----:B------:R-:W2:Y:S01]  /*b3d0*/  MUFU.TANH R198, R205 ;  /* 0x000000cd00c67308 */ /* 0x000ea20000002400 */
[----:B---3--:R-:W3:Y:S01]  /*b3e0*/  LDSM.16.M88.4 R164, [R2+0xf800] ;  /* 0x00f8000002a4783b */ /* 0x008ee20000000200 */
[----:B------:R-:W-:Y:S04]  /*b3f0*/  DEPBAR.LE SB0, 0x0 ;  /* 0x000080000000791a */ /* 0x000fe80000000000 */
[----:B------:R-:W-:Y:S04]  /*b400*/  FMUL.FTZ R210, R20, UR10 ;  /* 0x0000000a14d27c20 */ /* 0x000fe80008410000 */
[----:B------:R5:W2:Y:S01]  /*b410*/  MUFU.TANH R10, R204 ;  /* 0x000000cc000a7308 */ /* 0x000aa20000002400 */
[----:B------:R-:W-:Y:S01]  /*b420*/  BAR.SYNC.DEFER_BLOCKING 0x0 ;  /* 0x0000000000007b1d */ /* 0x000fe20000010000 */
[----:B-1----:R-:W-:Y:S01]  /*b430*/  FMUL.FTZ R168, R14, UR10 ;  /* 0x0000000a0ea87c20 */ /* 0x002fe20008410000 */
[----:B------:R-:W-:Y:S01]  /*b440*/  FMUL.FTZ R212, R21, UR10 ;  /* 0x0000000a15d47c20 */ /* 0x000fe20008410000 */
[----:B------:R-:W-:Y:S01]  /*b450*/  FMUL.FTZ R211, R22, UR10 ;  /* 0x0000000a16d37c20 */ /* 0x000fe20008410000 */
[----:B------:R-:W-:Y:S01]  /*b460*/  FMUL.FTZ R213, R23, UR10 ;  /* 0x0000000a17d57c20 */ /* 0x000fe20008410000 */
[----:B------:R-:W-:Y:S01]  /*b470*/  FMUL.FTZ R214, R24, UR10 ;  /* 0x0000000a18d67c20 */ /* 0x000fe20008410000 */
[----:B------:R-:W-:Y:S03]  /*b480*/  FMUL.FTZ R208, R25, UR10 ;  /* 0x0000000a19d07c20 */ /* 0x000fe60008410000 */
[----:B------:R1:W1:Y:S01]  /*b490*/  MUFU.TANH R223, R168 ;  /* 0x000000a800df7308 */ /* 0x0002620000002400 */
[----:B------:R-:W-:Y:S01]  /*b4a0*/  FMUL.FTZ R215, R26, UR10 ;  /* 0x0000000a1ad77c20 */ /* 0x000fe20008410000 */
[----:B------:R-:W-:Y:S08]  /*b4b0*/  FMUL.FTZ R247, R27, UR10 ;  /* 0x0000000a1bf77c20 */ /* 0x000ff00008410000 */
[----:B------:R-:W1:Y:S10]  /*b4c0*/  MUFU.TANH R252, R252 ;  /* 0x000000fc00fc7308 */ /* 0x000e740000002400 */
[----:B------:R-:W1:Y:S10]  /*b4d0*/  MUFU.TANH R250, R250 ;  /* 0x000000fa00fa7308 */ /* 0x000e740000002400 */
[----:B------:R-:W1:Y:S01]  /*b4e0*/  MUFU.TANH R248, R248 ;  /* 0x000000f800f87308 */ /* 0x000e620000002400 */
[C---:B---3--:R-:W-:Y:S09]  /*b4f0*/  HMMA.16816.F32.BF16 R28, R200.reuse, R164, R28 ;  /* 0x000000a4c81c723c */ /* 0x048ff2000004181c */
[----:B------:R-:W3:Y:S01]  /*b500*/  MUFU.TANH R246, R246 ;  /* 0x000000f600f67308 */ /* 0x000ee20000002400 */
[----:B------:R-:W-:Y:S09]  /*b510*/  HMMA.16816.F32.BF16 R32, R200, R166, R32 ;  /* 0x000000a6c820723c */ /* 0x000ff20000041820 */
[----:B------:R-:W2:Y:S01]  /*b520*/  MUFU.TANH R244, R244 ;  /* 0x000000f400f47308 */ /* 0x000ea20000002400 */
[----:B-----5:R-:W-:Y:S01]  /*b530*/  FMUL.FTZ R204, R28, UR10 ;  /* 0x0000000a1ccc7c20 */ /* 0x020fe20008410000 */
[----:B------:R-:W-:Y:S01]  /*b540*/  FMUL.FTZ R207, R29, UR10 ;  /* 0x0000000a1dcf7c20 */ /* 0x000fe20008410000 */
[----:B-1----:R-:W-:Y:S07]  /*b550*/  FMUL.FTZ R168, R30, UR10 ;  /* 0x0000000a1ea87c20 */ /* 0x002fee0008410000 */
        /* <DEDUP_REMOVED lines=45> */
[-C--:B------:R-:W-:Y:S02]  /*b830*/  LOP3.LUT R13, R13, R4.reuse, RZ, 0x3c, !PT ;  /* 0x000000040d0d7212 */ /* 0x080fe400078e3cff */
[----:B------:R-:W2:Y:S02]  /*b840*/  I2F.RP R11, R2 ;  /* 0x00000002000b7306 */ /* 0x000ea40000209400 */
[----:B------:R-:W-:Y:S08]  /*b850*/  ISETP.GE.AND P2, PT, R13, RZ, PT ;  /* 0x000000ff0d00720c */ /* 0x000ff00003f46270 */
[----:B--2---:R-:W2:Y:S02]  /*b860*/  MUFU.RCP R3, R11 ;  /* 0x0000000b00037308 */ /* 0x004ea40000001000 */
[----:B--2---:R-:W-:Y:S01]  /*b870*/  VIADD R14, R3, 0xffffffe ;  /* 0x0ffffffe030e7836 */ /* 0x004fe20000000000 */
[----:B------:R-:W-:Y:S07]  /*b880*/  IADD3 R3, PT, PT, R239, -0x40, RZ ;  /* 0xffffffc0ef037810 */ /* 0x000fee0007ffe0ff */
[----:B------:R-:W2:Y:S01]  /*b890*/  F2I.FTZ.U32.TRUNC.NTZ R15, R14 ;  /* 0x0000000e000f7305 */ /* 0x000ea2000021f000 */
[----:B------:R-:W-:Y:S02]  /*b8a0*/  IABS R8, R3 ;  /* 0x0000000300087213 */ /* 0x000fe40000000000 */
[----:B------:R-:W-:Y:S01]  /*b8b0*/  LOP3.LUT R3, R3, R4, RZ, 0x3c, !PT ;  /* 0x0000000403037212 */ /* 0x000fe200078e3cff */
        /* <DEDUP_REMOVED lines=21> */
[----:B------:R-:W2:Y:S08]  /*ba10*/  LDC.64 R2, c[0x0][0x3b8] ;  /* 0x0000ee00ff027b82 */ /* 0x000eb00000000a00 */
        /* <DEDUP_REMOVED lines=27> */
.L_x_1985:
        /* <DEDUP_REMOVED lines=29> */
.L_x_1984:
[----:B------:R-:W-:Y:S01]  /*bda0*/  FMNMX3.FTZ R3, R169, R252, R250, !PT ;  /* 0x000000fca9037276 */ /* 0x000fe200078100fa */
[----:B--2---:R-:W-:Y:S01]  /*bdb0*/  LDSM.16.MT88.4 R12, [R218+0x10000] ;  /* 0x01000000da0c783b */ /* 0x004fe20000004200 */
        /* <DEDUP_REMOVED lines=16> */
[----:B------:R-:W-:Y:S01]  /*bec0*/  MOV R189, R233 ;  /* 0x000000e900bd7202 */ /* 0x000fe20000000f00 */
[----:B------:R-:W1:Y:S01]  /*bed0*/  SHFL.BFLY PT, R3, R4, 0x2, 0x1f ;  /* 0x0c401f0004037f89 */ /* 0x000e6200000e0000 */
[----:B------:R-:W-:Y:S02]  /*bee0*/  @P0 IADD3 R189, PT, PT, R234, -0x40, RZ ;  /* 0xffffffc0eabd0810 */ /* 0x000fe40007ffe0ff */
[----:B------:R-:W-:Y:S05]  /*bef0*/  IADD3 R238, PT, PT, R238, -0x1, RZ ;  /* 0xffffffffeeee7810 */ /* 0x000fea0007ffe0ff */
[----:B------:R-:W2:Y:S01]  /*bf00*/  SHFL.BFLY PT, R2, R7, 0x2, 0x1f ;  /* 0x0c401f0007027f89 */ /* 0x000ea200000e0000 */
[----:B------:R-:W-:Y:S02]  /*bf10*/  IADD3 R220, PT, PT, R220, R189, RZ ;  /* 0x000000bddcdc7210 */ /* 0x000fe40007ffe0ff */
[----:B------:R-:W-:Y:S05]  /*bf20*/  IADD3 R239, PT, PT, R239, -0x40, RZ ;  /* 0xffffffc0efef7810 */ /* 0x000fea0007ffe0ff */
[----:B------:R-:W-:Y:S08]  /*bf30*/  LDSM.16.MT88.4 R28, [R189] ;  /* 0x00000000bd1c783b */ /* 0x000ff00000004200 */
[----:B------:R-:W-:Y:S08]  /*bf40*/  LDSM.16.MT88.4 R172, [R189+0x4800] ;  /* 0x00480000bdac783b */ /* 0x000ff00000004200 */
[----:B------:R-:W-:Y:S01]  /*bf50*/  LDSM.16.MT88.4 R176, [R220+0x4800] ;  /* 0x00480000dcb0783b */ /* 0x000fe20000004200 */
[----:B-1----:R-:W-:Y:S02]  /*bf60*/  FMNMX.FTZ R8, R4, R3, !PT ;  /* 0x0000000304087209 */ /* 0x002fe40007810000 */
[----:B--2---:R-:W-:Y:S05]  /*bf70*/  FMNMX.FTZ R6, R7, R2, !PT ;  /* 0x0000000207067209 */ /* 0x004fea0007810000 */
        /* <DEDUP_REMOVED lines=24> */
[----:B------:R-:W-:Y:S01]  /*c100*/  LDSM.16.MT88.4 R180, [R170+0x16800] ;  /* 0x01680000aab4783b */ /* 0x000fe20000004200 */
[--C-:B------:R-:W-:Y:S01]  /*c110*/  FFMA.FTZ R199, R246, UR4, -R185.reuse ;  /* 0x00000004f6c77c23 */ /* 0x100fe200080108b9 */
[--C-:B------:R-:W-:Y:S07]  /*c120*/  FFMA.FTZ R196, R244, UR4, -R185.reuse ;  /* 0x00000004f4c47c23 */ /* 0x100fee00080108b9 */
[----:B------:R-:W2:Y:S01]  /*c130*/  MUFU.EX2 R0, R0 ;  /* 0x0000000000007308 */ /* 0x000ea20000000800 */
[--C-:B------:R-:W-:Y:S01]  /*c140*/  FFMA.FTZ R203, R223, UR4, -R184.reuse ;  /* 0x00000004dfcb7c23 */ /* 0x100fe200080108b8 */
[--C-:B------:R-:W-:Y:S01]  /*c150*/  FFMA.FTZ R198, R251, UR4, -R184.reuse ;  /* 0x00000004fbc67c23 */ /* 0x100fe200080108b8 */
[--C-:B------:R-:W-:Y:S07]  /*c160*/  FFMA.FTZ R200, R240, UR4, -R185.reuse ;  /* 0x00000004f0c87c23 */ /* 0x100fee00080108b9 */
[----:B------:R-:W-:Y:S01]  /*c170*/  MUFU.EX2 R197, R197 ;  /* 0x000000c500c57308 */ /* 0x000fe20000000800 */
[--C-:B------:R-:W-:Y:S01]  /*c180*/  FFMA.FTZ R201, R209, UR4, -R184.reuse ;  /* 0x00000004d1c97c23 */ /* 0x100fe200080108b8 */
[--C-:B------:R-:W-:Y:S01]  /*c190*/  FFMA.FTZ R202, R249, UR4, -R184.reuse ;  /* 0x00000004f9ca7c23 */ /* 0x100fe200080108b8 */
[--C-:B------:R-:W-:Y:S07]  /*c1a0*/  FFMA.FTZ R242, R242, UR4, -R185.reuse ;  /* 0x00000004f2f27c23 */ /* 0x100fee00080108b9 */
[----:B------:R-:W3:Y:S01]  /*c1b0*/  MUFU.EX2 R194, R194 ;  /* 0x000000c200c27308 */ /* 0x000ee20000000800 */
        /* <DEDUP_REMOVED lines=13> */
[----:B---3--:R-:W-:Y:S01]  /*c290*/  F2FP.BF16.F32.PACK_AB R160, R194, R197 ;  /* 0x000000c5c2a0723e */ /* 0x008fe200000010ff */
        /* <DEDUP_REMOVED lines=38> */
[C---:B------:R-:W-:Y:S01]  /*c500*/  FMUL.FTZ R15, R0.reuse, R155 ;  /* 0x0000009b000f7220 */ /* 0x040fe20000410000 */
[C---:B------:R-:W-:Y:S01]  /*c510*/  FMUL.FTZ R46, R0.reuse, R46 ;  /* 0x0000002e002e7220 */ /* 0x040fe20000410000 */
[----:B------:R-:W1:Y:S01]  /*c520*/  LDSM.16.MT88.4 R152, [R220] ;  /* 0x00000000dc98783b */ /* 0x000e620000004200 */
[----:B------:R-:W-:Y:S01]  /*c530*/  FMUL.FTZ R47, R0, R47 ;  /* 0x0000002f002f7220 */ /* 0x000fe20000410000 */
[C---:B------:R-:W-:Y:S01]  /*c540*/  FMUL.FTZ R48, R2.reuse, R48 ;  /* 0x0000003002307220 */ /* 0x040fe20000410000 */
[----:B------:R-:W-:Y:S01]  /*c550*/  FMUL.FTZ R49, R2, R49 ;  /* 0x0000003102317220 */ /* 0x000fe20000410000 */
[----:B------:R-:W-:Y:S01]  /*c560*/  FMUL.FTZ R50, R0, R50 ;  /* 0x0000003200327220 */ /* 0x000fe20000410000 */
[C---:B------:R-:W-:Y:S01]  /*c570*/  HMMA.16816.F32.BF16 R12, R160.reuse, R20, R12 ;  /* 0x00000014a00c723c */ /* 0x040fe2000004180c */
[----:B------:R-:W2:Y:S02]  /*c580*/  MUFU.EX2 R196, R196 ;  /* 0x000000c400c47308 */ /* 0x000ea40000000800 */
        /* <DEDUP_REMOVED lines=14> */
[----:B------:R-:W-:Y:S01]  /*c670*/  FMUL.FTZ R58, R0, R58 ;  /* 0x0000003a003a7220 */ /* 0x000fe20000410000 */
[C---:B------:R-:W-:Y:S01]  /*c680*/  HMMA.16816.F32.BF16 R20, R160.reuse, R28, R20 ;  /* 0x0000001ca014723c */ /* 0x040fe20000041814 */
[----:B------:R-:W4:Y:S02]  /*c690*/  MUFU.EX2 R198, R198 ;  /* 0x000000c600c67308 */ /* 0x000f240000000800 */
        /* <DEDUP_REMOVED lines=10> */
[----:B------:R-:W5:Y:S01]  /*c740*/  LDSM.16.MT88.4 R136, [R170+0x12000] ;  /* 0x01200000aa88783b */ /* 0x000f620000004200 */
[----:B------:R-:W-:Y:S01]  /*c750*/  FMUL.FTZ R63, R0, R63 ;  /* 0x0000003f003f7220 */ /* 0x000fe20000410000 */
[C---:B------:R-:W-:Y:S01]  /*c760*/  FMUL.FTZ R64, R2.reuse, R64 ;  /* 0x0000004002407220 */ /* 0x040fe20000410000 */
[----:B------:R-:W-:Y:S01]  /*c770*/  FMUL.FTZ R65, R2, R65 ;  /* 0x0000004102417220 */ /* 0x000fe20000410000 */
[C---:B------:R-:W-:Y:S01]  /*c780*/  FMUL.FTZ R66, R0.reuse, R66 ;  /* 0x0000004200427220 */ /* 0x040fe20000410000 */
[C---:B-1----:R-:W-:Y:S01]  /*c790*/  HMMA.16816.F32.BF16 R28, R160.reuse, R152, R28 ;  /* 0x00000098a01c723c */ /* 0x042fe2000004181c */
[----:B------:R-:W1:Y:S02]  /*c7a0*/  MUFU.EX2 R209, R242 ;  /* 0x000000f200d17308 */ /* 0x000e640000000800 */
[----:B------:R-:W-:Y:S01]  /*c7b0*/  FMUL.FTZ R67, R0, R67 ;  /* 0x0000004300437220 */ /* 0x000fe20000410000 */
[C---:B------:R-:W-:Y:S01]  /*c7c0*/  FMUL.FTZ R68, R2.reuse, R68 ;  /* 0x0000004402447220 */ /* 0x040fe20000410000 */
[----:B------:R-:W-:Y:S01]  /*c7d0*/  FMUL.FTZ R69, R2, R69 ;  /* 0x0000004502457220 */ /* 0x000fe20000410000 */
[C---:B------:R-:W-:Y:S01]  /*c7e0*/  FMUL.FTZ R70, R0.reuse, R70 ;  /* 0x0000004600467220 */ /* 0x040fe20000410000 */
[----:B------:R-:W-:Y:S01]  /*c7f0*/  FMUL.FTZ R71, R0, R71 ;  /* 0x0000004700477220 */ /* 0x000fe20000410000 */
[C---:B------:R-:W-:Y:S01]  /*c800*/  HMMA.16816.F32.BF16 R32, R160.reuse, R154, R32 ;  /* 0x0000009aa020723c */ /* 0x040fe20000041820 */
[----:B------:R-:W-:Y:S02]  /*c810*/  LDSM.16.MT88.4 R152, [R189+0x2800] ;  /* 0x00280000bd98783b */ /* 0x000fe40000004200 */
[----:B------:R-:W-:Y:S01]  /*c820*/  MUFU.EX2 R201, R201 ;  /* 0x000000c900c97308 */ /* 0x000fe20000000800 */
[C---:B------:R-:W-:Y:S01]  /*c830*/  FMUL.FTZ R72, R2.reuse, R72 ;  /* 0x0000004802487220 */ /* 0x040fe20000410000 */
[----:B------:R-:W-:Y:S01]  /*c840*/  FMUL.FTZ R73, R2, R73 ;  /* 0x0000004902497220 */ /* 0x000fe20000410000 */
[C---:B------:R-:W-:Y:S01]  /*c850*/  FMUL.FTZ R74, R0.reuse, R74 ;  /* 0x0000004a004a7220 */ /* 0x040fe20000410000 */
[----:B------:R-:W-:Y:S01]  /*c860*/  FMUL.FTZ R75, R0, R75 ;  /* 0x0000004b004b7220 */ /* 0x000fe20000410000 */
[C---:B------:R-:W-:Y:S01]  /*c870*/  FMUL.FTZ R76, R2.reuse, R76 ;  /* 0x0000004c024c7220 */ /* 0x040fe20000410000 */
[C---:B---3--:R-:W-:Y:S04]  /*c880*/  HMMA.16816.F32.BF16 R36, R160.reuse, R144, R36 ;  /* 0x00000090a024723c */ /* 0x048fe80000041824 */
[----:B------:R-:W3:Y:S01]  /*c890*/  MUFU.EX2 R202, R202 ;  /* 0x000000ca00ca7308 */ /* 0x000ee20000000800 */
        /* <DEDUP_REMOVED lines=15> */
[C---:B-----5:R-:W-:Y:S03]  /*c990*/  HMMA.16816.F32.BF16 R44, R160.reuse, R136, R44 ;  /* 0x00000088a02c723c */ /* 0x060fe6000004182c */
[C---:B------:R-:W-:Y:S01]  /*c9a0*/  FMUL.FTZ R90, R0.reuse, R90 ;  /* 0x0000005a005a7220 */ /* 0x040fe20000410000 */
[----:B------:R-:W-:Y:S01]  /*c9b0*/  FMUL.FTZ R91, R0, R91 ;  /* 0x0000005b005b7220 */ /* 0x000fe20000410000 */
[C---:B------:R-:W-:Y:S01]  /*c9c0*/  FMUL.FTZ R92, R2.reuse, R92 ;  /* 0x0000005c025c7220 */ /* 0x040fe20000410000 */
[----:B------:R-:W-:Y:S01]  /*c9d0*/  FMUL.FTZ R93, R2, R93 ;  /* 0x0000005d025d7220 */ /* 0x000fe20000410000 */
[C---:B------:R-:W-:Y:S01]  /*c9e0*/  FMUL.FTZ R94, R0.reuse, R94 ;  /* 0x0000005e005e7220 */ /* 0x040fe20000410000 */
[C---:B------:R-:W-:Y:S01]  /*c9f0*/  HMMA.16816.F32.BF16 R48, R160.reuse, R138, R48 ;  /* 0x0000008aa030723c */ /* 0x040fe20000041830 */
[----:B------:R-:W5:Y:S02]  /*ca00*/  LDSM.16.MT88.4 R136, [R218+0x14000] ;  /* 0x01400000da88783b */ /* 0x000f640000004200 */
        /* <DEDUP_REMOVED lines=48> */
[--C-:B------:R-:W-:Y:S01]  /*cd10*/  FFMA.FTZ R211, R213, UR4, -R184.reuse ;  /* 0x00000004d5d37c23 */ /* 0x100fe200080108b8 */
[--C-:B------:R-:W-:Y:S01]  /*cd20*/  FFMA.FTZ R210, R210, UR4, -R185.reuse ;  /* 0x00000004d2d27c23 */ /* 0x100fe200080108b9 */
[--C-:B------:R-:W-:Y:S01]  /*cd30*/  FFMA.FTZ R213, R208, UR4, -R185.reuse ;  /* 0x00000004d0d57c23 */ /* 0x100fe200080108b9 */
[C---:B------:R-:W-:Y:S01]  /*cd40*/  HMMA.16816.F32.BF16 R80, R160.reuse, R134, R80 ;  /* 0x00000086a050723c */ /* 0x040fe20000041850 */
[----:B------:R-:W2:Y:S01]  /*cd50*/  LDSM.16.MT88.4 R132, [R218+0x16000] ;  /* 0x01600000da84783b */ /* 0x000ea20000004200 */
[----:B------:R-:W-:Y:S01]  /*cd60*/  MUFU.EX2 R212, R212 ;  /* 0x000000d400d47308 */ /* 0x000fe20000000800 */
[--C-:B------:R-:W-:Y:S01]  /*cd70*/  FFMA.FTZ R204, R204, UR4, -R185.reuse ;  /* 0x00000004cccc7c23 */ /* 0x100fe200080108b9 */
[--C-:B------:R-:W-:Y:S01]  /*cd80*/  FFMA.FTZ R207, R207, UR4, -R185.reuse ;  /* 0x00000004cfcf7c23 */ /* 0x100fe200080108b9 */
[--C-:B------:R-:W-:Y:S07]  /*cd90*/  FFMA.FTZ R168, R168, UR4, -R184.reuse ;  /* 0x00000004a8a87c23 */ /* 0x100fee00080108b8 */
[----:B------:R-:W3:Y:S01]  /*cda0*/  MUFU.EX2 R210, R210 ;  /* 0x000000d200d27308 */ /* 0x000ee20000000800 */
[----:B------:R-:W-:Y:S01]  /*cdb0*/  FFMA.FTZ R167, R167, UR4, -R184 ;  /* 0x00000004a7a77c23 */ /* 0x000fe200080108b8 */
[C---:B----4-:R-:W-:Y:S08]  /*cdc0*/  HMMA.16816.F32.BF16 R84, R160.reuse, R140, R84 ;  /* 0x0000008ca054723c */ /* 0x050ff00000041854 */
[----:B------:R-:W4:Y:S01]  /*cdd0*/  MUFU.EX2 R211, R211 ;  /* 0x000000d300d37308 */ /* 0x000f220000000800 */
[----:B------:R-:W-:Y:S01]  /*cde0*/  FFMA.FTZ R205, R205, UR4, -R185 ;  /* 0x00000004cdcd7c23 */ /* 0x000fe200080108b9 */
[----:B------:R-:W-:Y:S01]  /*cdf0*/  FFMA.FTZ R197, R2, R243, R197 ;  /* 0x000000f302c57223 */ /* 0x000fe200000100c5 */
[----:B------:R-:W-:Y:S07]  /*ce00*/  ISETP.NE.AND P2, PT, R238, RZ, PT ;  /* 0x000000ffee00720c */ /* 0x000fee0003f45270 */
[----:B------:R-:W-:Y:S01]  /*ce10*/  MUFU.EX2 R213, R213 ;  /* 0x000000d500d57308 */ /* 0x000fe20000000800 */
[----:B------:R-:W-:Y:S01]  /*ce20*/  FFMA.FTZ R195, R0, R241, R195 ;  /* 0x000000f100c37223 */ /* 0x000fe200000100c3 */
[C---:B------:R-:W-:Y:S01]  /*ce30*/  HMMA.16816.F32.BF16 R88, R160.reuse, R142, R88 ;  /* 0x0000008ea058723c */ /* 0x040fe20000041858 */
[----:B------:R-:W1:Y:S07]  /*ce40*/  LDSM.16.MT88.4 R140, [R170+0x16000] ;  /* 0x01600000aa8c783b */ /* 0x000e6e0000004200 */
[----:B------:R-:W-:Y:S01]  /*ce50*/  MUFU.EX2 R204, R204 ;  /* 0x000000cc00cc7308 */ /* 0x000fe20000000800 */
[----:B------:R-:W-:Y:S01]  /*ce60*/  FADD.FTZ R194, R194, R197 ;  /* 0x000000c5c2c27221 */ /* 0x000fe20000010000 */
[----:B------:R-:W-:Y:S08]  /*ce70*/  FADD.FTZ R190, R190, R195 ;  /* 0x000000c3bebe7221 */ /* 0x000ff00000010000 */
[----:B------:R-:W-:Y:S01]  /*ce80*/  MUFU.EX2 R207, R207 ;  /* 0x000000cf00cf7308 */ /* 0x000fe20000000800 */
[----:B------:R-:W-:Y:S01]  /*ce90*/  FADD.FTZ R193, R193, R194 ;  /* 0x000000c2c1c17221 */ /* 0x000fe20000010000 */
[----:B------:R-:W-:Y:S01]  /*cea0*/  FADD.FTZ R191, R191, R190 ;  /* 0x000000bebfbf7221 */ /* 0x000fe20000010000 */
[C---:B-----5:R-:W-:Y:S07]  /*ceb0*/  HMMA.16816.F32.BF16 R92, R160.reuse, R136, R92 ;  /* 0x00000088a05c723c */ /* 0x060fee000004185c */
[----:B------:R-:W-:Y:S01]  /*cec0*/  MUFU.EX2 R168, R168 ;  /* 0x000000a800a87308 */ /* 0x000fe20000000800 */
[----:B------:R-:W-:Y:S01]  /*ced0*/  FADD.FTZ R192, R192, R193 ;  /* 0x000000c1c0c07221 */ /* 0x000fe20000010000 */
[----:B------:R-:W-:Y:S08]  /*cee0*/  FADD.FTZ R188, R188, R191 ;  /* 0x000000bfbcbc7221 */ /* 0x000ff00000010000 */
[----:B------:R-:W-:Y:S01]  /*cef0*/  MUFU.EX2 R167, R167 ;  /* 0x000000a700a77308 */ /* 0x000fe20000000800 */
[C---:B------:R-:W-:Y:S01]  /*cf00*/  HMMA.16816.F32.BF16 R96, R160.reuse, R138, R96 ;  /* 0x0000008aa060723c */ /* 0x040fe20000041860 */
[----:B------:R-:W5:Y:S08]  /*cf10*/  LDSM.16.MT88.4 R136, [R189+0x6000] ;  /* 0x00600000bd88783b */ /* 0x000f700000004200 */
[----:B------:R-:W-:Y:S01]  /*cf20*/  MUFU.EX2 R205, R205 ;  /* 0x000000cd00cd7308 */ /* 0x000fe20000000800 */
[C---:B--2---:R-:W-:Y:S08]  /*cf30*/  HMMA.16816.F32.BF16 R100, R160.reuse, R132, R100 ;  /* 0x00000084a064723c */ /* 0x044ff00000041864 */
[C---:B------:R-:W-:Y:S01]  /*cf40*/  HMMA.16816.F32.BF16 R104, R160.reuse, R134, R104 ;  /* 0x00000086a068723c */ /* 0x040fe20000041868 */
[----:B------:R-:W2:Y:S07]  /*cf50*/  LDSM.16.MT88.4 R132, [R220+0x6000] ;  /* 0x00600000dc84783b */ /* 0x000eae0000004200 */
[C---:B-1----:R-:W-:Y:S08]  /*cf60*/  HMMA.16816.F32.BF16 R108, R160.reuse, R140, R108 ;  /* 0x0000008ca06c723c */ /* 0x042ff0000004186c */
[C---:B------:R-:W-:Y:S01]  /*cf70*/  HMMA.16816.F32.BF16 R112, R160.reuse, R142, R112 ;  /* 0x0000008ea070723c */ /* 0x040fe20000041870 */
[----:B------:R-:W-:Y:S07]  /*cf80*/  LDSM.16.MT88.4 R140, [R170+0x10800] ;  /* 0x01080000aa8c783b */ /* 0x000fee0000004200 */
[C---:B-----5:R-:W-:Y:S08]  /*cf90*/  HMMA.16816.F32.BF16 R116, R160.reuse, R136, R116 ;  /* 0x00000088a074723c */ /* 0x060ff00000041874 */
[C---:B------:R-:W-:Y:S01]  /*cfa0*/  HMMA.16816.F32.BF16 R120, R160.reuse, R138, R120 ;  /* 0x0000008aa078723c */ /* 0x040fe20000041878 */
[----:B------:R-:W1:Y:S07]  /*cfb0*/  LDSM.16.MT88.4 R136, [R218+0x10800] ;  /* 0x01080000da88783b */ /* 0x000e6e0000004200 */
[C---:B--2---:R-:W-:Y:S03]  /*cfc0*/  HMMA.16816.F32.BF16 R124, R160.reuse, R132, R124 ;  /* 0x00000084a07c723c */ /* 0x044fe6000004187c */
        /* <DEDUP_REMOVED lines=10> */
[C---:B-1----:R-:W-:Y:S08]  /*d070*/  HMMA.16816.F32.BF16 R4, R132.reuse, R136, R4 ;  /* 0x000000888404723c */ /* 0x042ff00000041804 */
        /* <DEDUP_REMOVED lines=30> */
[----:B----4-:R-:W-:Y:S07]  /*d260*/  LDSM.16.MT88.4 R156, [R220+0x3000] ;  /* 0x00300000dc9c783b */ /* 0x010fee0000004200 */
        /* <DEDUP_REMOVED lines=11> */
[C---:B-----5:R-:W-:Y:S08]  /*d320*/  HMMA.16816.F32.BF16 R100, R132.reuse, R148, R100 ;  /* 0x000000948464723c */ /* 0x060ff00000041864 */
        /* <DEDUP_REMOVED lines=133> */
.L_x_1982:
        /* <DEDUP_REMOVED lines=343> */
.L_x_1988:
[----:B------:R-:W-:Y:S05]  /*f0f0*/  BSYNC.RECONVERGENT B0 ;  /* 0x0000000000007941 */ /* 0x000fea0003800200 */
.L_x_1987:
        /* <DEDUP_REMOVED lines=33> */
.L_x_1990:
[----:B------:R-:W-:Y:S05]  /*f310*/  BSYNC.RECONVERGENT B0 ;  /* 0x0000000000007941 */ /* 0x000fea0003800200 */
.L_x_1989:
        /* <DEDUP_REMOVED lines=21> */
.L_x_1992:
[----:B------:R-:W-:Y:S05]  /*f470*/  BSYNC.RECONVERGENT B0 ;  /* 0x0000000000007941 */ /* 0x000fea0003800200 */
.L_x_1991:
        /* <DEDUP_REMOVED lines=21> */
.L_x_1994:
[----:B------:R-:W-:Y:S05]  /*f5d0*/  BSYNC.RECONVERGENT B0 ;  /* 0x0000000000007941 */ /* 0x000fea0003800200 */
.L_x_1993:
        /* <DEDUP_REMOVED lines=19> */
.L_x_1995:
        /* <DEDUP_REMOVED lines=15> */
.L_x_4069:


//--------------------- .text._ZN5flash24flash_fwd_splitkv_kernelI23Flash_fwd_kernel_traitsILi256ELi64ELi64ELi4ELb0ELb0EN7cutlass10bfloat16_tE19Flash_kernel_traitsILi256ELi64ELi64ELi4ES3_EELb1ELb0ELb1ELb0ELb0ELb0ELb0ELb0EEEvNS_16Flash_fwd_paramsE --------------------------
	.section	.text._ZN5flash24flash_fwd_splitkv_kernelI23Flash_fwd_kernel_traitsILi256ELi64ELi64ELi4ELb0ELb0EN7cutlass10bfloat16_tE19Flash_kernel_traitsILi256ELi64ELi64ELi4ES3_EELb1ELb0ELb1ELb0ELb0ELb0ELb0ELb0EEEvNS_16Flash_fwd_paramsE,"ax",@progbits
	.align	128
        .global         _ZN5flash24flash_fwd_splitkv_kernelI23Flash_fwd_kernel_traitsILi256ELi64ELi64ELi4ELb0ELb0EN7cutlass10bfloat16_tE19Flash_kernel_traitsILi256ELi64ELi64ELi4ES3_EELb1ELb0ELb1ELb0ELb0ELb0ELb0ELb0EEEvNS_16Flash_fwd_paramsE
        .type           _ZN5flash24flash_fwd_splitkv_kernelI23Flash_fwd_kernel_traitsILi256ELi64ELi64ELi4ELb0ELb0EN7cutlass10bfloat16_tE19Flash_kernel_traitsILi256ELi64ELi64ELi4ES3_EELb1ELb0ELb1ELb0ELb0ELb0ELb0ELb0EEEvNS_16Flash_fwd_paramsE,@function
        .size           _ZN5flash24flash_fwd_splitkv_kernelI23Flash_fwd_kernel_traitsILi256ELi64ELi64ELi4ELb0ELb0EN7cutlass10bfloat16_tE19Flash_kernel_traitsILi256ELi64ELi64ELi4ES3_EELb1ELb0ELb1ELb0ELb0ELb0ELb0ELb0EEEvNS_16Flash_fwd_paramsE,(.L_x_4070 - _ZN5flash24flash_fwd_splitkv_kernelI23Flash_fwd_kernel_traitsILi256ELi64ELi64ELi4ELb0ELb0EN7cutlass10bfloat16_tE19Flash_kernel_traitsILi256ELi64ELi64ELi4ES3_EELb1ELb0ELb1ELb0ELb0ELb0ELb0ELb0EEEvNS_16Flash_fwd_paramsE)
        .other          _ZN5flash24flash_fwd_splitkv_kernelI23Flash_fwd_kernel_traitsILi256ELi64ELi64ELi4ELb0ELb0EN7cutlass10bfloat16_tE19Flash_kernel_traitsILi256ELi64ELi64ELi4ES3_EELb1ELb0ELb1ELb0ELb0ELb0ELb0ELb0EEEvNS_16Flash_fwd_paramsE,@"STO_CUDA_ENTRY STV_DEFAULT"
_ZN5flash24flash_fwd_splitkv_kernelI23Flash_fwd_kernel_traitsILi256ELi64ELi64ELi4ELb0ELb0EN7cutlass10bfloat16_tE19Flash_kernel_traitsILi256ELi64ELi64ELi4ES3_EELb1ELb0ELb1ELb0ELb0ELb0ELb0ELb0EEEvNS_16Flash_fwd_paramsE:
.text._ZN5flash24flash_fwd_splitkv_kernelI23Flash_fwd_kernel_traitsILi256ELi64ELi64ELi4ELb0ELb0EN7cutlass10bfloat16_tE19Flash_kernel_traitsILi256ELi64ELi64ELi4ES3_EELb1ELb0ELb1ELb0ELb0ELb0ELb0ELb0EEEvNS_16Flash_fwd_paramsE:
[----:B------:R-:W-:Y:S01]  /*0000*/  LDC R1, c[0x0][0x37c] ;  /* 0x0000df00ff017b82 */ /* 0x000fe20000000800 */
[----:B------:R-:W1:Y:S07]  /*0010*/  LDCU.64 UR8, c[0x0][0x460] ;  /* 0x00008c00ff0877ac */ /* 0x000e6e0008000a00 */
[----:B------:R-:W2:Y:S01]  /*0020*/  S2UR UR25, SR_CTAID.Y ;  /* 0x00000000001979c3 */ /* 0x000ea20000002600 */
[----:B------:R-:W3:Y:S01]  /*0030*/  LDCU.64 UR10, c[0x0][0x470] ;  /* 0x00008e00ff0a77ac */ /* 0x000ee20008000a00 */
[----:B------:R-:W2:Y:S01]  /*0040*/  LDCU.64 UR14, c[0x0][0x460] ;  /* 0x00008c00ff0e77ac */ /* 0x000ea20008000a00 */
[----:B------:R-:W4:Y:S01]  /*0050*/  LDCU.U8 UR12, c[0x0][0x532] ;  /* 0x0000a640ff0c77ac */ /* 0x000f220008000000 */
[----:B------:R-:W4:Y:S01]  /*0060*/  LDCU.64 UR6, c[0x0][0x468] ;  /* 0x00008d00ff0677ac */ /* 0x000f220008000a00 */
[----:B-1----:R-:W-:Y:S01]  /*0070*/  ISETP.NE.U32.AND P4, PT, RZ, UR8, PT ;  /* 0x00000008ff007c0c */ /* 0x002fe2000bf85070 */
[----:B------:R-:W-:Y:S01]  /*0080*/  UISETP.NE.U32.AND UP4, UPT, UR8, URZ, UPT ;  /* 0x000000ff0800728c */ /* 0x000fe2000bf85070 */
[----:B------:R-:W1:Y:S02]  /*0090*/  LDCU.64 UR4, c[0x0][0x478] ;  /* 0x00008f00ff0477ac */ /* 0x000e640008000a00 */
[----:B------:R-:W-:Y:S01]  /*00a0*/  ISETP.NE.AND.EX P4, PT, RZ, UR9, PT, P4 ;  /* 0x00000009ff007c0c */ /* 0x000fe2000bf85340 */
[----:B---3--:R-:W-:-:S02]  /*00b0*/  UISETP.NE.U32.AND UP3, UPT, UR10, URZ, UPT ;  /* 0x000000ff0a00728c */ /* 0x008fc4000bf65070 */
[----:B------:R-:W-:Y:S01]  /*00c0*/  UISETP.NE.AND.EX UP4, UPT, UR9, URZ, UPT, UP4 ;  /* 0x000000ff0900728c */ /* 0x000fe2000bf85340 */
[----:B------:R-:W3:Y:S01]  /*00d0*/  LDCU.64 UR22, c[0x0][0x358] ;  /* 0x00006b00ff1677ac */ /* 0x000ee20008000a00 */
[----:B------:R-:W-:-:S04]  /*00e0*/  UISETP.NE.AND.EX UP3, UPT, UR11, URZ, UPT, UP3 ;  /* 0x000000ff0b00728c */ /* 0x000fc8000bf65330 */
[----:B------:R-:W-:Y:S01]  /*00f0*/  PLOP3.LUT P2, PT, PT, PT, UP4, 0x80, 0x8 ;  /* 0x000000000008781c */ /* 0x000fe20003f4f048 */
[----:B--2---:R-:W-:Y:S02]  /*0100*/  UIMAD.WIDE.U32 UR14, UR25, 0x4, UR14 ;  /* 0x00000004190e78a5 */ /* 0x004fe4000f8e000e */
[----:B------:R-:W-:Y:S02]  /*0110*/  USHF.L.U32 UR9, UR25, 0x2, URZ ;  /* 0x0000000219097899 */ /* 0x000fe400080006ff */
[----:B----4-:R-:W-:Y:S02]  /*0120*/  UISETP.NE.AND UP5, UPT, UR12, URZ, UPT ;  /* 0x000000ff0c00728c */ /* 0x010fe4000bfa5270 */
[----:B------:R-:W-:Y:S01]  /*0130*/  UISETP.EQ.U32.AND UP2, UPT, UR6, URZ, UPT ;  /* 0x000000ff0600728c */ /* 0x000fe2000bf42070 */
[----:B------:R-:W-:Y:S01]  /*0140*/  IMAD.U32 R6, RZ, RZ, UR14 ;  /* 0x0000000eff067e24 */ /* 0x000fe2000f8e00ff */
[----:B------:R-:W-:Y:S01]  /*0150*/  USHF.R.U32.HI UR8, URZ, 0x1e, UR25 ;  /* 0x0000001eff087899 */ /* 0x000fe20008011619 */
[----:B------:R-:W-:Y:S01]  /*0160*/  IMAD.U32 R7, RZ, RZ, UR15 ;  /* 0x0000000fff077e24 */ /* 0x000fe2000f8e00ff */
[----:B------:R-:W-:-:S02]  /*0170*/  @UP3 UIADD3 UR12, UP1, UPT, UR9, UR10, URZ ;  /* 0x0000000a090c3290 */ /* 0x000fc4000ff3e0ff */
[----:B------:R-:W-:Y:S02]  /*0180*/  UISETP.EQ.OR.EX UP2, UPT, UR7, URZ, !UP5, UP2 ;  /* 0x000000ff0700728c */ /* 0x000fe4000ef42720 */
[----:B-1----:R-:W-:Y:S01]  /*0190*/  UISETP.NE.U32.AND UP0, UPT, UR4, URZ, UPT ;  /* 0x000000ff0400728c */ /* 0x002fe2000bf05070 */
[----:B---3--:R-:W2:Y:S01]  /*01a0*/  @P4 LDG.E R5, desc[UR22][R6.64] ;  /* 0x0000001606054981 */ /* 0x008ea2000c1e1900 */
[----:B------:R-:W-:Y:S02]  /*01b0*/  @UP3 UIADD3.X UR13, UPT, UPT, UR8, UR11, URZ, UP1, !UPT ;  /* 0x0000000b080d3290 */ /* 0x000fe40008ffe4ff */
[----:B------:R-:W-:Y:S01]  /*01c0*/  UIADD3 UR10, UP1, UPT, UR9, UR6, URZ ;  /* 0x00000006090a7290 */ /* 0x000fe2000ff3e0ff */
[----:B------:R1:W3:Y:S01]  /*01d0*/  @P2 LDG.E R2, desc[UR22][R6.64+0x4] ;  /* 0x0000041606022981 */ /* 0x0002e2000c1e1900 */
[----:B------:R-:W-:Y:S01]  /*01e0*/  UISETP.NE.AND.EX UP0, UPT, UR5, URZ, UPT, UP0 ;  /* 0x000000ff0500728c */ /* 0x000fe2000bf05300 */
[----:B------:R-:W-:Y:S01]  /*01f0*/  PLOP3.LUT P3, PT, PT, PT, UP2, 0x80, 0x8 ;  /* 0x000000000008781c */ /* 0x000fe20003f6f028 */
[----:B------:R-:W-:Y:S01]  /*0200*/  UIADD3.X UR11, UPT, UPT, UR8, UR7, URZ, UP1, !UPT ;  /* 0x00000007080b7290 */ /* 0x000fe20008ffe4ff */
[----:B------:R-:W-:Y:S01]  /*0210*/  PLOP3.LUT P1, PT, PT, PT, UP3, 0x80, 0x8 ;  /* 0x000000000008781c */ /* 0x000fe20003f2f038 */
[----:B------:R-:W-:-:S02]  /*0220*/  IMAD.U32 R10, RZ, RZ, UR12 ;  /* 0x0000000cff0a7e24 */ /* 0x000fc4000f8e00ff */
[----:B------:R-:W-:Y:S01]  /*0230*/  PLOP3.LUT P0, PT, PT, PT, UP0, 0x80, 0x8 ;  /* 0x000000000008781c */ /* 0x000fe20003f0f008 */
[----:B------:R-:W-:-:S04]  /*0240*/  IMAD.U32 R11, RZ, RZ, UR13 ;  /* 0x0000000dff0b7e24 */ /* 0x000fc8000f8e00ff */
[----:B------:R-:W-:-:S04]  /*0250*/  @UP0 UIADD3 UR4, UP1, UPT, UR9, UR4, URZ ;  /* 0x0000000409040290 */ /* 0x000fc8000ff3e0ff */
[----:B------:R-:W-:Y:S01]  /*0260*/  @UP0 UIADD3.X UR5, UPT, UPT, UR8, UR5, URZ, UP1, !UPT ;  /* 0x0000000508050290 */ /* 0x000fe20008ffe4ff */
[----:B------:R-:W4:Y:S01]  /*0270*/  @P1 LDG.E R3, desc[UR22][R10.64] ;  /* 0x000000160a031981 */ /* 0x000f22000c1e1900 */
[----:B-1----:R-:W-:Y:S02]  /*0280*/  IMAD.U32 R6, RZ, RZ, UR10 ;  /* 0x0000000aff067e24 */ /* 0x002fe4000f8e00ff */
[----:B------:R-:W-:-:S05]  /*0290*/  IMAD.U32 R7, RZ, RZ, UR11 ;  /* 0x0000000bff077e24 */ /* 0x000fca000f8e00ff */
[----:B------:R-:W4:Y:S01]  /*02a0*/  @!P3 LDG.E R4, desc[UR22][R6.64] ;  /* 0x000000160604b981 */ /* 0x000f22000c1e1900 */
[----:B------:R-:W-:Y:S02]  /*02b0*/  IMAD.U32 R8, RZ, RZ, UR4 ;  /* 0x00000004ff087e24 */ /* 0x000fe4000f8e00ff */
[----:B------:R-:W-:Y:S01]  /*02c0*/  IMAD.U32 R9, RZ, RZ, UR5 ;  /* 0x00000005ff097e24 */ /* 0x000fe2000f8e00ff */
[----:B------:R-:W1:Y:S01]  /*02d0*/  S2UR UR10, SR_CTAID.X ;  /* 0x00000000000a79c3 */ /* 0x000e620000002500 */
[----:B------:R-:W3:Y:S03]  /*02e0*/  @!UP4 LDCU UR27, c[0x0][0x434] ;  /* 0x00008680ff1bc7ac */ /* 0x000ee60008000800 */
[----:B------:R2:W5:Y:S01]  /*02f0*/  @P0 LDG.E R0, desc[UR22][R8.64] ;  /* 0x0000001608000981 */ /* 0x000562000c1e1900 */
[----:B------:R-:W-:Y:S01]  /*0300*/  UMOV UR18, 0xffffffff ;  /* 0xffffffff00127882 */ /* 0x000fe20000000000 */
[----:B------:R-:W4:Y:S01]  /*0310*/  @!UP0 LDCU.64 UR4, c[0x0][0x488] ;  /* 0x00009100ff0487ac */ /* 0x000f220008000a00 */
[----:B------:R-:W-:Y:S01]  /*0320*/  UISETP.NE.U32.AND UP1, UPT, UR6, URZ, UPT ;  /* 0x000000ff0600728c */ /* 0x000fe2000bf25070 */
[----:B------:R-:W-:Y:S01]  /*0330*/  UMOV UR16, 0xffffffff ;  /* 0xffffffff00107882 */ /* 0x000fe20000000000 */
[----:B------:R-:W2:Y:S02]  /*0340*/  @!UP0 LDCU UR6, c[0x0][0x43c] ;  /* 0x00008780ff0687ac */ /* 0x000ea40008000800 */
[----:B------:R-:W-:-:S03]  /*0350*/  UISETP.NE.AND.EX UP1, UPT, UR7, URZ, UPT, UP1 ;  /* 0x000000ff0700728c */ /* 0x000fc6000bf25310 */
[----:B------:R-:W-:Y:S01]  /*0360*/  UMOV UR7, URZ ;  /* 0x000000ff00077c82 */ /* 0x000fe20008000000 */
[----:B-1----:R-:W-:Y:S01]  /*0370*/  USHF.L.U32 UR26, UR10, 0x6, URZ ;  /* 0x000000060a1a7899 */ /* 0x002fe200080006ff */
[----:B--2---:R-:W-:Y:S02]  /*0380*/  @P4 R2UR UR18, R5 ;  /* 0x00000000051242ca */ /* 0x004fe400000e0000 */
[----:B---3--:R-:W-:-:S13]  /*0390*/  @P2 R2UR UR11, R2 ;  /* 0x00000000020b22ca */ /* 0x008fda00000e0000 */
[----:B------:R-:W-:-:S04]  /*03a0*/  @UP4 UIADD3 UR27, UPT, UPT, UR11, -UR18, URZ ;  /* 0x800000120b1b4290 */ /* 0x000fc8000fffe0ff */
[----:B------:R-:W-:Y:S01]  /*03b0*/  UISETP.GT.AND UP2, UPT, UR27, UR26, UPT ;  /* 0x0000001a1b00728c */ /* 0x000fe2000bf44270 */
[----:B----4-:R-:W-:-:S05]  /*03c0*/  @P1 R2UR UR7, R3 ;  /* 0x00000000030712ca */ /* 0x010fca00000e0000 */
[----:B------:R-:W-:Y:S01]  /*03d0*/  PLOP3.LUT P1, PT, PT, PT, UP2, 0x80, 0x8 ;  /* 0x000000000008781c */ /* 0x000fe20003f2f028 */
[----:B------:R-:W-:Y:S01]  /*03e0*/  @!UP0 UISETP.NE.U32.AND UP2, UPT, UR4, URZ, UPT ;  /* 0x000000ff0400828c */ /* 0x000fe2000bf45070 */
[----:B------:R-:W1:Y:S01]  /*03f0*/  @!UP1 LDCU UR4, c[0x0][0x438] ;  /* 0x00008700ff0497ac */ /* 0x000e620008000800 */
[----:B------:R-:W-:Y:S01]  /*0400*/  @!P3 R2UR UR16, R4 ;  /* 0x000000000410b2ca */ /* 0x000fe200000e0000 */
[----:B------:R-:W-:-:S14]  /*0410*/  BRA.U !UP1, `(.L_x_1996) ;  /* 0x0000000109187547 */ /* 0x000fdc000b800000 */
[----:B------:R-:W-:-:S13]  /*0420*/  PLOP3.LUT P2, PT, PT, PT, UP5, 0x80, 0x8 ;  /* 0x000000000008781c */ /* 0x000fda0003f4f058 */
[----:B------:R-:W1:Y:S04]  /*0430*/  @P2 LDG.E R2, desc[UR22][R6.64+0x4] ;  /* 0x0000041606022981 */ /* 0x000e68000c1e1900 */
[----:B------:R-:W2:Y:S01]  /*0440*/  @!P2 LDG.E R3, desc[UR22][R6.64] ;  /* 0x000000160603a981 */ /* 0x000ea2000c1e1900 */
[----:B-1----:R-:W-:-:S13]  /*0450*/  @P2 R2UR UR4, R2 ;  /* 0x00000000020422ca */ /* 0x002fda00000e0000 */
[----:B------:R-:W-:-:S07]  /*0460*/  @UP5 UIADD3 UR4, UPT, UPT, UR4, -UR16, URZ ;  /* 0x8000001004045290 */ /* 0x000fce000fffe0ff */
[----:B--2---:R-:W-:Y:S02]  /*0470*/  @!P2 R2UR UR4, R3 ;  /* 0x000000000304a2ca */ /* 0x004fe400000e0000 */
.L_x_1996:
[----:B-----5:R-:W-:Y:S01]  /*0480*/  @P0 R2UR UR21, R0 ;  /* 0x00000000001502ca */ /* 0x020fe200000e0000 */
[----:B------:R-:W-:Y:S01]  /*0490*/  @!UP0 UISETP.NE.AND.EX UP2, UPT, UR5, URZ, UPT, UP2 ;  /* 0x000000ff0500828c */ /* 0x000fe2000bf45320 */
[----:B-1----:R-:W-:-:S13]  /*04a0*/  @!P1 EXIT ;  /* 0x000000000000994d */ /* 0x002fda0003800000 */
[----:B------:R-:W1:Y:S01]  /*04b0*/  LDCU UR20, c[0x0][0x508] ;  /* 0x0000a100ff1477ac */ /* 0x000e620008000800 */
[----:B------:R-:W2:Y:S01]  /*04c0*/  S2UR UR24, SR_CTAID.Z ;  /* 0x00000000001879c3 */ /* 0x000ea20000002700 */
[----:B------:R-:W3:Y:S01]  /*04d0*/  S2R R219, SR_TID.X ;  /* 0x0000000000db7919 */ /* 0x000ee20000002100 */
[----:B------:R-:W4:Y:S01]  /*04e0*/  LDCU UR12, c[0x0][0x438] ;  /* 0x00008700ff0c77ac */ /* 0x000f220008000800 */
[----:B------:R-:W-:Y:S02]  /*04f0*/  @!UP0 USEL UR6, UR6, URZ, UP2 ;  /* 0x000000ff06068287 */ /* 0x000fe40009000000 */
[----:B------:R-:W-:Y:S02]  /*0500*/  @UP0 UIADD3 UR21, UPT, UPT, UR21, -UR7, URZ ;  /* 0x8000000715150290 */ /* 0x000fe4000fffe0ff */
[----:B------:R-:W-:Y:S02]  /*0510*/  @!UP0 UIADD3 UR21, UPT, UPT, UR6, UR4, -UR7 ;  /* 0x0000000406158290 */ /* 0x000fe4000fffe807 */
[----:B------:R-:W-:-:S02]  /*0520*/  UIADD3 UR5, UPT, UPT, UR10, 0x1, URZ ;  /* 0x000000010a057890 */ /* 0x000fc4000fffe0ff */
[----:B------:R-:W-:Y:S02]  /*0530*/  UIADD3 UR10, UPT, UPT, UR21, 0x3f, URZ ;  /* 0x0000003f150a7890 */ /* 0x000fe4000fffe0ff */
[----:B------:R-:W-:Y:S02]  /*0540*/  ULEA UR5, UR5, -UR27, 0x6 ;  /* 0x8000001b05057291 */ /* 0x000fe4000f8e30ff */
[----:B------:R-:W-:Y:S02]  /*0550*/  USHF.R.S32.HI UR6, URZ, 0x1f, UR10 ;  /* 0x0000001fff067899 */ /* 0x000fe4000801140a */
[----:B-1----:R-:W-:Y:S02]  /*0560*/  UIADD3 UR5, UPT, UPT, UR10, UR20, UR5 ;  /* 0x000000140a057290 */ /* 0x002fe4000fffe005 */
[----:B----4-:R-:W-:Y:S02]  /*0570*/  UIADD3 UR12, UPT, UPT, UR12, 0x3f, URZ ;  /* 0x0000003f0c0c7890 */ /* 0x010fe4000fffe0ff */
[----:B------:R-:W-:-:S02]  /*0580*/  USHF.R.S32.HI UR4, URZ, 0x1f, UR5 ;  /* 0x0000001fff047899 */ /* 0x000fc40008011405 */
[----:B------:R-:W-:Y:S02]  /*0590*/  ULEA.HI UR6, UR6, UR10, URZ, 0x6 ;  /* 0x0000000a06067291 */ /* 0x000fe4000f8f30ff */
[----:B------:R-:W-:Y:S02]  /*05a0*/  ULEA.HI UR4, UR4, UR5, URZ, 0x6 ;  /* 0x0000000504047291 */ /* 0x000fe4000f8f30ff */
[----:B------:R-:W-:Y:S02]  /*05b0*/  USHF.R.S32.HI UR11, URZ, 0x1f, UR12 ;  /* 0x0000001fff0b7899 */ /* 0x000fe4000801140c */
[----:B------:R-:W-:Y:S02]  /*05c0*/  USHF.R.S32.HI UR6, URZ, 0x6, UR6 ;  /* 0x00000006ff067899 */ /* 0x000fe40008011406 */
[----:B------:R-:W-:Y:S02]  /*05d0*/  USHF.R.S32.HI UR4, URZ, 0x6, UR4 ;  /* 0x00000006ff047899 */ /* 0x000fe40008011404 */
[----:B------:R-:W-:-:S02]  /*05e0*/  ULEA.HI UR11, UR11, UR12, URZ, 0x6 ;  /* 0x0000000c0b0b7291 */ /* 0x000fc4000f8f30ff */
[----:B------:R-:W-:Y:S01]  /*05f0*/  IMAD.U32 R0, RZ, RZ, UR6 ;  /* 0x00000006ff007e24 */ /* 0x000fe2000f8e00ff */
[----:B------:R-:W-:Y:S01]  /*0600*/  UMOV UR6, UR25 ;  /* 0x0000001900067c82 */ /* 0x000fe20008000000 */
[----:B------:R-:W-:Y:S01]  /*0610*/  USHF.R.S32.HI UR11, URZ, 0x6, UR11 ;  /* 0x00000006ff0b7899 */ /* 0x000fe2000801140b */
[----:B------:R-:W-:-:S05]  /*0620*/  IMAD.U32 R3, RZ, RZ, UR4 ;  /* 0x00000004ff037e24 */ /* 0x000fca000f8e00ff */
[----:B------:R-:W-:-:S04]  /*0630*/  VIMNMX3 R0, R0, UR11, R3, PT ;  /* 0x0000000b00007c0f */ /* 0x000fc8000b800103 */
[----:B------:R-:W-:-:S13]  /*0640*/  R2UR UR19, R0 ;  /* 0x00000000001372ca */ /* 0x000fda00000e0000 */
[----:B------:R-:W-:-:S09]  /*0650*/  UISETP.GT.AND UP0, UPT, UR19, URZ, UPT ;  /* 0x000000ff1300728c */ /* 0x000fd2000bf04270 */
[----:B--23--:R-:W-:Y:S05]  /*0660*/  BRA.U UP0, `(.L_x_1997) ;  /* 0x0000000900447547 */ /* 0x00cfea000b800000 */
[----:B------:R-:W-:Y:S01]  /*0670*/  UISETP.NE.AND UP0, UPT, UR18, -0x1, UPT ;  /* 0xffffffff1200788c */ /* 0x000fe2000bf05270 */
[----:B------:R-:W-:Y:S01]  /*0680*/  IMAD.SHL.U32 R2, R219, 0x8, RZ ;  /* 0x00000008db027824 */ /* 0x000fe200078e00ff */
[----:B------:R-:W1:Y:S01]  /*0690*/  LDCU.64 UR8, c[0x0][0x408] ;  /* 0x00008100ff0877ac */ /* 0x000e620008000a00 */
[----:B------:R-:W-:Y:S01]  /*06a0*/  IMAD.MOV.U32 R3, RZ, RZ, RZ ;  /* 0x000000ffff037224 */ /* 0x000fe200078e00ff */
[----:B------:R-:W-:Y:S01]  /*06b0*/  SHF.R.U32.HI R219, RZ, 0x3, R219 ;  /* 0x00000003ffdb7819 */ /* 0x000fe200000116db */
[----:B------:R-:W-:Y:S01]  /*06c0*/  BSSY.RECONVERGENT B0, `(.L_x_1998) ;  /* 0x0000031000007945 */ /* 0x000fe20003800200 */
[----:B------:R-:W2:Y:S01]  /*06d0*/  LDCU.64 UR4, c[0x0][0x410] ;  /* 0x00008200ff0477ac */ /* 0x000ea20008000a00 */
[----:B------:R-:W-:Y:S02]  /*06e0*/  LOP3.LUT R2, R2, 0x38, RZ, 0xc0, !PT ;  /* 0x0000003802027812 */ /* 0x000fe400078ec0ff */
[C---:B------:R-:W-:Y:S01]  /*06f0*/  VIADD R7, R219.reuse, 0x10 ;  /* 0x00000010db077836 */ /* 0x040fe20000000000 */
[----:B------:R-:W3:Y:S01]  /*0700*/  LDCU UR7, c[0x0][0x3e0] ;  /* 0x00007c00ff0777ac */ /* 0x000ee20008000800 */
[----:B------:R-:W-:-:S02]  /*0710*/  IADD3 R6, PT, PT, R219, 0x20, RZ ;  /* 0x00000020db067810 */ /* 0x000fc40007ffe0ff */
[C---:B------:R-:W-:Y:S01]  /*0720*/  LOP3.LUT R10, R2.reuse, 0x40, RZ, 0xfc, !PT ;  /* 0x00000040020a7812 */ /* 0x040fe200078efcff */
[----:B------:R-:W4:Y:S01]  /*0730*/  @!UP0 LDCU.64 UR10, c[0x0][0x400] ;  /* 0x00008000ff0a87ac */ /* 0x000f220008000a00 */
[C---:B------:R-:W-:Y:S02]  /*0740*/  LOP3.LUT R9, R2.reuse, 0x80, RZ, 0xfc, !PT ;  /* 0x0000008002097812 */ /* 0x040fe400078efcff */
[----:B------:R-:W-:Y:S01]  /*0750*/  LOP3.LUT R8, R2, 0xc0, RZ, 0xfc, !PT ;  /* 0x000000c002087812 */ /* 0x000fe200078efcff */
[----:B------:R-:W-:Y:S01]  /*0760*/  UIADD3 UR27, UPT, UPT, -UR26, UR27, URZ ;  /* 0x0000001b1a1b7290 */ /* 0x000fe2000fffe1ff */
[----:B-1----:R-:W-:Y:S01]  /*0770*/  IMAD.U32 R5, RZ, RZ, UR8 ;  /* 0x00000008ff057e24 */ /* 0x002fe2000f8e00ff */
[----:B------:R-:W-:Y:S01]  /*0780*/  @UP0 UIMAD.WIDE.U32 UR14, UR18, UR8, URZ ;  /* 0x00000008120e02a5 */ /* 0x000fe2000f8e00ff */
[----:B------:R-:W-:Y:S02]  /*0790*/  MOV R0, UR9 ;  /* 0x0000000900007c02 */ /* 0x000fe40008000f00 */
[----:B------:R-:W-:Y:S01]  /*07a0*/  IMAD.WIDE.U32 R4, R5, UR26, R2 ;  /* 0x0000001a05047c25 */ /* 0x000fe2000f8e0002 */
[----:B------:R-:W-:-:S02]  /*07b0*/  ISETP.GE.AND P1, PT, R219, UR27, PT ;  /* 0x0000001bdb007c0c */ /* 0x000fc4000bf26270 */
[----:B------:R-:W-:Y:S01]  /*07c0*/  ISETP.GE.AND P6, PT, R6, UR27, PT ;  /* 0x0000001b06007c0c */ /* 0x000fe2000bfc6270 */
[----:B------:R-:W-:Y:S01]  /*07d0*/  IMAD R0, R0, UR26, R5 ;  /* 0x0000001a00007c24 */ /* 0x000fe2000f8e0205 */
[----:B---3--:R-:W-:Y:S01]  /*07e0*/  UIMAD UR7, UR6, UR7, UR24 ;  /* 0x00000007060772a4 */ /* 0x008fe2000f8e0218 */
[----:B--2---:R-:W-:Y:S01]  /*07f0*/  IMAD.U32 R12, RZ, RZ, UR4 ;  /* 0x00000004ff0c7e24 */ /* 0x004fe2000f8e00ff */
[----:B----4-:R-:W-:Y:S01]  /*0800*/  @!UP0 UIMAD.WIDE.U32 UR12, UR25, UR10, URZ ;  /* 0x0000000a190c82a5 */ /* 0x010fe2000f8e00ff */
[----:B------:R-:W-:Y:S01]  /*0810*/  IMAD.U32 R17, RZ, RZ, UR5 ;  /* 0x00000005ff117e24 */ /* 0x000fe2000f8e00ff */
[----:B------:R-:W1:Y:S02]  /*0820*/  LDCU UR10, c[0x0][0x434] ;  /* 0x00008680ff0a77ac */ /* 0x000e640008000800 */
[----:B------:R-:W-:Y:S02]  /*0830*/  @!UP0 UIMAD UR11, UR25, UR11, UR13 ;  /* 0x0000000b190b82a4 */ /* 0x000fe4000f8e020d */
[----:B------:R-:W-:Y:S01]  /*0840*/  @UP0 UIMAD UR11, UR18, UR9, UR15 ;  /* 0x00000009120b02a4 */ /* 0x000fe2000f8e020f */
[----:B------:R-:W-:-:S02]  /*0850*/  @UP0 UMOV UR12, UR14 ;  /* 0x0000000e000c0c82 */ /* 0x000fc40008000000 */
[----:B------:R-:W-:-:S04]  /*0860*/  IADD3 R4, P0, PT, R4, UR12, RZ ;  /* 0x0000000c04047c10 */ /* 0x000fc8000ff1e0ff */
[----:B------:R-:W-:Y:S02]  /*0870*/  IADD3.X R5, PT, PT, R0, UR11, RZ, P0, !PT ;  /* 0x0000000b00057c10 */ /* 0x000fe400087fe4ff */
[----:B------:R-:W-:Y:S01]  /*0880*/  ISETP.GE.AND P0, PT, R7, UR27, PT ;  /* 0x0000001b07007c0c */ /* 0x000fe2000bf06270 */
[----:B-1----:R-:W-:Y:S01]  /*0890*/  UIMAD UR26, UR7, UR10, UR26 ;  /* 0x0000000a071a72a4 */ /* 0x002fe2000f8e021a */
[----:B------:R-:W-:Y:S01]  /*08a0*/  IMAD.WIDE.U32 R12, R12, UR24, R4 ;  /* 0x000000180c0c7c25 */ /* 0x000fe2000f8e0004 */
[----:B------:R-:W-:-:S03]  /*08b0*/  IADD3 R4, PT, PT, R219, 0x30, RZ ;  /* 0x00000030db047810 */ /* 0x000fc60007ffe0ff */
[----:B------:R-:W-:Y:S01]  /*08c0*/  IMAD R17, R17, UR24, R13 ;  /* 0x0000001811117c24 */ /* 0x000fe2000f8e020d */
[----:B------:R-:W-:Y:S06]  /*08d0*/  @P1 BRA `(.L_x_1999) ;  /* 0x00000000003c1947 */ /* 0x000fec0003800000 */
[----:B------:R-:W1:Y:S01]  /*08e0*/  LDCU UR6, c[0x0][0x440] ;  /* 0x00008800ff0677ac */ /* 0x000e620008000800 */
[----:B------:R-:W-:Y:S01]  /*08f0*/  IMAD.MOV.U32 R16, RZ, RZ, R12 ;  /* 0x000000ffff107224 */ /* 0x000fe200078e000c */
[----:B------:R-:W2:Y:S03]  /*0900*/  LDCU.64 UR4, c[0x0][0x3f0] ;  /* 0x00007e00ff0477ac */ /* 0x000ea60008000a00 */
[----:B------:R-:W-:-:S04]  /*0910*/  IMAD.WIDE.U32 R18, R219, UR8, R16 ;  /* 0x00000008db127c25 */ /* 0x000fc8000f8e0010 */
[----:B------:R-:W-:Y:S01]  /*0920*/  IMAD R0, R219, UR9, R19 ;  /* 0x00000009db007c24 */ /* 0x000fe2000f8e0213 */
        /* <DEDUP_REMOVED lines=10> */
.L_x_1999:
[----:B------:R-:W-:Y:S05]  /*09d0*/  BSYNC.RECONVERGENT B0 ;  /* 0x0000000000007941 */ /* 0x000fea0003800200 */
.L_x_1998:
[----:B------:R-:W-:Y:S01]  /*09e0*/  BSSY.RECONVERGENT B0, `(.L_x_2000) ;  /* 0x0000017000007945 */ /* 0x000fe20003800200 */
[----:B------:R-:W-:-:S03]  /*09f0*/  ISETP.GE.AND P5, PT, R4, UR27, PT ;  /* 0x0000001b04007c0c */ /* 0x000fc6000bfa6270 */
[----:B------:R-:W-:Y:S10]  /*0a00*/  @P0 BRA `(.L_x_2001) ;  /* 0x0000000000500947 */ /* 0x000ff40003800000 */
[----:B------:R-:W2:Y:S01]  /*0a10*/  LDCU UR6, c[0x0][0x440] ;  /* 0x00008800ff0677ac */ /* 0x000ea20008000800 */
[----:B------:R-:W-:Y:S01]  /*0a20*/  IADD3 R5, P0, PT, R219, 0x10, RZ ;  /* 0x00000010db057810 */ /* 0x000fe20007f1e0ff */
[----:B-1----:R-:W-:Y:S01]  /*0a30*/  IMAD.MOV.U32 R14, RZ, RZ, R12 ;  /* 0x000000ffff0e7224 */ /* 0x002fe200078e000c */
[----:B------:R-:W1:Y:S01]  /*0a40*/  LDCU.64 UR4, c[0x0][0x3f0] ;  /* 0x00007e00ff0477ac */ /* 0x000e620008000a00 */
[----:B------:R-:W-:Y:S02]  /*0a50*/  IMAD.MOV.U32 R15, RZ, RZ, R17 ;  /* 0x000000ffff0f7224 */ /* 0x000fe400078e0011 */
[----:B------:R-:W-:Y:S02]  /*0a60*/  IMAD.X R0, RZ, RZ, RZ, P0 ;  /* 0x000000ffff007224 */ /* 0x000fe400000e06ff */
[----:B------:R-:W-:-:S04]  /*0a70*/  IMAD.WIDE.U32 R14, R5, UR8, R14 ;  /* 0x00000008050e7c25 */ /* 0x000fc8000f8e000e */
[----:B------:R-:W-:-:S04]  /*0a80*/  IMAD R0, R0, UR8, RZ ;  /* 0x0000000800007c24 */ /* 0x000fc8000f8e02ff */
[----:B------:R-:W-:Y:S01]  /*0a90*/  IMAD R0, R5, UR9, R0 ;  /* 0x0000000905007c24 */ /* 0x000fe2000f8e0200 */
        /* <DEDUP_REMOVED lines=11> */
.L_x_2001:
[----:B------:R-:W-:Y:S05]  /*0b50*/  BSYNC.RECONVERGENT B0 ;  /* 0x0000000000007941 */ /* 0x000fea0003800200 */
.L_x_2000:
        /* <DEDUP_REMOVED lines=8> */
[----:B------:R-:W-:-:S04]  /*0be0*/  IMAD.WIDE.U32 R14, R5, UR8, R14 ;  /* 0x00000008050e7c25 */ /* 0x000fc8000f8e000e */
[----:B------:R-:W-:-:S04]  /*0bf0*/  IMAD R0, R0, UR8, RZ ;  /* 0x0000000800007c24 */ /* 0x000fc8000f8e02ff */
[----:B------:R-:W-:Y:S01]  /*0c00*/  IMAD R0, R5, UR9, R0 ;  /* 0x0000000905007c24 */ /* 0x000fe2000f8e0200 */
        /* <DEDUP_REMOVED lines=11> */
.L_x_2003:
[----:B------:R-:W-:Y:S05]  /*0cc0*/  BSYNC.RECONVERGENT B0 ;  /* 0x0000000000007941 */ /* 0x000fea0003800200 */
.L_x_2002:
[----:B------:R-:W-:Y:S04]  /*0cd0*/  BSSY.RECONVERGENT B0, `(.L_x_2004) ;  /* 0x0000015000007945 */ /* 0x000fe80003800200 */
[----:B------:R-:W-:Y:S05]  /*0ce0*/  @P5 BRA `(.L_x_2005) ;  /* 0x00000000004c5947 */ /* 0x000fea0003800000 */
[----:B------:R-:W4:Y:S01]  /*0cf0*/  LDCU UR6, c[0x0][0x440] ;  /* 0x00008800ff0677ac */ /* 0x000f220008000800 */
[----:B------:R-:W-:Y:S01]  /*0d00*/  IADD3 R5, P0, PT, R219, 0x30, RZ ;  /* 0x00000030db057810 */ /* 0x000fe20007f1e0ff */
[----:B------:R-:W-:Y:S01]  /*0d10*/  IMAD.MOV.U32 R13, RZ, RZ, R17 ;  /* 0x000000ffff0d7224 */ /* 0x000fe200078e0011 */
[----:B------:R-:W5:Y:S03]  /*0d20*/  LDCU.64 UR4, c[0x0][0x3f0] ;  /* 0x00007e00ff0477ac */ /* 0x000f660008000a00 */
[----:B------:R-:W-:Y:S02]  /*0d30*/  IMAD.X R0, RZ, RZ, RZ, P0 ;  /* 0x000000ffff007224 */ /* 0x000fe400000e06ff */
[----:B------:R-:W-:-:S04]  /*0d40*/  IMAD.WIDE.U32 R12, R5, UR8, R12 ;  /* 0x00000008050c7c25 */ /* 0x000fc8000f8e000c */
[----:B------:R-:W-:-:S04]  /*0d50*/  IMAD R0, R0, UR8, RZ ;  /* 0x0000000800007c24 */ /* 0x000fc8000f8e02ff */
[----:B------:R-:W-:Y:S01]  /*0d60*/  IMAD R0, R5, UR9, R0 ;  /* 0x0000000905007c24 */ /* 0x000fe2000f8e0200 */
[----:B----4-:R-:W-:Y:S02]  /*0d70*/  ISETP.GE.AND P2, PT, R10, UR6, PT ;  /* 0x000000060a007c0c */ /* 0x010fe4000bf46270 */
[----:B------:R-:W-:Y:S01]  /*0d80*/  ISETP.GE.AND P1, PT, R9, UR6, PT ;  /* 0x0000000609007c0c */ /* 0x000fe2000bf26270 */
[----:B------:R-:W-:Y:S01]  /*0d90*/  IMAD.IADD R5, R13, 0x1, R0 ;  /* 0x000000010d057824 */ /* 0x000fe200078e0200 */
[----:B------:R-:W-:Y:S02]  /*0da0*/  ISETP.GE.AND P3, PT, R2, UR6, PT ;  /* 0x0000000602007c0c */ /* 0x000fe4000bf66270 */
[----:B------:R-:W-:Y:S02]  /*0db0*/  ISETP.GE.AND P0, PT, R8, UR6, PT ;  /* 0x0000000608007c0c */ /* 0x000fe4000bf06270 */
[----:B-----5:R-:W-:-:S04]  /*0dc0*/  LEA R8, P4, R12, UR4, 0x1 ;  /* 0x000000040c087c11 */ /* 0x020fc8000f8808ff */
[----:B------:R-:W-:-:S05]  /*0dd0*/  LEA.HI.X R9, R12, UR5, R5, 0x1, P4 ;  /* 0x000000050c097c11 */ /* 0x000fca000a0f0c05 */
[----:B------:R4:W-:Y:S04]  /*0de0*/  @!P3 STG.E.128 desc[UR22][R8.64], RZ ;  /* 0x000000ff0800b986 */ /* 0x0009e8000c101d16 */
[----:B------:R4:W-:Y:S04]  /*0df0*/  @!P2 STG.E.128 desc[UR22][R8.64+0x80], RZ ;  /* 0x000080ff0800a986 */ /* 0x0009e8000c101d16 */
[----:B------:R4:W-:Y:S04]  /*0e00*/  @!P1 STG.E.128 desc[UR22][R8.64+0x100], RZ ;  /* 0x000100ff08009986 */ /* 0x0009e8000c101d16 */
[----:B------:R4:W-:Y:S02]  /*0e10*/  @!P0 STG.E.128 desc[UR22][R8.64+0x180], RZ ;  /* 0x000180ff08008986 */ /* 0x0009e4000c101d16 */
.L_x_2005:
[----:B------:R-:W-:Y:S05]  /*0e20*/  BSYNC.RECONVERGENT B0 ;  /* 0x0000000000007941 */ /* 0x000fea0003800200 */
.L_x_2004:
[----:B------:R-:W5:Y:S01]  /*0e30*/  LDCU.64 UR4, c[0x0][0x420] ;  /* 0x00008400ff0477ac */ /* 0x000f620008000a00 */
[----:B------:R-:W-:Y:S01]  /*0e40*/  ISETP.NE.AND P4, PT, R2, RZ, PT ;  /* 0x000000ff0200720c */ /* 0x000fe20003f85270 */
[----:B------:R-:W-:-:S03]  /*0e50*/  IMAD.U32 R0, RZ, RZ, UR26 ;  /* 0x0000001aff007e24 */ /* 0x000fc6000f8e00ff */
[----:B------:R-:W-:Y:S02]  /*0e60*/  ISETP.GE.OR P2, PT, R7, UR27, P4 ;  /* 0x0000001b07007c0c */ /* 0x000fe4000a746670 */
[C---:B------:R-:W-:Y:S02]  /*0e70*/  ISETP.GE.OR P3, PT, R219.reuse, UR27, P4 ;  /* 0x0000001bdb007c0c */ /* 0x040fe4000a766670 */
[----:B------:R-:W-:Y:S02]  /*0e80*/  ISETP.GE.OR P1, PT, R6, UR27, P4 ;  /* 0x0000001b06007c0c */ /* 0x000fe4000a726670 */
[----:B------:R-:W-:Y:S02]  /*0e90*/  IADD3 R219, P0, PT, R219, UR26, RZ ;  /* 0x0000001adbdb7c10 */ /* 0x000fe4000ff1e0ff */
[----:B------:R-:W-:Y:S02]  /*0ea0*/  ISETP.GE.OR P4, PT, R4, UR27, P4 ;  /* 0x0000001b04007c0c */ /* 0x000fe4000a786670 */
[----:B------:R-:W-:-:S02]  /*0eb0*/  LEA.HI.X.SX32 R0, R0, RZ, 0x1, P0 ;  /* 0x000000ff00007211 */ /* 0x000fc400000f0eff */
[C---:B-----5:R-:W-:Y:S01]  /*0ec0*/  LEA R6, P0, R219.reuse, UR4, 0x2 ;  /* 0x00000004db067c11 */ /* 0x060fe2000f8010ff */
        /* <DEDUP_REMOVED lines=8> */
[----:B-1----:R-:W-:-:S05]  /*0f50*/  MOV R3, 0x7f800000 ;  /* 0x7f80000000037802 */ /* 0x002fca0000000f00 */
[----:B------:R-:W-:Y:S01]  /*0f60*/  STG.E desc[UR22][R6.64+0xc0], R3 ;  /* 0x0000c00306007986 */ /* 0x000fe2000c101916 */
[----:B------:R-:W-:Y:S05]  /*0f70*/  EXIT ;  /* 0x000000000000794d */ /* 0x000fea0003800000 */
.L_x_1997:
[----:B------:R-:W1:Y:S01]  /*0f80*/  LDCU.64 UR4, c[0x0][0x4d8] ;  /* 0x00009b00ff0477ac */ /* 0x000e620008000a00 */
        /* <DEDUP_REMOVED lines=12> */
.L_x_2006:
[----:B------:R-:W-:Y:S05]  /*1050*/  BRA.U !UP2, `(.L_x_2007) ;  /* 0x000000050a887547 */ /* 0x000fea000b800000 */
[----:B------:R-:W1:Y:S01]  /*1060*/  LDC R6, c[0x0][0x4f0] ;  /* 0x00013c00ff067b82 */ /* 0x000e620000000800 */
[----:B------:R-:W-:Y:S01]  /*1070*/  ULEA UR8, UR19, 0xffffffc0, 0x6 ;  /* 0xffffffc013087891 */ /* 0x000fe2000f8e30ff */
[----:B------:R-:W2:Y:S05]  /*1080*/  LDCU.64 UR4, c[0x0][0x4e8] ;  /* 0x00009d00ff0477ac */ /* 0x000eaa0008000a00 */
[----:B------:R-:W-:Y:S01]  /*1090*/  MOV R0, UR8 ;  /* 0x0000000800007c02 */ /* 0x000fe20008000f00 */
[----:B------:R-:W-:Y:S01]  /*10a0*/  IMAD.MOV.U32 R8, RZ, RZ, RZ ;  /* 0x000000ffff087224 */ /* 0x000fe200078e00ff */
[----:B------:R-:W3:Y:S02]  /*10b0*/  LDCU.64 UR10, c[0x0][0x3b8] ;  /* 0x00007700ff0a77ac */ /* 0x000ee40008000a00 */
[----:B------:R-:W-:Y:S01]  /*10c0*/  IABS R0, R0 ;  /* 0x0000000000007213 */ /* 0x000fe20000000000 */
        /* <DEDUP_REMOVED lines=23> */
[-C--:B------:R-:W-:Y:S02]  /*1240*/  @!P1 IADD3 R0, PT, PT, R0, -R3.reuse, RZ ;  /* 0x8000000300009210 */ /* 0x080fe40007ffe0ff */
[----:B------:R-:W-:Y:S02]  /*1250*/  @!P1 IADD3 R7, PT, PT, R7, 0x1, RZ ;  /* 0x0000000107079810 */ /* 0x000fe40007ffe0ff */
[----:B------:R-:W-:Y:S02]  /*1260*/  ISETP.GE.U32.AND P2, PT, R0, R3, PT ;  /* 0x000000030000720c */ /* 0x000fe40003f46070 */
[C---:B------:R-:W-:Y:S02]  /*1270*/  LOP3.LUT R0, R6.reuse, UR8, RZ, 0x3c, !PT ;  /* 0x0000000806007c12 */ /* 0x040fe4000f8e3cff */
[----:B------:R-:W-:Y:S02]  /*1280*/  ISETP.NE.AND P1, PT, R6, RZ, PT ;  /* 0x000000ff0600720c */ /* 0x000fe40003f25270 */
[----:B------:R-:W-:-:S07]  /*1290*/  ISETP.GE.AND P0, PT, R0, RZ, PT ;  /* 0x000000ff0000720c */ /* 0x000fce0003f06270 */
[----:B------:R-:W-:-:S06]  /*12a0*/  @P2 VIADD R7, R7, 0x1 ;  /* 0x0000000107072836 */ /* 0x000fcc0000000000 */
[----:B------:R-:W-:Y:S02]  /*12b0*/  @!P0 IADD3 R7, PT, PT, -R7, RZ, RZ ;  /* 0x000000ff07078210 */ /* 0x000fe40007ffe1ff */
[----:B------:R-:W-:-:S05]  /*12c0*/  @!P1 LOP3.LUT R7, RZ, R6, RZ, 0x33, !PT ;  /* 0x00000006ff079212 */ /* 0x000fca00078e33ff */
[----:B------:R-:W-:-:S05]  /*12d0*/  IMAD.WIDE R12, R7, 0x4, R232 ;  /* 0x00000004070c7825 */ /* 0x000fca00078e02e8 */
[----:B------:R-:W5:Y:S01]  /*12e0*/  LDG.E R2, desc[UR22][R12.64] ;  /* 0x000000160c027981 */ /* 0x000f62000c1e1900 */
[----:B-1----:R-:W-:Y:S02]  /*12f0*/  IABS R5, R4 ;  /* 0x0000000400057213 */ /* 0x002fe40000000000 */
[----:B------:R-:W-:Y:S01]  /*1300*/  IADD3 R7, PT, PT, -R7, RZ, RZ ;  /* 0x000000ff07077210 */ /* 0x000fe20007ffe1ff */
[----:B------:R-:W1:Y:S01]  /*1310*/  S2R R0, SR_CTAID.Z ;  /* 0x0000000000007919 */ /* 0x000e620000002700 */
[----:B------:R-:W3:Y:S03]  /*1320*/  I2F.RP R10, R5 ;  /* 0x00000005000a7306 */ /* 0x000ee60000209400 */
[----:B------:R-:W-:Y:S01]  /*1330*/  IMAD R6, R6, R7, UR8 ;  /* 0x0000000806067e24 */ /* 0x000fe2000f8e0207 */
[----:B------:R-:W4:Y:S04]  /*1340*/  LDCU.64 UR8, c[0x0][0x3c0] ;  /* 0x00007800ff0877ac */ /* 0x000f280008000a00 */
[----:B---3--:R-:W3:Y:S01]  /*1350*/  MUFU.RCP R9, R10 ;  /* 0x0000000a00097308 */ /* 0x008ee20000001000 */
[----:B-1----:R-:W-:-:S02]  /*1360*/  IABS R0, R0 ;  /* 0x0000000000007213 */ /* 0x002fc40000000000 */
[----:B---3--:R-:W-:-:S06]  /*1370*/  IADD3 R9, PT, PT, R9, 0xffffffe, RZ ;  /* 0x0ffffffe09097810 */ /* 0x008fcc0007ffe0ff */
[----:B------:R-:W1:Y:S02]  /*1380*/  F2I.FTZ.U32.TRUNC.NTZ R9, R9 ;  /* 0x0000000900097305 */ /* 0x000e64000021f000 */
[----:B-1----:R-:W-:-:S05]  /*1390*/  IADD3 R3, PT, PT, RZ, -R9, RZ ;  /* 0x80000009ff037210 */ /* 0x002fca0007ffe0ff */
[----:B------:R-:W-:-:S04]  /*13a0*/  IMAD R3, R3, R5, RZ ;  /* 0x0000000503037224 */ /* 0x000fc800078e02ff */
[----:B------:R-:W-:Y:S01]  /*13b0*/  IMAD.HI.U32 R8, R9, R3, R8 ;  /* 0x0000000309087227 */ /* 0x000fe200078e0008 */
[----:B------:R-:W-:-:S05]  /*13c0*/  MOV R3, R0 ;  /* 0x0000000000037202 */ /* 0x000fca0000000f00 */
        /* <DEDUP_REMOVED lines=11> */
[----:B------:R-:W-:Y:S02]  /*1480*/  @!P0 IADD3 R0, PT, PT, -R0, RZ, RZ ;  /* 0x000000ff00008210 */ /* 0x000fe40007ffe1ff */
[----:B------:R-:W-:Y:S02]  /*1490*/  @!P1 LOP3.LUT R0, RZ, R4, RZ, 0x33, !PT ;  /* 0x00000004ff009212 */ /* 0x000fe400078e33ff */
[----:B-----5:R-:W-:Y:S01]  /*14a0*/  SHF.R.S32.HI R3, RZ, 0x1f, R2 ;  /* 0x0000001fff037819 */ /* 0x020fe20000011402 */
        /* <DEDUP_REMOVED lines=8> */
[----:B------:R-:W-:Y:S01]  /*1530*/  IADD3 R9, PT, PT, R9, R5, RZ ;  /* 0x0000000509097210 */ /* 0x000fe20007ffe0ff */
[----:B------:R-:W-:Y:S02]  /*1540*/  IMAD.IADD R11, R11, 0x1, R3 ;  /* 0x000000010b0b7824 */ /* 0x000fe400078e0203 */
[C---:B------:R-:W-:Y:S02]  /*1550*/  IMAD R3, R2.reuse, UR10, RZ ;  /* 0x0000000a02037c24 */ /* 0x040fe4000f8e02ff */
[----:B------:R-:W-:Y:S01]  /*1560*/  IMAD R5, R2, UR8, RZ ;  /* 0x0000000802057c24 */ /* 0x000fe2000f8e02ff */
[----:B------:R-:W-:Y:S01]  /*1570*/  SHF.R.S32.HI R2, RZ, 0x1f, R0 ;  /* 0x0000001fff027819 */ /* 0x000fe20000011400 */
[C---:B------:R-:W-:Y:S02]  /*1580*/  IMAD R3, R6.reuse, UR11, R3 ;  /* 0x0000000b06037c24 */ /* 0x040fe4000f8e0203 */
[----:B------:R-:W-:-:S04]  /*1590*/  IMAD.WIDE.U32 R8, R6, UR10, R8 ;  /* 0x0000000a06087c25 */ /* 0x000fc8000f8e0008 */
[C---:B------:R-:W-:Y:S01]  /*15a0*/  IMAD R5, R6.reuse, UR9, R5 ;  /* 0x0000000906057c24 */ /* 0x040fe2000f8e0205 */
[----:B------:R-:W-:Y:S01]  /*15b0*/  IADD3 R9, PT, PT, R9, R3, RZ ;  /* 0x0000000309097210 */ /* 0x000fe20007ffe0ff */
[----:B------:R-:W-:-:S04]  /*15c0*/  IMAD.WIDE.U32 R6, R6, UR8, R10 ;  /* 0x0000000806067c25 */ /* 0x000fc8000f8e000a */
[C---:B-1----:R-:W-:Y:S01]  /*15d0*/  IMAD R3, R2.reuse, UR4, RZ ;  /* 0x0000000402037c24 */ /* 0x042fe2000f8e02ff */
[----:B------:R-:W-:Y:S01]  /*15e0*/  IADD3 R7, PT, PT, R7, R5, RZ ;  /* 0x0000000507077210 */ /* 0x000fe20007ffe0ff */
[----:B------:R-:W-:Y:S02]  /*15f0*/  IMAD R5, R2, UR6, RZ ;  /* 0x0000000602057c24 */ /* 0x000fe4000f8e02ff */
[C---:B------:R-:W-:Y:S02]  /*1600*/  IMAD R3, R0.reuse, UR5, R3 ;  /* 0x0000000500037c24 */ /* 0x040fe4000f8e0203 */
[C---:B------:R-:W-:Y:S02]  /*1610*/  IMAD R5, R0.reuse, UR7, R5 ;  /* 0x0000000700057c24 */ /* 0x040fe4000f8e0205 */
[----:B------:R-:W-:-:S04]  /*1620*/  IMAD.WIDE.U32 R6, R0, UR6, R6 ;  /* 0x0000000600067c25 */ /* 0x000fc8000f8e0006 */
[----:B------:R-:W-:Y:S01]  /*1630*/  IMAD.WIDE.U32 R8, R0, UR4, R8 ;  /* 0x0000000400087c25 */ /* 0x000fe2000f8e0008 */
[----:B------:R-:W-:Y:S02]  /*1640*/  IADD3 R2, PT, PT, R7, R5, RZ ;  /* 0x0000000507027210 */ /* 0x000fe40007ffe0ff */
[----:B------:R-:W-:Y:S01]  /*1650*/  MOV R4, R6 ;  /* 0x0000000600047202 */ /* 0x000fe20000000f00 */
[----:B------:R-:W-:Y:S01]  /*1660*/  IMAD.IADD R0, R9, 0x1, R3 ;  /* 0x0000000109007824 */ /* 0x000fe200078e0203 */
[----:B------:R-:W-:Y:S06]  /*1670*/  BRA `(.L_x_2008) ;  /* 0x0000000400747947 */ /* 0x000fec0003800000 */
.L_x_2007:
        /* <DEDUP_REMOVED lines=15> */
.L_x_2009:
[----:B------:R-:W1:Y:S01]  /*1770*/  LDCU.64 UR10, c[0x0][0x3b8] ;  /* 0x00007700ff0a77ac */ /* 0x000e620008000a00 */
[----:B------:R-:W-:-:S04]  /*1780*/  UIADD3 UR15, UPT, UPT, UR7, UR16, URZ ;  /* 0x00000010070f7290 */ /* 0x000fc8000fffe0ff */
[----:B-1----:R-:W-:Y:S02]  /*1790*/  UIMAD.WIDE.U32 UR4, UR15, UR10, URZ ;  /* 0x0000000a0f0472a5 */ /* 0x002fe4000f8e00ff */
[----:B------:R-:W-:-:S04]  /*17a0*/  UIMAD UR15, UR15, UR11, URZ ;  /* 0x0000000b0f0f72a4 */ /* 0x000fc8000f8e02ff */
[----:B------:R-:W-:Y:S01]  /*17b0*/  UIADD3 UR15, UPT, UPT, UR5, UR15, URZ ;  /* 0x0000000f050f7290 */ /* 0x000fe2000fffe0ff */
[----:B------:R-:W-:-:S11]  /*17c0*/  UMOV UR14, UR4 ;  /* 0x00000004000e7c82 */ /* 0x000fd60008000000 */
.L_x_2010:
        /* <DEDUP_REMOVED lines=15> */
.L_x_2011:
[----:B------:R-:W1:Y:S01]  /*18c0*/  LDCU.64 UR8, c[0x0][0x3c0] ;  /* 0x00007800ff0877ac */ /* 0x000e620008000a00 */
[----:B------:R-:W-:-:S04]  /*18d0*/  UIADD3 UR7, UPT, UPT, UR7, UR16, URZ ;  /* 0x0000001007077290 */ /* 0x000fc8000fffe0ff */
[----:B-1----:R-:W-:Y:S02]  /*18e0*/  UIMAD.WIDE.U32 UR4, UR7, UR8, URZ ;  /* 0x00000008070472a5 */ /* 0x002fe4000f8e00ff */
[----:B------:R-:W-:-:S04]  /*18f0*/  UIMAD UR7, UR7, UR9, URZ ;  /* 0x00000009070772a4 */ /* 0x000fc8000f8e02ff */
[----:B------:R-:W-:Y:S01]  /*1900*/  UIADD3 UR5, UPT, UPT, UR5, UR7, URZ ;  /* 0x0000000705057290 */ /* 0x000fe2000fffe0ff */
[----:B------:R-:W-:-:S11]  /*1910*/  UMOV UR6, UR4 ;  /* 0x0000000400067c82 */ /* 0x000fd60008000000 */
.L_x_2012:
[----:B------:R-:W1:Y:S01]  /*1920*/  LDC R0, c[0x0][0x3e8] ;  /* 0x0000fa00ff007b82 */ /* 0x000e620000000800 */
[----:B------:R-:W2:Y:S01]  /*1930*/  S2R R3, SR_CTAID.Z ;  /* 0x0000000000037919 */ /* 0x000ea20000002700 */
[----:B------:R-:W-:Y:S01]  /*1940*/  ULEA UR4, UR19, 0xffffffc0, 0x6 ;  /* 0xffffffc013047891 */ /* 0x000fe2000f8e30ff */
[----:B------:R-:W-:Y:S01]  /*1950*/  CS2R R232, SRZ ;  /* 0x0000000000e87805 */ /* 0x000fe2000001ff00 */
[----:B------:R-:W-:Y:S02]  /*1960*/  UMOV UR7, UR5 ;  /* 0x0000000500077c82 */ /* 0x000fe40008000000 */
[----:B------:R-:W-:Y:S02]  /*1970*/  UIMAD.WIDE.U32 UR6, UR4, UR8, UR6 ;  /* 0x00000008040672a5 */ /* 0x000fe4000f8e0006 */
[----:B------:R-:W-:Y:S02]  /*1980*/  UIMAD.WIDE.U32 UR14, UR4, UR10, UR14 ;  /* 0x0000000a040e72a5 */ /* 0x000fe4000f8e000e */
[----:B------:R-:W-:-:S02]  /*1990*/  UIMAD UR5, UR4, UR9, UR7 ;  /* 0x00000009040572a4 */ /* 0x000fc4000f8e0207 */
[----:B------:R-:W-:Y:S01]  /*19a0*/  UIMAD UR4, UR4, UR11, UR15 ;  /* 0x0000000b040472a4 */ /* 0x000fe2000f8e020f */
[----:B------:R-:W-:Y:S01]  /*19b0*/  MOV R13, UR7 ;  /* 0x00000007000d7c02 */ /* 0x000fe20008000f00 */
[----:B------:R-:W-:Y:S01]  /*19c0*/  IMAD.U32 R12, RZ, RZ, UR6 ;  /* 0x00000006ff0c7e24 */ /* 0x000fe2000f8e00ff */
[----:B------:R-:W-:Y:S01]  /*19d0*/  MOV R9, UR15 ;  /* 0x0000000f00097c02 */ /* 0x000fe20008000f00 */
[----:B------:R-:W-:Y:S02]  /*19e0*/  IMAD.U32 R8, RZ, RZ, UR14 ;  /* 0x0000000eff087e24 */ /* 0x000fe4000f8e00ff */
[----:B------:R-:W-:Y:S01]  /*19f0*/  MOV R9, UR4 ;  /* 0x0000000400097c02 */ /* 0x000fe20008000f00 */
[----:B------:R-:W-:Y:S01]  /*1a00*/  IMAD.U32 R13, RZ, RZ, UR5 ;  /* 0x00000005ff0d7e24 */ /* 0x000fe2000f8e00ff */
[----:B-1----:R-:W-:-:S04]  /*1a10*/  IABS R2, R0 ;  /* 0x0000000000027213 */ /* 0x002fc80000000000 */
[----:B------:R-:W1:Y:S01]  /*1a20*/  I2F.RP R5, R2 ;  /* 0x0000000200057306 */ /* 0x000e620000209400 */
[----:B--2---:R-:W-:-:S07]  /*1a30*/  IABS R3, R3 ;  /* 0x0000000300037213 */ /* 0x004fce0000000000 */
[----:B-1----:R-:W1:Y:S02]  /*1a40*/  MUFU.RCP R6, R5 ;  /* 0x0000000500067308 */ /* 0x002e640000001000 */
[----:B-1----:R-:W-:-:S06]  /*1a50*/  VIADD R6, R6, 0xffffffe ;  /* 0x0ffffffe06067836 */ /* 0x002fcc0000000000 */
        /* <DEDUP_REMOVED lines=13> */
[C---:B------:R-:W-:Y:S02]  /*1b30*/  ISETP.NE.AND P0, PT, R0.reuse, RZ, PT ;  /* 0x000000ff0000720c */ /* 0x040fe40003f05270 */
[----:B------:R-:W-:Y:S02]  /*1b40*/  ISETP.GE.U32.AND P2, PT, R3, R2, PT ;  /* 0x000000020300720c */ /* 0x000fe40003f46070 */
[----:B------:R-:W-:-:S04]  /*1b50*/  LOP3.LUT R2, R0, UR24, RZ, 0x3c, !PT ;  /* 0x0000001800027c12 */ /* 0x000fc8000f8e3cff */
        /* <DEDUP_REMOVED lines=10> */
[----:B------:R-:W-:-:S03]  /*1c00*/  IMAD.WIDE.U32 R8, R7, R2, R8 ;  /* 0x0000000207087225 */ /* 0x000fc600078e0008 */
[----:B------:R-:W-:Y:S01]  /*1c10*/  IADD3 R2, PT, PT, R13, R5, RZ ;  /* 0x000000050d027210 */ /* 0x000fe20007ffe0ff */
[----:B------:R-:W-:Y:S02]  /*1c20*/  IMAD R3, R7, R3, R0 ;  /* 0x0000000307037224 */ /* 0x000fe400078e0200 */
[----:B------:R-:W-:-:S03]  /*1c30*/  IMAD.MOV.U32 R4, RZ, RZ, R12 ;  /* 0x000000ffff047224 */ /* 0x000fc600078e000c */
[----:B------:R-:W-:-:S07]  /*1c40*/  IADD3 R0, PT, PT, R9, R3, RZ ;  /* 0x0000000309007210 */ /* 0x000fce0007ffe0ff */
.L_x_2008:
[----:B------:R-:W-:Y:S01]  /*1c50*/  UISETP.NE.AND UP0, UPT, UR18, -0x1, UPT ;  /* 0xffffffff1200788c */ /* 0x000fe2000bf05270 */
[----:B------:R-:W-:Y:S01]  /*1c60*/  IMAD.SHL.U32 R241, R219, 0x8, RZ ;  /* 0x00000008dbf17824 */ /* 0x000fe200078e00ff */
[----:B------:R-:W1:Y:S01]  /*1c70*/  LDCU.64 UR14, c[0x0][0x388] ;  /* 0x00007100ff0e77ac */ /* 0x000e620008000a00 */
[----:B------:R-:W2:Y:S01]  /*1c80*/  S2R R15, SR_CTAID.X ;  /* 0x00000000000f7919 */ /* 0x000ea20000002500 */
[--C-:B------:R-:W-:Y:S01]  /*1c90*/  SHF.R.U32.HI R16, RZ, 0x3, R219.reuse ;  /* 0x00000003ff107819 */ /* 0x100fe200000116db */
[----:B------:R-:W3:Y:S01]  /*1ca0*/  S2UR UR29, SR_CgaCtaId ;  /* 0x00000000001d79c3 */ /* 0x000ee20000008800 */
[C---:B------:R-:W-:Y:S01]  /*1cb0*/  LOP3.LUT R218, R241.reuse, 0x38, RZ, 0xc0, !PT ;  /* 0x00000038f1da7812 */ /* 0x040fe200078ec0ff */
[----:B------:R-:W4:Y:S01]  /*1cc0*/  LDCU.64 UR6, c[0x0][0x390] ;  /* 0x00007200ff0677ac */ /* 0x000f220008000a00 */
[----:B------:R-:W-:Y:S01]  /*1cd0*/  LOP3.LUT R6, R241, 0x1f8, RZ, 0xc0, !PT ;  /* 0x000001f8f1067812 */ /* 0x000fe200078ec0ff */
[----:B------:R-:W-:Y:S01]  /*1ce0*/  IMAD.MOV.U32 R17, RZ, RZ, RZ ;  /* 0x000000ffff117224 */ /* 0x000fe200078e00ff */
[----:B------:R-:W-:Y:S01]  /*1cf0*/  IADD3 R8, P0, PT, R218, R8, RZ ;  /* 0x00000008da087210 */ /* 0x000fe20007f1e0ff */
[----:B------:R-:W5:Y:S01]  /*1d00*/  @!UP0 LDCU.64 UR4, c[0x0][0x398] ;  /* 0x00007300ff0487ac */ /* 0x000f620008000a00 */
[----:B------:R-:W-:Y:S01]  /*1d10*/  LOP3.LUT R6, R6, 0x38, R219, 0x78, !PT ;  /* 0x0000003806067812 */ /* 0x000fe200078e78db */
[----:B------:R-:W-:Y:S01]  /*1d20*/  BSSY.RECONVERGENT B0, `(.L_x_2013) ;  /* 0x000004d000007945 */ /* 0x000fe20003800200 */
[C---:B------:R-:W-:Y:S01]  /*1d30*/  LOP3.LUT R239, R218.reuse, 0x40, RZ, 0xfc, !PT ;  /* 0x00000040daef7812 */ /* 0x040fe200078efcff */
[----:B------:R-:W3:Y:S01]  /*1d40*/  @UP0 LDCU.64 UR16, c[0x0][0x3b0] ;  /* 0x00007600ff1007ac */ /* 0x000ee20008000a00 */
[----:B------:R-:W-:Y:S01]  /*1d50*/  IMAD.X R9, RZ, RZ, R0, P0 ;  /* 0x000000ffff097224 */ /* 0x000fe200000e0600 */
[----:B------:R-:W-:-:S02]  /*1d60*/  IADD3 R4, P0, PT, R218, R4, RZ ;  /* 0x00000004da047210 */ /* 0x000fc40007f1e0ff */
[----:B------:R-:W-:Y:S01]  /*1d70*/  LOP3.LUT R241, R6, 0x1e00, R241, 0xf8, !PT ;  /* 0x00001e0006f17812 */ /* 0x000fe200078ef8f1 */
[----:B------:R-:W-:Y:S01]  /*1d80*/  IMAD.WIDE.U32 R8, R16, UR10, R8 ;  /* 0x0000000a10087c25 */ /* 0x000fe2000f8e0008 */
[C---:B------:R-:W-:Y:S02]  /*1d90*/  LOP3.LUT R238, R218.reuse, 0x80, RZ, 0xfc, !PT ;  /* 0x00000080daee7812 */ /* 0x040fe400078efcff */
[----:B------:R-:W-:Y:S01]  /*1da0*/  LOP3.LUT R236, R218, 0xc0, RZ, 0xfc, !PT ;  /* 0x000000c0daec7812 */ /* 0x000fe200078efcff */
[----:B------:R-:W-:Y:S01]  /*1db0*/  IMAD.X R5, RZ, RZ, R2, P0 ;  /* 0x000000ffff057224 */ /* 0x000fe200000e0602 */
[----:B-1----:R-:W-:Y:S01]  /*1dc0*/  LEA R226, P0, R8, UR14, 0x1 ;  /* 0x0000000e08e27c11 */ /* 0x002fe2000f8008ff */
[C---:B------:R-:W-:Y:S01]  /*1dd0*/  IMAD R227, R16.reuse, UR11, R9 ;  /* 0x0000000b10e37c24 */ /* 0x040fe2000f8e0209 */
[----:B------:R-:W-:Y:S01]  /*1de0*/  UMOV UR14, 0x400 ;  /* 0x00000400000e7882 */ /* 0x000fe20000000000 */
[----:B------:R-:W-:Y:S01]  /*1df0*/  IMAD.WIDE.U32 R4, R16, UR8, R4 ;  /* 0x0000000810047c25 */ /* 0x000fe2000f8e0004 */
[----:B-----5:R-:W-:-:S02]  /*1e00*/  @!UP0 UIMAD.WIDE.U32 UR30, UR25, UR4, URZ ;  /* 0x00000004191e82a5 */ /* 0x020fc4000f8e00ff */
[----:B------:R-:W-:Y:S01]  /*1e10*/  LEA.HI.X R227, R8, UR15, R227, 0x1, P0 ;  /* 0x0000000f08e37c11 */ /* 0x000fe200080f0ce3 */
[----:B------:R-:W-:Y:S01]  /*1e20*/  IMAD R229, R16, UR9, R5 ;  /* 0x0000000910e57c24 */ /* 0x000fe2000f8e0205 */
[----:B------:R-:W-:Y:S01]  /*1e30*/  @!UP0 UIMAD UR28, UR25, UR5, UR31 ;  /* 0x00000005191c82a4 */ /* 0x000fe2000f8e021f */
[----:B----4-:R-:W-:Y:S01]  /*1e40*/  LEA R228, P1, R4, UR6, 0x1 ;  /* 0x0000000604e47c11 */ /* 0x010fe2000f8208ff */
[----:B------:R-:W1:Y:S01]  /*1e50*/  LDCU.64 UR4, c[0x0][0x3c8] ;  /* 0x00007900ff0477ac */ /* 0x000e620008000a00 */
[C---:B------:R-:W-:Y:S02]  /*1e60*/  VIADD R6, R16.reuse, 0x10 ;  /* 0x0000001010067836 */ /* 0x040fe40000000000 */
[----:B------:R-:W-:Y:S01]  /*1e70*/  VIADD R5, R16, 0x20 ;  /* 0x0000002010057836 */ /* 0x000fe20000000000 */
[----:B---3--:R-:W-:Y:S01]  /*1e80*/  @UP0 UIMAD.WIDE.U32 UR32, UR18, UR16, URZ ;  /* 0x00000010122002a5 */ /* 0x008fe2000f8e00ff */
[----:B------:R-:W-:Y:S01]  /*1e90*/  LEA.HI.X R229, R4, UR7, R229, 0x1, P1 ;  /* 0x0000000704e57c11 */ /* 0x000fe200088f0ce5 */
[----:B------:R-:W-:Y:S01]  /*1ea0*/  UIADD3 UR16, UPT, UPT, -UR26, UR27, URZ ;  /* 0x0000001b1a107290 */ /* 0x000fe2000fffe1ff */
[----:B--2---:R-:W-:Y:S01]  /*1eb0*/  IMAD.WIDE.U32 R14, R15, 0x40, R16 ;  /* 0x000000400f0e7825 */ /* 0x004fe200078e0010 */
[----:B------:R-:W-:-:S02]  /*1ec0*/  @UP0 UIMAD UR28, UR18, UR17, UR33 ;  /* 0x00000011121c02a4 */ /* 0x000fc4000f8e0221 */
[----:B------:R-:W-:Y:S01]  /*1ed0*/  ULEA UR6, UR29, UR14, 0x18 ;  /* 0x0000000e1d067291 */ /* 0x000fe2000f8ec0ff */
[----:B------:R-:W-:Y:S01]  /*1ee0*/  @UP0 UMOV UR30, UR32 ;  /* 0x00000020001e0c82 */ /* 0x000fe20008000000 */
[----:B------:R-:W-:Y:S02]  /*1ef0*/  ISETP.GE.AND P2, PT, R16, UR16, PT ;  /* 0x0000001010007c0c */ /* 0x000fe4000bf46270 */
[----:B------:R-:W-:Y:S02]  /*1f00*/  IADD3 R2, P0, PT, R218, UR30, RZ ;  /* 0x0000001eda027c10 */ /* 0x000fe4000ff1e0ff */
[----:B------:R-:W-:Y:S01]  /*1f10*/  ISETP.GE.AND P1, PT, R5, UR16, PT ;  /* 0x0000001005007c0c */ /* 0x000fe2000bf26270 */
[----:B-1----:R-:W-:Y:S01]  /*1f20*/  IMAD.U32 R8, RZ, RZ, UR4 ;  /* 0x00000004ff087e24 */ /* 0x002fe2000f8e00ff */
[----:B------:R-:W-:Y:S01]  /*1f30*/  LEA R241, R241, UR6, 0x1 ;  /* 0x00000006f1f17c11 */ /* 0x000fe2000f8e08ff */
[----:B------:R-:W-:Y:S01]  /*1f40*/  IMAD.X R3, RZ, RZ, UR28, P0 ;  /* 0x0000001cff037e24 */ /* 0x000fe200080e06ff */
[----:B------:R-:W-:Y:S01]  /*1f50*/  USHF.L.U32 UR28, UR19, 0x6, URZ ;  /* 0x00000006131c7899 */ /* 0x000fe200080006ff */
[----:B------:R-:W-:Y:S01]  /*1f60*/  IMAD.U32 R13, RZ, RZ, UR5 ;  /* 0x00000005ff0d7e24 */ /* 0x000fe2000f8e00ff */
[----:B------:R-:W-:Y:S01]  /*1f70*/  ISETP.GE.AND P0, PT, R6, UR16, PT ;  /* 0x0000001006007c0c */ /* 0x000fe2000bf06270 */
[----:B------:R-:W-:Y:S01]  /*1f80*/  IMAD.WIDE.U32 R8, R8, UR24, R2 ;  /* 0x0000001808087c25 */ /* 0x000fe2000f8e0002 */
[----:B------:R-:W-:-:S03]  /*1f90*/  UIADD3 UR17, UPT, UPT, UR28, -0x40, URZ ;  /* 0xffffffc01c117890 */ /* 0x000fc6000fffe0ff */
[----:B------:R-:W-:Y:S01]  /*1fa0*/  IMAD R13, R13, UR24, R9 ;  /* 0x000000180d0d7c24 */ /* 0x000fe2000f8e0209 */
[----:B------:R-:W-:Y:S01]  /*1fb0*/  UIADD3 UR7, UPT, UPT, -UR17, UR21, URZ ;  /* 0x0000001511077290 */ /* 0x000fe2000fffe1ff */
[----:B------:R-:W-:Y:S11]  /*1fc0*/  @P2 BRA `(.L_x_2014) ;  /* 0x0000000000882947 */ /* 0x000ff60003800000 */
        /* <DEDUP_REMOVED lines=34> */
.L_x_2014:
[----:B------:R-:W-:Y:S05]  /*21f0*/  BSYNC.RECONVERGENT B0 ;  /* 0x0000000000007941 */ /* 0x000fea0003800200 */
.L_x_2013:
[----:B------:R-:W-:Y:S01]  /*2200*/  BSSY.RECONVERGENT B0, `(.L_x_2015) ;  /* 0x0000029000007945 */ /* 0x000fe20003800200 */
[C---:B------:R-:W-:Y:S02]  /*2210*/  ISETP.GE.AND P6, PT, R16.reuse, UR7, PT ;  /* 0x0000000710007c0c */ /* 0x040fe4000bfc6270 */
[----:B------:R-:W-:Y:S01]  /*2220*/  IADD3 R4, PT, PT, R16, 0x30, RZ ;  /* 0x0000003010047810 */ /* 0x000fe20007ffe0ff */
[----:B------:R-:W-:Y:S05]  /*2230*/  @P0 BRA `(.L_x_2016) ;  /* 0x0000000000940947 */ /* 0x000fea0003800000 */
        /* <DEDUP_REMOVED lines=37> */
.L_x_2016:
[----:B------:R-:W-:Y:S05]  /*2490*/  BSYNC.RECONVERGENT B0 ;  /* 0x0000000000007941 */ /* 0x000fea0003800200 */
.L_x_2015:
[----:B------:R-:W-:Y:S01]  /*24a0*/  USHF.L.U64.HI UR29, UR10, 0x4, UR11 ;  /* 0x000000040a1d7899 */ /* 0x000fe2000801020b */
[----:B------:R-:W-:Y:S01]  /*24b0*/  BSSY.RECONVERGENT B0, `(.L_x_2017) ;  /* 0x0000028000007945 */ /* 0x000fe20003800200 */
[----:B------:R-:W-:-:S03]  /*24c0*/  ISETP.GE.AND P0, PT, R4, UR16, PT ;  /* 0x0000001004007c0c */ /* 0x000fc6000bf06270 */
[----:B------:R-:W-:Y:S10]  /*24d0*/  @P1 BRA `(.L_x_2018) ;  /* 0x0000000000941947 */ /* 0x000ff40003800000 */
[----:B------:R-:W3:Y:S01]  /*24e0*/  LDCU.64 UR14, c[0x0][0x3b0] ;  /* 0x00007600ff0e77ac */ /* 0x000ee20008000a00 */
[----:B-12---:R-:W-:Y:S01]  /*24f0*/  IADD3 R3, P1, PT, R14, 0x20, RZ ;  /* 0x000000200e037810 */ /* 0x006fe20007f3e0ff */
        /* <DEDUP_REMOVED lines=35> */
.L_x_2018:
[----:B------:R-:W-:Y:S05]  /*2730*/  BSYNC.RECONVERGENT B0 ;  /* 0x0000000000007941 */ /* 0x000fea0003800200 */
.L_x_2017:
[----:B------:R-:W-:Y:S01]  /*2740*/  USHF.L.U32 UR30, UR10, 0x4, URZ ;  /* 0x000000040a1e7899 */ /* 0x000fe200080006ff */
[----:B------:R-:W-:Y:S01]  /*2750*/  BSSY.RECONVERGENT B0, `(.L_x_2019) ;  /* 0x0000028000007945 */ /* 0x000fe20003800200 */
[----:B------:R-:W-:Y:S02]  /*2760*/  ISETP.GE.AND P5, PT, R6, UR7, PT ;  /* 0x0000000706007c0c */ /* 0x000fe4000bfa6270 */
[----:B------:R-:W-:Y:S01]  /*2770*/  ISETP.GE.AND P4, PT, R5, UR7, PT ;  /* 0x0000000705007c0c */ /* 0x000fe2000bf86270 */
[----:B------:R-:W-:-:S12]  /*2780*/  @P0 BRA `(.L_x_2020) ;  /* 0x0000000000900947 */ /* 0x000fd80003800000 */
[----:B------:R-:W4:Y:S01]  /*2790*/  LDCU.64 UR14, c[0x0][0x3b0] ;  /* 0x00007600ff0e77ac */ /* 0x000f220008000a00 */
[----:B------:R-:W-:Y:S01]  /*27a0*/  IADD3 R0, P0, PT, R14, 0x30, RZ ;  /* 0x000000300e007810 */ /* 0x000fe20007f1e0ff */
[----:B------:R-:W-:Y:S01]  /*27b0*/  IMAD.MOV.U32 R9, RZ, RZ, R13 ;  /* 0x000000ffff097224 */ /* 0x000fe200078e000d */
[----:B------:R-:W5:Y:S03]  /*27c0*/  LDCU UR31, c[0x0][0x440] ;  /* 0x00008800ff1f77ac */ /* 0x000f660008000800 */
[----:B-123--:R-:W-:Y:S01]  /*27d0*/  IMAD.X R3, RZ, RZ, R15, P0 ;  /* 0x000000ffff037224 */ /* 0x00efe200000e060f */
        /* <DEDUP_REMOVED lines=31> */
.L_x_2020:
[----:B------:R-:W-:Y:S05]  /*29d0*/  BSYNC.RECONVERGENT B0 ;  /* 0x0000000000007941 */ /* 0x000fea0003800200 */
.L_x_2019:
        /* <DEDUP_REMOVED lines=8> */
[--C-:B------:R-:W-:Y:S02]  /*2a60*/  @!P2 IMAD.MOV.U32 R9, RZ, RZ, R227.reuse ;  /* 0x000000ffff09a224 */ /* 0x100fe400078e00e3 */
[----:B-1234-:R-:W-:Y:S01]  /*2a70*/  @!P1 IMAD.MOV.U32 R2, RZ, RZ, R226 ;  /* 0x000000ffff029224 */ /* 0x01efe200078e00e2 */
        /* <DEDUP_REMOVED lines=21> */
.L_x_2022:
[----:B------:R-:W-:Y:S05]  /*2bd0*/  BSYNC.RECONVERGENT B0 ;  /* 0x0000000000007941 */ /* 0x000fea0003800200 */
.L_x_2021:
[----:B------:R-:W-:Y:S04]  /*2be0*/  BSSY.RECONVERGENT B0, `(.L_x_2023) ;  /* 0x000001f000007945 */ /* 0x000fe80003800200 */
[----:B------:R-:W-:Y:S05]  /*2bf0*/  @P5 BRA `(.L_x_2024) ;  /* 0x0000000000745947 */ /* 0x000fea0003800000 */
[----:B------:R-:W5:Y:S01]  /*2c00*/  LDCU UR4, c[0x0][0x440] ;  /* 0x00008800ff0477ac */ /* 0x000f620008000800 */
[----:B-1234-:R-:W-:Y:S02]  /*2c10*/  IMAD.U32 R3, RZ, RZ, UR30 ;  /* 0x0000001eff037e24 */ /* 0x01efe4000f8e00ff */
        /* <DEDUP_REMOVED lines=27> */
.L_x_2024:
[----:B------:R-:W-:Y:S05]  /*2dd0*/  BSYNC.RECONVERGENT B0 ;  /* 0x0000000000007941 */ /* 0x000fea0003800200 */
.L_x_2023:
[----:B------:R-:W-:Y:S01]  /*2de0*/  BSSY.RECONVERGENT B0, `(.L_x_2025) ;  /* 0x0000021000007945 */ /* 0x000fe20003800200 */
[----:B------:R-:W-:-:S03]  /*2df0*/  ISETP.GE.AND P0, PT, R4, UR7, PT ;  /* 0x0000000704007c0c */ /* 0x000fc6000bf06270 */
[----:B------:R-:W-:Y:S10]  /*2e00*/  @P4 BRA `(.L_x_2026) ;  /* 0x0000000000784947 */ /* 0x000ff40003800000 */
[----:B------:R-:W5:Y:S01]  /*2e10*/  LDCU UR4, c[0x0][0x440] ;  /* 0x00008800ff0477ac */ /* 0x000f620008000800 */
[----:B-1234-:R-:W-:Y:S02]  /*2e20*/  IMAD.U32 R3, RZ, RZ, UR10 ;  /* 0x0000000aff037e24 */ /* 0x01efe4000f8e00ff */
        /* <DEDUP_REMOVED lines=28> */
.L_x_2026:
[----:B------:R-:W-:Y:S05]  /*2ff0*/  BSYNC.RECONVERGENT B0 ;  /* 0x0000000000007941 */ /* 0x000fea0003800200 */
.L_x_2025:
[----:B------:R-:W-:Y:S04]  /*3000*/  BSSY.RECONVERGENT B0, `(.L_x_2027) ;  /* 0x000001f000007945 */ /* 0x000fe80003800200 */
[----:B------:R-:W-:Y:S05]  /*3010*/  @P0 BRA `(.L_x_2028) ;  /* 0x0000000000740947 */ /* 0x000fea0003800000 */
[----:B------:R-:W5:Y:S01]  /*3020*/  LDCU UR4, c[0x0][0x440] ;  /* 0x00008800ff0477ac */ /* 0x000f620008000800 */
[----:B------:R-:W-:Y:S01]  /*3030*/  IMAD.U32 R0, RZ, RZ, UR10 ;  /* 0x0000000aff007e24 */ /* 0x000fe2000f8e00ff */
[----:B------:R-:W-:-:S03]  /*3040*/  UIMAD UR5, UR11, 0x60, URZ ;  /* 0x000000600b0578a4 */ /* 0x000fc6000f8e02ff */
[----:B-1234-:R-:W-:-:S04]  /*3050*/  IMAD.WIDE.U32 R2, R0, 0x60, R226 ;  /* 0x0000006000027825 */ /* 0x01efc800078e00e2 */
        /* <DEDUP_REMOVED lines=25> */
.L_x_2028:
[----:B------:R-:W-:Y:S05]  /*31f0*/  BSYNC.RECONVERGENT B0 ;  /* 0x0000000000007941 */ /* 0x000fea0003800200 */
.L_x_2027:
[----:B------:R-:W5:Y:S01]  /*3200*/  LDCU.64 UR14, c[0x0][0x540] ;  /* 0x0000a800ff0e77ac */ /* 0x000f620008000a00 */
[----:B------:R-:W0:Y:S01]  /*3210*/  LDGDEPBAR ;  /* 0x00000000000079af */ /* 0x000e220000000000 */
[----:B------:R-:W2:Y:S01]  /*3220*/  LDCU.64 UR4, c[0x0][0x538] ;  /* 0x0000a700ff0477ac */ /* 0x000ea20008000a00 */
[----:B------:R-:W-:Y:S01]  /*3230*/  UMOV UR32, UR24 ;  /* 0x0000001800207c82 */ /* 0x000fe20008000000 */
[----:B------:R-:W-:Y:S02]  /*3240*/  UMOV UR33, URZ ;  /* 0x000000ff00217c82 */ /* 0x000fe40008000000 */
[----:B-----5:R-:W-:-:S04]  /*3250*/  UIMAD.WIDE.U32 UR32, UR25, UR14, UR32 ;  /* 0x0000000e192072a5 */ /* 0x020fc8000f8e0020 */
[----:B------:R-:W-:Y:S02]  /*3260*/  UIMAD UR15, UR25, UR15, UR33 ;  /* 0x0000000f190f72a4 */ /* 0x000fe4000f8e0221 */
[----:B--2---:R-:W-:Y:S01]  /*3270*/  ULEA UR4, UP0, UR32, UR4, 0x2 ;  /* 0x0000000420047291 */ /* 0x004fe2000f8010ff */
[----:B------:R-:W-:Y:S01]  /*3280*/  SHF.R.U32.HI R221, RZ, 0x1, R219 ;  /* 0x00000001ffdd7819 */ /* 0x000fe200000116db */
[----:B------:R-:W-:Y:S01]  /*3290*/  IMAD.U32 R0, RZ, RZ, UR26 ;  /* 0x0000001aff007e24 */ /* 0x000fe2000f8e00ff */
[----:B------:R-:W-:-:S04]  /*32a0*/  DEPBAR.LE SB0, 0x0 ;  /* 0x000080000000791a */ /* 0x000fc80000000000 */
[----:B------:R-:W-:Y:S01]  /*32b0*/  ULEA.HI.X UR5, UR32, UR5, UR15, 0x2, UP0 ;  /* 0x0000000520057291 */ /* 0x000fe200080f140f */
[----:B-1----:R-:W-:-:S03]  /*32c0*/  IMAD.U32 R8, RZ, RZ, UR4 ;  /* 0x00000004ff087e24 */ /* 0x002fc6000f8e00ff */
[----:B------:R-:W1:Y:S02]  /*32d0*/  LDCU UR4, c[0x0][0x458] ;  /* 0x00008b00ff0477ac */ /* 0x000e640008000800 */
[----:B------:R-:W-:-:S05]  /*32e0*/  IMAD.U32 R9, RZ, RZ, UR5 ;  /* 0x00000005ff097e24 */ /* 0x000fca000f8e00ff */
[----:B------:R-:W2:Y:S01]  /*32f0*/  LDG.E R7, desc[UR22][R8.64] ;  /* 0x0000001608077981 */ /* 0x000ea2000c1e1900 */
[----:B---34-:R-:W-:Y:S01]  /*3300*/  LOP3.LUT R3, R221, 0x1f0, RZ, 0xc0, !PT ;  /* 0x000001f0dd037812 */ /* 0x018fe200078ec0ff */
[C---:B------:R-:W-:Y:S01]  /*3310*/  IMAD.SHL.U32 R217, R219.reuse, 0x20, RZ ;  /* 0x00000020dbd97824 */ /* 0x040fe200078e00ff */
[----:B------:R-:W-:Y:S01]  /*3320*/  BSSY.RECONVERGENT B0, `(.L_x_2029) ;  /* 0x0000036000007945 */ /* 0x000fe20003800200 */
[----:B------:R-:W-:Y:S01]  /*3330*/  IMAD.SHL.U32 R176, R219, 0x40, RZ ;  /* 0x00000040dbb07824 */ /* 0x000fe200078e00ff */
[----:B------:R-:W-:Y:S01]  /*3340*/  IADD3 R0, PT, PT, R3, 0x1, R0 ;  /* 0x0000000103007810 */ /* 0x000fe20007ffe000 */
[----:B------:R-:W-:Y:S01]  /*3350*/  IMAD.SHL.U32 R208, R219, 0x2, RZ ;  /* 0x00000002dbd07824 */ /* 0x000fe200078e00ff */
[----:B------:R-:W-:Y:S02]  /*3360*/  LOP3.LUT R217, R217, 0x7c00, RZ, 0xc0, !PT ;  /* 0x00007c00d9d97812 */ /* 0x000fe400078ec0ff */
[----:B------:R-:W-:Y:S01]  /*3370*/  LOP3.LUT R3, R221, 0x8, RZ, 0xc0, !PT ;  /* 0x00000008dd037812 */ /* 0x000fe200078ec0ff */
[----:B-1----:R-:W2:Y:S01]  /*3380*/  MUFU.RCP R2, UR4 ;  /* 0x0000000400027d08 */ /* 0x002ea20008001000 */
[----:B------:R-:W-:-:S02]  /*3390*/  LOP3.LUT R166, R218, 0x1c0, R176, 0xf8, !PT ;  /* 0x000001c0daa67812 */ /* 0x000fc400078ef8b0 */
[----:B------:R-:W-:Y:S02]  /*33a0*/  LOP3.LUT R208, R208, 0x6, RZ, 0xc0, !PT ;  /* 0x00000006d0d07812 */ /* 0x000fe400078ec0ff */
[----:B------:R-:W-:Y:S01]  /*33b0*/  LOP3.LUT R3, R166, R3, RZ, 0x3c, !PT ;  /* 0x00000003a6037212 */ /* 0x000fe200078e3cff */
[----:B------:R-:W-:Y:S01]  /*33c0*/  BAR.SYNC.DEFER_BLOCKING 0x0 ;  /* 0x0000000000007b1d */ /* 0x000fe20000010000 */
[----:B--2---:R-:W-:Y:S01]  /*33d0*/  FMUL.FTZ R2, R7, R2 ;  /* 0x0000000207027220 */ /* 0x004fe20000410000 */
[----:B------:R-:W-:-:S04]  /*33e0*/  SHF.R.U32.HI R7, RZ, 0x2, R219 ;  /* 0x00000002ff077819 */ /* 0x000fc800000116db */
[----:B------:R-:W-:Y:S02]  /*33f0*/  LOP3.LUT R7, R7, 0x7, RZ, 0xc0, !PT ;  /* 0x0000000707077812 */ /* 0x000fe400078ec0ff */
[----:B------:R-:W-:Y:S02]  /*3400*/  R2UR UR5, R2 ;  /* 0x00000000020572ca */ /* 0x000fe400000e0000 */
[----:B------:R-:W-:Y:S01]  /*3410*/  IADD3 R7, PT, PT, R0, -UR27, R7 ;  /* 0x8000001b00077c10 */ /* 0x000fe2000fffe007 */
[----:B------:R-:W-:Y:S01]  /*3420*/  IMAD.U32 R0, RZ, RZ, UR21 ;  /* 0x00000015ff007e24 */ /* 0x000fe2000f8e00ff */
[----:B------:R-:W-:-:S04]  /*3430*/  LOP3.LUT R2, R217, 0x200, R176, 0xf8, !PT ;  /* 0x00000200d9027812 */ /* 0x000fc800078ef8b0 */
[----:B------:R-:W-:Y:S01]  /*3440*/  IADD3 R0, PT, PT, R7, UR20, R0 ;  /* 0x0000001407007c10 */ /* 0x000fe2000fffe000 */
[----:B------:R-:W-:Y:S06]  /*3450*/  @P6 BRA `(.L_x_2030) ;  /* 0x0000000000786947 */ /* 0x000fec0003800000 */
        /* <DEDUP_REMOVED lines=30> */
.L_x_2030:
[----:B------:R2:W-:Y:S04]  /*3640*/  STS.128 [R241+0x10000], RZ ;  /* 0x010000fff1007388 */ /* 0x0005e80000000c00 */
[----:B------:R2:W-:Y:S04]  /*3650*/  STS.128 [R241+0x12000], RZ ;  /* 0x012000fff1007388 */ /* 0x0005e80000000c00 */
[----:B------:R2:W-:Y:S04]  /*3660*/  STS.128 [R241+0x14000], RZ ;  /* 0x014000fff1007388 */ /* 0x0005e80000000c00 */
[----:B------:R2:W-:Y:S02]  /*3670*/  STS.128 [R241+0x16000], RZ ;  /* 0x016000fff1007388 */ /* 0x0005e40000000c00 */
.L_x_2031:
[----:B------:R-:W-:Y:S05]  /*3680*/  BSYNC.RECONVERGENT B0 ;  /* 0x0000000000007941 */ /* 0x000fea0003800200 */
.L_x_2029:
[----:B------:R-:W-:Y:S01]  /*3690*/  ISETP.GE.AND P0, PT, R6, UR7, PT ;  /* 0x0000000706007c0c */ /* 0x000fe2000bf06270 */
[----:B------:R-:W-:Y:S01]  /*36a0*/  IMAD.IADD R2, R3, 0x1, R2 ;  /* 0x0000000103027824 */ /* 0x000fe200078e0202 */
[----:B------:R-:W-:Y:S01]  /*36b0*/  LOP3.LUT R7, R219, 0x8, RZ, 0xc0, !PT ;  /* 0x00000008db077812 */ /* 0x000fe200078ec0ff */
[----:B------:R-:W-:Y:S01]  /*36c0*/  BSSY.RECONVERGENT B0, `(.L_x_2032) ;  /* 0x000002b000007945 */ /* 0x000fe20003800200 */
[----:B------:R-:W-:Y:S02]  /*36d0*/  LOP3.LUT R211, R176, 0x400, RZ, 0xc0, !PT ;  /* 0x00000400b0d37812 */ /* 0x000fe400078ec0ff */
[----:B------:R-:W-:Y:S02]  /*36e0*/  LOP3.LUT R6, R166, R7, RZ, 0x3c, !PT ;  /* 0x00000007a6067212 */ /* 0x000fe400078e3cff */
[----:B------:R-:W-:Y:S02]  /*36f0*/  ISETP.GE.AND P6, PT, R5, UR7, PT ;  /* 0x0000000705007c0c */ /* 0x000fe4000bfc6270 */
[----:B------:R-:W-:Y:S01]  /*3700*/  ISETP.GE.AND P5, PT, R4, UR7, PT ;  /* 0x0000000704007c0c */ /* 0x000fe2000bfa6270 */
[----:B------:R-:W-:Y:S01]  /*3710*/  IMAD R211, R6, 0x2, R211 ;  /* 0x0000000206d37824 */ /* 0x000fe200078e02d3 */
[----:B------:R-:W-:Y:S01]  /*3720*/  LEA R84, R2, UR6, 0x1 ;  /* 0x0000000602547c11 */ /* 0x000fe2000f8e08ff */
[----:B------:R3:W-:Y:S04]  /*3730*/  @P0 STS.128 [R241+0x10800], RZ ;  /* 0x010800fff1000388 */ /* 0x0007e80000000c00 */
[----:B------:R3:W-:Y:S04]  /*3740*/  @P0 STS.128 [R241+0x12800], RZ ;  /* 0x012800fff1000388 */ /* 0x0007e80000000c00 */
[----:B------:R3:W-:Y:S04]  /*3750*/  @P0 STS.128 [R241+0x14800], RZ ;  /* 0x014800fff1000388 */ /* 0x0007e80000000c00 */
[----:B------:R3:W-:Y:S01]  /*3760*/  @P0 STS.128 [R241+0x16800], RZ ;  /* 0x016800fff1000388 */ /* 0x0007e20000000c00 */
[----:B------:R-:W-:Y:S05]  /*3770*/  @P0 BRA `(.L_x_2033) ;  /* 0x00000000007c0947 */ /* 0x000fea0003800000 */
[----:B------:R-:W4:Y:S01]  /*3780*/  LDCU UR4, c[0x0][0x440] ;  /* 0x00008800ff0477ac */ /* 0x000f220008000800 */
[----:B------:R-:W-:Y:S02]  /*3790*/  USHF.L.U32 UR15, UR8, 0x4, URZ ;  /* 0x00000004080f7899 */ /* 0x000fe400080006ff */
[----:B------:R-:W-:-:S04]  /*37a0*/  USHF.L.U64.HI UR14, UR8, 0x4, UR9 ;  /* 0x00000004080e7899 */ /* 0x000fc80008010209 */
[----:B------:R-:W-:Y:S02]  /*37b0*/  IMAD.U32 R5, RZ, RZ, UR15 ;  /* 0x0000000fff057e24 */ /* 0x000fe4000f8e00ff */
[----:B------:R-:W-:-:S03]  /*37c0*/  IMAD.U32 R2, RZ, RZ, UR14 ;  /* 0x0000000eff027e24 */ /* 0x000fc6000f8e00ff */
[----:B------:R-:W-:Y:S02]  /*37d0*/  LEA R4, P4, R5, R228, 0x1 ;  /* 0x000000e405047211 */ /* 0x000fe400078808ff */
[----:B----4-:R-:W-:Y:S02]  /*37e0*/  ISETP.GE.AND P3, PT, R218, UR4, PT ;  /* 0x00000004da007c0c */ /* 0x010fe4000bf66270 */
        /* <DEDUP_REMOVED lines=24> */
.L_x_2033:
[----:B------:R-:W-:Y:S05]  /*3970*/  BSYNC.RECONVERGENT B0 ;  /* 0x0000000000007941 */ /* 0x000fea0003800200 */
.L_x_2032:
[----:B------:R1:W-:Y:S01]  /*3980*/  @P6 STS.128 [R241+0x11000], RZ ;  /* 0x011000fff1006388 */ /* 0x0003e20000000c00 */
[----:B------:R-:W-:Y:S03]  /*3990*/  BSSY.RECONVERGENT B0, `(.L_x_2034) ;  /* 0x0000023000007945 */ /* 0x000fe60003800200 */
[----:B------:R1:W-:Y:S04]  /*39a0*/  @P6 STS.128 [R241+0x13000], RZ ;  /* 0x013000fff1006388 */ /* 0x0003e80000000c00 */
[----:B------:R1:W-:Y:S04]  /*39b0*/  @P6 STS.128 [R241+0x15000], RZ ;  /* 0x015000fff1006388 */ /* 0x0003e80000000c00 */
[----:B------:R1:W-:Y:S01]  /*39c0*/  @P6 STS.128 [R241+0x17000], RZ ;  /* 0x017000fff1006388 */ /* 0x0003e20000000c00 */
[----:B------:R-:W-:Y:S05]  /*39d0*/  @P6 BRA `(.L_x_2035) ;  /* 0x0000000000786947 */ /* 0x000fea0003800000 */
[----:B------:R-:W5:Y:S01]  /*39e0*/  LDCU UR4, c[0x0][0x440] ;  /* 0x00008800ff0477ac */ /* 0x000f620008000800 */
[----:B----4-:R-:W-:Y:S02]  /*39f0*/  IMAD.U32 R5, RZ, RZ, UR8 ;  /* 0x00000008ff057e24 */ /* 0x010fe4000f8e00ff */
        /* <DEDUP_REMOVED lines=28> */
.L_x_2035:
[----:B------:R-:W-:Y:S05]  /*3bc0*/  BSYNC.RECONVERGENT B0 ;  /* 0x0000000000007941 */ /* 0x000fea0003800200 */
.L_x_2034:
        /* <DEDUP_REMOVED lines=9> */
[----:B----4-:R-:W-:-:S04]  /*3c60*/  IMAD.WIDE.U32 R4, R2, 0x60, R228 ;  /* 0x0000006002047825 */ /* 0x010fc800078e00e4 */
        /* <DEDUP_REMOVED lines=25> */
.L_x_2037:
[----:B------:R-:W-:Y:S05]  /*3e00*/  BSYNC.RECONVERGENT B0 ;  /* 0x0000000000007941 */ /* 0x000fea0003800200 */
.L_x_2036:
[----:B------:R-:W-:Y:S01]  /*3e10*/  LDSM.16.M88.4 R20, [R84] ;  /* 0x000000005414783b */ /* 0x000fe20000000200 */
[----:B------:R-:W-:Y:S01]  /*3e20*/  IMAD.MOV.U32 R89, RZ, RZ, 0x20 ;  /* 0x00000020ff597424 */ /* 0x000fe200078e00ff */
[----:B------:R-:W-:Y:S01]  /*3e30*/  LOP3.LUT P6, RZ, R219, 0x2, RZ, 0xc0, !PT ;  /* 0x00000002dbff7812 */ /* 0x000fe200078cc0ff */
[----:B------:R-:W-:Y:S01]  /*3e40*/  VIADD R90, R211, UR6 ;  /* 0x00000006d35a7c36 */ /* 0x000fe20008000000 */
[----:B------:R-:W5:Y:S01]  /*3e50*/  LDSM.16.M88.4 R32, [R211+UR6+0x8000] ;  /* 0x00800006d320783b */ /* 0x000f620008000200 */
[----:B------:R-:W-:Y:S01]  /*3e60*/  IMAD.MOV.U32 R165, RZ, RZ, 0x40 ;  /* 0x00000040ffa57424 */ /* 0x000fe200078e00ff */
[----:B------:R-:W-:Y:S01]  /*3e70*/  SEL R89, R89, 0xffffffe0, !P6 ;  /* 0xffffffe059597807 */ /* 0x000fe20007000000 */
[----:B------:R-:W-:Y:S01]  /*3e80*/  UISETP.NE.AND UP1, UPT, UR19, 0x1, UPT ;  /* 0x000000011300788c */ /* 0x000fe2000bf25270 */
[----:B------:R-:W2:Y:S01]  /*3e90*/  LDSM.16.M88.4 R24, [R211+UR6+0x8800] ;  /* 0x00880006d318783b */ /* 0x000ea20008000200 */
[----:B------:R-:W-:Y:S02]  /*3ea0*/  LOP3.LUT P0, RZ, R219, 0x4, RZ, 0xc0, !PT ;  /* 0x00000004dbff7812 */ /* 0x000fe4000780c0ff */
[--C-:B------:R-:W-:Y:S01]  /*3eb0*/  IMAD.IADD R93, R84, 0x1, R89.reuse ;  /* 0x00000001545d7824 */ /* 0x100fe200078e0259 */
[----:B------:R-:W3:Y:S01]  /*3ec0*/  LDSM.16.M88.4 R64, [R211+UR6+0x9000] ;  /* 0x00900006d340783b */ /* 0x000ee20008000200 */
[----:B------:R-:W-:Y:S01]  /*3ed0*/  IMAD.IADD R91, R90, 0x1, R89 ;  /* 0x000000015a5b7824 */ /* 0x000fe200078e0259 */
[----:B------:R-:W-:-:S02]  /*3ee0*/  SEL R165, R165, 0xffffffc0, !P0 ;  /* 0xffffffc0a5a57807 */ /* 0x000fc40004000000 */
[----:B------:R-:W3:Y:S03]  /*3ef0*/  LDSM.16.M88.4 R12, [R211+UR6+0x9800] ;  /* 0x00980006d30c783b */ /* 0x000ee60008000200 */
[--C-:B------:R-:W-:Y:S01]  /*3f00*/  IMAD.IADD R92, R84, 0x1, R165.reuse ;  /* 0x00000001545c7824 */ /* 0x100fe200078e02a5 */
[----:B----4-:R-:W-:Y:S01]  /*3f10*/  LDSM.16.M88.4 R4, [R93] ;  /* 0x000000005d04783b */ /* 0x010fe20000000200 */
[----:B------:R-:W-:Y:S02]  /*3f20*/  IMAD.IADD R90, R90, 0x1, R165 ;  /* 0x000000015a5a7824 */ /* 0x000fe400078e02a5 */
[C---:B------:R-:W-:Y:S01]  /*3f30*/  IMAD.IADD R88, R89.reuse, 0x1, R92 ;  /* 0x0000000159587824 */ /* 0x040fe200078e025c */
[----:B------:R-:W4:Y:S01]  /*3f40*/  LDSM.16.M88.4 R16, [R91+0x8000] ;  /* 0x008000005b10783b */ /* 0x000f220000000200 */
[----:B------:R-:W-:-:S03]  /*3f50*/  IMAD.IADD R2, R89, 0x1, R90 ;  /* 0x0000000159027824 */ /* 0x000fc600078e025a */
[----:B-1----:R-:W1:Y:S04]  /*3f60*/  LDSM.16.M88.4 R8, [R91+0x8800] ;  /* 0x008800005b08783b */ /* 0x002e680000000200 */
[----:B------:R-:W1:Y:S04]  /*3f70*/  LDSM.16.M88.4 R72, [R91+0x9000] ;  /* 0x009000005b48783b */ /* 0x000e680000000200 */
[----:B------:R-:W1:Y:S04]  /*3f80*/  LDSM.16.M88.4 R48, [R91+0x9800] ;  /* 0x009800005b30783b */ /* 0x000e680000000200 */
[----:B------:R-:W-:Y:S01]  /*3f90*/  LDSM.16.M88.4 R40, [R90+0x8000] ;  /* 0x008000005a28783b */ /* 0x000fe20000000200 */
[C---:B-----5:R-:W-:Y:S03]  /*3fa0*/  HMMA.16816.F32.BF16 R36, R20.reuse, R32, RZ ;  /* 0x000000201424723c */ /* 0x060fe600000418ff */
[----:B------:R-:W-:Y:S04]  /*3fb0*/  LDSM.16.M88.4 R56, [R90+0x8800] ;  /* 0x008800005a38783b */ /* 0x000fe80000000200 */
[----:B------:R-:W-:Y:S01]  /*3fc0*/  LDSM.16.M88.4 R44, [R90+0x9800] ;  /* 0x009800005a2c783b */ /* 0x000fe20000000200 */
[C---:B--2---:R-:W-:Y:S03]  /*3fd0*/  HMMA.16816.F32.BF16 R28, R20.reuse, R24, RZ ;  /* 0x00000018141c723c */ /* 0x044fe600000418ff */
[----:B------:R-:W-:Y:S04]  /*3fe0*/  LDSM.16.M88.4 R52, [R90+0x9000] ;  /* 0x009000005a34783b */ /* 0x000fe80000000200 */
[----:B------:R-:W-:Y:S01]  /*3ff0*/  LDSM.16.M88.4 R76, [R88+0x2000] ;  /* 0x00200000584c783b */ /* 0x000fe20000000200 */
[C---:B---3--:R-:W-:Y:S03]  /*4000*/  HMMA.16816.F32.BF16 R68, R20.reuse, R64, RZ ;  /* 0x000000401444723c */ /* 0x048fe600000418ff */
[----:B------:R-:W-:Y:S04]  /*4010*/  LDSM.16.M88.4 R80, [R2+0xb800] ;  /* 0x00b800000250783b */ /* 0x000fe80000000200 */
[----:B------:R-:W0:Y:S01]  /*4020*/  LDGDEPBAR ;  /* 0x00000000000079af */ /* 0x000e220000000000 */
[C---:B------:R-:W-:Y:S08]  /*4030*/  HMMA.16816.F32.BF16 R32, R20.reuse, R34, RZ ;  /* 0x000000221420723c */ /* 0x040ff000000418ff */
[C---:B------:R-:W-:Y:S08]  /*4040*/  HMMA.16816.F32.BF16 R24, R20.reuse, R26, RZ ;  /* 0x0000001a1418723c */ /* 0x040ff000000418ff */
[C---:B------:R-:W-:Y:S08]  /*4050*/  HMMA.16816.F32.BF16 R64, R20.reuse, R66, RZ ;  /* 0x000000421440723c */ /* 0x040ff000000418ff */
[C---:B------:R-:W-:Y:S08]  /*4060*/  HMMA.16816.F32.BF16 R60, R20.reuse, R12, RZ ;  /* 0x0000000c143c723c */ /* 0x040ff000000418ff */
[----:B------:R-:W-:Y:S01]  /*4070*/  HMMA.16816.F32.BF16 R20, R20, R14, RZ ;  /* 0x0000000e1414723c */ /* 0x000fe200000418ff */
[----:B------:R-:W2:Y:S07]  /*4080*/  LDSM.16.M88.4 R12, [R92] ;  /* 0x000000005c0c783b */ /* 0x000eae0000000200 */
[C---:B----4-:R-:W-:Y:S08]  /*4090*/  HMMA.16816.F32.BF16 R36, R4.reuse, R16, R36 ;  /* 0x000000100424723c */ /* 0x050ff00000041824 */
        /* <DEDUP_REMOVED lines=20> */
[----:B------:R-:W-:Y:S07]  /*41e0*/  LDSM.16.M88.4 R44, [R84+0x2000] ;  /* 0x00200000542c783b */ /* 0x000fee0000000200 */
[C---:B-1----:R-:W-:Y:S08]  /*41f0*/  HMMA.16816.F32.BF16 R36, R16.reuse, R8, R36 ;  /* 0x000000081024723c */ /* 0x042ff00000041824 */
[C---:B------:R-:W-:Y:S01]  /*4200*/  HMMA.16816.F32.BF16 R32, R16.reuse, R10, R32 ;  /* 0x0000000a1020723c */ /* 0x040fe20000041820 */
[----:B------:R-:W1:Y:S07]  /*4210*/  LDSM.16.M88.4 R8, [R211+UR6+0xa800] ;  /* 0x00a80006d308783b */ /* 0x000e6e0008000200 */
[C---:B---3--:R-:W-:Y:S08]  /*4220*/  HMMA.16816.F32.BF16 R28, R16.reuse, R4, R28 ;  /* 0x00000004101c723c */ /* 0x048ff0000004181c */
[----:B------:R-:W-:Y:S01]  /*4230*/  HMMA.16816.F32.BF16 R24, R16, R6, R24 ;  /* 0x000000061018723c */ /* 0x000fe20000041818 */
[----:B------:R-:W3:Y:S07]  /*4240*/  LDSM.16.M88.4 R4, [R211+UR6+0xb000] ;  /* 0x00b00006d304783b */ /* 0x000eee0008000200 */
[C---:B------:R-:W-:Y:S08]  /*4250*/  HMMA.16816.F32.BF16 R68, R12.reuse, R52, R68 ;  /* 0x000000340c44723c */ /* 0x040ff00000041844 */
[----:B------:R-:W-:Y:S01]  /*4260*/  HMMA.16816.F32.BF16 R64, R12, R54, R64 ;  /* 0x000000360c40723c */ /* 0x000fe20000041840 */
[----:B------:R-:W4:Y:S04]  /*4270*/  LDSM.16.M88.4 R12, [R211+UR6+0xa000] ;  /* 0x00a00006d30c783b */ /* 0x000f280008000200 */
[----:B------:R-:W-:Y:S03]  /*4280*/  LDSM.16.M88.4 R52, [R91+0xb800] ;  /* 0x00b800005b34783b */ /* 0x000fe60000000200 */
[C---:B--2---:R-:W-:Y:S08]  /*4290*/  HMMA.16816.F32.BF16 R60, R16.reuse, R40, R60 ;  /* 0x00000028103c723c */ /* 0x044ff0000004183c */
[C---:B------:R-:W-:Y:S08]  /*42a0*/  HMMA.16816.F32.BF16 R68, R16.reuse, R48, R68 ;  /* 0x000000301044723c */ /* 0x040ff00000041844 */
[C---:B------:R-:W-:Y:S01]  /*42b0*/  HMMA.16816.F32.BF16 R64, R16.reuse, R50, R64 ;  /* 0x000000321040723c */ /* 0x040fe20000041840 */
[----:B------:R-:W-:Y:S07]  /*42c0*/  LDSM.16.M88.4 R48, [R93+0x2000] ;  /* 0x002000005d30783b */ /* 0x000fee0000000200 */
[----:B------:R-:W-:Y:S01]  /*42d0*/  HMMA.16816.F32.BF16 R20, R16, R42, R20 ;  /* 0x0000002a1014723c */ /* 0x000fe20000041814 */
[----:B------:R-:W2:Y:S04]  /*42e0*/  LDSM.16.M88.4 R16, [R91+0xa800] ;  /* 0x00a800005b10783b */ /* 0x000ea80000000200 */
[----:B------:R-:W5:Y:S03]  /*42f0*/  LDSM.16.M88.4 R40, [R91+0xa000] ;  /* 0x00a000005b28783b */ /* 0x000f660000000200 */
[C---:B-1----:R-:W-:Y:S08]  /*4300*/  HMMA.16816.F32.BF16 R28, R44.reuse, R8, R28 ;  /* 0x000000082c1c723c */ /* 0x042ff0000004181c */
[C---:B------:R-:W-:Y:S01]  /*4310*/  HMMA.16816.F32.BF16 R24, R44.reuse, R10, R24 ;  /* 0x0000000a2c18723c */ /* 0x040fe20000041818 */
[----:B------:R-:W-:Y:S07]  /*4320*/  LDSM.16.M88.4 R8, [R92+0x2000] ;  /* 0x002000005c08783b */ /* 0x000fee0000000200 */
[C---:B---3--:R-:W-:Y:S08]  /*4330*/  HMMA.16816.F32.BF16 R68, R44.reuse, R4, R68 ;  /* 0x000000042c44723c */ /* 0x048ff00000041844 */
[C---:B------:R-:W-:Y:S01]  /*4340*/  HMMA.16816.F32.BF16 R64, R44.reuse, R6, R64 ;  /* 0x000000062c40723c */ /* 0x040fe20000041840 */
[----:B------:R-:W1:Y:S07]  /*4350*/  LDSM.16.M88.4 R4, [R90+0xa800] ;  /* 0x00a800005a04783b */ /* 0x000e6e0000000200 */
[C---:B----4-:R-:W-:Y:S08]  /*4360*/  HMMA.16816.F32.BF16 R36, R44.reuse, R12, R36 ;  /* 0x0000000c2c24723c */ /* 0x050ff00000041824 */
[C---:B------:R-:W-:Y:S01]  /*4370*/  HMMA.16816.F32.BF16 R32, R44.reuse, R14, R32 ;  /* 0x0000000e2c20723c */ /* 0x040fe20000041820 */
[----:B------:R-:W3:Y:S07]  /*4380*/  LDSM.16.M88.4 R12, [R90+0xa000] ;  /* 0x00a000005a0c783b */ /* 0x000eee0000000200 */
[C---:B------:R-:W-:Y:S08]  /*4390*/  HMMA.16816.F32.BF16 R60, R44.reuse, R72, R60 ;  /* 0x000000482c3c723c */ /* 0x040ff0000004183c */
[----:B------:R-:W-:Y:S01]  /*43a0*/  HMMA.16816.F32.BF16 R20, R44, R74, R20 ;  /* 0x0000004a2c14723c */ /* 0x000fe20000041814 */
[----:B------:R-:W4:Y:S04]  /*43b0*/  LDSM.16.M88.4 R44, [R90+0xb000] ;  /* 0x00b000005a2c783b */ /* 0x000f280000000200 */
[----:B------:R-:W-:Y:S03]  /*43c0*/  LDSM.16.M88.4 R72, [R211+UR6+0xd800] ;  /* 0x00d80006d348783b */ /* 0x000fe60008000200 */
[C---:B--2---:R-:W-:Y:S08]  /*43d0*/  HMMA.16816.F32.BF16 R28, R48.reuse, R16, R28 ;  /* 0x00000010301c723c */ /* 0x044ff0000004181c */
[C---:B------:R-:W-:Y:S01]  /*43e0*/  HMMA.16816.F32.BF16 R24, R48.reuse, R18, R24 ;  /* 0x000000123018723c */ /* 0x040fe20000041818 */
[----:B------:R-:W2:Y:S07]  /*43f0*/  LDSM.16.M88.4 R16, [R90+0xb800] ;  /* 0x00b800005a10783b */ /* 0x000eae0000000200 */
[C---:B-----5:R-:W-:Y:S08]  /*4400*/  HMMA.16816.F32.BF16 R36, R48.reuse, R40, R36 ;  /* 0x000000283024723c */ /* 0x060ff00000041824 */
[----:B------:R-:W-:Y:S01]  /*4410*/  HMMA.16816.F32.BF16 R32, R48, R42, R32 ;  /* 0x0000002a3020723c */ /* 0x000fe20000041820 */
[----:B------:R-:W5:Y:S07]  /*4420*/  LDSM.16.M88.4 R40, [R2+0xa000] ;  /* 0x00a000000228783b */ /* 0x000f6e0000000200 */
        /* <DEDUP_REMOVED lines=15> */
[----:B------:R-:W-:Y:S07]  /*4520*/  LDSM.16.M88.4 R44, [R211+UR6+0xc000] ;  /* 0x00c00006d32c783b */ /* 0x000fee0008000200 */
[C---:B--2---:R-:W-:Y:S08]  /*4530*/  HMMA.16816.F32.BF16 R60, R8.reuse, R16, R60 ;  /* 0x00000010083c723c */ /* 0x044ff0000004183c */
[----:B------:R-:W-:Y:S01]  /*4540*/  HMMA.16816.F32.BF16 R20, R8, R18, R20 ;  /* 0x000000120814723c */ /* 0x000fe20000041814 */
[----:B------:R-:W2:Y:S04]  /*4550*/  LDSM.16.M88.4 R8, [R211+UR6+0xd000] ;  /* 0x00d00006d308783b */ /* 0x000ea80008000200 */
[----:B------:R-:W4:Y:S03]  /*4560*/  LDSM.16.M88.4 R16, [R211+UR6+0xc800] ;  /* 0x00c80006d310783b */ /* 0x000f260008000200 */
[C---:B-----5:R-:W-:Y:S08]  /*4570*/  HMMA.16816.F32.BF16 R36, R76.reuse, R40, R36 ;  /* 0x000000284c24723c */ /* 0x060ff00000041824 */
[C---:B------:R-:W-:Y:S01]  /*4580*/  HMMA.16816.F32.BF16 R32, R76.reuse, R42, R32 ;  /* 0x0000002a4c20723c */ /* 0x040fe20000041820 */
[----:B------:R-:W-:Y:S07]  /*4590*/  LDSM.16.M88.4 R40, [R91+0xd000] ;  /* 0x00d000005b28783b */ /* 0x000fee0000000200 */
        /* <DEDUP_REMOVED lines=8> */
[----:B------:R-:W-:Y:S04]  /*4620*/  LDSM.16.M88.4 R76, [R93+0x6000] ;  /* 0x006000005d4c783b */ /* 0x000fe80000000200 */
[----:B------:R-:W-:Y:S03]  /*4630*/  LDSM.16.M88.4 R80, [R91+0xe800] ;  /* 0x00e800005b50783b */ /* 0x000fe60000000200 */
[C---:B--2---:R-:W-:Y:S08]  /*4640*/  HMMA.16816.F32.BF16 R68, R56.reuse, R8, R68 ;  /* 0x000000083844723c */ /* 0x044ff00000041844 */
[C---:B------:R-:W-:Y:S01]  /*4650*/  HMMA.16816.F32.BF16 R64, R56.reuse, R10, R64 ;  /* 0x0000000a3840723c */ /* 0x040fe20000041840 */
[----:B------:R-:W-:Y:S07]  /*4660*/  LDSM.16.M88.4 R8, [R90+0xc800] ;  /* 0x00c800005a08783b */ /* 0x000fee0000000200 */
[C---:B------:R-:W-:Y:S08]  /*4670*/  HMMA.16816.F32.BF16 R36, R56.reuse, R44, R36 ;  /* 0x0000002c3824723c */ /* 0x040ff00000041824 */
[C---:B------:R-:W-:Y:S01]  /*4680*/  HMMA.16816.F32.BF16 R32, R56.reuse, R46, R32 ;  /* 0x0000002e3820723c */ /* 0x040fe20000041820 */
[----:B------:R-:W-:Y:S07]  /*4690*/  LDSM.16.M88.4 R44, [R90+0xc000] ;  /* 0x00c000005a2c783b */ /* 0x000fee0000000200 */
[C---:B----4-:R-:W-:Y:S08]  /*46a0*/  HMMA.16816.F32.BF16 R28, R56.reuse, R16, R28 ;  /* 0x00000010381c723c */ /* 0x050ff0000004181c */
[C---:B------:R-:W-:Y:S01]  /*46b0*/  HMMA.16816.F32.BF16 R24, R56.reuse, R18, R24 ;  /* 0x000000123818723c */ /* 0x040fe20000041818 */
[----:B------:R-:W2:Y:S07]  /*46c0*/  LDSM.16.M88.4 R16, [R92+0x4000] ;  /* 0x004000005c10783b */ /* 0x000eae0000000200 */
[C---:B------:R-:W-:Y:S08]  /*46d0*/  HMMA.16816.F32.BF16 R60, R56.reuse, R72, R60 ;  /* 0x00000048383c723c */ /* 0x040ff0000004183c */
        /* <DEDUP_REMOVED lines=15> */
[----:B------:R-:W3:Y:S03]  /*47d0*/  LDSM.16.M88.4 R12, [R2+0xc000] ;  /* 0x00c00000020c783b */ /* 0x000ee60000000200 */
[C---:B--2---:R-:W-:Y:S08]  /*47e0*/  HMMA.16816.F32.BF16 R36, R16.reuse, R44, R36 ;  /* 0x0000002c1024723c */ /* 0x044ff00000041824 */
[C---:B------:R-:W-:Y:S01]  /*47f0*/  HMMA.16816.F32.BF16 R32, R16.reuse, R46, R32 ;  /* 0x0000002e1020723c */ /* 0x040fe20000041820 */
[----:B------:R-:W-:Y:S07]  /*4800*/  LDSM.16.M88.4 R44, [R211+UR6+0xe000] ;  /* 0x00e00006d32c783b */ /* 0x000fee0008000200 */
[C---:B------:R-:W-:Y:S08]  /*4810*/  HMMA.16816.F32.BF16 R28, R16.reuse, R8, R28 ;  /* 0x00000008101c723c */ /* 0x040ff0000004181c */
[C---:B------:R-:W-:Y:S01]  /*4820*/  HMMA.16816.F32.BF16 R24, R16.reuse, R10, R24 ;  /* 0x0000000a1018723c */ /* 0x040fe20000041818 */
[----:B------:R-:W2:Y:S04]  /*4830*/  LDSM.16.M88.4 R8, [R84+0x6000] ;  /* 0x006000005408783b */ /* 0x000ea80000000200 */
[----:B------:R-:W-:Y:S03]  /*4840*/  LDSM.16.M88.4 R84, [R91+0xf800] ;  /* 0x00f800005b54783b */ /* 0x000fe60000000200 */
[C---:B-1----:R-:W-:Y:S08]  /*4850*/  HMMA.16816.F32.BF16 R68, R16.reuse, R40, R68 ;  /* 0x000000281044723c */ /* 0x042ff00000041844 */
[C---:B------:R-:W-:Y:S01]  /*4860*/  HMMA.16816.F32.BF16 R64, R16.reuse, R42, R64 ;  /* 0x0000002a1040723c */ /* 0x040fe20000041840 */
[----:B------:R-:W1:Y:S07]  /*4870*/  LDSM.16.M88.4 R40, [R211+UR6+0xe800] ;  /* 0x00e80006d328783b */ /* 0x000e6e0008000200 */
        /* <DEDUP_REMOVED lines=17> */
[C---:B--2---:R-:W-:Y:S08]  /*4990*/  HMMA.16816.F32.BF16 R36, R8.reuse, R44, R36 ;  /* 0x0000002c0824723c */ /* 0x044ff00000041824 */
[C---:B------:R-:W-:Y:S01]  /*49a0*/  HMMA.16816.F32.BF16 R32, R8.reuse, R46, R32 ;  /* 0x0000002e0820723c */ /* 0x040fe20000041820 */
[----:B------:R-:W-:Y:S07]  /*49b0*/  LDSM.16.M88.4 R44, [R90+0xf000] ;  /* 0x00f000005a2c783b */ /* 0x000fee0000000200 */
[C---:B-1----:R-:W-:Y:S08]  /*49c0*/  HMMA.16816.F32.BF16 R28, R8.reuse, R40, R28 ;  /* 0x00000028081c723c */ /* 0x042ff0000004181c */
[C---:B------:R-:W-:Y:S01]  /*49d0*/  HMMA.16816.F32.BF16 R24, R8.reuse, R42, R24 ;  /* 0x0000002a0818723c */ /* 0x040fe20000041818 */
[----:B------:R-:W1:Y:S07]  /*49e0*/  LDSM.16.M88.4 R40, [R90+0xf800] ;  /* 0x00f800005a28783b */ /* 0x000e6e0000000200 */
[C---:B---3--:R-:W-:Y:S08]  /*49f0*/  HMMA.16816.F32.BF16 R20, R8.reuse, R14, R20 ;  /* 0x0000000e0814723c */ /* 0x048ff00000041814 */
[C---:B------:R-:W-:Y:S08]  /*4a00*/  HMMA.16816.F32.BF16 R68, R8.reuse, R16, R68 ;  /* 0x000000100844723c */ /* 0x040ff00000041844 */
[C---:B------:R-:W-:Y:S01]  /*4a10*/  HMMA.16816.F32.BF16 R64, R8.reuse, R18, R64 ;  /* 0x000000120840723c */ /* 0x040fe20000041840 */
[----:B------:R-:W-:Y:S07]  /*4a20*/  LDSM.16.M88.4 R16, [R2+0xe000] ;  /* 0x00e000000210783b */ /* 0x000fee0000000200 */
[----:B------:R-:W-:Y:S01]  /*4a30*/  HMMA.16816.F32.BF16 R60, R8, R12, R60 ;  /* 0x0000000c083c723c */ /* 0x000fe2000004183c */
[----:B------:R-:W-:Y:S04]  /*4a40*/  LDSM.16.M88.4 R8, [R2+0xf800] ;  /* 0x00f800000208783b */ /* 0x000fe80000000200 */
[----:B------:R-:W-:Y:S03]  /*4a50*/  LDSM.16.M88.4 R12, [R2+0xe800] ;  /* 0x00e80000020c783b */ /* 0x000fe60000000200 */
[C---:B----4-:R-:W-:Y:S08]  /*4a60*/  HMMA.16816.F32.BF16 R36, R76.reuse, R4, R36 ;  /* 0x000000044c24723c */ /* 0x050ff00000041824 */
[C---:B------:R-:W-:Y:S01]  /*4a70*/  HMMA.16816.F32.BF16 R32, R76.reuse, R6, R32 ;  /* 0x000000064c20723c */ /* 0x040fe20000041820 */
[----:B------:R-:W2:Y:S07]  /*4a80*/  LDSM.16.M88.4 R4, [R88+0x6000] ;  /* 0x006000005804783b */ /* 0x000eae0000000200 */
[C---:B------:R-:W-:Y:S08]  /*4a90*/  HMMA.16816.F32.BF16 R20, R76.reuse, R86, R20 ;  /* 0x000000564c14723c */ /* 0x040ff00000041814 */
[----:B------:R-:W-:Y:S08]  /*4aa0*/  HMMA.16816.F32.BF16 R28, R76, R80, R28 ;  /* 0x000000504c1c723c */ /* 0x000ff0000004181c */
[C---:B------:R-:W-:Y:S08]  /*4ab0*/  HMMA.16816.F32.BF16 R36, R56.reuse, R52, R36 ;  /* 0x000000343824723c */ /* 0x040ff00000041824 */
[C---:B------:R-:W-:Y:S08]  /*4ac0*/  HMMA.16816.F32.BF16 R32, R56.reuse, R54, R32 ;  /* 0x000000363820723c */ /* 0x040ff00000041820 */
[----:B-1----:R-:W-:Y:S01]  /*4ad0*/  HMMA.16816.F32.BF16 R52, R56, R42, R20 ;  /* 0x0000002a3834723c */ /* 0x002fe20000041814 */
[----:B------:R1:W3:Y:S01]  /*4ae0*/  LDSM.16.M88.4 R20, [R2+0xf000] ;  /* 0x00f000000214783b */ /* 0x0002e20000000200 */
[----:B------:R-:W-:-:S06]  /*4af0*/  DEPBAR.LE SB0, 0x0 ;  /* 0x000080000000791a */ /* 0x000fcc0000000000 */
[----:B------:R-:W-:Y:S08]  /*4b00*/  HMMA.16816.F32.BF16 R60, R76, R84, R60 ;  /* 0x000000544c3c723c */ /* 0x000ff0000004183c */
[----:B------:R-:W-:Y:S08]  /*4b10*/  HMMA.16816.F32.BF16 R28, R56, R48, R28 ;  /* 0x00000030381c723c */ /* 0x000ff0000004181c */
[----:B------:R-:W-:Y:S01]  /*4b20*/  HMMA.16816.F32.BF16 R68, R76, R72, R68 ;  /* 0x000000484c44723c */ /* 0x000fe20000041844 */
[----:B-1----:R-:W-:-:S07]  /*4b30*/  VIMNMX R2, PT, PT, R0, UR21, PT ;  /* 0x0000001500027c48 */ /* 0x002fce000bfe0100 */
[----:B------:R-:W-:Y:S08]  /*4b40*/  HMMA.16816.F32.BF16 R24, R76, R82, R24 ;  /* 0x000000524c18723c */ /* 0x000ff00000041818 */
[----:B--2---:R-:W-:Y:S08]  /*4b50*/  HMMA.16816.F32.BF16 R52, R4, R10, R52 ;  /* 0x0000000a0434723c */ /* 0x004ff00000041834 */
[----:B------:R-:W-:Y:S01]  /*4b60*/  HMMA.16816.F32.BF16 R60, R56, R40, R60 ;  /* 0x00000028383c723c */ /* 0x000fe2000004183c */
[----:B------:R-:W-:-:S04]  /*4b70*/  VIADD R41, R208, UR17 ;  /* 0x00000011d0297c36 */ /* 0x000fc80008000000 */
[----:B------:R-:W-:-:S03]  /*4b80*/  VIADD R11, R41, 0x38 ;  /* 0x00000038290b7836 */ /* 0x000fc60000000000 */
[----:B------:R-:W-:Y:S01]  /*4b90*/  HMMA.16816.F32.BF16 R28, R4, R12, R28 ;  /* 0x0000000c041c723c */ /* 0x000fe2000004181c */
[----:B------:R-:W-:Y:S01]  /*4ba0*/  IMAD.U32 R13, RZ, RZ, UR21 ;  /* 0x00000015ff0d7e24 */ /* 0x000fe2000f8e00ff */
[----:B------:R-:W-:-:S04]  /*4bb0*/  ISETP.GE.AND P4, PT, R11, R2, PT ;  /* 0x000000020b00720c */ /* 0x000fc80003f86270 */
[----:B------:R-:W-:Y:S01]  /*4bc0*/  VIADDMNMX R0, R0, 0x8, R13, PT ;  /* 0x0000000800007846 */ /* 0x000fe2000380010d */
[----:B------:R-:W-:Y:S01]  /*4bd0*/  VIADD R13, R41, 0x1 ;  /* 0x00000001290d7836 */ /* 0x000fe20000000000 */
[C---:B------:R-:W-:Y:S02]  /*4be0*/  HMMA.16816.F32.BF16 R68, R56.reuse, R44, R68 ;  /* 0x0000002c3844723c */ /* 0x040fe40000041844 */
[----:B------:R-:W-:Y:S02]  /*4bf0*/  ISETP.GE.AND P5, PT, R11, R0, PT ;  /* 0x000000000b00720c */ /* 0x000fe40003fa6270 */
[----:B------:R-:W-:Y:S02]  /*4c00*/  I2FP.F32.U32 R11, R11 ;  /* 0x0000000b000b7245 */ /* 0x000fe40000201000 */
[C---:B------:R-:W-:Y:S02]  /*4c10*/  ISETP.GE.AND P1, PT, R13.reuse, R2, PT ;  /* 0x000000020d00720c */ /* 0x040fe40003f26270 */
[----:B------:R-:W-:Y:S01]  /*4c20*/  HMMA.16816.F32.BF16 R24, R56, R50, R24 ;  /* 0x000000323818723c */ /* 0x000fe20000041818 */
[----:B------:R-:W-:Y:S01]  /*4c30*/  ISETP.GE.AND P2, PT, R13, R0, PT ;  /* 0x000000000d00720c */ /* 0x000fe20003f46270 */
[----:B------:R-:W-:Y:S01]  /*4c40*/  FFMA.FTZ R52, R11, UR5, R52 ;  /* 0x000000050b347c23 */ /* 0x000fe20008010034 */
[----:B------:R-:W-:Y:S01]  /*4c50*/  I2FP.F32.U32 R10, R13 ;  /* 0x0000000d000a7245 */ /* 0x000fe20000201000 */
[----:B------:R-:W-:-:S02]  /*4c60*/  VIADD R13, R41, 0x8 ;  /* 0x00000008290d7836 */ /* 0x000fc40000000000 */
[----:B------:R-:W-:Y:S01]  /*4c70*/  FFMA.FTZ R54, R11, UR5, R54 ;  /* 0x000000050b367c23 */ /* 0x000fe20008010036 */
[----:B------:R-:W-:Y:S01]  /*4c80*/  VIADD R11, R41, 0x10 ;  /* 0x00000010290b7836 */ /* 0x000fe20000000000 */
[----:B------:R-:W-:Y:S01]  /*4c90*/  FSEL R204, R52, -INF , !P4 ;  /* 0xff80000034cc7808 */ /* 0x000fe20006000000 */
[C---:B------:R-:W-:Y:S01]  /*4ca0*/  HMMA.16816.F32.BF16 R36, R4.reuse, R16, R36 ;  /* 0x000000100424723c */ /* 0x040fe20000041824 */
[C---:B------:R-:W-:Y:S02]  /*4cb0*/  ISETP.GE.AND P3, PT, R13.reuse, R2, PT ;  /* 0x000000020d00720c */ /* 0x040fe40003f66270 */
[----:B------:R-:W-:Y:S02]  /*4cc0*/  ISETP.GE.AND P4, PT, R13, R0, PT ;  /* 0x000000000d00720c */ /* 0x000fe40003f86270 */
[----:B------:R-:W-:Y:S02]  /*4cd0*/  I2FP.F32.U32 R13, R13 ;  /* 0x0000000d000d7245 */ /* 0x000fe40000201000 */
[----:B------:R-:W-:Y:S01]  /*4ce0*/  FSEL R195, R54, -INF , !P5 ;  /* 0xff80000036c37808 */ /* 0x000fe20006800000 */
[----:B------:R-:W-:Y:S08]  /*4cf0*/  HMMA.16816.F32.BF16 R32, R4, R18, R32 ;  /* 0x000000120420723c */ /* 0x000ff00000041820 */
[----:B------:R-:W-:Y:S03]  /*4d00*/  HMMA.16816.F32.BF16 R64, R76, R74, R64 ;  /* 0x0000004a4c40723c */ /* 0x000fe60000041840 */
[C---:B------:R-:W-:Y:S01]  /*4d10*/  FFMA.FTZ R19, R10.reuse, UR5, R39 ;  /* 0x000000050a137c23 */ /* 0x040fe20008010027 */
[----:B------:R-:W-:-:S04]  /*4d20*/  FFMA.FTZ R37, R10, UR5, R37 ;  /* 0x000000050a257c23 */ /* 0x000fc80008010025 */
[C---:B---3--:R-:W-:Y:S01]  /*4d30*/  HMMA.16816.F32.BF16 R68, R4.reuse, R20, R68 ;  /* 0x000000140444723c */ /* 0x048fe20000041844 */
[----:B------:R-:W-:Y:S02]  /*4d40*/  FSEL R19, R19, -INF , !P2 ;  /* 0xff80000013137808 */ /* 0x000fe40005000000 */
[C---:B------:R-:W-:Y:S01]  /*4d50*/  FFMA.FTZ R20, R13.reuse, UR5, R32 ;  /* 0x000000050d147c23 */ /* 0x040fe20008010020 */
[----:B------:R-:W-:Y:S01]  /*4d60*/  FFMA.FTZ R17, R13, UR5, R34 ;  /* 0x000000050d117c23 */ /* 0x000fe20008010022 */
[----:B------:R-:W-:Y:S01]  /*4d70*/  VIADD R13, R41, 0x11 ;  /* 0x00000011290d7836 */ /* 0x000fe20000000000 */
[----:B------:R-:W-:Y:S02]  /*4d80*/  ISETP.GE.AND P2, PT, R11, R2, PT ;  /* 0x000000020b00720c */ /* 0x000fe40003f46270 */
[----:B------:R-:W-:Y:S01]  /*4d90*/  HMMA.16816.F32.BF16 R24, R4, R14, R24 ;  /* 0x0000000e0418723c */ /* 0x000fe20000041818 */
[----:B------:R-:W-:Y:S01]  /*4da0*/  VIADD R15, R41, 0x9 ;  /* 0x00000009290f7836 */ /* 0x000fe20000000000 */
[----:B------:R-:W-:-:S02]  /*4db0*/  FSEL R20, R20, -INF , !P3 ;  /* 0xff80000014147808 */ /* 0x000fc40005800000 */
[----:B------:R-:W-:Y:S02]  /*4dc0*/  ISETP.GE.AND P3, PT, R11, R0, PT ;  /* 0x000000000b00720c */ /* 0x000fe40003f66270 */
[----:B------:R-:W-:Y:S02]  /*4dd0*/  I2FP.F32.U32 R10, R15 ;  /* 0x0000000f000a7245 */ /* 0x000fe40000201000 */
[----:B------:R-:W-:Y:S01]  /*4de0*/  HMMA.16816.F32.BF16 R64, R56, R46, R64 ;  /* 0x0000002e3840723c */ /* 0x000fe20000041840 */
[----:B------:R-:W-:Y:S02]  /*4df0*/  I2FP.F32.U32 R11, R11 ;  /* 0x0000000b000b7245 */ /* 0x000fe40000201000 */
[----:B------:R-:W-:Y:S01]  /*4e00*/  I2FP.F32.U32 R12, R13 ;  /* 0x0000000d000c7245 */ /* 0x000fe20000201000 */
[C---:B------:R-:W-:Y:S01]  /*4e10*/  FFMA.FTZ R18, R10.reuse, UR5, R33 ;  /* 0x000000050a127c23 */ /* 0x040fe20008010021 */
[----:B------:R-:W-:Y:S01]  /*4e20*/  ISETP.GE.AND P5, PT, R15, R2, PT ;  /* 0x000000020f00720c */ /* 0x000fe20003fa6270 */
[----:B------:R-:W-:Y:S01]  /*4e30*/  FFMA.FTZ R21, R10, UR5, R35 ;  /* 0x000000050a157c23 */ /* 0x000fe20008010023 */
[----:B------:R-:W-:Y:S01]  /*4e40*/  FSEL R40, R37, -INF , !P1 ;  /* 0xff80000025287808 */ /* 0x000fe20004800000 */
[----:B------:R-:W-:Y:S01]  /*4e50*/  FFMA.FTZ R16, R11, UR5, R28 ;  /* 0x000000050b107c23 */ /* 0x000fe2000801001c */
[C---:B------:R-:W-:Y:S01]  /*4e60*/  FFMA.FTZ R14, R12.reuse, UR5, R29 ;  /* 0x000000050c0e7c23 */ /* 0x040fe2000801001d */
[----:B------:R-:W-:Y:S01]  /*4e70*/  BAR.SYNC.DEFER_BLOCKING 0x0 ;  /* 0x0000000000007b1d */ /* 0x000fe20000010000 */
[----:B------:R-:W-:Y:S01]  /*4e80*/  ISETP.GE.AND P1, PT, R15, R0, PT ;  /* 0x000000000f00720c */ /* 0x000fe20003f26270 */
[----:B------:R-:W-:Y:S01]  /*4e90*/  VIADD R29, R41, 0x18 ;  /* 0x00000018291d7836 */ /* 0x000fe20000000000 */
[----:B------:R-:W-:Y:S01]  /*4ea0*/  FSEL R17, R17, -INF , !P4 ;  /* 0xff80000011117808 */ /* 0x000fe20006000000 */
[----:B------:R-:W-:Y:S01]  /*4eb0*/  FFMA.FTZ R15, R12, UR5, R31 ;  /* 0x000000050c0f7c23 */ /* 0x000fe2000801001f */
[----:B------:R-:W-:Y:S01]  /*4ec0*/  FSEL R18, R18, -INF , !P5 ;  /* 0xff80000012127808 */ /* 0x000fe20006800000 */
[----:B------:R-:W-:Y:S01]  /*4ed0*/  HMMA.16816.F32.BF16 R60, R4, R8, R60 ;  /* 0x00000008043c723c */ /* 0x000fe2000004183c */
[----:B------:R-:W-:-:S02]  /*4ee0*/  ISETP.GE.AND P4, PT, R13, R2, PT ;  /* 0x000000020d00720c */ /* 0x000fc40003f86270 */
[----:B------:R-:W-:Y:S01]  /*4ef0*/  ISETP.GE.AND P5, PT, R13, R0, PT ;  /* 0x000000000d00720c */ /* 0x000fe20003fa6270 */
[----:B------:R-:W-:Y:S01]  /*4f00*/  FFMA.FTZ R13, R11, UR5, R30 ;  /* 0x000000050b0d7c23 */ /* 0x000fe2000801001e */
[----:B------:R-:W-:Y:S01]  /*4f10*/  FSEL R21, R21, -INF , !P1 ;  /* 0xff80000015157808 */ /* 0x000fe20004800000 */
[----:B------:R-:W-:Y:S01]  /*4f20*/  VIADD R11, R41, 0x19 ;  /* 0x00000019290b7836 */ /* 0x000fe20000000000 */
[----:B------:R-:W-:Y:S01]  /*4f30*/  FSEL R16, R16, -INF , !P2 ;  /* 0xff80000010107808 */ /* 0x000fe20005000000 */
[----:B------:R-:W-:Y:S01]  /*4f40*/  HMMA.16816.F32.BF16 R64, R4, R22, R64 ;  /* 0x000000160440723c */ /* 0x000fe20000041840 */
[----:B------:R-:W-:Y:S01]  /*4f50*/  ISETP.GE.AND P1, PT, R29, R2, PT ;  /* 0x000000021d00720c */ /* 0x000fe20003f26270 */
[----:B------:R-:W-:Y:S01]  /*4f60*/  VIADD R23, R41, 0x20 ;  /* 0x0000002029177836 */ /* 0x000fe20000000000 */
[----:B------:R-:W-:Y:S01]  /*4f70*/  ISETP.GE.AND P2, PT, R29, R0, PT ;  /* 0x000000001d00720c */ /* 0x000fe20003f46270 */
[C---:B------:R-:W-:Y:S01]  /*4f80*/  VIADD R7, R41.reuse, 0x29 ;  /* 0x0000002929077836 */ /* 0x040fe20000000000 */
[----:B------:R-:W-:Y:S01]  /*4f90*/  I2FP.F32.U32 R29, R29 ;  /* 0x0000001d001d7245 */ /* 0x000fe20000201000 */
[----:B------:R-:W-:Y:S01]  /*4fa0*/  VIADD R5, R41, 0x30 ;  /* 0x0000003029057836 */ /* 0x000fe20000000000 */
[----:B------:R-:W-:-:S02]  /*4fb0*/  FSEL R13, R13, -INF , !P3 ;  /* 0xff8000000d0d7808 */ /* 0x000fc40005800000 */
[----:B------:R-:W-:Y:S01]  /*4fc0*/  FSEL R14, R14, -INF , !P4 ;  /* 0xff8000000e0e7808 */ /* 0x000fe20006000000 */
[----:B------:R-:W-:Y:S01]  /*4fd0*/  FFMA.FTZ R12, R29, UR5, R24 ;  /* 0x000000051d0c7c23 */ /* 0x000fe20008010018 */
[C---:B------:R-:W-:Y:S02]  /*4fe0*/  ISETP.GE.AND P3, PT, R11.reuse, R2, PT ;  /* 0x000000020b00720c */ /* 0x040fe40003f66270 */
[----:B------:R-:W-:Y:S02]  /*4ff0*/  ISETP.GE.AND P4, PT, R11, R0, PT ;  /* 0x000000000b00720c */ /* 0x000fe40003f86270 */
[----:B------:R-:W-:Y:S01]  /*5000*/  I2FP.F32.U32 R22, R11 ;  /* 0x0000000b00167245 */ /* 0x000fe20000201000 */
[----:B------:R-:W-:Y:S01]  /*5010*/  FFMA.FTZ R11, R29, UR5, R26 ;  /* 0x000000051d0b7c23 */ /* 0x000fe2000801001a */
[----:B------:R-:W-:Y:S01]  /*5020*/  VIADD R29, R41, 0x21 ;  /* 0x00000021291d7836 */ /* 0x000fe20000000000 */
[----:B------:R-:W-:Y:S02]  /*5030*/  FSEL R15, R15, -INF , !P5 ;  /* 0xff8000000f0f7808 */ /* 0x000fe40006800000 */
[----:B------:R-:W-:Y:S01]  /*5040*/  FSEL R12, R12, -INF , !P1 ;  /* 0xff8000000c0c7808 */ /* 0x000fe20004800000 */
[C---:B------:R-:W-:Y:S01]  /*5050*/  FFMA.FTZ R9, R22.reuse, UR5, R27 ;  /* 0x0000000516097c23 */ /* 0x040fe2000801001b */
[C---:B------:R-:W-:Y:S01]  /*5060*/  ISETP.GE.AND P5, PT, R23.reuse, R2, PT ;  /* 0x000000021700720c */ /* 0x040fe20003fa6270 */
[----:B------:R-:W-:Y:S01]  /*5070*/  FFMA.FTZ R10, R22, UR5, R25 ;  /* 0x00000005160a7c23 */ /* 0x000fe20008010019 */
[----:B------:R-:W-:-:S02]  /*5080*/  ISETP.GE.AND P1, PT, R23, R0, PT ;  /* 0x000000001700720c */ /* 0x000fc40003f26270 */
[----:B------:R-:W-:Y:S02]  /*5090*/  I2FP.F32.U32 R23, R23 ;  /* 0x0000001700177245 */ /* 0x000fe40000201000 */
[----:B------:R-:W-:Y:S02]  /*50a0*/  I2FP.F32.U32 R24, R29 ;  /* 0x0000001d00187245 */ /* 0x000fe40000201000 */
[----:B------:R-:W-:Y:S01]  /*50b0*/  FSEL R11, R11, -INF , !P2 ;  /* 0xff8000000b0b7808 */ /* 0x000fe20005000000 */
[----:B------:R-:W-:Y:S01]  /*50c0*/  FFMA.FTZ R70, R23, UR5, R70 ;  /* 0x0000000517467c23 */ /* 0x000fe20008010046 */
[----:B------:R-:W-:Y:S01]  /*50d0*/  ISETP.GE.AND P2, PT, R29, R2, PT ;  /* 0x000000021d00720c */ /* 0x000fe20003f46270 */
[----:B------:R-:W-:Y:S01]  /*50e0*/  FFMA.FTZ R69, R24, UR5, R69 ;  /* 0x0000000518457c23 */ /* 0x000fe20008010045 */
[----:B------:R-:W-:Y:S01]  /*50f0*/  FFMA.FTZ R68, R23, UR5, R68 ;  /* 0x0000000517447c23 */ /* 0x000fe20008010044 */
[----:B------:R-:W-:Y:S01]  /*5100*/  VIADD R23, R41, 0x28 ;  /* 0x0000002829177836 */ /* 0x000fe20000000000 */
[----:B------:R-:W-:Y:S01]  /*5110*/  FSEL R215, R70, -INF , !P1 ;  /* 0xff80000046d77808 */ /* 0x000fe20004800000 */
[----:B------:R-:W-:Y:S01]  /*5120*/  FFMA.FTZ R71, R24, UR5, R71 ;  /* 0x0000000518477c23 */ /* 0x000fe20008010047 */
[----:B------:R-:W-:-:S02]  /*5130*/  FSEL R206, R69, -INF , !P2 ;  /* 0xff80000045ce7808 */ /* 0x000fc40005000000 */
[----:B------:R-:W-:Y:S02]  /*5140*/  FSEL R9, R9, -INF , !P4 ;  /* 0xff80000009097808 */ /* 0x000fe40006000000 */
[----:B------:R-:W-:Y:S02]  /*5150*/  FSEL R214, R68, -INF , !P5 ;  /* 0xff80000044d67808 */ /* 0x000fe40006800000 */
[C---:B------:R-:W-:Y:S02]  /*5160*/  ISETP.GE.AND P1, PT, R7.reuse, R2, PT ;  /* 0x000000020700720c */ /* 0x040fe40003f26270 */
[----:B------:R-:W-:Y:S02]  /*5170*/  ISETP.GE.AND P2, PT, R7, R0, PT ;  /* 0x000000000700720c */ /* 0x000fe40003f46270 */
[----:B------:R-:W-:Y:S02]  /*5180*/  I2FP.F32.U32 R4, R7 ;  /* 0x0000000700047245 */ /* 0x000fe40000201000 */
[----:B------:R-:W-:-:S02]  /*5190*/  ISETP.GE.AND P4, PT, R23, R2, PT ;  /* 0x000000021700720c */ /* 0x000fc40003f86270 */
[-C--:B------:R-:W-:Y:S01]  /*51a0*/  ISETP.GE.AND P5, PT, R23, R0.reuse, PT ;  /* 0x000000001700720c */ /* 0x080fe20003fa6270 */
[C---:B------:R-:W-:Y:S01]  /*51b0*/  FFMA.FTZ R65, R4.reuse, UR5, R65 ;  /* 0x0000000504417c23 */ /* 0x040fe20008010041 */
[----:B------:R-:W-:Y:S01]  /*51c0*/  I2FP.F32.U32 R7, R5 ;  /* 0x0000000500077245 */ /* 0x000fe20000201000 */
[----:B------:R-:W-:Y:S01]  /*51d0*/  FFMA.FTZ R67, R4, UR5, R67 ;  /* 0x0000000504437c23 */ /* 0x000fe20008010043 */
[----:B------:R-:W-:Y:S02]  /*51e0*/  I2FP.F32.U32 R23, R23 ;  /* 0x0000001700177245 */ /* 0x000fe40000201000 */
[----:B------:R-:W-:Y:S01]  /*51f0*/  FSEL R10, R10, -INF , !P3 ;  /* 0xff8000000a0a7808 */ /* 0x000fe20005800000 */
[C---:B------:R-:W-:Y:S01]  /*5200*/  FFMA.FTZ R60, R7.reuse, UR5, R60 ;  /* 0x00000005073c7c23 */ /* 0x040fe2000801003c */
[----:B------:R-:W-:Y:S01]  /*5210*/  FFMA.FTZ R62, R7, UR5, R62 ;  /* 0x00000005073e7c23 */ /* 0x000fe2000801003e */
[----:B------:R-:W-:Y:S01]  /*5220*/  FFMA.FTZ R64, R23, UR5, R64 ;  /* 0x0000000517407c23 */ /* 0x000fe20008010040 */
[----:B------:R-:W-:Y:S01]  /*5230*/  VIADD R7, R41, 0x31 ;  /* 0x0000003129077836 */ /* 0x000fe20000000000 */
[----:B------:R-:W-:Y:S01]  /*5240*/  ISETP.GE.AND P3, PT, R29, R0, PT ;  /* 0x000000001d00720c */ /* 0x000fe20003f66270 */
[----:B------:R-:W-:Y:S01]  /*5250*/  FFMA.FTZ R66, R23, UR5, R66 ;  /* 0x0000000517427c23 */ /* 0x000fe20008010042 */
[----:B------:R-:W-:-:S02]  /*5260*/  FSEL R202, R65, -INF , !P1 ;  /* 0xff80000041ca7808 */ /* 0x000fc40004800000 */
[----:B------:R-:W-:Y:S02]  /*5270*/  FSEL R213, R71, -INF , !P3 ;  /* 0xff80000047d57808 */ /* 0x000fe40005800000 */
[----:B------:R-:W-:Y:S02]  /*5280*/  FSEL R200, R64, -INF , !P4 ;  /* 0xff80000040c87808 */ /* 0x000fe40006000000 */
[----:B------:R-:W-:Y:S02]  /*5290*/  I2FP.F32.U32 R4, R7 ;  /* 0x0000000700047245 */ /* 0x000fe40000201000 */
[C---:B------:R-:W-:Y:S02]  /*52a0*/  ISETP.GE.AND P3, PT, R5.reuse, R2, PT ;  /* 0x000000020500720c */ /* 0x040fe40003f66270 */
[----:B------:R-:W-:Y:S01]  /*52b0*/  ISETP.GE.AND P4, PT, R5, R0, PT ;  /* 0x000000000500720c */ /* 0x000fe20003f86270 */
[C---:B------:R-:W-:Y:S01]  /*52c0*/  VIADD R5, R41.reuse, 0x39 ;  /* 0x0000003929057836 */ /* 0x040fe20000000000 */
[----:B------:R-:W-:Y:S01]  /*52d0*/  FSEL R209, R66, -INF , !P5 ;  /* 0xff80000042d17808 */ /* 0x000fe20006800000 */
[----:B------:R-:W-:Y:S01]  /*52e0*/  FFMA.FTZ R61, R4, UR5, R61 ;  /* 0x00000005043d7c23 */ /* 0x000fe2000801003d */
[----:B------:R-:W-:Y:S01]  /*52f0*/  FSEL R212, R60, -INF , !P3 ;  /* 0xff8000003cd47808 */ /* 0x000fe20005800000 */
[----:B------:R-:W-:Y:S01]  /*5300*/  FFMA.FTZ R63, R4, UR5, R63 ;  /* 0x00000005043f7c23 */ /* 0x000fe2000801003f */
[----:B------:R-:W-:-:S02]  /*5310*/  ISETP.GE.AND P5, PT, R41, R2, PT ;  /* 0x000000022900720c */ /* 0x000fc40003fa6270 */
[----:B------:R-:W-:Y:S02]  /*5320*/  ISETP.GE.AND P1, PT, R7, R2, PT ;  /* 0x000000020700720c */ /* 0x000fe40003f26270 */
[----:B------:R-:W-:Y:S02]  /*5330*/  ISETP.GE.AND P3, PT, R41, R0, PT ;  /* 0x000000002900720c */ /* 0x000fe40003f66270 */
[----:B------:R-:W-:Y:S02]  /*5340*/  I2FP.F32.U32 R41, R41 ;  /* 0x0000002900297245 */ /* 0x000fe40000201000 */
[----:B------:R-:W-:Y:S02]  /*5350*/  I2FP.F32.U32 R6, R5 ;  /* 0x0000000500067245 */ /* 0x000fe40000201000 */
[----:B------:R-:W-:Y:S01]  /*5360*/  FSEL R199, R62, -INF , !P4 ;  /* 0xff8000003ec77808 */ /* 0x000fe20006000000 */
[----:B------:R-:W-:Y:S01]  /*5370*/  FFMA.FTZ R4, R41, UR5, R36 ;  /* 0x0000000529047c23 */ /* 0x000fe20008010024 */
[----:B------:R-:W-:Y:S01]  /*5380*/  FSEL R210, R61, -INF , !P1 ;  /* 0xff8000003dd27808 */ /* 0x000fe20004800000 */
[C---:B------:R-:W-:Y:S01]  /*5390*/  FFMA.FTZ R53, R6.reuse, UR5, R53 ;  /* 0x0000000506357c23 */ /* 0x040fe20008010035 */
[C---:B------:R-:W-:Y:S01]  /*53a0*/  ISETP.GE.AND P4, PT, R5.reuse, R2, PT ;  /* 0x000000020500720c */ /* 0x040fe20003f86270 */
[----:B------:R-:W-:Y:S01]  /*53b0*/  FFMA.FTZ R55, R6, UR5, R55 ;  /* 0x0000000506377c23 */ /* 0x000fe20008010037 */
[----:B------:R-:W-:Y:S01]  /*53c0*/  ISETP.GE.AND P1, PT, R5, R0, PT ;  /* 0x000000000500720c */ /* 0x000fe20003f26270 */
[----:B------:R-:W-:Y:S01]  /*53d0*/  FFMA.FTZ R5, R41, UR5, R38 ;  /* 0x0000000529057c23 */ /* 0x000fe20008010026 */
[----:B------:R-:W-:-:S02]  /*53e0*/  FSEL R207, R67, -INF , !P2 ;  /* 0xff80000043cf7808 */ /* 0x000fc40005000000 */
[----:B------:R-:W-:Y:S02]  /*53f0*/  ISETP.GE.AND P2, PT, R7, R0, PT ;  /* 0x000000000700720c */ /* 0x000fe40003f46270 */
[----:B------:R-:W-:Y:S02]  /*5400*/  FSEL R4, R4, -INF , !P5 ;  /* 0xff80000004047808 */ /* 0x000fe40006800000 */
[----:B------:R-:W-:Y:S02]  /*5410*/  FSEL R197, R63, -INF , !P2 ;  /* 0xff8000003fc57808 */ /* 0x000fe40005000000 */
[----:B------:R-:W-:Y:S02]  /*5420*/  FSEL R5, R5, -INF , !P3 ;  /* 0xff80000005057808 */ /* 0x000fe40005800000 */
[----:B------:R-:W-:Y:S02]  /*5430*/  FSEL R198, R53, -INF , !P4 ;  /* 0xff80000035c67808 */ /* 0x000fe40006000000 */
[----:B------:R-:W-:Y:S01]  /*5440*/  FSEL R194, R55, -INF , !P1 ;  /* 0xff80000037c27808 */ /* 0x000fe20004800000 */
[----:B------:R-:W-:Y:S06]  /*5450*/  BRA.U !UP1, `(.L_x_2038) ;  /* 0x0000000909a87547 */ /* 0x000fec000b800000 */
        /* <DEDUP_REMOVED lines=11> */
.L_x_2039:
        /* <DEDUP_REMOVED lines=33> */
[----:B------:R-:W-:-:S02]  /*5720*/  LOP3.LUT R6, R7, UR28, RZ, 0x3c, !PT ;  /* 0x0000001c07067c12 */ /* 0x000fc4000f8e3cff */
[----:B------:R-:W-:Y:S02]  /*5730*/  LOP3.LUT R23, RZ, R7, RZ, 0x33, !PT ;  /* 0x00000007ff177212 */ /* 0x000fe400078e33ff */
[----:B------:R-:W-:-:S03]  /*5740*/  ISETP.GE.AND P1, PT, R6, RZ, PT ;  /* 0x000000ff0600720c */ /* 0x000fc60003f26270 */
[----:B------:R-:W-:-:S04]  /*5750*/  @P5 IADD3 R26, PT, PT, R26, 0x1, RZ ;  /* 0x000000011a1a5810 */ /* 0x000fc80007ffe0ff */
[----:B------:R-:W-:Y:S01]  /*5760*/  @P4 VIADD R24, R24, 0x1 ;  /* 0x0000000118184836 */ /* 0x000fe20000000000 */
[----:B------:R-:W-:-:S05]  /*5770*/  @!P3 IADD3 R26, PT, PT, -R26, RZ, RZ ;  /* 0x000000ff1a1ab210 */ /* 0x000fca0007ffe1ff */
[----:B------:R-:W-:-:S05]  /*5780*/  @!P1 IMAD.MOV R24, RZ, RZ, -R24 ;  /* 0x000000ffff189224 */ /* 0x000fca00078e0a18 */
[C---:B------:R-:W-:Y:S02]  /*5790*/  SEL R8, R23.reuse, R24, !P2 ;  /* 0x0000001817087207 */ /* 0x040fe40005000000 */
[----:B------:R-:W-:-:S03]  /*57a0*/  SEL R23, R23, R26, !P2 ;  /* 0x0000001a17177207 */ /* 0x000fc60005000000 */
[----:B------:R-:W-:-:S04]  /*57b0*/  IMAD.WIDE R24, R8, 0x4, R232 ;  /* 0x0000000408187825 */ /* 0x000fc800078e02e8 */
[C---:B------:R-:W-:Y:S02]  /*57c0*/  IMAD.WIDE R26, R23.reuse, 0x4, R232 ;  /* 0x00000004171a7825 */ /* 0x040fe400078e02e8 */
        /* <DEDUP_REMOVED lines=17> */
.L_x_2040:
        /* <DEDUP_REMOVED lines=12> */
[----:B------:R-:W-:Y:S01]  /*59a0*/  @!P3 IMAD.MOV.U32 R6, RZ, RZ, R226 ;  /* 0x000000ffff06b224 */ /* 0x000fe200078e00e2 */
[----:B------:R-:W-:Y:S01]  /*59b0*/  IADD3.X R27, PT, PT, R23, UR4, RZ, P1, !PT ;  /* 0x00000004171b7c10 */ /* 0x000fe20008ffe4ff */
[----:B------:R-:W-:Y:S01]  /*59c0*/  @!P3 IMAD.MOV.U32 R7, RZ, RZ, R227 ;  /* 0x000000ffff07b224 */ /* 0x000fe200078e00e3 */
        /* <DEDUP_REMOVED lines=83> */
.L_x_2038:
[----:B-1----:R-:W-:Y:S01]  /*5f00*/  FMNMX3.FTZ R7, R4, R40, R20, !PT ;  /* 0x0000002804077276 */ /* 0x002fe20007810014 */
[----:B------:R-:W1:Y:S01]  /*5f10*/  LDCU UR4, c[0x0][0x45c] ;  /* 0x00008b80ff0477ac */ /* 0x000e620008000800 */
[----:B------:R-:W-:Y:S02]  /*5f20*/  FMNMX3.FTZ R6, R5, R19, R17, !PT ;  /* 0x0000001305067276 */ /* 0x000fe40007810011 */
[----:B------:R-:W-:Y:S01]  /*5f30*/  FMNMX3.FTZ R7, R7, R18, R16, !PT ;  /* 0x0000001207077276 */ /* 0x000fe20007810010 */
[----:B------:R-:W-:Y:S01]  /*5f40*/  UMOV UR21, 0xffffffff ;  /* 0xffffffff00157882 */ /* 0x000fe20000000000 */
        /* <DEDUP_REMOVED lines=10> */
[----:B------:R-:W-:Y:S02]  /*5ff0*/  LOP3.LUT R220, R3, 0x200, R176, 0xf8, !PT ;  /* 0x0000020003dc7812 */ /* 0x000fe400078ef8b0 */
[----:B------:R-:W-:Y:S02]  /*6000*/  FMNMX.FTZ R22, R198, R7, !PT ;  /* 0x00000007c6167209 */ /* 0x000fe40007810000 */
[----:B------:R-:W-:Y:S02]  /*6010*/  FMNMX3.FTZ R7, R6, R197, R195, !PT ;  /* 0x000000c506077276 */ /* 0x000fe400078100c3 */
[----:B------:R-:W-:Y:S01]  /*6020*/  LEA R220, R220, UR6, 0x1 ;  /* 0x00000006dcdc7c11 */ /* 0x000fe2000f8e08ff */
[----:B------:R-:W2:Y:S01]  /*6030*/  SHFL.BFLY PT, R23, R22, 0x2, 0x1f ;  /* 0x0c401f0016177f89 */ /* 0x000ea200000e0000 */
[----:B------:R-:W-:-:S02]  /*6040*/  FMNMX.FTZ R8, R194, R7, !PT ;  /* 0x00000007c2087209 */ /* 0x000fc40007810000 */
[-C--:B------:R-:W-:Y:S01]  /*6050*/  IADD3 R193, PT, PT, R89, R220.reuse, RZ ;  /* 0x000000dc59c17210 */ /* 0x080fe20007ffe0ff */
[----:B------:R-:W-:Y:S01]  /*6060*/  LDSM.16.MT88.4 R156, [R220+0x10000] ;  /* 0x01000000dc9c783b */ /* 0x000fe20000004200 */
[----:B------:R-:W-:-:S03]  /*6070*/  IADD3 R216, PT, PT, R165, R220, RZ ;  /* 0x000000dca5d87210 */ /* 0x000fc60007ffe0ff */
[----:B------:R-:W3:Y:S01]  /*6080*/  SHFL.BFLY PT, R7, R8, 0x2, 0x1f ;  /* 0x0c401f0008077f89 */ /* 0x000ee200000e0000 */
[----:B------:R-:W-:-:S03]  /*6090*/  IADD3 R191, PT, PT, R89, R216, RZ ;  /* 0x000000d859bf7210 */ /* 0x000fc60007ffe0ff */
[----:B------:R-:W-:Y:S04]  /*60a0*/  LDSM.16.MT88.4 R72, [R193+0x12000] ;  /* 0x01200000c148783b */ /* 0x000fe80000004200 */
[----:B------:R-:W-:Y:S04]  /*60b0*/  LDSM.16.MT88.4 R104, [R193+0x14000] ;  /* 0x01400000c168783b */ /* 0x000fe80000004200 */
[----:B------:R-:W-:Y:S01]  /*60c0*/  LDSM.16.MT88.4 R136, [R193+0x16000] ;  /* 0x01600000c188783b */ /* 0x000fe20000004200 */
[----:B--2---:R-:W-:-:S03]  /*60d0*/  FMNMX.FTZ R23, R22, R23, !PT ;  /* 0x0000001716177209 */ /* 0x004fc60007810000 */
[----:B------:R-:W-:Y:S04]  /*60e0*/  LDSM.16.MT88.4 R48, [R216+0x10000] ;  /* 0x01000000d830783b */ /* 0x000fe80000004200 */
[----:B------:R-:W2:Y:S01]  /*60f0*/  SHFL.BFLY PT, R164, R23, 0x1, 0x1f ;  /* 0x0c201f0017a47f89 */ /* 0x000ea200000e0000 */
[----:B---3--:R-:W-:-:S03]  /*6100*/  FMNMX.FTZ R7, R8, R7, !PT ;  /* 0x0000000708077209 */ /* 0x008fc60007810000 */
[----:B------:R-:W-:Y:S04]  /*6110*/  LDSM.16.MT88.4 R56, [R191+0x10000] ;  /* 0x01000000bf38783b */ /* 0x000fe80000004200 */
[----:B------:R-:W3:Y:S04]  /*6120*/  SHFL.BFLY PT, R6, R7, 0x1, 0x1f ;  /* 0x0c201f0007067f89 */ /* 0x000ee800000e0000 */
[----:B------:R-:W-:Y:S04]  /*6130*/  LDSM.16.MT88.4 R64, [R220+0x12000] ;  /* 0x01200000dc40783b */ /* 0x000fe80000004200 */
[----:B------:R-:W-:Y:S04]  /*6140*/  LDSM.16.MT88.4 R80, [R216+0x12000] ;  /* 0x01200000d850783b */ /* 0x000fe80000004200 */
[----:B------:R-:W-:Y:S01]  /*6150*/  LDSM.16.MT88.4 R88, [R191+0x12000] ;  /* 0x01200000bf58783b */ /* 0x000fe20000004200 */
[----:B--2---:R-:W-:-:S03]  /*6160*/  FMNMX.FTZ R164, R23, R164, !PT ;  /* 0x000000a417a47209 */ /* 0x004fc60007810000 */
[----:B------:R-:W-:Y:S01]  /*6170*/  LDSM.16.MT88.4 R96, [R220+0x14000] ;  /* 0x01400000dc60783b */ /* 0x000fe20000004200 */
[C---:B------:R-:W-:Y:S01]  /*6180*/  FSETP.NEU.FTZ.AND P1, PT, R164.reuse, -INF , PT ;  /* 0xff800000a400780b */ /* 0x040fe20003f3d000 */
[----:B-1----:R-:W-:Y:S02]  /*6190*/  FMUL.FTZ R203, R164, UR4 ;  /* 0x00000004a4cb7c20 */ /* 0x002fe40008410000 */
[----:B------:R-:W-:Y:S01]  /*61a0*/  LDSM.16.MT88.4 R112, [R216+0x14000] ;  /* 0x01400000d870783b */ /* 0x000fe20000004200 */
[----:B---3--:R-:W-:Y:S02]  /*61b0*/  FMNMX.FTZ R3, R7, R6, !PT ;  /* 0x0000000607037209 */ /* 0x008fe40007810000 */
[----:B------:R-:W-:Y:S01]  /*61c0*/  FSEL R203, R203, RZ, P1 ;  /* 0x000000ffcbcb7208 */ /* 0x000fe20000800000 */
[----:B------:R-:W-:Y:S01]  /*61d0*/  LDSM.16.MT88.4 R120, [R191+0x14000] ;  /* 0x01400000bf78783b */ /* 0x000fe20000004200 */
[C---:B------:R-:W-:Y:S01]  /*61e0*/  FSETP.NEU.FTZ.AND P1, PT, R3.reuse, -INF , PT ;  /* 0xff8000000300780b */ /* 0x040fe20003f3d000 */
[----:B------:R-:W-:-:S02]  /*61f0*/  FMUL.FTZ R196, R3, UR4 ;  /* 0x0000000403c47c20 */ /* 0x000fc40008410000 */
[--C-:B------:R-:W-:Y:S01]  /*6200*/  FFMA.FTZ R189, R40, UR4, -R203.reuse ;  /* 0x0000000428bd7c23 */ /* 0x100fe200080108cb */
[--C-:B------:R-:W-:Y:S01]  /*6210*/  FFMA.FTZ R192, R4, UR4, -R203.reuse ;  /* 0x0000000404c07c23 */ /* 0x100fe200080108cb */
[----:B------:R-:W1:Y:S01]  /*6220*/  LDSM.16.MT88.4 R40, [R193+0x10000] ;  /* 0x01000000c128783b */ /* 0x000e620000004200 */
[----:B------:R-:W-:Y:S01]  /*6230*/  FSEL R196, R196, RZ, P1 ;  /* 0x000000ffc4c47208 */ /* 0x000fe20000800000 */
[--C-:B------:R-:W-:Y:S01]  /*6240*/  FFMA.FTZ R188, R20, UR4, -R203.reuse ;  /* 0x0000000414bc7c23 */ /* 0x100fe200080108cb */
[--C-:B------:R-:W-:Y:S01]  /*6250*/  FFMA.FTZ R185, R18, UR4, -R203.reuse ;  /* 0x0000000412b97c23 */ /* 0x100fe200080108cb */
[----:B------:R-:W2:Y:S01]  /*6260*/  LDSM.16.MT88.4 R128, [R220+0x16000] ;  /* 0x01600000dc80783b */ /* 0x000ea20000004200 */
[----:B------:R-:W-:Y:S01]  /*6270*/  MUFU.EX2 R192, R192 ;  /* 0x000000c000c07308 */ /* 0x000fe20000000800 */
[--C-:B------:R-:W-:Y:S01]  /*6280*/  FFMA.FTZ R190, R5, UR4, -R196.reuse ;  /* 0x0000000405be7c23 */ /* 0x100fe200080108c4 */
[--C-:B------:R-:W-:Y:S01]  /*6290*/  FFMA.FTZ R187, R19, UR4, -R196.reuse ;  /* 0x0000000413bb7c23 */ /* 0x100fe200080108c4 */
[----:B------:R-:W3:Y:S01]  /*62a0*/  LDSM.16.MT88.4 R144, [R216+0x16000] ;  /* 0x01600000d890783b */ /* 0x000ee20000004200 */
[--C-:B------:R-:W-:Y:S01]  /*62b0*/  FFMA.FTZ R186, R17, UR4, -R196.reuse ;  /* 0x0000000411ba7c23 */ /* 0x100fe200080108c4 */
[--C-:B------:R-:W-:Y:S01]  /*62c0*/  FFMA.FTZ R183, R21, UR4, -R196.reuse ;  /* 0x0000000415b77c23 */ /* 0x100fe200080108c4 */
[----:B------:R-:W4:Y:S01]  /*62d0*/  MUFU.EX2 R189, R189 ;  /* 0x000000bd00bd7308 */ /* 0x000f220000000800 */
[----:B------:R-:W5:Y:S01]  /*62e0*/  LDSM.16.MT88.4 R4, [R191+0x16000] ;  /* 0x01600000bf04783b */ /* 0x000f620000004200 */
[--C-:B------:R-:W-:Y:S01]  /*62f0*/  FFMA.FTZ R184, R16, UR4, -R203.reuse ;  /* 0x0000000410b87c23 */ /* 0x100fe200080108cb */
[--C-:B------:R-:W-:Y:S01]  /*6300*/  FFMA.FTZ R181, R14, UR4, -R203.reuse ;  /* 0x000000040eb57c23 */ /* 0x100fe200080108cb */
[----:B------:R-:W-:Y:S01]  /*6310*/  MUFU.EX2 R188, R188 ;  /* 0x000000bc00bc7308 */ /* 0x000fe20000000800 */
[----:B------:R-:W5:Y:S01]  /*6320*/  LDSM.16.MT88.4 R16, [R193+0x12800] ;  /* 0x01280000c110783b */ /* 0x000f620000004200 */
        /* <DEDUP_REMOVED lines=8> */
[----:B----4-:R-:W-:Y:S01]  /*63b0*/  F2FP.BF16.F32.PACK_AB R148, R189, R192 ;  /* 0x000000c0bd94723e */ /* 0x010fe200000010ff */
[----:B------:R-:W4:Y:S01]  /*63c0*/  LDSM.16.MT88.4 R12, [R193+0x14800] ;  /* 0x01480000c10c783b */ /* 0x000f220000004200 */
[----:B------:R-:W2:Y:S01]  /*63d0*/  MUFU.EX2 R187, R187 ;  /* 0x000000bb00bb7308 */ /* 0x000ea20000000800 */
[--C-:B------:R-:W-:Y:S01]  /*63e0*/  FFMA.FTZ R201, R214, UR4, -R203.reuse ;  /* 0x00000004d6c97c23 */ /* 0x100fe200080108cb */
[--C-:B------:R-:W-:Y:S01]  /*63f0*/  FFMA.FTZ R205, R200, UR4, -R203.reuse ;  /* 0x00000004c8cd7c23 */ /* 0x100fe200080108cb */
[----:B------:R-:W4:Y:S01]  /*6400*/  LDSM.16.MT88.4 R8, [R220+0x10800] ;  /* 0x01080000dc08783b */ /* 0x000f220000004200 */
[----:B------:R-:W-:Y:S01]  /*6410*/  MUFU.EX2 R186, R186 ;  /* 0x000000ba00ba7308 */ /* 0x000fe20000000800 */
[--C-:B------:R-:W-:Y:S01]  /*6420*/  FFMA.FTZ R202, R202, UR4, -R203.reuse ;  /* 0x00000004caca7c23 */ /* 0x100fe200080108cb */
[----:B-1----:R-:W-:Y:S01]  /*6430*/  F2FP.BF16.F32.PACK_AB R150, R185, R188 ;  /* 0x000000bcb996723e */ /* 0x002fe200000010ff */
[----:B------:R-:W1:Y:S01]  /*6440*/  LDSM.16.MT88.4 R20, [R193+0x16800] ;  /* 0x01680000c114783b */ /* 0x000e620000004200 */
[----:B------:R-:W3:Y:S01]  /*6450*/  MUFU.EX2 R183, R183 ;  /* 0x000000b700b77308 */ /* 0x000ee20000000800 */
        /* <DEDUP_REMOVED lines=11> */
[----:B------:R-:W-:Y:S01]  /*6510*/  MUFU.EX2 R180, R180 ;  /* 0x000000b400b47308 */ /* 0x000fe20000000800 */
[--C-:B------:R-:W-:Y:S01]  /*6520*/  FFMA.FTZ R199, R199, UR4, -R196.reuse ;  /* 0x00000004c7c77c23 */ /* 0x100fe200080108c4 */
[----:B---3--:R-:W-:Y:S01]  /*6530*/  F2FP.BF16.F32.PACK_AB R151, R183, R186 ;  /* 0x000000bab797723e */ /* 0x008fe200000010ff */
[----:B------:R-:W-:Y:S01]  /*6540*/  LDSM.16.MT88.4 R168, [R220+0x12800] ;  /* 0x01280000dca8783b */ /* 0x000fe20000004200 */
[----:B------:R-:W-:Y:S01]  /*6550*/  MUFU.EX2 R177, R177 ;  /* 0x000000b100b17308 */ /* 0x000fe20000000800 */
[----:B------:R-:W-:Y:S01]  /*6560*/  FFMA.FTZ R195, R195, UR4, -R196 ;  /* 0x00000004c3c37c23 */ /* 0x000fe200080108c4 */
[----:B------:R-:W-:Y:S01]  /*6570*/  FADD.FTZ R189, R192, R189 ;  /* 0x000000bdc0bd7221 */ /* 0x000fe20000010000 */
[----:B------:R-:W-:Y:S01]  /*6580*/  LDSM.16.MT88.4 R32, [R216+0x12800] ;  /* 0x01280000d820783b */ /* 0x000fe20000004200 */
[----:B------:R-:W-:Y:S01]  /*6590*/  MUFU.EX2 R182, R182 ;  /* 0x000000b600b67308 */ /* 0x000fe20000000800 */
[C---:B------:R-:W-:Y:S01]  /*65a0*/  HMMA.16816.F32.BF16 R68, R148.reuse, R72, RZ ;  /* 0x000000489444723c */ /* 0x040fe200000418ff */
[----:B------:R-:W-:Y:S01]  /*65b0*/  FADD.FTZ R187, R190, R187 ;  /* 0x000000bbbebb7221 */ /* 0x000fe20000010000 */
[----:B------:R-:W-:Y:S01]  /*65c0*/  FADD.FTZ R188, R188, R189 ;  /* 0x000000bdbcbc7221 */ /* 0x000fe20000010000 */
[----:B------:R-:W3:Y:S02]  /*65d0*/  MUFU.EX2 R179, R179 ;  /* 0x000000b300b37308 */ /* 0x000ee40000000800 */
[----:B------:R-:W-:Y:S01]  /*65e0*/  FADD.FTZ R186, R186, R187 ;  /* 0x000000bbbaba7221 */ /* 0x000fe20000010000 */
[----:B------:R-:W-:Y:S01]  /*65f0*/  FADD.FTZ R185, R185, R188 ;  /* 0x000000bcb9b97221 */ /* 0x000fe20000010000 */
[----:B------:R-:W-:Y:S01]  /*6600*/  MUFU.EX2 R178, R178 ;  /* 0x000000b200b27308 */ /* 0x000fe20000000800 */
[----:B------:R-:W-:Y:S01]  /*6610*/  HMMA.16816.F32.BF16 R72, R148, R74, RZ ;  /* 0x0000004a9448723c */ /* 0x000fe200000418ff */
[----:B------:R-:W-:-:S02]  /*6620*/  FADD.FTZ R183, R183, R186 ;  /* 0x000000bab7b77221 */ /* 0x000fc40000010000 */
        /* <DEDUP_REMOVED lines=14> */
[----:B-----5:R-:W-:-:S07]  /*6710*/  IADD3 R195, PT, PT, R165, R220, RZ ;  /* 0x000000dca5c37210 */ /* 0x020fce0007ffe0ff */
        /* <DEDUP_REMOVED lines=24> */
[----:B--2---:R-:W-:Y:S01]  /*68a0*/  F2FP.BF16.F32.PACK_AB R4, R181, R184 ;  /* 0x000000b8b504723e */ /* 0x004fe200000010ff */
[----:B------:R-:W-:Y:S01]  /*68b0*/  FADD.FTZ R184, R184, R185 ;  /* 0x000000b9b8b87221 */ /* 0x000fe20000010000 */
[----:B---3--:R-:W-:Y:S01]  /*68c0*/  F2FP.BF16.F32.PACK_AB R5, R179, R182 ;  /* 0x000000b6b305723e */ /* 0x008fe200000010ff */
[----:B------:R-:W-:-:S02]  /*68d0*/  FADD.FTZ R182, R182, R183 ;  /* 0x000000b7b6b67221 */ /* 0x000fc40000010000 */
[----:B------:R-:W-:Y:S02]  /*68e0*/  FADD.FTZ R181, R181, R184 ;  /* 0x000000b8b5b57221 */ /* 0x000fe40000010000 */
[----:B------:R-:W-:Y:S01]  /*68f0*/  HMMA.16816.F32.BF16 R148, R148, R6, RZ ;  /* 0x000000069494723c */ /* 0x000fe200000418ff */
[----:B------:R-:W-:Y:S01]  /*6900*/  F2FP.BF16.F32.PACK_AB R6, R177, R180 ;  /* 0x000000b4b106723e */ /* 0x000fe200000010ff */
[----:B------:R-:W-:Y:S01]  /*6910*/  FADD.FTZ R179, R179, R182 ;  /* 0x000000b6b3b37221 */ /* 0x000fe20000010000 */
[----:B----4-:R-:W-:-:S03]  /*6920*/  F2FP.BF16.F32.PACK_AB R7, R167, R178 ;  /* 0x000000b2a707723e */ /* 0x010fc600000010ff */
[----:B------:R-:W-:-:S04]  /*6930*/  FADD.FTZ R178, R178, R179 ;  /* 0x000000b3b2b27221 */ /* 0x000fc80000010000 */
[----:B------:R-:W-:Y:S01]  /*6940*/  HMMA.16816.F32.BF16 R68, R4, R16, R68 ;  /* 0x000000100444723c */ /* 0x000fe20000041844 */
[----:B------:R-:W-:-:S07]  /*6950*/  FADD.FTZ R167, R167, R178 ;  /* 0x000000b2a7a77221 */ /* 0x000fce0000010000 */
        /* <DEDUP_REMOVED lines=20> */
[C---:B----4-:R-:W-:Y:S08]  /*6aa0*/  HMMA.16816.F32.BF16 R124, R4.reuse, R8, R124 ;  /* 0x00000008047c723c */ /* 0x050ff0000004187c */
[C---:B------:R-:W-:Y:S01]  /*6ab0*/  HMMA.16816.F32.BF16 R128, R4.reuse, R10, R128 ;  /* 0x0000000a0480723c */ /* 0x040fe20000041880 */
[----:B------:R-:W4:Y:S07]  /*6ac0*/  LDSM.16.MT88.4 R8, [R193+0x13000] ;  /* 0x01300000c108783b */ /* 0x000f2e0000004200 */
[----:B-1----:R-:W-:Y:S01]  /*6ad0*/  HMMA.16816.F32.BF16 R116, R4, R20, R116 ;  /* 0x000000140474723c */ /* 0x002fe20000041874 */
[----:B------:R-:W-:Y:S01]  /*6ae0*/  FFMA.FTZ R20, R206, UR4, -R203 ;  /* 0x00000004ce147c23 */ /* 0x000fe200080108cb */
[----:B------:R-:W-:-:S03]  /*6af0*/  FFMA.FTZ R206, R215, UR4, -R196 ;  /* 0x00000004d7ce7c23 */ /* 0x000fc600080108c4 */
[----:B------:R-:W1:Y:S03]  /*6b00*/  MUFU.EX2 R200, R20 ;  /* 0x0000001400c87308 */ /* 0x000e660000000800 */
[----:B------:R-:W-:Y:S01]  /*6b10*/  HMMA.16816.F32.BF16 R92, R4, R28, R92 ;  /* 0x0000001c045c723c */ /* 0x000fe2000004185c */
[----:B------:R-:W-:Y:S01]  /*6b20*/  FFMA.FTZ R28, R213, UR4, -R196 ;  /* 0x00000004d51c7c23 */ /* 0x000fe200080108c4 */
[----:B------:R-:W-:Y:S01]  /*6b30*/  MUFU.EX2 R206, R206 ;  /* 0x000000ce00ce7308 */ /* 0x000fe20000000800 */
[----:B------:R-:W-:-:S03]  /*6b40*/  IADD3 R213, PT, PT, R165, R220, RZ ;  /* 0x000000dca5d57210 */ /* 0x000fc60007ffe0ff */
[----:B------:R5:W1:Y:S02]  /*6b50*/  MUFU.EX2 R209, R28 ;  /* 0x0000001c00d17308 */ /* 0x000a640000000800 */
        /* <DEDUP_REMOVED lines=18> */
[----:B------:R-:W5:Y:S07]  /*6c80*/  LDSM.16.MT88.4 R20, [R193+0x17000] ;  /* 0x01700000c114783b */ /* 0x000f6e0000004200 */
[C---:B---3--:R-:W-:Y:S08]  /*6c90*/  HMMA.16816.F32.BF16 R152, R4.reuse, R12, R152 ;  /* 0x0000000c0498723c */ /* 0x048ff00000041898 */
[----:B------:R-:W-:Y:S01]  /*6ca0*/  HMMA.16816.F32.BF16 R148, R4, R14, R148 ;  /* 0x0000000e0494723c */ /* 0x000fe20000041894 */
[----:B-1----:R-:W-:Y:S01]  /*6cb0*/  F2FP.BF16.F32.PACK_AB R4, R200, R201 ;  /* 0x000000c9c804723e */ /* 0x002fe200000010ff */
[----:B------:R-:W1:Y:S01]  /*6cc0*/  LDSM.16.MT88.4 R12, [R213+0x11000] ;  /* 0x01100000d50c783b */ /* 0x000e620000004200 */
[----:B------:R-:W-:Y:S01]  /*6cd0*/  F2FP.BF16.F32.PACK_AB R5, R209, R206 ;  /* 0x000000ced105723e */ /* 0x000fe200000010ff */
[----:B------:R-:W-:Y:S01]  /*6ce0*/  FADD.FTZ R206, R206, R167 ;  /* 0x000000a7cece7221 */ /* 0x000fe20000010000 */
[----:B------:R-:W-:-:S02]  /*6cf0*/  F2FP.BF16.F32.PACK_AB R6, R202, R205 ;  /* 0x000000cdca06723e */ /* 0x000fc400000010ff */
[----:B------:R-:W-:Y:S01]  /*6d00*/  F2FP.BF16.F32.PACK_AB R7, R207, R214 ;  /* 0x000000d6cf07723e */ /* 0x000fe200000010ff */
[----:B------:R-:W-:-:S06]  /*6d10*/  FADD.FTZ R209, R209, R206 ;  /* 0x000000ced1d17221 */ /* 0x000fcc0000010000 */
[C---:B----4-:R-:W-:Y:S08]  /*6d20*/  HMMA.16816.F32.BF16 R68, R4.reuse, R8, R68 ;  /* 0x000000080444723c */ /* 0x050ff00000041844 */
[C---:B------:R-:W-:Y:S01]  /*6d30*/  HMMA.16816.F32.BF16 R72, R4.reuse, R10, R72 ;  /* 0x0000000a0448723c */ /* 0x040fe20000041848 */
[----:B------:R3:W4:Y:S07]  /*6d40*/  LDSM.16.MT88.4 R8, [R213+0x13000] ;  /* 0x01300000d508783b */ /* 0x00072e0000004200 */
[C---:B--2---:R-:W-:Y:S08]  /*6d50*/  HMMA.16816.F32.BF16 R100, R4.reuse, R16, R100 ;  /* 0x000000100464723c */ /* 0x044ff00000041864 */
[C---:B------:R-:W-:Y:S01]  /*6d60*/  HMMA.16816.F32.BF16 R104, R4.reuse, R18, R104 ;  /* 0x000000120468723c */ /* 0x040fe20000041868 */
[----:B------:R-:W2:Y:S07]  /*6d70*/  LDSM.16.MT88.4 R16, [R191+0x11000] ;  /* 0x01100000bf10783b */ /* 0x000eae0000004200 */
[----:B-----5:R-:W-:Y:S01]  /*6d80*/  HMMA.16816.F32.BF16 R132, R4, R20, R132 ;  /* 0x000000140484723c */ /* 0x020fe20000041884 */
[----:B---3--:R-:W-:-:S02]  /*6d90*/  FFMA.FTZ R213, R210, UR4, -R203 ;  /* 0x00000004d2d57c23 */ /* 0x008fc400080108cb */
[----:B------:R-:W-:Y:S04]  /*6da0*/  MUFU.EX2 R210, R212 ;  /* 0x000000d400d27308 */ /* 0x000fe80000000800 */
[----:B------:R-:W3:Y:S01]  /*6db0*/  MUFU.EX2 R213, R213 ;  /* 0x000000d500d57308 */ /* 0x000ee20000000800 */
[C---:B------:R-:W-:Y:S01]  /*6dc0*/  HMMA.16816.F32.BF16 R136, R4.reuse, R22, R136 ;  /* 0x000000160488723c */ /* 0x040fe20000041888 */
[----:B------:R-:W-:Y:S07]  /*6dd0*/  LDSM.16.MT88.4 R20, [R220+0x15000] ;  /* 0x01500000dc14783b */ /* 0x000fee0000004200 */
[C---:B-1----:R-:W-:Y:S08]  /*6de0*/  HMMA.16816.F32.BF16 R44, R4.reuse, R12, R44 ;  /* 0x0000000c042c723c */ /* 0x042ff0000004182c */
[C---:B----4-:R-:W-:Y:S08]  /*6df0*/  HMMA.16816.F32.BF16 R76, R4.reuse, R8, R76 ;  /* 0x00000008044c723c */ /* 0x050ff0000004184c */
        /* <DEDUP_REMOVED lines=10> */
[C---:B-1----:R-:W-:Y:S08]  /*6ea0*/  HMMA.16816.F32.BF16 R124, R4.reuse, R8, R124 ;  /* 0x00000008047c723c */ /* 0x042ff0000004187c */
[C---:B------:R-:W-:Y:S01]  /*6eb0*/  HMMA.16816.F32.BF16 R128, R4.reuse, R10, R128 ;  /* 0x0000000a0480723c */ /* 0x040fe20000041880 */
[----:B------:R-:W1:Y:S07]  /*6ec0*/  LDSM.16.MT88.4 R8, [R193+0x13800] ;  /* 0x01380000c108783b */ /* 0x000e6e0000004200 */
[----:B------:R-:W-:Y:S01]  /*6ed0*/  HMMA.16816.F32.BF16 R92, R4, R20, R92 ;  /* 0x00000014045c723c */ /* 0x000fe2000004185c */
[----:B------:R-:W-:Y:S01]  /*6ee0*/  FFMA.FTZ R20, R204, UR4, -R203 ;  /* 0x00000004cc147c23 */ /* 0x000fe200080108cb */
[----:B------:R-:W-:-:S02]  /*6ef0*/  FFMA.FTZ R204, R197, UR4, -R196 ;  /* 0x00000004c5cc7c23 */ /* 0x000fc400080108c4 */
[----:B------:R-:W-:Y:S04]  /*6f00*/  MUFU.EX2 R197, R199 ;  /* 0x000000c700c57308 */ /* 0x000fe80000000800 */
[C---:B----4-:R-:W-:Y:S01]  /*6f10*/  HMMA.16816.F32.BF16 R116, R4.reuse, R12, R116 ;  /* 0x0000000c0474723c */ /* 0x050fe20000041874 */
[----:B------:R4:W-:Y:S04]  /*6f20*/  MUFU.EX2 R198, R20 ;  /* 0x0000001400c67308 */ /* 0x0009e80000000800 */
[----:B------:R-:W4:Y:S03]  /*6f30*/  MUFU.EX2 R204, R204 ;  /* 0x000000cc00cc7308 */ /* 0x000f260000000800 */
        /* <DEDUP_REMOVED lines=19> */
[----:B------:R-:W-:Y:S07]  /*7070*/  LDSM.16.MT88.4 R24, [R220+0x13800] ;  /* 0x01380000dc18783b */ /* 0x000fee0000004200 */
[----:B------:R-:W-:Y:S01]  /*7080*/  HMMA.16816.F32.BF16 R96, R4, R22, R96 ;  /* 0x000000160460723c */ /* 0x000fe20000041860 */
[----:B---3--:R-:W-:Y:S01]  /*7090*/  F2FP.BF16.F32.PACK_AB R4, R213, R210 ;  /* 0x000000d2d504723e */ /* 0x008fe200000010ff */
[----:B----4-:R-:W3:Y:S01]  /*70a0*/  LDSM.16.MT88.4 R20, [R193+0x15800] ;  /* 0x01580000c114783b */ /* 0x010ee20000004200 */
[----:B------:R-:W-:-:S02]  /*70b0*/  F2FP.BF16.F32.PACK_AB R5, R204, R197 ;  /* 0x000000c5cc05723e */ /* 0x000fc400000010ff */
[----:B------:R-:W-:Y:S02]  /*70c0*/  F2FP.BF16.F32.PACK_AB R6, R237, R198 ;  /* 0x000000c6ed06723e */ /* 0x000fe400000010ff */
[----:B------:R-:W-:-:S07]  /*70d0*/  F2FP.BF16.F32.PACK_AB R7, R235, R194 ;  /* 0x000000c2eb07723e */ /* 0x000fce00000010ff */
[C---:B-1----:R-:W-:Y:S08]  /*70e0*/  HMMA.16816.F32.BF16 R68, R4.reuse, R8, R68 ;  /* 0x000000080444723c */ /* 0x042ff00000041844 */
[C---:B------:R-:W-:Y:S01]  /*70f0*/  HMMA.16816.F32.BF16 R72, R4.reuse, R10, R72 ;  /* 0x0000000a0448723c */ /* 0x040fe20000041848 */
[----:B------:R-:W1:Y:S07]  /*7100*/  LDSM.16.MT88.4 R8, [R220+0x11800] ;  /* 0x01180000dc08783b */ /* 0x000e6e0000004200 */
[C---:B------:R-:W-:Y:S08]  /*7110*/  HMMA.16816.F32.BF16 R36, R4.reuse, R12, R36 ;  /* 0x0000000c0424723c */ /* 0x040ff00000041824 */
[C---:B------:R-:W-:Y:S01]  /*7120*/  HMMA.16816.F32.BF16 R40, R4.reuse, R14, R40 ;  /* 0x0000000e0428723c */ /* 0x040fe20000041828 */
[----:B------:R-:W4:Y:S07]  /*7130*/  LDSM.16.MT88.4 R12, [R195+0x11800] ;  /* 0x01180000c30c783b */ /* 0x000f2e0000004200 */
[C---:B--2---:R-:W-:Y:S08]  /*7140*/  HMMA.16816.F32.BF16 R132, R4.reuse, R16, R132 ;  /* 0x000000100484723c */ /* 0x044ff00000041884 */
[C---:B------:R-:W-:Y:S01]  /*7150*/  HMMA.16816.F32.BF16 R136, R4.reuse, R18, R136 ;  /* 0x000000120488723c */ /* 0x040fe20000041888 */
[----:B------:R-:W2:Y:S07]  /*7160*/  LDSM.16.MT88.4 R16, [R220+0x15800] ;  /* 0x01580000dc10783b */ /* 0x000eae0000004200 */
[C---:B---3--:R-:W-:Y:S08]  /*7170*/  HMMA.16816.F32.BF16 R100, R4.reuse, R20, R100 ;  /* 0x000000140464723c */ /* 0x048ff00000041864 */
[C---:B-1----:R-:W-:Y:S08]  /*7180*/  HMMA.16816.F32.BF16 R160, R4.reuse, R8, R160 ;  /* 0x0000000804a0723c */ /* 0x042ff000000418a0 */
[C---:B------:R-:W-:Y:S01]  /*7190*/  HMMA.16816.F32.BF16 R156, R4.reuse, R10, R156 ;  /* 0x0000000a049c723c */ /* 0x040fe2000004189c */
[----:B------:R-:W1:Y:S07]  /*71a0*/  LDSM.16.MT88.4 R8, [R220+0x17800] ;  /* 0x01780000dc08783b */ /* 0x000e6e0000004200 */
[C---:B------:R-:W-:Y:S01]  /*71b0*/  HMMA.16816.F32.BF16 R104, R4.reuse, R22, R104 ;  /* 0x000000160468723c */ /* 0x040fe20000041868 */
[----:B------:R-:W3:Y:S07]  /*71c0*/  LDSM.16.MT88.4 R20, [R191+0x13800] ;  /* 0x01380000bf14783b */ /* 0x000eee0000004200 */
[C---:B----4-:R-:W-:Y:S08]  /*71d0*/  HMMA.16816.F32.BF16 R44, R4.reuse, R12, R44 ;  /* 0x0000000c042c723c */ /* 0x050ff0000004182c */
[C---:B------:R-:W-:Y:S01]  /*71e0*/  HMMA.16816.F32.BF16 R48, R4.reuse, R14, R48 ;  /* 0x0000000e0430723c */ /* 0x040fe20000041830 */
[----:B------:R-:W4:Y:S07]  /*71f0*/  LDSM.16.MT88.4 R12, [R191+0x15800] ;  /* 0x01580000bf0c783b */ /* 0x000f2e0000004200 */
[C---:B--2---:R-:W-:Y:S08]  /*7200*/  HMMA.16816.F32.BF16 R92, R4.reuse, R16, R92 ;  /* 0x00000010045c723c */ /* 0x044ff0000004185c */
[C---:B------:R-:W-:Y:S01]  /*7210*/  HMMA.16816.F32.BF16 R96, R4.reuse, R18, R96 ;  /* 0x000000120460723c */ /* 0x040fe20000041860 */
[----:B------:R-:W2:Y:S07]  /*7220*/  LDSM.16.MT88.4 R16, [R191+0x17800] ;  /* 0x01780000bf10783b */ /* 0x000eae0000004200 */
        /* <DEDUP_REMOVED lines=29> */
[C---:B----4-:R-:W-:Y:S08]  /*7400*/  HMMA.16816.F32.BF16 R116, R4.reuse, R12, R116 ;  /* 0x0000000c0474723c */ /* 0x050ff00000041874 */
[C---:B------:R-:W-:Y:S08]  /*7410*/  HMMA.16816.F32.BF16 R120, R4.reuse, R14, R120 ;  /* 0x0000000e0478723c */ /* 0x040ff00000041878 */
[C---:B------:R-:W-:Y:S08]  /*7420*/  HMMA.16816.F32.BF16 R128, R4.reuse, R10, R128 ;  /* 0x0000000a0480723c */ /* 0x040ff00000041880 */
[C---:B--2---:R-:W-:Y:S08]  /*7430*/  HMMA.16816.F32.BF16 R152, R4.reuse, R16, R152 ;  /* 0x000000100498723c */ /* 0x044ff00000041898 */
[----:B------:R-:W-:Y:S01]  /*7440*/  HMMA.16816.F32.BF16 R148, R4, R18, R148 ;  /* 0x000000120494723c */ /* 0x000fe20000041894 */
[----:B------:R-:W-:-:S04]  /*7450*/  NOP ;  /* 0x0000000000007918 */ /* 0x000fc80000000000 */
[----:B------:R-:W-:-:S15]  /*7460*/  BRA.U !UP1, `(.L_x_2041) ;  /* 0x00000049096c7547 */ /* 0x000fde000b800000 */
[----:B------:R-:W-:-:S04]  /*7470*/  DEPBAR.LE SB0, 0x0 ;  /* 0x000080000000791a */ /* 0x000fc80000000000 */
[----:B------:R-:W-:Y:S01]  /*7480*/  USHF.L.U32 UR4, UR19, 0x6, URZ ;  /* 0x0000000613047899 */ /* 0x000fe200080006ff */
[----:B------:R-:W-:Y:S06]  /*7490*/  BAR.SYNC.DEFER_BLOCKING 0x0 ;  /* 0x0000000000007b1d */ /* 0x000fec0000010000 */
[----:B------:R-:W-:Y:S05]  /*74a0*/  BRA.U !UP2, `(.L_x_2042) ;  /* 0x000000010afc7547 */ /* 0x000fea000b800000 */
[----:B------:R-:W1:Y:S01]  /*74b0*/  LDC R5, c[0x0][0x4f0] ;  /* 0x00013c00ff057b82 */ /* 0x000e620000000800 */
[----:B------:R-:W-:Y:S02]  /*74c0*/  UIADD3 UR12, UPT, UPT, UR4, -0x80, URZ ;  /* 0xffffff80040c7890 */ /* 0x000fe4000fffe0ff */
[----:B------:R-:W-:-:S04]  /*74d0*/  UIADD3 UR7, UPT, UPT, UR4, -0x40, URZ ;  /* 0xffffffc004077890 */ /* 0x000fc8000fffe0ff */
[----:B------:R-:W-:Y:S02]  /*74e0*/  MOV R6, UR12 ;  /* 0x0000000c00067c02 */ /* 0x000fe40008000f00 */
[----:B------:R-:W-:Y:S02]  /*74f0*/  IMAD.U32 R8, RZ, RZ, UR7 ;  /* 0x00000007ff087e24 */ /* 0x000fe4000f8e00ff */
[----:B------:R-:W-:-:S03]  /*7500*/  IABS R6, R6 ;  /* 0x0000000600067213 */ /* 0x000fc60000000000 */
        /* <DEDUP_REMOVED lines=57> */
.L_x_2042:
[----:B------:R-:W-:Y:S01]  /*78a0*/  UMOV UR12, URZ ;  /* 0x000000ff000c7c82 */ /* 0x000fe20008000000 */
[----:B------:R-:W-:Y:S01]  /*78b0*/  USHF.L.U32 UR7, UR8, 0x6, URZ ;  /* 0x0000000608077899 */ /* 0x000fe200080006ff */
[----:B------:R-:W-:-:S05]  /*78c0*/  IADD3 R5, P1, PT, RZ, -UR12, RZ ;  /* 0x8000000cff057c10 */ /* 0x000fca000ff3e0ff */
[----:B------:R-:W-:-:S05]  /*78d0*/  IMAD.X R4, RZ, RZ, ~UR7, P1 ;  /* 0x80000007ff047e24 */ /* 0x000fca00088e06ff */
[----:B------:R-:W-:-:S04]  /*78e0*/  SHF.R.S64 R5, R5, 0x1f, R4 ;  /* 0x0000001f05057819 */ /* 0x000fc80000001004 */
[----:B------:R-:W-:-:S04]  /*78f0*/  IADD3 R228, P1, PT, R5, R228, RZ ;  /* 0x000000e405e47210 */ /* 0x000fc80007f3e0ff */
[----:B------:R-:W-:-:S09]  /*7900*/  LEA.HI.X.SX32 R229, R4, R229, 0x1, P1 ;  /* 0x000000e504e57211 */ /* 0x000fd200008f0eff */
.L_x_2043:
[----:B------:R-:W1:Y:S01]  /*7910*/  LDCU UR7, c[0x0][0x440] ;  /* 0x00008800ff0777ac */ /* 0x000e620008000800 */
[----:B------:R-:W-:Y:S01]  /*7920*/  IMAD.U32 R7, RZ, RZ, UR8 ;  /* 0x00000008ff077e24 */ /* 0x000fe2000f8e00ff */
[----:B------:R-:W-:Y:S01]  /*7930*/  SHF.R.U32.HI R221, RZ, 0x1, R219 ;  /* 0x00000001ffdd7819 */ /* 0x000fe200000116db */
[----:B------:R-:W-:Y:S01]  /*7940*/  IMAD.U32 R5, RZ, RZ, UR8 ;  /* 0x00000008ff057e24 */ /* 0x000fe2000f8e00ff */
[----:B------:R-:W-:Y:S01]  /*7950*/  UISETP.GE.U32.AND UP0, UPT, UR19, 0x3, UPT ;  /* 0x000000031300788c */ /* 0x000fe2000bf06070 */
[----:B------:R-:W-:Y:S01]  /*7960*/  IMAD.U32 R4, RZ, RZ, UR9 ;  /* 0x00000009ff047e24 */ /* 0x000fe2000f8e00ff */
[----:B------:R-:W-:Y:S01]  /*7970*/  LEA R6, P1, R7, R228, 0x5 ;  /* 0x000000e407067211 */ /* 0x000fe200078228ff */
[----:B------:R-:W-:Y:S02]  /*7980*/  IMAD.SHL.U32 R217, R219, 0x20, RZ ;  /* 0x00000020dbd97824 */ /* 0x000fe400078e00ff */
[----:B------:R-:W-:Y:S01]  /*7990*/  IMAD.MOV.U32 R185, RZ, RZ, 0x20 ;  /* 0x00000020ffb97424 */ /* 0x000fe200078e00ff */
[----:B------:R-:W-:-:S02]  /*79a0*/  LEA.HI.X R7, R5, R229, R4, 0x5, P1 ;  /* 0x000000e505077211 */ /* 0x000fc400008f2c04 */
[----:B------:R-:W-:Y:S02]  /*79b0*/  LOP3.LUT R217, R217, 0x7c00, RZ, 0xc0, !PT ;  /* 0x00007c00d9d97812 */ /* 0x000fe400078ec0ff */
[----:B------:R-:W-:Y:S02]  /*79c0*/  LOP3.LUT R5, R221, 0x8, RZ, 0xc0, !PT ;  /* 0x00000008dd057812 */ /* 0x000fe400078ec0ff */
[----:B------:R-:W-:Y:S02]  /*79d0*/  LOP3.LUT R176, R217, 0x200, R176, 0xf8, !PT ;  /* 0x00000200d9b07812 */ /* 0x000fe400078ef8b0 */
[----:B-1----:R-:W-:Y:S02]  /*79e0*/  ISETP.GE.AND P5, PT, R218, UR7, PT ;  /* 0x00000007da007c0c */ /* 0x002fe4000bfa6270 */
[----:B------:R-:W-:Y:S02]  /*79f0*/  ISETP.GE.AND P4, PT, R239, UR7, PT ;  /* 0x00000007ef007c0c */ /* 0x000fe4000bf86270 */
[----:B------:R-:W-:-:S02]  /*7a00*/  ISETP.GE.AND P3, PT, R238, UR7, PT ;  /* 0x00000007ee007c0c */ /* 0x000fc4000bf66270 */
[----:B------:R-:W-:Y:S01]  /*7a10*/  ISETP.GE.AND P2, PT, R236, UR7, PT ;  /* 0x00000007ec007c0c */ /* 0x000fe2000bf46270 */
[----:B------:R-:W-:Y:S01]  /*7a20*/  USHF.L.U32 UR7, UR8, 0x5, URZ ;  /* 0x0000000508077899 */ /* 0x000fe200080006ff */
[----:B------:R-:W-:Y:S01]  /*7a30*/  LOP3.LUT R5, R176, R166, R5, 0xf6, !PT ;  /* 0x000000a6b0057212 */ /* 0x000fe200078ef605 */
[----:B------:R-:W-:Y:S01]  /*7a40*/  USHF.L.U64.HI UR8, UR8, 0x5, UR9 ;  /* 0x0000000508087899 */ /* 0x000fe20008010209 */
[----:B------:R-:W-:Y:S01]  /*7a50*/  SEL R185, R185, 0xffffffe0, !P6 ;  /* 0xffffffe0b9b97807 */ /* 0x000fe20007000000 */
[----:B------:R-:W-:Y:S01]  /*7a60*/  VIADD R166, R211, UR6 ;  /* 0x00000006d3a67c36 */ /* 0x000fe20008000000 */
[----:B------:R-:W-:Y:S01]  /*7a70*/  LEA R212, R5, UR6, 0x1 ;  /* 0x0000000605d47c11 */ /* 0x000fe2000f8e08ff */
[----:B------:R-:W-:Y:S01]  /*7a80*/  @!PT LDS RZ, [RZ] ;  /* 0x00000000fffff984 */ /* 0x000fe20000000800 */
[----:B------:R-:W-:Y:S01]  /*7a90*/  @!PT LDS RZ, [RZ] ;  /* 0x00000000fffff984 */ /* 0x000fe20000000800 */
[----:B------:R-:W-:Y:S01]  /*7aa0*/  @!PT LDS RZ, [RZ] ;  /* 0x00000000fffff984 */ /* 0x000fe20000000800 */
[----:B------:R-:W-:Y:S01]  /*7ab0*/  @!P5 LDGSTS.E.BYPASS.LTC128B.128 [R241+0x10000], desc[UR22][R228.64] ;  /* 0x10000000e4f1dfae */ /* 0x000fe2000b981a16 */
[----:B------:R-:W-:Y:S01]  /*7ac0*/  IADD3 R10, P1, PT, R6, UR7, RZ ;  /* 0x00000007060a7c10 */ /* 0x000fe2000ff3e0ff */
[----:B------:R-:W-:Y:S02]  /*7ad0*/  IMAD.IADD R209, R166, 0x1, R185 ;  /* 0x00000001a6d17824 */ /* 0x000fe400078e02b9 */
        /* <DEDUP_REMOVED lines=8> */
[----:B------:R-:W-:-:S02]  /*7b60*/  IMAD.IADD R208, R165, 0x1, R212 ;  /* 0x00000001a5d07824 */ /* 0x000fc400078e02d4 */
[----:B------:R-:W-:Y:S01]  /*7b70*/  IADD3.X R9, PT, PT, R11, UR8, RZ, P1, !PT ;  /* 0x000000080b097c10 */ /* 0x000fe20008ffe4ff */
[----:B------:R-:W-:Y:S01]  /*7b80*/  @P4 STS.128 [R241+0x12000], RZ ;  /* 0x012000fff1004388 */ /* 0x000fe20000000c00 */
[----:B------:R-:W-:Y:S02]  /*7b90*/  IMAD.IADD R166, R166, 0x1, R165 ;  /* 0x00000001a6a67824 */ /* 0x000fe400078e02a5 */
[C---:B------:R-:W-:Y:S01]  /*7ba0*/  IMAD.IADD R167, R185.reuse, 0x1, R208 ;  /* 0x00000001b9a77824 */ /* 0x040fe200078e02d0 */
[----:B------:R-:W-:Y:S01]  /*7bb0*/  @!PT LDS RZ, [RZ] ;  /* 0x00000000fffff984 */ /* 0x000fe20000000800 */
[----:B------:R-:W-:Y:S01]  /*7bc0*/  @!PT LDS RZ, [RZ] ;  /* 0x00000000fffff984 */ /* 0x000fe20000000800 */
[----:B------:R-:W-:Y:S01]  /*7bd0*/  @!PT LDS RZ, [RZ] ;  /* 0x00000000fffff984 */ /* 0x000fe20000000800 */
[----:B------:R-:W-:Y:S01]  /*7be0*/  @!P3 LDGSTS.E.BYPASS.LTC128B.128 [R241+0x14000], desc[UR22][R228.64+0x100] ;  /* 0x14000100e4f1bfae */ /* 0x000fe2000b981a16 */
[----:B------:R-:W-:-:S03]  /*7bf0*/  IMAD.IADD R165, R185, 0x1, R166 ;  /* 0x00000001b9a57824 */ /* 0x000fc600078e02a6 */
        /* <DEDUP_REMOVED lines=70> */
[----:B-1----:R-:W1:Y:S04]  /*8060*/  LDSM.16.M88.4 R4, [R211+UR6+0x9800] ;  /* 0x00980006d304783b */ /* 0x002e680008000200 */
[----:B------:R-:W-:Y:S04]  /*8070*/  LDSM.16.M88.4 R172, [R210] ;  /* 0x00000000d2ac783b */ /* 0x000fe80000000200 */
[----:B------:R-:W1:Y:S04]  /*8080*/  LDSM.16.M88.4 R12, [R209+0x8000] ;  /* 0x00800000d10c783b */ /* 0x000e680000000200 */
[----:B--2---:R-:W2:Y:S04]  /*8090*/  LDSM.16.M88.4 R8, [R209+0x8800] ;  /* 0x00880000d108783b */ /* 0x004ea80000000200 */
[----:B------:R-:W2:Y:S04]  /*80a0*/  LDSM.16.M88.4 R180, [R209+0x9000] ;  /* 0x00900000d1b4783b */ /* 0x000ea80000000200 */
[----:B------:R-:W2:Y:S04]  /*80b0*/  LDSM.16.M88.4 R176, [R209+0x9800] ;  /* 0x00980000d1b0783b */ /* 0x000ea80000000200 */
[----:B------:R-:W-:Y:S01]  /*80c0*/  LDSM.16.M88.4 R200, [R166+0x8000] ;  /* 0x00800000a6c8783b */ /* 0x000fe20000000200 */
[C---:B---3--:R-:W-:Y:S03]  /*80d0*/  HMMA.16816.F32.BF16 R168, R192.reuse, R32, RZ ;  /* 0x00000020c0a8723c */ /* 0x048fe600000418ff */
[----:B------:R-:W-:Y:S04]  /*80e0*/  LDSM.16.M88.4 R188, [R166+0x8800] ;  /* 0x00880000a6bc783b */ /* 0x000fe80000000200 */
[----:B------:R-:W-:Y:S01]  /*80f0*/  LDSM.16.M88.4 R184, [R167] ;  /* 0x00000000a7b8783b */ /* 0x000fe20000000200 */
[C---:B----4-:R-:W-:Y:S03]  /*8100*/  HMMA.16816.F32.BF16 R28, R192.reuse, R24, RZ ;  /* 0x00000018c01c723c */ /* 0x050fe600000418ff */
[----:B------:R-:W-:Y:S04]  /*8110*/  LDSM.16.M88.4 R204, [R211+UR6+0xb000] ;  /* 0x00b00006d3cc783b */ /* 0x000fe80008000200 */
[----:B------:R-:W0:Y:S01]  /*8120*/  LDGDEPBAR ;  /* 0x00000000000079af */ /* 0x000e220000000000 */
[C---:B-----5:R-:W-:Y:S08]  /*8130*/  HMMA.16816.F32.BF16 R20, R192.reuse, R16, RZ ;  /* 0x00000010c014723c */ /* 0x060ff000000418ff */
[C---:B------:R-:W-:Y:S08]  /*8140*/  HMMA.16816.F32.BF16 R32, R192.reuse, R34, RZ ;  /* 0x00000022c020723c */ /* 0x040ff000000418ff */
[C---:B------:R-:W-:Y:S08]  /*8150*/  HMMA.16816.F32.BF16 R24, R192.reuse, R26, RZ ;  /* 0x0000001ac018723c */ /* 0x040ff000000418ff */
[C---:B------:R-:W-:Y:S08]  /*8160*/  HMMA.16816.F32.BF16 R16, R192.reuse, R18, RZ ;  /* 0x00000012c010723c */ /* 0x040ff000000418ff */
[C---:B-1----:R-:W-:Y:S08]  /*8170*/  HMMA.16816.F32.BF16 R196, R192.reuse, R4, RZ ;  /* 0x00000004c0c4723c */ /* 0x042ff000000418ff */
[----:B------:R-:W-:Y:S01]  /*8180*/  HMMA.16816.F32.BF16 R192, R192, R6, RZ ;  /* 0x00000006c0c0723c */ /* 0x000fe200000418ff */
[----:B------:R-:W1:Y:S07]  /*8190*/  LDSM.16.M88.4 R4, [R208] ;  /* 0x00000000d004783b */ /* 0x000e6e0000000200 */
[C---:B------:R-:W-:Y:S08]  /*81a0*/  HMMA.16816.F32.BF16 R168, R172.reuse, R12, R168 ;  /* 0x0000000caca8723c */ /* 0x040ff000000418a8 */
[C---:B------:R-:W-:Y:S01]  /*81b0*/  HMMA.16816.F32.BF16 R32, R172.reuse, R14, R32 ;  /* 0x0000000eac20723c */ /* 0x040fe20000041820 */
[----:B------:R-:W3:Y:S07]  /*81c0*/  LDSM.16.M88.4 R12, [R166+0x9000] ;  /* 0x00900000a60c783b */ /* 0x000eee0000000200 */
[C---:B--2---:R-:W-:Y:S08]  /*81d0*/  HMMA.16816.F32.BF16 R28, R172.reuse, R8, R28 ;  /* 0x00000008ac1c723c */ /* 0x044ff0000004181c */
        /* <DEDUP_REMOVED lines=14> */
[----:B------:R-:W1:Y:S07]  /*82c0*/  LDSM.16.M88.4 R188, [R165+0x9800] ;  /* 0x00980000a5bc783b */ /* 0x000e6e0000000200 */
[C---:B---3--:R-:W-:Y:S08]  /*82d0*/  HMMA.16816.F32.BF16 R20, R4.reuse, R12, R20 ;  /* 0x0000000c0414723c */ /* 0x048ff00000041814 */
[C---:B------:R-:W-:Y:S01]  /*82e0*/  HMMA.16816.F32.BF16 R16, R4.reuse, R14, R16 ;  /* 0x0000000e0410723c */ /* 0x040fe20000041810 */
[----:B------:R-:W-:Y:S07]  /*82f0*/  LDSM.16.M88.4 R12, [R211+UR6+0xa000] ;  /* 0x00a00006d30c783b */ /* 0x000fee0008000200 */
[C---:B--2---:R-:W-:Y:S08]  /*8300*/  HMMA.16816.F32.BF16 R196, R4.reuse, R8, R196 ;  /* 0x0000000804c4723c */ /* 0x044ff000000418c4 */
[----:B------:R-:W-:Y:S01]  /*8310*/  HMMA.16816.F32.BF16 R192, R4, R10, R192 ;  /* 0x0000000a04c0723c */ /* 0x000fe200000418c0 */
[----:B------:R-:W2:Y:S04]  /*8320*/  LDSM.16.M88.4 R8, [R212+0x2000] ;  /* 0x00200000d408783b */ /* 0x000ea80000000200 */
[----:B------:R-:W3:Y:S03]  /*8330*/  LDSM.16.M88.4 R4, [R211+UR6+0xa800] ;  /* 0x00a80006d304783b */ /* 0x000ee60008000200 */
[C---:B----4-:R-:W-:Y:S08]  /*8340*/  HMMA.16816.F32.BF16 R168, R184.reuse, R180, R168 ;  /* 0x000000b4b8a8723c */ /* 0x050ff000000418a8 */
[C---:B------:R-:W-:Y:S01]  /*8350*/  HMMA.16816.F32.BF16 R32, R184.reuse, R182, R32 ;  /* 0x000000b6b820723c */ /* 0x040fe20000041820 */
[----:B------:R-:W4:Y:S07]  /*8360*/  LDSM.16.M88.4 R180, [R211+UR6+0xb800] ;  /* 0x00b80006d3b4783b */ /* 0x000f2e0008000200 */
[C---:B-----5:R-:W-:Y:S08]  /*8370*/  HMMA.16816.F32.BF16 R28, R184.reuse, R176, R28 ;  /* 0x000000b0b81c723c */ /* 0x060ff0000004181c */
[C---:B------:R-:W-:Y:S01]  /*8380*/  HMMA.16816.F32.BF16 R24, R184.reuse, R178, R24 ;  /* 0x000000b2b818723c */ /* 0x040fe20000041818 */
[----:B------:R-:W-:Y:S07]  /*8390*/  LDSM.16.M88.4 R176, [R210+0x2000] ;  /* 0x00200000d2b0783b */ /* 0x000fee0000000200 */
[C---:B------:R-:W-:Y:S08]  /*83a0*/  HMMA.16816.F32.BF16 R20, R184.reuse, R172, R20 ;  /* 0x000000acb814723c */ /* 0x040ff00000041814 */
[C---:B------:R-:W-:Y:S01]  /*83b0*/  HMMA.16816.F32.BF16 R16, R184.reuse, R174, R16 ;  /* 0x000000aeb810723c */ /* 0x040fe20000041810 */
[----:B------:R-:W5:Y:S07]  /*83c0*/  LDSM.16.M88.4 R172, [R209+0xa000] ;  /* 0x00a00000d1ac783b */ /* 0x000f6e0000000200 */
[C---:B-1----:R-:W-:Y:S08]  /*83d0*/  HMMA.16816.F32.BF16 R196, R184.reuse, R188, R196 ;  /* 0x000000bcb8c4723c */ /* 0x042ff000000418c4 */
[----:B------:R-:W-:Y:S01]  /*83e0*/  HMMA.16816.F32.BF16 R192, R184, R190, R192 ;  /* 0x000000beb8c0723c */ /* 0x000fe200000418c0 */
[----:B------:R-:W1:Y:S04]  /*83f0*/  LDSM.16.M88.4 R188, [R209+0xb000] ;  /* 0x00b00000d1bc783b */ /* 0x000e680000000200 */
[----:B------:R-:W1:Y:S03]  /*8400*/  LDSM.16.M88.4 R184, [R209+0xb800] ;  /* 0x00b80000d1b8783b */ /* 0x000e660000000200 */
[C---:B--2---:R-:W-:Y:S08]  /*8410*/  HMMA.16816.F32.BF16 R168, R8.reuse, R12, R168 ;  /* 0x0000000c08a8723c */ /* 0x044ff000000418a8 */
[C---:B------:R-:W-:Y:S01]  /*8420*/  HMMA.16816.F32.BF16 R32, R8.reuse, R14, R32 ;  /* 0x0000000e0820723c */ /* 0x040fe20000041820 */
[----:B------:R-:W-:Y:S07]  /*8430*/  LDSM.16.M88.4 R12, [R166+0xa000] ;  /* 0x00a00000a60c783b */ /* 0x000fee0000000200 */
[C---:B---3--:R-:W-:Y:S08]  /*8440*/  HMMA.16816.F32.BF16 R28, R8.reuse, R4, R28 ;  /* 0x00000004081c723c */ /* 0x048ff0000004181c */
[C---:B------:R-:W-:Y:S01]  /*8450*/  HMMA.16816.F32.BF16 R24, R8.reuse, R6, R24 ;  /* 0x000000060818723c */ /* 0x040fe20000041818 */
[----:B------:R-:W2:Y:S07]  /*8460*/  LDSM.16.M88.4 R4, [R208+0x2000] ;  /* 0x00200000d004783b */ /* 0x000eae0000000200 */
[C---:B------:R-:W-:Y:S08]  /*8470*/  HMMA.16816.F32.BF16 R20, R8.reuse, R204, R20 ;  /* 0x000000cc0814723c */ /* 0x040ff00000041814 */
[C---:B------:R-:W-:Y:S01]  /*8480*/  HMMA.16816.F32.BF16 R16, R8.reuse, R206, R16 ;  /* 0x000000ce0810723c */ /* 0x040fe20000041810 */
[----:B------:R-:W-:Y:S07]  /*8490*/  LDSM.16.M88.4 R204, [R208+0x4000] ;  /* 0x00400000d0cc783b */ /* 0x000fee0000000200 */
[C---:B----4-:R-:W-:Y:S08]  /*84a0*/  HMMA.16816.F32.BF16 R196, R8.reuse, R180, R196 ;  /* 0x000000b408c4723c */ /* 0x050ff000000418c4 */
[----:B------:R-:W-:Y:S01]  /*84b0*/  HMMA.16816.F32.BF16 R192, R8, R182, R192 ;  /* 0x000000b608c0723c */ /* 0x000fe200000418c0 */
[----:B------:R-:W3:Y:S04]  /*84c0*/  LDSM.16.M88.4 R8, [R166+0xa800] ;  /* 0x00a80000a608783b */ /* 0x000ee80000000200 */
[----:B------:R-:W4:Y:S03]  /*84d0*/  LDSM.16.M88.4 R180, [R166+0xb000] ;  /* 0x00b00000a6b4783b */ /* 0x000f260000000200 */
[C---:B-----5:R-:W-:Y:S08]  /*84e0*/  HMMA.16816.F32.BF16 R168, R176.reuse, R172, R168 ;  /* 0x000000acb0a8723c */ /* 0x060ff000000418a8 */
[C---:B------:R-:W-:Y:S01]  /*84f0*/  HMMA.16816.F32.BF16 R32, R176.reuse, R174, R32 ;  /* 0x000000aeb020723c */ /* 0x040fe20000041820 */
[----:B------:R-:W5:Y:S07]  /*8500*/  LDSM.16.M88.4 R172, [R166+0xb800] ;  /* 0x00b80000a6ac783b */ /* 0x000f6e0000000200 */
[C---:B------:R-:W-:Y:S08]  /*8510*/  HMMA.16816.F32.BF16 R28, R176.reuse, R200, R28 ;  /* 0x000000c8b01c723c */ /* 0x040ff0000004181c */
[C---:B------:R-:W-:Y:S01]  /*8520*/  HMMA.16816.F32.BF16 R24, R176.reuse, R202, R24 ;  /* 0x000000cab018723c */ /* 0x040fe20000041818 */
[----:B------:R-:W-:Y:S07]  /*8530*/  LDSM.16.M88.4 R200, [R211+UR6+0xd800] ;  /* 0x00d80006d3c8783b */ /* 0x000fee0008000200 */
[C---:B-1----:R-:W-:Y:S08]  /*8540*/  HMMA.16816.F32.BF16 R20, R176.reuse, R188, R20 ;  /* 0x000000bcb014723c */ /* 0x042ff00000041814 */
        /* <DEDUP_REMOVED lines=11> */
[----:B------:R-:W2:Y:S07]  /*8600*/  LDSM.16.M88.4 R8, [R165+0xa800] ;  /* 0x00a80000a508783b */ /* 0x000eae0000000200 */
[C---:B----4-:R-:W-:Y:S08]  /*8610*/  HMMA.16816.F32.BF16 R20, R4.reuse, R180, R20 ;  /* 0x000000b40414723c */ /* 0x050ff00000041814 */
[C---:B------:R-:W-:Y:S01]  /*8620*/  HMMA.16816.F32.BF16 R16, R4.reuse, R182, R16 ;  /* 0x000000b60410723c */ /* 0x040fe20000041810 */
[----:B------:R-:W3:Y:S07]  /*8630*/  LDSM.16.M88.4 R180, [R165+0xb800] ;  /* 0x00b80000a5b4783b */ /* 0x000eee0000000200 */
[C---:B-----5:R-:W-:Y:S08]  /*8640*/  HMMA.16816.F32.BF16 R196, R4.reuse, R172, R196 ;  /* 0x000000ac04c4723c */ /* 0x060ff000000418c4 */
[----:B------:R-:W-:Y:S01]  /*8650*/  HMMA.16816.F32.BF16 R192, R4, R174, R192 ;  /* 0x000000ae04c0723c */ /* 0x000fe200000418c0 */
[----:B------:R-:W-:Y:S04]  /*8660*/  LDSM.16.M88.4 R4, [R212+0x4000] ;  /* 0x00400000d404783b */ /* 0x000fe80000000200 */
[----:B------:R-:W4:Y:S03]  /*8670*/  LDSM.16.M88.4 R172, [R211+UR6+0xc000] ;  /* 0x00c00006d3ac783b */ /* 0x000f260008000200 */
[C---:B-1----:R-:W-:Y:S08]  /*8680*/  HMMA.16816.F32.BF16 R168, R176.reuse, R12, R168 ;  /* 0x0000000cb0a8723c */ /* 0x042ff000000418a8 */
[C---:B------:R-:W-:Y:S01]  /*8690*/  HMMA.16816.F32.BF16 R32, R176.reuse, R14, R32 ;  /* 0x0000000eb020723c */ /* 0x040fe20000041820 */
[----:B------:R-:W1:Y:S07]  /*86a0*/  LDSM.16.M88.4 R12, [R211+UR6+0xc800] ;  /* 0x00c80006d30c783b */ /* 0x000e6e0008000200 */
[C---:B--2---:R-:W-:Y:S08]  /*86b0*/  HMMA.16816.F32.BF16 R28, R176.reuse, R8, R28 ;  /* 0x00000008b01c723c */ /* 0x044ff0000004181c */
[C---:B------:R-:W-:Y:S01]  /*86c0*/  HMMA.16816.F32.BF16 R24, R176.reuse, R10, R24 ;  /* 0x0000000ab018723c */ /* 0x040fe20000041818 */
[----:B------:R-:W2:Y:S07]  /*86d0*/  LDSM.16.M88.4 R8, [R211+UR6+0xd000] ;  /* 0x00d00006d308783b */ /* 0x000eae0008000200 */
[C---:B------:R-:W-:Y:S08]  /*86e0*/  HMMA.16816.F32.BF16 R20, R176.reuse, R184, R20 ;  /* 0x000000b8b014723c */ /* 0x040ff00000041814 */
[C---:B------:R-:W-:Y:S01]  /*86f0*/  HMMA.16816.F32.BF16 R16, R176.reuse, R186, R16 ;  /* 0x000000bab010723c */ /* 0x040fe20000041810 */
[----:B------:R-:W-:Y:S07]  /*8700*/  LDSM.16.M88.4 R184, [R209+0xc800] ;  /* 0x00c80000d1b8783b */ /* 0x000fee0000000200 */
[C---:B---3--:R-:W-:Y:S08]  /*8710*/  HMMA.16816.F32.BF16 R196, R176.reuse, R180, R196 ;  /* 0x000000b4b0c4723c */ /* 0x048ff000000418c4 */
[----:B------:R-:W-:Y:S01]  /*8720*/  HMMA.16816.F32.BF16 R192, R176, R182, R192 ;  /* 0x000000b6b0c0723c */ /* 0x000fe200000418c0 */
[----:B------:R-:W-:Y:S04]  /*8730*/  LDSM.16.M88.4 R180, [R209+0xd000] ;  /* 0x00d00000d1b4783b */ /* 0x000fe80000000200 */
[----:B------:R-:W-:Y:S03]  /*8740*/  LDSM.16.M88.4 R176, [R209+0xd800] ;  /* 0x00d80000d1b0783b */ /* 0x000fe60000000200 */
[C---:B----4-:R-:W-:Y:S08]  /*8750*/  HMMA.16816.F32.BF16 R168, R4.reuse, R172, R168 ;  /* 0x000000ac04a8723c */ /* 0x050ff000000418a8 */
[C---:B------:R-:W-:Y:S01]  /*8760*/  HMMA.16816.F32.BF16 R32, R4.reuse, R174, R32 ;  /* 0x000000ae0420723c */ /* 0x040fe20000041820 */
[----:B------:R-:W3:Y:S07]  /*8770*/  LDSM.16.M88.4 R172, [R210+0x4000] ;  /* 0x00400000d2ac783b */ /* 0x000eee0000000200 */
        /* <DEDUP_REMOVED lines=8> */
[----:B------:R-:W4:Y:S04]  /*8800*/  LDSM.16.M88.4 R4, [R166+0xd000] ;  /* 0x00d00000a604783b */ /* 0x000f280000000200 */
[----:B------:R-:W5:Y:S03]  /*8810*/  LDSM.16.M88.4 R200, [R166+0xd800] ;  /* 0x00d80000a6c8783b */ /* 0x000f660000000200 */
[C---:B---3--:R-:W-:Y:S08]  /*8820*/  HMMA.16816.F32.BF16 R168, R172.reuse, R188, R168 ;  /* 0x000000bcaca8723c */ /* 0x048ff000000418a8 */
[C---:B------:R-:W-:Y:S01]  /*8830*/  HMMA.16816.F32.BF16 R32, R172.reuse, R190, R32 ;  /* 0x000000beac20723c */ /* 0x040fe20000041820 */
[----:B------:R-:W-:Y:S07]  /*8840*/  LDSM.16.M88.4 R188, [R167+0x4000] ;  /* 0x00400000a7bc783b */ /* 0x000fee0000000200 */
[C---:B------:R-:W-:Y:S08]  /*8850*/  HMMA.16816.F32.BF16 R28, R172.reuse, R184, R28 ;  /* 0x000000b8ac1c723c */ /* 0x040ff0000004181c */
[C---:B------:R-:W-:Y:S01]  /*8860*/  HMMA.16816.F32.BF16 R24, R172.reuse, R186, R24 ;  /* 0x000000baac18723c */ /* 0x040fe20000041818 */
[----:B------:R-:W3:Y:S07]  /*8870*/  LDSM.16.M88.4 R184, [R165+0xc000] ;  /* 0x00c00000a5b8783b */ /* 0x000eee0000000200 */
[C---:B------:R-:W-:Y:S08]  /*8880*/  HMMA.16816.F32.BF16 R20, R172.reuse, R180, R20 ;  /* 0x000000b4ac14723c */ /* 0x040ff00000041814 */
[C---:B------:R-:W-:Y:S01]  /*8890*/  HMMA.16816.F32.BF16 R16, R172.reuse, R182, R16 ;  /* 0x000000b6ac10723c */ /* 0x040fe20000041810 */
[----:B------:R-:W3:Y:S07]  /*88a0*/  LDSM.16.M88.4 R180, [R165+0xc800] ;  /* 0x00c80000a5b4783b */ /* 0x000eee0000000200 */
[C---:B------:R-:W-:Y:S08]  /*88b0*/  HMMA.16816.F32.BF16 R196, R172.reuse, R176, R196 ;  /* 0x000000b0acc4723c */ /* 0x040ff000000418c4 */
[----:B------:R-:W-:Y:S01]  /*88c0*/  HMMA.16816.F32.BF16 R192, R172, R178, R192 ;  /* 0x000000b2acc0723c */ /* 0x000fe200000418c0 */
[----:B------:R-:W3:Y:S04]  /*88d0*/  LDSM.16.M88.4 R172, [R165+0xd800] ;  /* 0x00d80000a5ac783b */ /* 0x000ee80000000200 */
[----:B------:R-:W-:Y:S03]  /*88e0*/  LDSM.16.M88.4 R176, [R165+0xd000] ;  /* 0x00d00000a5b0783b */ /* 0x000fe60000000200 */
[C---:B-1----:R-:W-:Y:S08]  /*88f0*/  HMMA.16816.F32.BF16 R168, R204.reuse, R12, R168 ;  /* 0x0000000ccca8723c */ /* 0x042ff000000418a8 */
[C---:B------:R-:W-:Y:S01]  /*8900*/  HMMA.16816.F32.BF16 R32, R204.reuse, R14, R32 ;  /* 0x0000000ecc20723c */ /* 0x040fe20000041820 */
[----:B------:R-:W-:Y:S07]  /*8910*/  LDSM.16.M88.4 R12, [R212+0x6000] ;  /* 0x00600000d40c783b */ /* 0x000fee0000000200 */
[C---:B--2---:R-:W-:Y:S08]  /*8920*/  HMMA.16816.F32.BF16 R28, R204.reuse, R8, R28 ;  /* 0x00000008cc1c723c */ /* 0x044ff0000004181c */
[C---:B------:R-:W-:Y:S01]  /*8930*/  HMMA.16816.F32.BF16 R24, R204.reuse, R10, R24 ;  /* 0x0000000acc18723c */ /* 0x040fe20000041818 */
[----:B------:R-:W1:Y:S07]  /*8940*/  LDSM.16.M88.4 R8, [R211+UR6+0xe000] ;  /* 0x00e00006d308783b */ /* 0x000e6e0008000200 */
[C---:B----4-:R-:W-:Y:S08]  /*8950*/  HMMA.16816.F32.BF16 R20, R204.reuse, R4, R20 ;  /* 0x00000004cc14723c */ /* 0x050ff00000041814 */
[C---:B------:R-:W-:Y:S01]  /*8960*/  HMMA.16816.F32.BF16 R16, R204.reuse, R6, R16 ;  /* 0x00000006cc10723c */ /* 0x040fe20000041810 */
[----:B------:R-:W2:Y:S07]  /*8970*/  LDSM.16.M88.4 R4, [R211+UR6+0xe800] ;  /* 0x00e80006d304783b */ /* 0x000eae0008000200 */
[C---:B-----5:R-:W-:Y:S08]  /*8980*/  HMMA.16816.F32.BF16 R196, R204.reuse, R200, R196 ;  /* 0x000000c8ccc4723c */ /* 0x060ff000000418c4 */
[----:B------:R-:W-:Y:S01]  /*8990*/  HMMA.16816.F32.BF16 R192, R204, R202, R192 ;  /* 0x000000caccc0723c */ /* 0x000fe200000418c0 */
[----:B------:R-:W-:Y:S07]  /*89a0*/  LDSM.16.M88.4 R204, [R166+0xe800] ;  /* 0x00e80000a6cc783b */ /* 0x000fee0000000200 */
[C---:B---3--:R-:W-:Y:S08]  /*89b0*/  HMMA.16816.F32.BF16 R168, R188.reuse, R184, R168 ;  /* 0x000000b8bca8723c */ /* 0x048ff000000418a8 */
[C---:B------:R-:W-:Y:S01]  /*89c0*/  HMMA.16816.F32.BF16 R32, R188.reuse, R186, R32 ;  /* 0x000000babc20723c */ /* 0x040fe20000041820 */
[----:B------:R-:W-:Y:S07]  /*89d0*/  LDSM.16.M88.4 R184, [R211+UR6+0xf000] ;  /* 0x00f00006d3b8783b */ /* 0x000fee0008000200 */
[C---:B------:R-:W-:Y:S08]  /*89e0*/  HMMA.16816.F32.BF16 R28, R188.reuse, R180, R28 ;  /* 0x000000b4bc1c723c */ /* 0x040ff0000004181c */
[C---:B------:R-:W-:Y:S01]  /*89f0*/  HMMA.16816.F32.BF16 R24, R188.reuse, R182, R24 ;  /* 0x000000b6bc18723c */ /* 0x040fe20000041818 */
[----:B------:R-:W3:Y:S07]  /*8a00*/  LDSM.16.M88.4 R180, [R211+UR6+0xf800] ;  /* 0x00f80006d3b4783b */ /* 0x000eee0008000200 */
[C---:B------:R-:W-:Y:S08]  /*8a10*/  HMMA.16816.F32.BF16 R196, R188.reuse, R172, R196 ;  /* 0x000000acbcc4723c */ /* 0x040ff000000418c4 */
[----:B------:R-:W-:Y:S01]  /*8a20*/  HMMA.16816.F32.BF16 R192, R188, R174, R192 ;  /* 0x000000aebcc0723c */ /* 0x000fe200000418c0 */
[----:B------:R-:W-:Y:S07]  /*8a30*/  LDSM.16.M88.4 R172, [R210+0x6000] ;  /* 0x00600000d2ac783b */ /* 0x000fee0000000200 */
[C---:B-1----:R-:W-:Y:S08]  /*8a40*/  HMMA.16816.F32.BF16 R168, R12.reuse, R8, R168 ;  /* 0x000000080ca8723c */ /* 0x042ff000000418a8 */
[C---:B------:R-:W-:Y:S01]  /*8a50*/  HMMA.16816.F32.BF16 R32, R12.reuse, R10, R32 ;  /* 0x0000000a0c20723c */ /* 0x040fe20000041820 */
[----:B------:R-:W1:Y:S07]  /*8a60*/  LDSM.16.M88.4 R8, [R209+0xe000] ;  /* 0x00e00000d108783b */ /* 0x000e6e0000000200 */
[C---:B--2---:R-:W-:Y:S08]  /*8a70*/  HMMA.16816.F32.BF16 R28, R12.reuse, R4, R28 ;  /* 0x000000040c1c723c */ /* 0x044ff0000004181c */
[----:B------:R-:W-:Y:S01]  /*8a80*/  HMMA.16816.F32.BF16 R24, R12, R6, R24 ;  /* 0x000000060c18723c */ /* 0x000fe20000041818 */
[----:B------:R-:W2:Y:S07]  /*8a90*/  LDSM.16.M88.4 R4, [R209+0xe800] ;  /* 0x00e80000d104783b */ /* 0x000eae0000000200 */
[C---:B------:R-:W-:Y:S08]  /*8aa0*/  HMMA.16816.F32.BF16 R20, R188.reuse, R176, R20 ;  /* 0x000000b0bc14723c */ /* 0x040ff00000041814 */
[----:B------:R-:W-:Y:S01]  /*8ab0*/  HMMA.16816.F32.BF16 R16, R188, R178, R16 ;  /* 0x000000b2bc10723c */ /* 0x000fe20000041810 */
[----:B------:R-:W4:Y:S04]  /*8ac0*/  LDSM.16.M88.4 R176, [R209+0xf800] ;  /* 0x00f80000d1b0783b */ /* 0x000f280000000200 */
[----:B------:R-:W-:Y:S03]  /*8ad0*/  LDSM.16.M88.4 R188, [R166+0xe000] ;  /* 0x00e00000a6bc783b */ /* 0x000fe60000000200 */
[C---:B---3--:R-:W-:Y:S01]  /*8ae0*/  HMMA.16816.F32.BF16 R200, R12.reuse, R180, R196 ;  /* 0x000000b40cc8723c */ /* 0x048fe200000418c4 */
[----:B------:R3:W5:Y:S07]  /*8af0*/  LDSM.16.M88.4 R196, [R208+0x6000] ;  /* 0x00600000d0c4783b */ /* 0x00076e0000000200 */
[C---:B------:R-:W-:Y:S08]  /*8b00*/  HMMA.16816.F32.BF16 R20, R12.reuse, R184, R20 ;  /* 0x000000b80c14723c */ /* 0x040ff00000041814 */
[C---:B------:R-:W-:Y:S01]  /*8b10*/  HMMA.16816.F32.BF16 R16, R12.reuse, R186, R16 ;  /* 0x000000ba0c10723c */ /* 0x040fe20000041810 */
[----:B------:R-:W5:Y:S07]  /*8b20*/  LDSM.16.M88.4 R184, [R209+0xf000] ;  /* 0x00f00000d1b8783b */ /* 0x000f6e0000000200 */
[----:B------:R-:W-:Y:S01]  /*8b30*/  HMMA.16816.F32.BF16 R192, R12, R182, R192 ;  /* 0x000000b60cc0723c */ /* 0x000fe200000418c0 */
[----:B------:R-:W5:Y:S01]  /*8b40*/  LDSM.16.M88.4 R12, [R166+0xf800] ;  /* 0x00f80000a60c783b */ /* 0x000f620000000200 */
[----:B---3--:R-:W-:-:S03]  /*8b50*/  IMAD.SHL.U32 R208, R219, 0x2, RZ ;  /* 0x00000002dbd07824 */ /* 0x008fc600078e00ff */
[----:B------:R-:W-:Y:S02]  /*8b60*/  LDSM.16.M88.4 R180, [R165+0xf800] ;  /* 0x00f80000a5b4783b */ /* 0x000fe40000000200 */
[----:B------:R-:W-:Y:S01]  /*8b70*/  LOP3.LUT R208, R208, 0x6, RZ, 0xc0, !PT ;  /* 0x00000006d0d07812 */ /* 0x000fe200078ec0ff */
[C---:B-1----:R-:W-:Y:S08]  /*8b80*/  HMMA.16816.F32.BF16 R168, R172.reuse, R8, R168 ;  /* 0x00000008aca8723c */ /* 0x042ff000000418a8 */
[C---:B------:R-:W-:Y:S01]  /*8b90*/  HMMA.16816.F32.BF16 R32, R172.reuse, R10, R32 ;  /* 0x0000000aac20723c */ /* 0x040fe20000041820 */
[----:B------:R-:W-:Y:S07]  /*8ba0*/  LDSM.16.M88.4 R8, [R167+0x6000] ;  /* 0x00600000a708783b */ /* 0x000fee0000000200 */
[C---:B--2---:R-:W-:Y:S08]  /*8bb0*/  HMMA.16816.F32.BF16 R28, R172.reuse, R4, R28 ;  /* 0x00000004ac1c723c */ /* 0x044ff0000004181c */
[C---:B------:R-:W-:Y:S01]  /*8bc0*/  HMMA.16816.F32.BF16 R24, R172.reuse, R6, R24 ;  /* 0x00000006ac18723c */ /* 0x040fe20000041818 */
[----:B------:R-:W1:Y:S07]  /*8bd0*/  LDSM.16.M88.4 R4, [R165+0xe000] ;  /* 0x00e00000a504783b */ /* 0x000e6e0000000200 */
[----:B----4-:R-:W-:Y:S08]  /*8be0*/  HMMA.16816.F32.BF16 R192, R172, R178, R192 ;  /* 0x000000b2acc0723c */ /* 0x010ff000000418c0 */
[----:B-----5:R-:W-:Y:S08]  /*8bf0*/  HMMA.16816.F32.BF16 R168, R196, R188, R168 ;  /* 0x000000bcc4a8723c */ /* 0x020ff000000418a8 */
[----:B------:R-:W-:Y:S08]  /*8c00*/  HMMA.16816.F32.BF16 R20, R172, R184, R20 ;  /* 0x000000b8ac14723c */ /* 0x000ff00000041814 */
[----:B------:R-:W-:Y:S08]  /*8c10*/  HMMA.16816.F32.BF16 R192, R196, R14, R192 ;  /* 0x0000000ec4c0723c */ /* 0x000ff000000418c0 */
[----:B------:R-:W-:Y:S08]  /*8c20*/  HMMA.16816.F32.BF16 R16, R172, R186, R16 ;  /* 0x000000baac10723c */ /* 0x000ff00000041810 */
[----:B-1----:R-:W-:Y:S01]  /*8c30*/  HMMA.16816.F32.BF16 R168, R8, R4, R168 ;  /* 0x0000000408a8723c */ /* 0x002fe200000418a8 */
[----:B------:R-:W-:-:S04]  /*8c40*/  IMAD.U32 R5, RZ, RZ, UR19 ;  /* 0x00000013ff057e24 */ /* 0x000fc8000f8e00ff */
[----:B------:R-:W-:-:S03]  /*8c50*/  IMAD R14, R5, 0x40, R208 ;  /* 0x00000040050e7824 */ /* 0x000fc600078e02d0 */
[----:B------:R-:W-:Y:S01]  /*8c60*/  HMMA.16816.F32.BF16 R200, R172, R176, R200 ;  /* 0x000000b0acc8723c */ /* 0x000fe200000418c8 */
[----:B------:R-:W1:Y:S01]  /*8c70*/  LDSM.16.M88.4 R172, [R165+0xe800] ;  /* 0x00e80000a5ac783b */ /* 0x000e620000000200 */
[C---:B------:R-:W-:Y:S02]  /*8c80*/  VIADD R15, R14.reuse, 0xffffff80 ;  /* 0xffffff800e0f7836 */ /* 0x040fe40000000000 */
[----:B------:R-:W-:Y:S01]  /*8c90*/  VIADD R5, R14, 0xffffffb8 ;  /* 0xffffffb80e057836 */ /* 0x000fe20000000000 */
[----:B------:R-:W2:Y:S02]  /*8ca0*/  LDSM.16.M88.4 R176, [R166+0xf000] ;  /* 0x00f00000a6b0783b */ /* 0x000ea40000000200 */
[----:B------:R-:W-:Y:S01]  /*8cb0*/  I2FP.F32.U32 R167, R15 ;  /* 0x0000000f00a77245 */ /* 0x000fe20000201000 */
[----:B------:R-:W-:Y:S01]  /*8cc0*/  HMMA.16816.F32.BF16 R32, R196, R190, R32 ;  /* 0x000000bec420723c */ /* 0x000fe20000041820 */
[----:B------:R-:W-:-:S03]  /*8cd0*/  ISETP.GE.AND P1, PT, R15, R2, PT ;  /* 0x000000020f00720c */ /* 0x000fc60003f26270 */
[C---:B------:R-:W-:Y:S01]  /*8ce0*/  FFMA.FTZ R168, R167.reuse, UR5, R168 ;  /* 0x00000005a7a87c23 */ /* 0x040fe200080100a8 */
[----:B------:R-:W-:Y:S01]  /*8cf0*/  FFMA.FTZ R170, R167, UR5, R170 ;  /* 0x00000005a7aa7c23 */ /* 0x000fe200080100aa */
[----:B------:R-:W-:Y:S02]  /*8d00*/  I2FP.F32.U32 R167, R5 ;  /* 0x0000000500a77245 */ /* 0x000fe40000201000 */
[----:B------:R-:W-:Y:S01]  /*8d10*/  HMMA.16816.F32.BF16 R192, R8, R182, R192 ;  /* 0x000000b608c0723c */ /* 0x000fe200000418c0 */
[----:B------:R-:W-:Y:S02]  /*8d20*/  FSEL R186, R168, -INF , !P1 ;  /* 0xff800000a8ba7808 */ /* 0x000fe40004800000 */
[----:B------:R-:W-:Y:S01]  /*8d30*/  ISETP.GE.AND P1, PT, R15, R0, PT ;  /* 0x000000000f00720c */ /* 0x000fe20003f26270 */
[----:B------:R-:W-:-:S04]  /*8d40*/  VIADD R15, R14, 0xffffff88 ;  /* 0xffffff880e0f7836 */ /* 0x000fc80000000000 */
[----:B------:R-:W-:Y:S01]  /*8d50*/  HMMA.16816.F32.BF16 R28, R196, R204, R28 ;  /* 0x000000ccc41c723c */ /* 0x000fe2000004181c */
[----:B------:R-:W-:Y:S02]  /*8d60*/  FSEL R204, R170, -INF , !P1 ;  /* 0xff800000aacc7808 */ /* 0x000fe40004800000 */
[----:B------:R-:W-:-:S05]  /*8d70*/  ISETP.GE.AND P1, PT, R5, R2, PT ;  /* 0x000000020500720c */ /* 0x000fca0003f26270 */
[----:B------:R-:W-:Y:S01]  /*8d80*/  HMMA.16816.F32.BF16 R32, R8, R6, R32 ;  /* 0x000000060820723c */ /* 0x000fe20000041820 */
[----:B------:R-:W-:Y:S02]  /*8d90*/  VIADD R7, R14, 0xffffff81 ;  /* 0xffffff810e077836 */ /* 0x000fe40000000000 */
[C---:B------:R-:W-:Y:S01]  /*8da0*/  FFMA.FTZ R6, R167.reuse, UR5, R192 ;  /* 0x00000005a7067c23 */ /* 0x040fe200080100c0 */
[----:B------:R-:W-:Y:S01]  /*8db0*/  FFMA.FTZ R192, R167, UR5, R194 ;  /* 0x00000005a7c07c23 */ /* 0x000fe200080100c2 */
[----:B------:R-:W-:Y:S02]  /*8dc0*/  I2FP.F32.U32 R167, R15 ;  /* 0x0000000f00a77245 */ /* 0x000fe40000201000 */
[----:B------:R-:W-:Y:S01]  /*8dd0*/  I2FP.F32.U32 R4, R7 ;  /* 0x0000000700047245 */ /* 0x000fe20000201000 */
[----:B------:R-:W-:Y:S01]  /*8de0*/  HMMA.16816.F32.BF16 R24, R196, R206, R24 ;  /* 0x000000cec418723c */ /* 0x000fe20000041818 */
[----:B------:R-:W-:Y:S02]  /*8df0*/  FSEL R194, R6, -INF , !P1 ;  /* 0xff80000006c27808 */ /* 0x000fe40004800000 */
[----:B------:R-:W-:Y:S01]  /*8e00*/  ISETP.GE.AND P1, PT, R5, R0, PT ;  /* 0x000000000500720c */ /* 0x000fe20003f26270 */
[C---:B------:R-:W-:Y:S01]  /*8e10*/  FFMA.FTZ R169, R4.reuse, UR5, R169 ;  /* 0x0000000504a97c23 */ /* 0x040fe200080100a9 */
[----:B------:R-:W-:-:S02]  /*8e20*/  FFMA.FTZ R171, R4, UR5, R171 ;  /* 0x0000000504ab7c23 */ /* 0x000fc400080100ab */
[----:B------:R-:W-:Y:S01]  /*8e30*/  FSEL R192, R192, -INF , !P1 ;  /* 0xff800000c0c07808 */ /* 0x000fe20004800000 */
[----:B-1----:R-:W-:Y:S01]  /*8e40*/  HMMA.16816.F32.BF16 R28, R8, R172, R28 ;  /* 0x000000ac081c723c */ /* 0x002fe2000004181c */
[----:B------:R-:W-:Y:S02]  /*8e50*/  ISETP.GE.AND P1, PT, R7, R2, PT ;  /* 0x000000020700720c */ /* 0x000fe40003f26270 */
[C---:B------:R-:W-:Y:S01]  /*8e60*/  FFMA.FTZ R210, R167.reuse, UR5, R32 ;  /* 0x00000005a7d27c23 */ /* 0x040fe20008010020 */
[----:B------:R-:W-:Y:S01]  /*8e70*/  FFMA.FTZ R34, R167, UR5, R34 ;  /* 0x00000005a7227c23 */ /* 0x000fe20008010022 */
[----:B------:R-:W-:Y:S01]  /*8e80*/  FSEL R206, R169, -INF , !P1 ;  /* 0xff800000a9ce7808 */ /* 0x000fe20004800000 */
[----:B------:R-:W-:Y:S01]  /*8e90*/  VIADD R169, R14, 0xffffff89 ;  /* 0xffffff890ea97836 */ /* 0x000fe20000000000 */
[----:B------:R-:W-:Y:S01]  /*8ea0*/  ISETP.GE.AND P1, PT, R7, R0, PT ;  /* 0x000000000700720c */ /* 0x000fe20003f26270 */
[----:B--2---:R-:W-:Y:S01]  /*8eb0*/  HMMA.16816.F32.BF16 R20, R196, R176, R20 ;  /* 0x000000b0c414723c */ /* 0x004fe20000041814 */
[----:B------:R-:W1:Y:S01]  /*8ec0*/  LDSM.16.M88.4 R4, [R165+0xf000] ;  /* 0x00f00000a504783b */ /* 0x000e620000000200 */
[----:B------:R-:W-:-:S04]  /*8ed0*/  DEPBAR.LE SB0, 0x0 ;  /* 0x000080000000791a */ /* 0x000fc80000000000 */
[----:B------:R-:W-:Y:S01]  /*8ee0*/  FSEL R32, R171, -INF , !P1 ;  /* 0xff800000ab207808 */ /* 0x000fe20004800000 */
[----:B------:R-:W-:Y:S01]  /*8ef0*/  BAR.SYNC.DEFER_BLOCKING 0x0 ;  /* 0x0000000000007b1d */ /* 0x000fe20000010000 */
[C---:B------:R-:W-:Y:S01]  /*8f00*/  ISETP.GE.AND P1, PT, R15.reuse, R2, PT ;  /* 0x000000020f00720c */ /* 0x040fe20003f26270 */
[----:B------:R-:W-:Y:S01]  /*8f10*/  HMMA.16816.F32.BF16 R24, R8, R174, R24 ;  /* 0x000000ae0818723c */ /* 0x000fe20000041818 */
[----:B------:R-:W-:Y:S02]  /*8f20*/  I2FP.F32.U32 R166, R169 ;  /* 0x000000a900a67245 */ /* 0x000fe40000201000 */
[----:B------:R-:W-:Y:S02]  /*8f30*/  FSEL R210, R210, -INF , !P1 ;  /* 0xff800000d2d27808 */ /* 0x000fe40004800000 */
[----:B------:R-:W-:Y:S01]  /*8f40*/  ISETP.GE.AND P1, PT, R15, R0, PT ;  /* 0x000000000f00720c */ /* 0x000fe20003f26270 */
[----:B------:R-:W-:Y:S02]  /*8f50*/  VIADD R15, R14, 0xffffff90 ;  /* 0xffffff900e0f7836 */ /* 0x000fe40000000000 */
[C---:B------:R-:W-:Y:S01]  /*8f60*/  FFMA.FTZ R33, R166.reuse, UR5, R33 ;  /* 0x00000005a6217c23 */ /* 0x040fe20008010021 */
[----:B------:R-:W-:Y:S01]  /*8f70*/  FFMA.FTZ R166, R166, UR5, R35 ;  /* 0x00000005a6a67c23 */ /* 0x000fe20008010023 */
[----:B------:R-:W-:Y:S01]  /*8f80*/  FSEL R34, R34, -INF , !P1 ;  /* 0xff80000022227808 */ /* 0x000fe20004800000 */
[----:B------:R-:W-:Y:S01]  /*8f90*/  HMMA.16816.F32.BF16 R16, R196, R178, R16 ;  /* 0x000000b2c410723c */ /* 0x000fe20000041810 */
[----:B------:R-:W-:-:S02]  /*8fa0*/  ISETP.GE.AND P1, PT, R169, R2, PT ;  /* 0x00000002a900720c */ /* 0x000fc40003f26270 */
[----:B------:R-:W-:Y:S02]  /*8fb0*/  I2FP.F32.U32 R35, R15 ;  /* 0x0000000f00237245 */ /* 0x000fe40000201000 */
[----:B------:R-:W-:Y:S01]  /*8fc0*/  FSEL R212, R33, -INF , !P1 ;  /* 0xff80000021d47808 */ /* 0x000fe20004800000 */
[C---:B------:R-:W-:Y:S01]  /*8fd0*/  VIADD R33, R14.reuse, 0xffffff91 ;  /* 0xffffff910e217836 */ /* 0x040fe20000000000 */
[----:B------:R-:W-:Y:S01]  /*8fe0*/  ISETP.GE.AND P1, PT, R169, R0, PT ;  /* 0x00000000a900720c */ /* 0x000fe20003f26270 */
[C---:B------:R-:W-:Y:S01]  /*8ff0*/  FFMA.FTZ R172, R35.reuse, UR5, R28 ;  /* 0x0000000523ac7c23 */ /* 0x040fe2000801001c */
[----:B------:R-:W-:Y:S01]  /*9000*/  HMMA.16816.F32.BF16 R200, R196, R12, R200 ;  /* 0x0000000cc4c8723c */ /* 0x000fe200000418c8 */
[----:B------:R-:W-:Y:S01]  /*9010*/  VIADD R13, R14, 0xffffffa0 ;  /* 0xffffffa00e0d7836 */ /* 0x000fe20000000000 */
[----:B------:R-:W-:Y:S01]  /*9020*/  FSEL R28, R166, -INF , !P1 ;  /* 0xff800000a61c7808 */ /* 0x000fe20004800000 */
[----:B------:R-:W-:Y:S01]  /*9030*/  FFMA.FTZ R166, R35, UR5, R30 ;  /* 0x0000000523a67c23 */ /* 0x000fe2000801001e */
[----:B------:R-:W-:-:S02]  /*9040*/  ISETP.GE.AND P1, PT, R15, R2, PT ;  /* 0x000000020f00720c */ /* 0x000fc40003f26270 */
[----:B------:R-:W-:Y:S02]  /*9050*/  I2FP.F32.U32 R30, R33 ;  /* 0x00000021001e7245 */ /* 0x000fe40000201000 */
[----:B------:R-:W-:Y:S02]  /*9060*/  FSEL R172, R172, -INF , !P1 ;  /* 0xff800000acac7808 */ /* 0x000fe40004800000 */
[----:B------:R-:W-:Y:S01]  /*9070*/  ISETP.GE.AND P1, PT, R15, R0, PT ;  /* 0x000000000f00720c */ /* 0x000fe20003f26270 */
[----:B------:R-:W-:Y:S02]  /*9080*/  VIADD R15, R14, 0xffffff98 ;  /* 0xffffff980e0f7836 */ /* 0x000fe40000000000 */
[C---:B------:R-:W-:Y:S01]  /*9090*/  FFMA.FTZ R176, R30.reuse, UR5, R29 ;  /* 0x000000051eb07c23 */ /* 0x040fe2000801001d */
[----:B------:R-:W-:Y:S01]  /*90a0*/  FFMA.FTZ R31, R30, UR5, R31 ;  /* 0x000000051e1f7c23 */ /* 0x000fe2000801001f */
[----:B------:R-:W-:Y:S01]  /*90b0*/  FSEL R166, R166, -INF , !P1 ;  /* 0xff800000a6a67808 */ /* 0x000fe20004800000 */
[----:B-1----:R-:W-:Y:S01]  /*90c0*/  HMMA.16816.F32.BF16 R20, R8, R4, R20 ;  /* 0x000000040814723c */ /* 0x002fe20000041814 */
[----:B------:R-:W-:Y:S01]  /*90d0*/  ISETP.GE.AND P1, PT, R33, R2, PT ;  /* 0x000000022100720c */ /* 0x000fe20003f26270 */
[----:B------:R-:W-:Y:S01]  /*90e0*/  VIADD R5, R14, 0xffffff99 ;  /* 0xffffff990e057836 */ /* 0x000fe20000000000 */
[----:B------:R-:W-:-:S02]  /*90f0*/  I2FP.F32.U32 R29, R15 ;  /* 0x0000000f001d7245 */ /* 0x000fc40000201000 */
[----:B------:R-:W-:Y:S02]  /*9100*/  FSEL R176, R176, -INF , !P1 ;  /* 0xff800000b0b07808 */ /* 0x000fe40004800000 */
[----:B------:R-:W-:Y:S01]  /*9110*/  ISETP.GE.AND P1, PT, R33, R0, PT ;  /* 0x000000002100720c */ /* 0x000fe20003f26270 */
[C---:B------:R-:W-:Y:S01]  /*9120*/  FFMA.FTZ R24, R29.reuse, UR5, R24 ;  /* 0x000000051d187c23 */ /* 0x040fe20008010018 */
[----:B------:R-:W-:Y:S01]  /*9130*/  FFMA.FTZ R26, R29, UR5, R26 ;  /* 0x000000051d1a7c23 */ /* 0x000fe2000801001a */
[----:B------:R-:W-:Y:S01]  /*9140*/  I2FP.F32.U32 R4, R5 ;  /* 0x0000000500047245 */ /* 0x000fe20000201000 */
[----:B------:R-:W-:Y:S01]  /*9150*/  HMMA.16816.F32.BF16 R16, R8, R6, R16 ;  /* 0x000000060810723c */ /* 0x000fe20000041810 */
[----:B------:R-:W-:Y:S01]  /*9160*/  FSEL R168, R31, -INF , !P1 ;  /* 0xff8000001fa87808 */ /* 0x000fe20004800000 */
[----:B------:R-:W-:Y:S01]  /*9170*/  VIADD R7, R14, 0xffffffa1 ;  /* 0xffffffa10e077836 */ /* 0x000fe20000000000 */
[----:B------:R-:W-:Y:S01]  /*9180*/  ISETP.GE.AND P1, PT, R15, R2, PT ;  /* 0x000000020f00720c */ /* 0x000fe20003f26270 */
[C---:B------:R-:W-:Y:S01]  /*9190*/  FFMA.FTZ R25, R4.reuse, UR5, R25 ;  /* 0x0000000504197c23 */ /* 0x040fe20008010019 */
[----:B------:R-:W-:-:S02]  /*91a0*/  FFMA.FTZ R27, R4, UR5, R27 ;  /* 0x00000005041b7c23 */ /* 0x000fc4000801001b */
[----:B------:R-:W-:Y:S01]  /*91b0*/  FSEL R178, R24, -INF , !P1 ;  /* 0xff80000018b27808 */ /* 0x000fe20004800000 */
[----:B------:R-:W-:Y:S01]  /*91c0*/  HMMA.16816.F32.BF16 R200, R8, R180, R200 ;  /* 0x000000b408c8723c */ /* 0x000fe200000418c8 */
[----:B------:R-:W-:Y:S02]  /*91d0*/  ISETP.GE.AND P1, PT, R15, R0, PT ;  /* 0x000000000f00720c */ /* 0x000fe40003f26270 */
[----:B------:R-:W-:Y:S02]  /*91e0*/  I2FP.F32.U32 R15, R13 ;  /* 0x0000000d000f7245 */ /* 0x000fe40000201000 */
[----:B------:R-:W-:Y:S02]  /*91f0*/  FSEL R170, R26, -INF , !P1 ;  /* 0xff8000001aaa7808 */ /* 0x000fe40004800000 */
[----:B------:R-:W-:Y:S01]  /*9200*/  ISETP.GE.AND P1, PT, R5, R2, PT ;  /* 0x000000020500720c */ /* 0x000fe20003f26270 */
[C---:B------:R-:W-:Y:S01]  /*9210*/  FFMA.FTZ R20, R15.reuse, UR5, R20 ;  /* 0x000000050f147c23 */ /* 0x040fe20008010014 */
[----:B------:R-:W-:Y:S01]  /*9220*/  FFMA.FTZ R22, R15, UR5, R22 ;  /* 0x000000050f167c23 */ /* 0x000fe20008010016 */
[----:B------:R-:W-:-:S02]  /*9230*/  I2FP.F32.U32 R4, R7 ;  /* 0x0000000700047245 */ /* 0x000fc40000201000 */
[----:B------:R-:W-:Y:S02]  /*9240*/  FSEL R184, R25, -INF , !P1 ;  /* 0xff80000019b87808 */ /* 0x000fe40004800000 */
[----:B------:R-:W-:Y:S01]  /*9250*/  ISETP.GE.AND P1, PT, R5, R0, PT ;  /* 0x000000000500720c */ /* 0x000fe20003f26270 */
[----:B------:R-:W-:Y:S02]  /*9260*/  VIADD R5, R14, 0xffffffa8 ;  /* 0xffffffa80e057836 */ /* 0x000fe40000000000 */
[C---:B------:R-:W-:Y:S01]  /*9270*/  FFMA.FTZ R21, R4.reuse, UR5, R21 ;  /* 0x0000000504157c23 */ /* 0x040fe20008010015 */
[----:B------:R-:W-:Y:S01]  /*9280*/  FFMA.FTZ R23, R4, UR5, R23 ;  /* 0x0000000504177c23 */ /* 0x000fe20008010017 */
[----:B------:R-:W-:Y:S02]  /*9290*/  FSEL R174, R27, -INF , !P1 ;  /* 0xff8000001bae7808 */ /* 0x000fe40004800000 */
[----:B------:R-:W-:-:S04]  /*92a0*/  ISETP.GE.AND P1, PT, R13, R2, PT ;  /* 0x000000020d00720c */ /* 0x000fc80003f26270 */
[----:B------:R-:W-:Y:S02]  /*92b0*/  FSEL R242, R20, -INF , !P1 ;  /* 0xff80000014f27808 */ /* 0x000fe40004800000 */
[----:B------:R-:W-:Y:S02]  /*92c0*/  ISETP.GE.AND P1, PT, R13, R0, PT ;  /* 0x000000000d00720c */ /* 0x000fe40003f26270 */
[----:B------:R-:W-:Y:S02]  /*92d0*/  I2FP.F32.U32 R13, R5 ;  /* 0x00000005000d7245 */ /* 0x000fe40000201000 */
[----:B------:R-:W-:Y:S02]  /*92e0*/  FSEL R182, R22, -INF , !P1 ;  /* 0xff80000016b67808 */ /* 0x000fe40004800000 */
[----:B------:R-:W-:Y:S01]  /*92f0*/  ISETP.GE.AND P1, PT, R7, R2, PT ;  /* 0x000000020700720c */ /* 0x000fe20003f26270 */
[C---:B------:R-:W-:Y:S01]  /*9300*/  FFMA.FTZ R16, R13.reuse, UR5, R16 ;  /* 0x000000050d107c23 */ /* 0x040fe20008010010 */
[----:B------:R-:W-:-:S02]  /*9310*/  FFMA.FTZ R18, R13, UR5, R18 ;  /* 0x000000050d127c23 */ /* 0x000fc40008010012 */
[----:B------:R-:W-:Y:S02]  /*9320*/  FSEL R244, R21, -INF , !P1 ;  /* 0xff80000015f47808 */ /* 0x000fe40004800000 */
[----:B------:R-:W-:Y:S01]  /*9330*/  ISETP.GE.AND P1, PT, R7, R0, PT ;  /* 0x000000000700720c */ /* 0x000fe20003f26270 */
[----:B------:R-:W-:-:S03]  /*9340*/  VIADD R7, R14, 0xffffffa9 ;  /* 0xffffffa90e077836 */ /* 0x000fc60000000000 */
[----:B------:R-:W-:Y:S02]  /*9350*/  FSEL R240, R23, -INF , !P1 ;  /* 0xff80000017f07808 */ /* 0x000fe40004800000 */
[C---:B------:R-:W-:Y:S02]  /*9360*/  ISETP.GE.AND P1, PT, R5.reuse, R2, PT ;  /* 0x000000020500720c */ /* 0x040fe40003f26270 */
[----:B------:R-:W-:Y:S02]  /*9370*/  I2FP.F32.U32 R4, R7 ;  /* 0x0000000700047245 */ /* 0x000fe40000201000 */
[----:B------:R-:W-:Y:S02]  /*9380*/  FSEL R246, R16, -INF , !P1 ;  /* 0xff80000010f67808 */ /* 0x000fe40004800000 */
[----:B------:R-:W-:Y:S01]  /*9390*/  ISETP.GE.AND P1, PT, R5, R0, PT ;  /* 0x000000000500720c */ /* 0x000fe20003f26270 */
[----:B------:R-:W-:Y:S02]  /*93a0*/  VIADD R5, R14, 0xffffffb0 ;  /* 0xffffffb00e057836 */ /* 0x000fe40000000000 */
[C---:B------:R-:W-:Y:S01]  /*93b0*/  FFMA.FTZ R17, R4.reuse, UR5, R17 ;  /* 0x0000000504117c23 */ /* 0x040fe20008010011 */
[----:B------:R-:W-:Y:S01]  /*93c0*/  FFMA.FTZ R19, R4, UR5, R19 ;  /* 0x0000000504137c23 */ /* 0x000fe20008010013 */
[----:B------:R-:W-:-:S02]  /*93d0*/  FSEL R190, R18, -INF , !P1 ;  /* 0xff80000012be7808 */ /* 0x000fc40004800000 */
[----:B------:R-:W-:Y:S02]  /*93e0*/  ISETP.GE.AND P1, PT, R7, R2, PT ;  /* 0x000000020700720c */ /* 0x000fe40003f26270 */
[----:B------:R-:W-:Y:S02]  /*93f0*/  I2FP.F32.U32 R9, R5 ;  /* 0x0000000500097245 */ /* 0x000fe40000201000 */
[----:B------:R-:W-:Y:S02]  /*9400*/  FSEL R180, R17, -INF , !P1 ;  /* 0xff80000011b47808 */ /* 0x000fe40004800000 */
[----:B------:R-:W-:Y:S01]  /*9410*/  ISETP.GE.AND P1, PT, R7, R0, PT ;  /* 0x000000000700720c */ /* 0x000fe20003f26270 */
[----:B------:R-:W-:Y:S02]  /*9420*/  VIADD R7, R14, 0xffffffb1 ;  /* 0xffffffb10e077836 */ /* 0x000fe40000000000 */
[C---:B------:R-:W-:Y:S01]  /*9430*/  FFMA.FTZ R200, R9.reuse, UR5, R200 ;  /* 0x0000000509c87c23 */ /* 0x040fe200080100c8 */
[----:B------:R-:W-:Y:S01]  /*9440*/  FFMA.FTZ R202, R9, UR5, R202 ;  /* 0x0000000509ca7c23 */ /* 0x000fe200080100ca */
[----:B------:R-:W-:-:S02]  /*9450*/  FSEL R188, R19, -INF , !P1 ;  /* 0xff80000013bc7808 */ /* 0x000fc40004800000 */
        /* <DEDUP_REMOVED lines=12> */
[C---:B------:R-:W-:Y:S01]  /*9520*/  FFMA.FTZ R193, R4.reuse, UR5, R193 ;  /* 0x0000000504c17c23 */ /* 0x040fe200080100c1 */
[----:B------:R-:W-:Y:S02]  /*9530*/  FFMA.FTZ R195, R4, UR5, R195 ;  /* 0x0000000504c37c23 */ /* 0x000fe400080100c3 */
[----:B------:R-:W-:-:S02]  /*9540*/  FSEL R222, R203, -INF , !P1 ;  /* 0xff800000cbde7808 */ /* 0x000fc40004800000 */
[----:B------:R-:W-:-:S04]  /*9550*/  ISETP.GE.AND P1, PT, R5, R2, PT ;  /* 0x000000020500720c */ /* 0x000fc80003f26270 */
[----:B------:R-:W-:Y:S02]  /*9560*/  FSEL R223, R193, -INF , !P1 ;  /* 0xff800000c1df7808 */ /* 0x000fe40004800000 */
[----:B------:R-:W-:-:S04]  /*9570*/  ISETP.GE.AND P1, PT, R5, R0, PT ;  /* 0x000000000500720c */ /* 0x000fc80003f26270 */
[----:B------:R-:W-:Y:S01]  /*9580*/  FSEL R195, R195, -INF , !P1 ;  /* 0xff800000c3c37808 */ /* 0x000fe20004800000 */
[----:B------:R-:W-:Y:S08]  /*9590*/  BRA.U !UP0, `(.L_x_2044) ;  /* 0x0000000908987547 */ /* 0x000ff0000b800000 */
[----:B------:R-:W-:Y:S05]  /*95a0*/  BRA.U !UP2, `(.L_x_2045) ;  /* 0x000000050a007547 */ /* 0x000fea000b800000 */
[----:B------:R-:W1:Y:S01]  /*95b0*/  LDC R5, c[0x0][0x4f0] ;  /* 0x00013c00ff057b82 */ /* 0x000e620000000800 */
[----:B------:R-:W-:Y:S02]  /*95c0*/  UIADD3 UR7, UPT, UPT, UR4, -0x80, URZ ;  /* 0xffffff8004077890 */ /* 0x000fe4000fffe0ff */
        /* <DEDUP_REMOVED lines=25> */
[----:B------:R-:W-:-:S07]  /*9760*/  LOP3.LUT R0, R5, UR7, RZ, 0x3c, !PT ;  /* 0x0000000705007c12 */ /* 0x000fce000f8e3cff */
        /* <DEDUP_REMOVED lines=21> */
[----:B------:R-:W-:-:S05]  /*98c0*/  IMAD R5, R2, R5, -0x40 ;  /* 0xffffffc002057424 */ /* 0x000fca00078e0205 */
[----:B------:R-:W-:Y:S01]  /*98d0*/  SHF.R.S32.HI R2, RZ, 0x1f, R5 ;  /* 0x0000001fff027819 */ /* 0x000fe20000011405 */
[----:B------:R-:W-:-:S04]  /*98e0*/  IMAD.WIDE.U32 R6, R5, UR10, RZ ;  /* 0x0000000a05067c25 */ /* 0x000fc8000f8e00ff */
[----:B------:R-:W-:-:S04]  /*98f0*/  IMAD R2, R2, UR10, RZ ;  /* 0x0000000a02027c24 */ /* 0x000fc8000f8e02ff */
[----:B------:R-:W-:-:S04]  /*9900*/  IMAD R2, R5, UR11, R2 ;  /* 0x0000000b05027c24 */ /* 0x000fc8000f8e0202 */
        /* <DEDUP_REMOVED lines=10> */
.L_x_2045:
[----:B------:R-:W-:Y:S01]  /*99b0*/  UMOV UR7, URZ ;  /* 0x000000ff00077c82 */ /* 0x000fe20008000000 */
[----:B------:R-:W-:Y:S01]  /*99c0*/  USHF.L.U32 UR4, UR10, 0x6, URZ ;  /* 0x000000060a047899 */ /* 0x000fe200080006ff */
[----:B------:R-:W-:-:S05]  /*99d0*/  IADD3 R5, P1, PT, RZ, -UR7, RZ ;  /* 0x80000007ff057c10 */ /* 0x000fca000ff3e0ff */
[----:B------:R-:W-:-:S05]  /*99e0*/  IMAD.X R0, RZ, RZ, ~UR4, P1 ;  /* 0x80000004ff007e24 */ /* 0x000fca00088e06ff */
[----:B------:R-:W-:-:S04]  /*99f0*/  SHF.R.S64 R5, R5, 0x1f, R0 ;  /* 0x0000001f05057819 */ /* 0x000fc80000001000 */
[----:B------:R-:W-:-:S04]  /*9a00*/  IADD3 R226, P1, PT, R5, R226, RZ ;  /* 0x000000e205e27210 */ /* 0x000fc80007f3e0ff */
[----:B------:R-:W-:-:S09]  /*9a10*/  LEA.HI.X.SX32 R227, R0, R227, 0x1, P1 ;  /* 0x000000e300e37211 */ /* 0x000fd200008f0eff */
.L_x_2046:
[----:B------:R-:W-:Y:S01]  /*9a20*/  IMAD.U32 R5, RZ, RZ, UR10 ;  /* 0x0000000aff057e24 */ /* 0x000fe2000f8e00ff */
[----:B------:R-:W-:Y:S01]  /*9a30*/  @!PT LDS RZ, [RZ] ;  /* 0x00000000fffff984 */ /* 0x000fe20000000800 */
[----:B------:R-:W-:Y:S01]  /*9a40*/  @!PT LDS RZ, [RZ] ;  /* 0x00000000fffff984 */ /* 0x000fe20000000800 */
[----:B------:R-:W-:Y:S01]  /*9a50*/  @!PT LDS RZ, [RZ] ;  /* 0x00000000fffff984 */ /* 0x000fe20000000800 */
[----:B------:R1:W-:Y:S01]  /*9a60*/  @!P5 LDGSTS.E.BYPASS.LTC128B.128 [R241+0x8000], desc[UR22][R226.64] ;  /* 0x08000000e2f1dfae */ /* 0x0003e2000b981a16 */
[----:B------:R-:W-:Y:S01]  /*9a70*/  IMAD.U32 R2, RZ, RZ, UR10 ;  /* 0x0000000aff027e24 */ /* 0x000fe2000f8e00ff */
[----:B------:R-:W-:Y:S01]  /*9a80*/  USHF.L.U32 UR4, UR10, 0x5, URZ ;  /* 0x000000050a047899 */ /* 0x000fe200080006ff */
[----:B------:R-:W-:Y:S01]  /*9a90*/  IMAD.U32 R0, RZ, RZ, UR11 ;  /* 0x0000000bff007e24 */ /* 0x000fe2000f8e00ff */
[----:B------:R-:W-:Y:S01]  /*9aa0*/  LEA R4, P1, R5, R226, 0x5 ;  /* 0x000000e205047211 */ /* 0x000fe200078228ff */
[----:B------:R-:W-:Y:S01]  /*9ab0*/  @!P3 IMAD.MOV.U32 R6, RZ, RZ, R226 ;  /* 0x000000ffff06b224 */ /* 0x000fe200078e00e2 */
[----:B------:R1:W-:Y:S01]  /*9ac0*/  @P5 STS.128 [R241+0x8000], RZ ;  /* 0x008000fff1005388 */ /* 0x0003e20000000c00 */
[----:B------:R-:W-:Y:S01]  /*9ad0*/  @!P3 IMAD.MOV.U32 R7, RZ, RZ, R227 ;  /* 0x000000ffff07b224 */ /* 0x000fe200078e00e3 */
[----:B------:R-:W-:Y:S01]  /*9ae0*/  LEA.HI.X R5, R2, R227, R0, 0x5, P1 ;  /* 0x000000e302057211 */ /* 0x000fe200008f2c00 */
[----:B------:R-:W-:Y:S01]  /*9af0*/  USHF.L.U64.HI UR10, UR10, 0x5, UR11 ;  /* 0x000000050a0a7899 */ /* 0x000fe2000801020b */
[----:B------:R-:W-:Y:S01]  /*9b00*/  @!PT LDS RZ, [RZ] ;  /* 0x00000000fffff984 */ /* 0x000fe20000000800 */
[----:B------:R-:W-:Y:S01]  /*9b10*/  @!PT LDS RZ, [RZ] ;  /* 0x00000000fffff984 */ /* 0x000fe20000000800 */
[----:B------:R-:W-:Y:S01]  /*9b20*/  @!PT LDS RZ, [RZ] ;  /* 0x00000000fffff984 */ /* 0x000fe20000000800 */
[----:B------:R1:W-:Y:S01]  /*9b30*/  @!P4 LDGSTS.E.BYPASS.LTC128B.128 [R241+0xa000], desc[UR22][R226.64+0x80] ;  /* 0x0a000080e2f1cfae */ /* 0x0003e2000b981a16 */
[----:B------:R-:W-:-:S03]  /*9b40*/  IADD3 R10, P1, PT, R4, UR4, RZ ;  /* 0x00000004040a7c10 */ /* 0x000fc6000ff3e0ff */
[----:B------:R1:W-:Y:S01]  /*9b50*/  @P4 STS.128 [R241+0xa000], RZ ;  /* 0x00a000fff1004388 */ /* 0x0003e20000000c00 */
[----:B------:R-:W-:Y:S02]  /*9b60*/  IADD3.X R11, PT, PT, R5, UR10, RZ, P1, !PT ;  /* 0x0000000a050b7c10 */ /* 0x000fe40008ffe4ff */
[----:B------:R-:W-:Y:S01]  /*9b70*/  IADD3 R8, P1, PT, R10, UR4, RZ ;  /* 0x000000040a087c10 */ /* 0x000fe2000ff3e0ff */
[----:B------:R-:W-:Y:S01]  /*9b80*/  @!PT LDS RZ, [RZ] ;  /* 0x00000000fffff984 */ /* 0x000fe20000000800 */
[----:B------:R-:W-:Y:S01]  /*9b90*/  @!PT LDS RZ, [RZ] ;  /* 0x00000000fffff984 */ /* 0x000fe20000000800 */
[----:B------:R-:W-:Y:S01]  /*9ba0*/  @!PT LDS RZ, [RZ] ;  /* 0x00000000fffff984 */ /* 0x000fe20000000800 */
[----:B------:R1:W-:Y:S03]  /*9bb0*/  @!P3 LDGSTS.E.BYPASS.LTC128B.128 [R241+0xc000], desc[UR22][R6.64+0x100] ;  /* 0x0c00010006f1bfae */ /* 0x0003e6000b981a16 */
[----:B------:R-:W-:Y:S01]  /*9bc0*/  IADD3.X R9, PT, PT, R11, UR10, RZ, P1, !PT ;  /* 0x0000000a0b097c10 */ /* 0x000fe20008ffe4ff */
        /* <DEDUP_REMOVED lines=67> */
.L_x_2044:
[----:B-1----:R-:W-:Y:S01]  /*a000*/  FMNMX3.FTZ R7, R164, R186, R206, !PT ;  /* 0x000000baa4077276 */ /* 0x002fe200078100ce */
[----:B------:R-:W1:Y:S01]  /*a010*/  LDCU UR4, c[0x0][0x45c] ;  /* 0x00008b80ff0477ac */ /* 0x000e620008000800 */
[----:B------:R-:W-:Y:S01]  /*a020*/  FMNMX3.FTZ R5, R3, R204, R32, !PT ;  /* 0x000000cc03057276 */ /* 0x000fe20007810020 */
[----:B------:R-:W-:Y:S01]  /*a030*/  LDSM.16.MT88.4 R12, [R220+0x10000] ;  /* 0x01000000dc0c783b */ /* 0x000fe20000004200 */
[----:B------:R-:W-:Y:S01]  /*a040*/  FMNMX3.FTZ R7, R7, R210, R212, !PT ;  /* 0x000000d207077276 */ /* 0x000fe200078100d4 */
[----:B------:R-:W-:Y:S01]  /*a050*/  UIADD3 UR21, UPT, UPT, UR19, -0x3, URZ ;  /* 0xfffffffd13157890 */ /* 0x000fe2000fffe0ff */
        /* <DEDUP_REMOVED lines=39> */
[----:B------:R-:W-:Y:S01]  /*a2d0*/  FFMA.FTZ R198, R206, UR4, -R225 ;  /* 0x00000004cec67c23 */ /* 0x000fe200080108e1 */
[----:B------:R-:W-:Y:S01]  /*a2e0*/  FFMA.FTZ R28, R28, UR4, -R215 ;  /* 0x000000041c1c7c23 */ /* 0x000fe200080108d7 */
[----:B------:R-:W-:Y:S01]  /*a2f0*/  IADD3 R206, PT, PT, R220, 0x10040, RZ ;  /* 0x00010040dcce7810 */ /* 0x000fe20007ffe0ff */
[--C-:B------:R-:W-:Y:S01]  /*a300*/  FFMA.FTZ R200, R186, UR4, -R225.reuse ;  /* 0x00000004bac87c23 */ /* 0x100fe200080108e1 */
[----:B------:R-:W-:Y:S01]  /*a310*/  @P0 IADD3 R206, PT, PT, R16, -0x40, RZ ;  /* 0xffffffc010ce0810 */ /* 0x000fe20007ffe0ff */
[----:B------:R-:W1:Y:S01]  /*a320*/  MUFU.EX2 R204, R204 ;  /* 0x000000cc00cc7308 */ /* 0x000e620000000800 */
[--C-:B------:R-:W-:Y:S01]  /*a330*/  FFMA.FTZ R197, R210, UR4, -R225.reuse ;  /* 0x00000004d2c57c23 */ /* 0x100fe200080108e1 */
[----:B------:R-:W-:Y:S01]  /*a340*/  FFMA.FTZ R196, R212, UR4, -R225 ;  /* 0x00000004d4c47c23 */ /* 0x000fe200080108e1 */
[----:B------:R-:W-:Y:S01]  /*a350*/  IADD3 R205, PT, PT, R205, R206, RZ ;  /* 0x000000cecdcd7210 */ /* 0x000fe20007ffe0ff */
[----:B------:R-:W2:Y:S01]  /*a360*/  MUFU.EX2 R203, R203 ;  /* 0x000000cb00cb7308 */ /* 0x000ea20000000800 */
[--C-:B------:R-:W-:Y:S01]  /*a370*/  FFMA.FTZ R0, R32, UR4, -R215.reuse ;  /* 0x0000000420007c23 */ /* 0x100fe200080108d7 */
[----:B------:R-:W-:Y:S01]  /*a380*/  FFMA.FTZ R202, R34, UR4, -R215 ;  /* 0x0000000422ca7c23 */ /* 0x000fe200080108d7 */
[----:B------:R-:W-:Y:S01]  /*a390*/  FFMA.FTZ R212, R172, UR4, -R225 ;  /* 0x00000004acd47c23 */ /* 0x000fe200080108e1 */
[----:B------:R3:W-:Y:S01]  /*a3a0*/  MUFU.EX2 R3, R28 ;  /* 0x0000001c00037308 */ /* 0x0007e20000000800 */
[----:B------:R-:W-:Y:S01]  /*a3b0*/  FFMA.FTZ R211, R174, UR4, -R215 ;  /* 0x00000004aed37c23 */ /* 0x000fe200080108d7 */
[--C-:B------:R-:W-:Y:S01]  /*a3c0*/  FFMA.FTZ R209, R176, UR4, -R225.reuse ;  /* 0x00000004b0d17c23 */ /* 0x100fe200080108e1 */
[----:B------:R-:W-:Y:S01]  /*a3d0*/  LDSM.16.MT88.4 R172, [R205+0x2800] ;  /* 0x00280000cdac783b */ /* 0x000fe20000004200 */
[----:B------:R-:W-:Y:S01]  /*a3e0*/  MUFU.EX2 R200, R200 ;  /* 0x000000c800c87308 */ /* 0x000fe20000000800 */
[--C-:B------:R-:W-:Y:S01]  /*a3f0*/  FFMA.FTZ R210, R178, UR4, -R225.reuse ;  /* 0x00000004b2d27c23 */ /* 0x100fe200080108e1 */
[-C--:B-1----:R-:W-:Y:S01]  /*a400*/  FMUL.FTZ R24, R44, R204.reuse ;  /* 0x000000cc2c187220 */ /* 0x082fe20000410000 */
[-C--:B------:R-:W-:Y:S01]  /*a410*/  FMUL.FTZ R25, R45, R204.reuse ;  /* 0x000000cc2d197220 */ /* 0x080fe20000410000 */
[-C--:B------:R-:W-:Y:S01]  /*a420*/  FMUL.FTZ R16, R36, R204.reuse ;  /* 0x000000cc24107220 */ /* 0x080fe20000410000 */
[-C--:B------:R-:W-:Y:S01]  /*a430*/  FMUL.FTZ R17, R37, R204.reuse ;  /* 0x000000cc25117220 */ /* 0x080fe20000410000 */
[-C--:B--2---:R-:W-:Y:S01]  /*a440*/  FMUL.FTZ R26, R46, R203.reuse ;  /* 0x000000cb2e1a7220 */ /* 0x084fe20000410000 */
[-C--:B------:R-:W-:Y:S01]  /*a450*/  FMUL.FTZ R27, R47, R203.reuse ;  /* 0x000000cb2f1b7220 */ /* 0x080fe20000410000 */
[-C--:B------:R-:W-:Y:S01]  /*a460*/  FMUL.FTZ R18, R38, R203.reuse ;  /* 0x000000cb26127220 */ /* 0x080fe20000410000 */
[----:B------:R-:W-:Y:S01]  /*a470*/  LDSM.16.MT88.4 R44, [R220+0x12000] ;  /* 0x01200000dc2c783b */ /* 0x000fe20000004200 */
[-C--:B------:R-:W-:Y:S01]  /*a480*/  FMUL.FTZ R19, R39, R203.reuse ;  /* 0x000000cb27137220 */ /* 0x080fe20000410000 */
[----:B------:R-:W1:Y:S01]  /*a490*/  MUFU.EX2 R198, R198 ;  /* 0x000000c600c67308 */ /* 0x000e620000000800 */
[-C--:B------:R-:W-:Y:S01]  /*a4a0*/  FMUL.FTZ R32, R52, R204.reuse ;  /* 0x000000cc34207220 */ /* 0x080fe20000410000 */
[----:B---3--:R-:W2:Y:S01]  /*a4b0*/  LDSM.16.MT88.4 R28, [R206] ;  /* 0x00000000ce1c783b */ /* 0x008ea20000004200 */
[-C--:B------:R-:W-:Y:S01]  /*a4c0*/  FMUL.FTZ R33, R53, R204.reuse ;  /* 0x000000cc35217220 */ /* 0x080fe20000410000 */
[----:B------:R-:W-:Y:S01]  /*a4d0*/  MUFU.EX2 R197, R197 ;  /* 0x000000c500c57308 */ /* 0x000fe20000000800 */
[-C--:B------:R-:W-:Y:S01]  /*a4e0*/  FMUL.FTZ R34, R54, R203.reuse ;  /* 0x000000cb36227220 */ /* 0x080fe20000410000 */
[----:B------:R-:W3:Y:S01]  /*a4f0*/  LDSM.16.MT88.4 R36, [R205] ;  /* 0x00000000cd24783b */ /* 0x000ee20000004200 */
[-C--:B------:R-:W-:Y:S01]  /*a500*/  FMUL.FTZ R35, R55, R203.reuse ;  /* 0x000000cb37237220 */ /* 0x080fe20000410000 */
[----:B------:R-:W4:Y:S01]  /*a510*/  MUFU.EX2 R196, R196 ;  /* 0x000000c400c47308 */ /* 0x000f220000000800 */
[-C--:B------:R-:W-:Y:S01]  /*a520*/  FMUL.FTZ R48, R48, R204.reuse ;  /* 0x000000cc30307220 */ /* 0x080fe20000410000 */
[----:B------:R-:W-:Y:S01]  /*a530*/  FMUL.FTZ R49, R49, R204 ;  /* 0x000000cc31317220 */ /* 0x000fe20000410000 */
[-C--:B------:R-:W-:Y:S01]  /*a540*/  FMUL.FTZ R50, R50, R203.reuse ;  /* 0x000000cb32327220 */ /* 0x080fe20000410000 */
[----:B------:R-:W-:Y:S01]  /*a550*/  MUFU.EX2 R2, R2 ;  /* 0x0000000200027308 */ /* 0x000fe20000000800 */
[-C--:B------:R-:W-:Y:S01]  /*a560*/  FMUL.FTZ R51, R51, R203.reuse ;  /* 0x000000cb33337220 */ /* 0x080fe20000410000 */
[----:B-1----:R-:W-:Y:S01]  /*a570*/  F2FP.BF16.F32.PACK_AB R4, R198, R200 ;  /* 0x000000c8c604723e */ /* 0x002fe200000010ff */
[----:B------:R-:W1:Y:S01]  /*a580*/  LDSM.16.MT88.4 R52, [R193+0x12000] ;  /* 0x01200000c134783b */ /* 0x000e620000004200 */
[----:B------:R-:W5:Y:S01]  /*a590*/  MUFU.EX2 R0, R0 ;  /* 0x0000000000007308 */ /* 0x000f620000000800 */
[-C--:B------:R-:W-:Y:S01]  /*a5a0*/  FMUL.FTZ R40, R40, R204.reuse ;  /* 0x000000cc28287220 */ /* 0x080fe20000410000 */
[-C--:B------:R-:W-:Y:S01]  /*a5b0*/  FMUL.FTZ R41, R41, R204.reuse ;  /* 0x000000cc29297220 */ /* 0x080fe20000410000 */
[-C--:B------:R-:W-:Y:S01]  /*a5c0*/  FMUL.FTZ R42, R42, R203.reuse ;  /* 0x000000cb2a2a7220 */ /* 0x080fe20000410000 */
[----:B------:R-:W5:Y:S01]  /*a5d0*/  MUFU.EX2 R202, R202 ;  /* 0x000000ca00ca7308 */ /* 0x000f620000000800 */
[----:B------:R-:W-:Y:S01]  /*a5e0*/  FMUL.FTZ R43, R43, R203 ;  /* 0x000000cb2b2b7220 */ /* 0x000fe20000410000 */
[----:B----4-:R-:W-:Y:S01]  /*a5f0*/  F2FP.BF16.F32.PACK_AB R6, R196, R197 ;  /* 0x000000c5c406723e */ /* 0x010fe200000010ff */
        /* <DEDUP_REMOVED lines=10> */
[----:B------:R-:W-:Y:S01]  /*a6a0*/  FMUL.FTZ R73, R73, R204 ;  /* 0x000000cc49497220 */ /* 0x000fe20000410000 */
[----:B------:R-:W-:Y:S01]  /*a6b0*/  F2FP.BF16.F32.PACK_AB R7, R3, R202 ;  /* 0x000000ca0307723e */ /* 0x000fe200000010ff */
        /* <DEDUP_REMOVED lines=28> */
[----:B------:R-:W2:Y:S01]  /*a880*/  LDSM.16.MT88.4 R68, [R205+0x2000] ;  /* 0x00200000cd44783b */ /* 0x000ea20000004200 */
[-C--:B------:R-:W-:Y:S01]  /*a890*/  FMUL.FTZ R115, R115, R203.reuse ;  /* 0x000000cb73737220 */ /* 0x080fe20000410000 */
[C---:B------:R-:W-:Y:S01]  /*a8a0*/  HMMA.16816.F32.BF16 R20, R4.reuse, R22, R40 ;  /* 0x000000160414723c */ /* 0x040fe20000041828 */
[-C--:B------:R-:W-:Y:S01]  /*a8b0*/  FMUL.FTZ R40, R60, R204.reuse ;  /* 0x000000cc3c287220 */ /* 0x080fe20000410000 */
[-C--:B------:R-:W-:Y:S01]  /*a8c0*/  FMUL.FTZ R41, R61, R204.reuse ;  /* 0x000000cc3d297220 */ /* 0x080fe20000410000 */
[-C--:B------:R-:W-:Y:S01]  /*a8d0*/  FMUL.FTZ R42, R62, R203.reuse ;  /* 0x000000cb3e2a7220 */ /* 0x080fe20000410000 */
[-C--:B------:R-:W-:Y:S01]  /*a8e0*/  FMUL.FTZ R43, R63, R203.reuse ;  /* 0x000000cb3f2b7220 */ /* 0x080fe20000410000 */
[-C--:B------:R-:W-:Y:S01]  /*a8f0*/  FMUL.FTZ R128, R128, R204.reuse ;  /* 0x000000cc80807220 */ /* 0x080fe20000410000 */
[----:B------:R-:W4:Y:S01]  /*a900*/  LDSM.16.MT88.4 R60, [R206+0x2000] ;  /* 0x00200000ce3c783b */ /* 0x000f220000004200 */
        /* <DEDUP_REMOVED lines=23> */
[----:B------:R-:W-:Y:S01]  /*aa80*/  LDSM.16.MT88.4 R84, [R193+0x14000] ;  /* 0x01400000c154783b */ /* 0x000fe20000004200 */
[-C--:B------:R-:W-:Y:S01]  /*aa90*/  FMUL.FTZ R9, R161, R204.reuse ;  /* 0x000000cca1097220 */ /* 0x080fe20000410000 */
[C---:B------:R-:W-:Y:S01]  /*aaa0*/  HMMA.16816.F32.BF16 R36, R4.reuse, R38, R56 ;  /* 0x000000260424723c */ /* 0x040fe20000041838 */
[-C--:B------:R-:W-:Y:S01]  /*aab0*/  FMUL.FTZ R56, R76, R204.reuse ;  /* 0x000000cc4c387220 */ /* 0x080fe20000410000 */
[-C--:B------:R-:W-:Y:S01]  /*aac0*/  FMUL.FTZ R57, R77, R204.reuse ;  /* 0x000000cc4d397220 */ /* 0x080fe20000410000 */
[-C--:B------:R-:W-:Y:S01]  /*aad0*/  FMUL.FTZ R58, R78, R203.reuse ;  /* 0x000000cb4e3a7220 */ /* 0x080fe20000410000 */
[-C--:B------:R-:W-:Y:S01]  /*aae0*/  FMUL.FTZ R59, R79, R203.reuse ;  /* 0x000000cb4f3b7220 */ /* 0x080fe20000410000 */
[-C--:B------:R-:W-:Y:S01]  /*aaf0*/  FMUL.FTZ R10, R162, R203.reuse ;  /* 0x000000cba20a7220 */ /* 0x080fe20000410000 */
[----:B------:R-:W3:Y:S01]  /*ab00*/  LDSM.16.MT88.4 R76, [R220+0x14000] ;  /* 0x01400000dc4c783b */ /* 0x000ee20000004200 */
[-C--:B------:R-:W-:Y:S01]  /*ab10*/  FMUL.FTZ R11, R163, R203.reuse ;  /* 0x000000cba30b7220 */ /* 0x080fe20000410000 */
[C---:B-1----:R-:W-:Y:S01]  /*ab20*/  HMMA.16816.F32.BF16 R48, R4.reuse, R52, R48 ;  /* 0x000000340430723c */ /* 0x042fe20000041830 */
[----:B------:R-:W-:Y:S01]  /*ab30*/  FFMA.FTZ R207, R184, UR4, -R225 ;  /* 0x00000004b8cf7c23 */ /* 0x000fe200080108e1 */
[--C-:B------:R-:W-:Y:S01]  /*ab40*/  FFMA.FTZ R216, R166, UR4, -R215.reuse ;  /* 0x00000004a6d87c23 */ /* 0x100fe200080108d7 */
[--C-:B------:R-:W-:Y:S01]  /*ab50*/  FFMA.FTZ R213, R168, UR4, -R215.reuse ;  /* 0x00000004a8d57c23 */ /* 0x100fe200080108d7 */
[----:B------:R-:W-:Y:S01]  /*ab60*/  FFMA.FTZ R214, R170, UR4, -R215 ;  /* 0x00000004aad67c23 */ /* 0x000fe200080108d7 */
        /* <DEDUP_REMOVED lines=9> */
[----:B------:R-:W1:Y:S01]  /*ac00*/  LDSM.16.MT88.4 R92, [R206+0x4000] ;  /* 0x00400000ce5c783b */ /* 0x000e620000004200 */
[----:B------:R-:W-:Y:S01]  /*ac10*/  MUFU.EX2 R212, R212 ;  /* 0x000000d400d47308 */ /* 0x000fe20000000800 */
[C---:B--2---:R-:W-:Y:S01]  /*ac20*/  HMMA.16816.F32.BF16 R64, R4.reuse, R68, R64 ;  /* 0x000000440440723c */ /* 0x044fe20000041840 */
[--C-:B------:R-:W-:Y:S01]  /*ac30*/  FFMA.FTZ R231, R242, UR4, -R225.reuse ;  /* 0x00000004f2e77c23 */ /* 0x100fe200080108e1 */
[----:B------:R-:W-:Y:S01]  /*ac40*/  LDSM.16.MT88.4 R164, [R220+0x14800] ;  /* 0x01480000dca4783b */ /* 0x000fe20000004200 */
[----:B------:R-:W2:Y:S01]  /*ac50*/  MUFU.EX2 R209, R209 ;  /* 0x000000d100d17308 */ /* 0x000ea20000000800 */
[--C-:B------:R-:W-:Y:S01]  /*ac60*/  FFMA.FTZ R243, R246, UR4, -R225.reuse ;  /* 0x00000004f6f37c23 */ /* 0x100fe200080108e1 */
[--C-:B------:R-:W-:Y:S01]  /*ac70*/  FFMA.FTZ R244, R244, UR4, -R225.reuse ;  /* 0x00000004f4f47c23 */ /* 0x100fe200080108e1 */
[----:B------:R-:W-:Y:S01]  /*ac80*/  LDSM.16.MT88.4 R168, [R206+0x4800] ;  /* 0x00480000cea8783b */ /* 0x000fe20000004200 */
[----:B------:R-:W-:Y:S01]  /*ac90*/  MUFU.EX2 R210, R210 ;  /* 0x000000d200d27308 */ /* 0x000fe20000000800 */
[C---:B------:R-:W-:Y:S01]  /*aca0*/  HMMA.16816.F32.BF16 R68, R4.reuse, R70, R88 ;  /* 0x000000460444723c */ /* 0x040fe20000041858 */
[-C--:B------:R-:W-:Y:S01]  /*acb0*/  FMUL.FTZ R88, R108, R204.reuse ;  /* 0x000000cc6c587220 */ /* 0x080fe20000410000 */
[-C--:B------:R-:W-:Y:S01]  /*acc0*/  FMUL.FTZ R89, R109, R204.reuse ;  /* 0x000000cc6d597220 */ /* 0x080fe20000410000 */
[-C--:B------:R-:W-:Y:S01]  /*acd0*/  FMUL.FTZ R90, R110, R203.reuse ;  /* 0x000000cb6e5a7220 */ /* 0x080fe20000410000 */
[-C--:B------:R-:W-:Y:S01]  /*ace0*/  FMUL.FTZ R91, R111, R203.reuse ;  /* 0x000000cb6f5b7220 */ /* 0x080fe20000410000 */
[----:B------:R-:W-:Y:S01]  /*acf0*/  MUFU.EX2 R207, R207 ;  /* 0x000000cf00cf7308 */ /* 0x000fe20000000800 */
[----:B------:R-:W5:Y:S01]  /*ad00*/  LDSM.16.MT88.4 R108, [R220+0x16000] ;  /* 0x01600000dc6c783b */ /* 0x000f620000004200 */
[----:B------:R-:W-:Y:S01]  /*ad10*/  FFMA.FTZ R242, R180, UR4, -R225 ;  /* 0x00000004b4f27c23 */ /* 0x000fe200080108e1 */
[C---:B----4-:R-:W-:Y:S01]  /*ad20*/  HMMA.16816.F32.BF16 R56, R4.reuse, R60, R56 ;  /* 0x0000003c0438723c */ /* 0x050fe20000041838 */
[----:B------:R-:W-:Y:S01]  /*ad30*/  MUFU.EX2 R216, R216 ;  /* 0x000000d800d87308 */ /* 0x000fe20000000800 */
[----:B------:R-:W-:Y:S01]  /*ad40*/  LDSM.16.MT88.4 R160, [R205+0x4800] ;  /* 0x00480000cda0783b */ /* 0x000fe20000004200 */
[--C-:B------:R-:W-:Y:S01]  /*ad50*/  FFMA.FTZ R247, R182, UR4, -R215.reuse ;  /* 0x00000004b6f77c23 */ /* 0x100fe200080108d7 */
[--C-:B------:R-:W-:Y:S01]  /*ad60*/  FFMA.FTZ R240, R240, UR4, -R215.reuse ;  /* 0x00000004f0f07c23 */ /* 0x100fe200080108d7 */
[----:B------:R-:W4:Y:S01]  /*ad70*/  MUFU.EX2 R213, R213 ;  /* 0x000000d500d57308 */ /* 0x000f220000000800 */
[----:B------:R-:W-:Y:S01]  /*ad80*/  LDSM.16.MT88.4 R176, [R193+0x16800] ;  /* 0x01680000c1b0783b */ /* 0x000fe20000004200 */
[--C-:B------:R-:W-:Y:S01]  /*ad90*/  FFMA.FTZ R245, R190, UR4, -R215.reuse ;  /* 0x00000004bef57c23 */ /* 0x100fe200080108d7 */
[C---:B------:R-:W-:Y:S01]  /*ada0*/  HMMA.16816.F32.BF16 R60, R4.reuse, R62, R80 ;  /* 0x0000003e043c723c */ /* 0x040fe20000041850 */
[-C--:B------:R-:W-:Y:S01]  /*adb0*/  FMUL.FTZ R80, R100, R204.reuse ;  /* 0x000000cc64507220 */ /* 0x080fe20000410000 */
[-C--:B------:R-:W-:Y:S01]  /*adc0*/  FMUL.FTZ R81, R101, R204.reuse ;  /* 0x000000cc65517220 */ /* 0x080fe20000410000 */
[-C--:B------:R-:W-:Y:S01]  /*add0*/  FMUL.FTZ R82, R102, R203.reuse ;  /* 0x000000cb66527220 */ /* 0x080fe20000410000 */
[----:B------:R-:W-:Y:S01]  /*ade0*/  FMUL.FTZ R83, R103, R203 ;  /* 0x000000cb67537220 */ /* 0x000fe20000410000 */
[----:B------:R-:W-:Y:S01]  /*adf0*/  MUFU.EX2 R214, R214 ;  /* 0x000000d600d67308 */ /* 0x000fe20000000800 */
[----:B------:R-:W2:Y:S01]  /*ae00*/  LDSM.16.MT88.4 R100, [R205+0x4000] ;  /* 0x00400000cd64783b */ /* 0x000ea20000004200 */
[----:B------:R-:W-:Y:S01]  /*ae10*/  FFMA.FTZ R246, R188, UR4, -R215 ;  /* 0x00000004bcf67c23 */ /* 0x000fe200080108d7 */
[C---:B---3--:R-:W-:Y:S01]  /*ae20*/  HMMA.16816.F32.BF16 R72, R4.reuse, R76, R72 ;  /* 0x0000004c0448723c */ /* 0x048fe20000041848 */
[----:B------:R-:W3:Y:S01]  /*ae30*/  MUFU.EX2 R211, R211 ;  /* 0x000000d300d37308 */ /* 0x000ee20000000800 */
[----:B------:R-:W-:Y:S01]  /*ae40*/  LDSM.16.MT88.4 R184, [R206+0x6800] ;  /* 0x00680000ceb8783b */ /* 0x000fe20000004200 */
[--C-:B------:R-:W-:Y:S01]  /*ae50*/  FFMA.FTZ R234, R234, UR4, -R225.reuse ;  /* 0x00000004eaea7c23 */ /* 0x100fe200080108e1 */
[--C-:B------:R-:W-:Y:S01]  /*ae60*/  FFMA.FTZ R249, R230, UR4, -R225.reuse ;  /* 0x00000004e6f97c23 */ /* 0x100fe200080108e1 */
[----:B------:R-:W-:Y:S01]  /*ae70*/  MUFU.EX2 R231, R231 ;  /* 0x000000e700e77308 */ /* 0x000fe20000000800 */
[----:B------:R-:W-:Y:S01]  /*ae80*/  FFMA.FTZ R194, R194, UR4, -R225 ;  /* 0x00000004c2c27c23 */ /* 0x000fe200080108e1 */
[--C-:B------:R-:W-:Y:S01]  /*ae90*/  FFMA.FTZ R222, R222, UR4, -R215.reuse ;  /* 0x00000004dede7c23 */ /* 0x100fe200080108d7 */
[----:B------:R-:W-:Y:S01]  /*aea0*/  HMMA.16816.F32.BF16 R80, R4, R84, R80 ;  /* 0x000000540450723c */ /* 0x000fe20000041850 */
[----:B------:R-:W3:Y:S01]  /*aeb0*/  MUFU.EX2 R244, R244 ;  /* 0x000000f400f47308 */ /* 0x000ee20000000800 */
[----:B------:R-:W-:Y:S01]  /*aec0*/  FFMA.FTZ R192, R192, UR4, -R215 ;  /* 0x00000004c0c07c23 */ /* 0x000fe200080108d7 */
[----:B------:R-:W-:-:S02]  /*aed0*/  FFMA.FTZ R237, R237, R204, R200 ;  /* 0x000000cceded7223 */ /* 0x000fc400000100c8 */
[----:B------:R-:W-:Y:S02]  /*aee0*/  MUFU.EX2 R243, R243 ;  /* 0x000000f300f37308 */ /* 0x000fe40000000800 */
[----:B------:R-:W-:Y:S01]  /*aef0*/  FADD.FTZ R198, R198, R237 ;  /* 0x000000edc6c67221 */ /* 0x000fe20000010000 */
[C---:B------:R-:W-:Y:S01]  /*af00*/  HMMA.16816.F32.BF16 R84, R4.reuse, R86, R104 ;  /* 0x000000560454723c */ /* 0x040fe20000041868 */
[-C--:B------:R-:W-:Y:S01]  /*af10*/  FMUL.FTZ R104, R124, R204.reuse ;  /* 0x000000cc7c687220 */ /* 0x080fe20000410000 */
[-C--:B------:R-:W-:Y:S01]  /*af20*/  FMUL.FTZ R105, R125, R204.reuse ;  /* 0x000000cc7d697220 */ /* 0x080fe20000410000 */
[-C--:B------:R-:W-:Y:S01]  /*af30*/  FMUL.FTZ R106, R126, R203.reuse ;  /* 0x000000cb7e6a7220 */ /* 0x080fe20000410000 */
[-C--:B------:R-:W-:Y:S01]  /*af40*/  FMUL.FTZ R107, R127, R203.reuse ;  /* 0x000000cb7f6b7220 */ /* 0x080fe20000410000 */
[----:B------:R-:W-:Y:S01]  /*af50*/  MUFU.EX2 R242, R242 ;  /* 0x000000f200f27308 */ /* 0x000fe20000000800 */
[----:B------:R-:W-:Y:S01]  /*af60*/  LDSM.16.MT88.4 R124, [R206+0x6000] ;  /* 0x00600000ce7c783b */ /* 0x000fe20000004200 */
[----:B------:R-:W-:Y:S01]  /*af70*/  FADD.FTZ R197, R197, R198 ;  /* 0x000000c6c5c57221 */ /* 0x000fe20000010000 */
[C---:B------:R-:W-:Y:S01]  /*af80*/  HMMA.16816.F32.BF16 R76, R4.reuse, R78, R96 ;  /* 0x0000004e044c723c */ /* 0x040fe20000041860 */
[-C--:B------:R-:W-:Y:S01]  /*af90*/  FMUL.FTZ R96, R116, R204.reuse ;  /* 0x000000cc74607220 */ /* 0x080fe20000410000 */
[-C--:B------:R-:W-:Y:S01]  /*afa0*/  FMUL.FTZ R97, R117, R204.reuse ;  /* 0x000000cc75617220 */ /* 0x080fe20000410000 */
[-C--:B------:R-:W-:Y:S01]  /*afb0*/  FMUL.FTZ R98, R118, R203.reuse ;  /* 0x000000cb76627220 */ /* 0x080fe20000410000 */
[-C--:B------:R-:W-:Y:S01]  /*afc0*/  FMUL.FTZ R99, R119, R203.reuse ;  /* 0x000000cb77637220 */ /* 0x080fe20000410000 */
[----:B------:R-:W-:Y:S01]  /*afd0*/  MUFU.EX2 R247, R247 ;  /* 0x000000f700f77308 */ /* 0x000fe20000000800 */
[----:B------:R-:W4:Y:S01]  /*afe0*/  LDSM.16.MT88.4 R116, [R193+0x16000] ;  /* 0x01600000c174783b */ /* 0x000f220000004200 */
[----:B------:R-:W-:Y:S01]  /*aff0*/  FADD.FTZ R197, R196, R197 ;  /* 0x000000c5c4c57221 */ /* 0x000fe20000010000 */
[C---:B-1----:R-:W-:Y:S01]  /*b000*/  HMMA.16816.F32.BF16 R88, R4.reuse, R92, R88 ;  /* 0x0000005c0458723c */ /* 0x042fe20000041858 */
[----:B------:R-:W1:Y:S04]  /*b010*/  MUFU.EX2 R240, R240 ;  /* 0x000000f000f07308 */ /* 0x000e680000000800 */
[----:B------:R-:W-:Y:S03]  /*b020*/  MUFU.EX2 R245, R245 ;  /* 0x000000f500f57308 */ /* 0x000fe60000000800 */
[C---:B------:R-:W-:Y:S01]  /*b030*/  HMMA.16816.F32.BF16 R92, R4.reuse, R94, R112 ;  /* 0x0000005e045c723c */ /* 0x040fe20000041870 */
[-C--:B------:R-:W-:Y:S01]  /*b040*/  FMUL.FTZ R112, R132, R204.reuse ;  /* 0x000000cc84707220 */ /* 0x080fe20000410000 */
[-C--:B------:R-:W-:Y:S01]  /*b050*/  FMUL.FTZ R113, R133, R204.reuse ;  /* 0x000000cc85717220 */ /* 0x080fe20000410000 */
[-C--:B------:R-:W-:Y:S01]  /*b060*/  FMUL.FTZ R114, R134, R203.reuse ;  /* 0x000000cb86727220 */ /* 0x080fe20000410000 */
[-C--:B------:R-:W-:Y:S01]  /*b070*/  FMUL.FTZ R115, R135, R203.reuse ;  /* 0x000000cb87737220 */ /* 0x080fe20000410000 */
[----:B------:R-:W1:Y:S01]  /*b080*/  MUFU.EX2 R246, R246 ;  /* 0x000000f600f67308 */ /* 0x000e620000000800 */
[----:B------:R-:W3:Y:S02]  /*b090*/  LDSM.16.MT88.4 R132, [R205+0x6000] ;  /* 0x00600000cd84783b */ /* 0x000ee40000004200 */
[C---:B-----5:R-:W-:Y:S01]  /*b0a0*/  HMMA.16816.F32.BF16 R104, R4.reuse, R108, R104 ;  /* 0x0000006c0468723c */ /* 0x060fe20000041868 */
[----:B------:R5:W-:Y:S04]  /*b0b0*/  MUFU.EX2 R230, R234 ;  /* 0x000000ea00e67308 */ /* 0x000be80000000800 */
[----:B------:R-:W1:Y:S03]  /*b0c0*/  MUFU.EX2 R249, R249 ;  /* 0x000000f900f97308 */ /* 0x000e660000000800 */
[C---:B------:R-:W-:Y:S01]  /*b0d0*/  HMMA.16816.F32.BF16 R108, R4.reuse, R110, R128 ;  /* 0x0000006e046c723c */ /* 0x040fe20000041880 */
[-C--:B------:R-:W-:Y:S01]  /*b0e0*/  FMUL.FTZ R128, R152, R204.reuse ;  /* 0x000000cc98807220 */ /* 0x080fe20000410000 */
[-C--:B------:R-:W-:Y:S01]  /*b0f0*/  FMUL.FTZ R129, R153, R204.reuse ;  /* 0x000000cc99817220 */ /* 0x080fe20000410000 */
[-C--:B------:R-:W-:Y:S01]  /*b100*/  FMUL.FTZ R130, R154, R203.reuse ;  /* 0x000000cb9a827220 */ /* 0x080fe20000410000 */
[-C--:B------:R-:W-:Y:S01]  /*b110*/  FMUL.FTZ R131, R155, R203.reuse ;  /* 0x000000cb9b837220 */ /* 0x080fe20000410000 */
[----:B------:R-:W-:Y:S01]  /*b120*/  MUFU.EX2 R222, R222 ;  /* 0x000000de00de7308 */ /* 0x000fe20000000800 */
[----:B------:R-:W1:Y:S01]  /*b130*/  LDSM.16.MT88.4 R152, [R206+0x800] ;  /* 0x00080000ce98783b */ /* 0x000e620000004200 */
[----:B-----5:R-:W-:Y:S01]  /*b140*/  FFMA.FTZ R234, R195, UR4, -R215 ;  /* 0x00000004c3ea7c23 */ /* 0x020fe200080108d7 */
[C---:B--2---:R-:W-:Y:S05]  /*b150*/  HMMA.16816.F32.BF16 R96, R4.reuse, R100, R96 ;  /* 0x000000640460723c */ /* 0x044fea0000041860 */
[----:B------:R-:W-:Y:S03]  /*b160*/  MUFU.EX2 R234, R234 ;  /* 0x000000ea00ea7308 */ /* 0x000fe60000000800 */
[----:B------:R-:W-:Y:S01]  /*b170*/  HMMA.16816.F32.BF16 R100, R4, R102, R120 ;  /* 0x000000660464723c */ /* 0x000fe20000041878 */
[-C--:B------:R-:W-:Y:S01]  /*b180*/  FMUL.FTZ R120, R140, R204.reuse ;  /* 0x000000cc8c787220 */ /* 0x080fe20000410000 */
[----:B------:R-:W-:Y:S01]  /*b190*/  FMUL.FTZ R121, R141, R204 ;  /* 0x000000cc8d797220 */ /* 0x000fe20000410000 */
[-C--:B------:R-:W-:Y:S01]  /*b1a0*/  FMUL.FTZ R122, R142, R203.reuse ;  /* 0x000000cb8e7a7220 */ /* 0x080fe20000410000 */
[----:B------:R-:W-:-:S02]  /*b1b0*/  FMUL.FTZ R123, R143, R203 ;  /* 0x000000cb8f7b7220 */ /* 0x000fc40000410000 */
[----:B------:R-:W2:Y:S02]  /*b1c0*/  LDSM.16.MT88.4 R140, [R220+0x10800] ;  /* 0x01080000dc8c783b */ /* 0x000ea40000004200 */
[C---:B----4-:R-:W-:Y:S08]  /*b1d0*/  HMMA.16816.F32.BF16 R112, R4.reuse, R116, R112 ;  /* 0x000000740470723c */ /* 0x050ff00000041870 */
[C---:B------:R-:W-:Y:S08]  /*b1e0*/  HMMA.16816.F32.BF16 R120, R4.reuse, R124, R120 ;  /* 0x0000007c0478723c */ /* 0x040ff00000041878 */
[C---:B------:R-:W-:Y:S01]  /*b1f0*/  HMMA.16816.F32.BF16 R124, R4.reuse, R126, R144 ;  /* 0x0000007e047c723c */ /* 0x040fe20000041890 */
[-C--:B------:R-:W-:Y:S01]  /*b200*/  FMUL.FTZ R144, R148, R204.reuse ;  /* 0x000000cc94907220 */ /* 0x080fe20000410000 */
[----:B------:R-:W-:Y:S01]  /*b210*/  FMUL.FTZ R145, R149, R204 ;  /* 0x000000cc95917220 */ /* 0x000fe20000410000 */
[-C--:B------:R-:W-:Y:S01]  /*b220*/  FMUL.FTZ R146, R150, R203.reuse ;  /* 0x000000cb96927220 */ /* 0x080fe20000410000 */
[-C--:B------:R-:W-:Y:S01]  /*b230*/  FMUL.FTZ R147, R151, R203.reuse ;  /* 0x000000cb97937220 */ /* 0x080fe20000410000 */
[----:B------:R-:W-:Y:S01]  /*b240*/  FFMA.FTZ R203, R235, R203, R2 ;  /* 0x000000cbebcb7223 */ /* 0x000fe20000010002 */
[----:B------:R-:W4:Y:S02]  /*b250*/  LDSM.16.MT88.4 R148, [R205+0x800] ;  /* 0x00080000cd94783b */ /* 0x000f240000004200 */
[----:B------:R-:W-:Y:S01]  /*b260*/  HMMA.16816.F32.BF16 R116, R4, R118, R136 ;  /* 0x000000760474723c */ /* 0x000fe20000041888 */
[----:B------:R-:W-:Y:S01]  /*b270*/  FADD.FTZ R203, R0, R203 ;  /* 0x000000cb00cb7221 */ /* 0x000fe20000010000 */
[----:B------:R-:W5:Y:S03]  /*b280*/  LDSM.16.MT88.4 R136, [R193+0x10800] ;  /* 0x01080000c188783b */ /* 0x000f660000004200 */
[----:B------:R-:W-:-:S03]  /*b290*/  FADD.FTZ R202, R202, R203 ;  /* 0x000000cbcaca7221 */ /* 0x000fc60000010000 */
[----:B------:R-:W-:Y:S01]  /*b2a0*/  HMMA.16816.F32.BF16 R8, R4, R12, R8 ;  /* 0x0000000c0408723c */ /* 0x000fe20000041808 */
[----:B------:R-:W-:-:S07]  /*b2b0*/  FADD.FTZ R3, R3, R202 ;  /* 0x000000ca03037221 */ /* 0x000fce0000010000 */
[C---:B------:R-:W-:Y:S01]  /*b2c0*/  HMMA.16816.F32.BF16 R12, R4.reuse, R14, R156 ;  /* 0x0000000e040c723c */ /* 0x040fe2000004189c */
[----:B------:R-:W5:Y:S07]  /*b2d0*/  LDSM.16.MT88.4 R156, [R220+0x16800] ;  /* 0x01680000dc9c783b */ /* 0x000f6e0000004200 */
[----:B---3--:R-:W-:Y:S01]  /*b2e0*/  HMMA.16816.F32.BF16 R128, R4, R132, R128 ;  /* 0x000000840480723c */ /* 0x008fe20000041880 */
        /* <DEDUP_REMOVED lines=8> */
[----:B------:R-:W-:Y:S01]  /*b370*/  LDSM.16.MT88.4 R144, [R206+0x2800] ;  /* 0x00280000ce90783b */ /* 0x000fe20000004200 */
[----:B------:R-:W-:Y:S01]  /*b380*/  F2FP.BF16.F32.PACK_AB R135, R211, R214 ;  /* 0x000000d6d387723e */ /* 0x000fe200000010ff */
[----:B------:R-:W-:Y:S01]  /*b390*/  FADD.FTZ R213, R213, R216 ;  /* 0x000000d8d5d57221 */ /* 0x000fe20000010000 */
[----:B------:R-:W-:-:S03]  /*b3a0*/  FADD.FTZ R210, R210, R209 ;  /* 0x000000d1d2d27221 */ /* 0x000fc60000010000 */
[----:B------:R-:W-:Y:S01]  /*b3b0*/  FADD.FTZ R214, R214, R213 ;  /* 0x000000d5d6d67221 */ /* 0x000fe20000010000 */
[----:B------:R-:W-:Y:S01]  /*b3c0*/  FADD.FTZ R210, R207, R210 ;  /* 0x000000d2cfd27221 */ /* 0x000fe20000010000 */
[----:B-1----:R-:W-:Y:S02]  /*b3d0*/  HMMA.16816.F32.BF16 R24, R132, R152, R24 ;  /* 0x000000988418723c */ /* 0x002fe40000041818 */
[----:B------:R-:W-:-:S06]  /*b3e0*/  FADD.FTZ R214, R211, R214 ;  /* 0x000000d6d3d67221 */ /* 0x000fcc0000010000 */
[C---:B------:R-:W-:Y:S01]  /*b3f0*/  HMMA.16816.F32.BF16 R28, R132.reuse, R154, R28 ;  /* 0x0000009a841c723c */ /* 0x040fe2000004181c */
[----:B------:R-:W1:Y:S07]  /*b400*/  LDSM.16.MT88.4 R152, [R193+0x14800] ;  /* 0x01480000c198783b */ /* 0x000e6e0000004200 */
[C---:B--2---:R-:W-:Y:S08]  /*b410*/  HMMA.16816.F32.BF16 R8, R132.reuse, R140, R8 ;  /* 0x0000008c8408723c */ /* 0x044ff00000041808 */
[C---:B------:R-:W-:Y:S01]  /*b420*/  HMMA.16816.F32.BF16 R12, R132.reuse, R142, R12 ;  /* 0x0000008e840c723c */ /* 0x040fe2000004180c */
[----:B------:R-:W2:Y:S07]  /*b430*/  LDSM.16.MT88.4 R140, [R220+0x12800] ;  /* 0x01280000dc8c783b */ /* 0x000eae0000004200 */
[C---:B----4-:R-:W-:Y:S08]  /*b440*/  HMMA.16816.F32.BF16 R32, R132.reuse, R148, R32 ;  /* 0x000000948420723c */ /* 0x050ff00000041820 */
[C---:B------:R-:W-:Y:S08]  /*b450*/  HMMA.16816.F32.BF16 R36, R132.reuse, R150, R36 ;  /* 0x000000968424723c */ /* 0x040ff00000041824 */
[C---:B------:R-:W-:Y:S01]  /*b460*/  HMMA.16816.F32.BF16 R148, R132.reuse, R172, R64 ;  /* 0x000000ac8494723c */ /* 0x040fe20000041840 */
[----:B------:R-:W3:Y:S07]  /*b470*/  LDSM.16.MT88.4 R64, [R205+0x6800] ;  /* 0x00680000cd40783b */ /* 0x000eee0000004200 */
[C---:B-----5:R-:W-:Y:S08]  /*b480*/  HMMA.16816.F32.BF16 R16, R132.reuse, R136, R16 ;  /* 0x000000888410723c */ /* 0x060ff00000041810 */
[C---:B------:R-:W-:Y:S01]  /*b490*/  HMMA.16816.F32.BF16 R20, R132.reuse, R138, R20 ;  /* 0x0000008a8414723c */ /* 0x040fe20000041814 */
[----:B------:R-:W4:Y:S07]  /*b4a0*/  LDSM.16.MT88.4 R136, [R193+0x12800] ;  /* 0x01280000c188783b */ /* 0x000f2e0000004200 */
[C---:B------:R-:W-:Y:S08]  /*b4b0*/  HMMA.16816.F32.BF16 R104, R132.reuse, R156, R104 ;  /* 0x0000009c8468723c */ /* 0x040ff00000041868 */
[C---:B------:R-:W-:Y:S01]  /*b4c0*/  HMMA.16816.F32.BF16 R108, R132.reuse, R158, R108 ;  /* 0x0000009e846c723c */ /* 0x040fe2000004186c */
[----:B------:R-:W5:Y:S07]  /*b4d0*/  LDSM.16.MT88.4 R156, [R220+0x11000] ;  /* 0x01100000dc9c783b */ /* 0x000f6e0000004200 */
[C---:B-1----:R-:W-:Y:S08]  /*b4e0*/  HMMA.16816.F32.BF16 R80, R132.reuse, R152, R80 ;  /* 0x000000988450723c */ /* 0x042ff00000041850 */
[C---:B------:R-:W-:Y:S08]  /*b4f0*/  HMMA.16816.F32.BF16 R72, R132.reuse, R164, R72 ;  /* 0x000000a48448723c */ /* 0x040ff00000041848 */
[C---:B------:R-:W-:Y:S08]  /*b500*/  HMMA.16816.F32.BF16 R76, R132.reuse, R166, R76 ;  /* 0x000000a6844c723c */ /* 0x040ff0000004184c */
[C---:B------:R-:W-:Y:S01]  /*b510*/  HMMA.16816.F32.BF16 R152, R132.reuse, R154, R84 ;  /* 0x0000009a8498723c */ /* 0x040fe20000041854 */
[----:B------:R-:W1:Y:S07]  /*b520*/  LDSM.16.MT88.4 R84, [R206+0x3000] ;  /* 0x00300000ce54783b */ /* 0x000e6e0000004200 */
[C---:B------:R-:W-:Y:S01]  /*b530*/  HMMA.16816.F32.BF16 R164, R132.reuse, R168, R88 ;  /* 0x000000a884a4723c */ /* 0x040fe20000041858 */
[----:B------:R-:W1:Y:S07]  /*b540*/  LDSM.16.MT88.4 R88, [R205+0x3000] ;  /* 0x00300000cd58783b */ /* 0x000e6e0000004200 */
[C---:B--2---:R-:W-:Y:S08]  /*b550*/  HMMA.16816.F32.BF16 R40, R132.reuse, R140, R40 ;  /* 0x0000008c8428723c */ /* 0x044ff00000041828 */
[C---:B------:R-:W-:Y:S08]  /*b560*/  HMMA.16816.F32.BF16 R44, R132.reuse, R142, R44 ;  /* 0x0000008e842c723c */ /* 0x040ff0000004182c */
[C---:B------:R-:W-:Y:S01]  /*b570*/  HMMA.16816.F32.BF16 R140, R132.reuse, R144, R56 ;  /* 0x00000090848c723c */ /* 0x040fe20000041838 */
[----:B------:R-:W-:Y:S07]  /*b580*/  LDSM.16.MT88.4 R56, [R205+0x1000] ;  /* 0x00100000cd38783b */ /* 0x000fee0000004200 */
[C---:B------:R-:W-:Y:S08]  /*b590*/  HMMA.16816.F32.BF16 R68, R132.reuse, R174, R68 ;  /* 0x000000ae8444723c */ /* 0x040ff00000041844 */
[C---:B------:R-:W-:Y:S01]  /*b5a0*/  HMMA.16816.F32.BF16 R168, R132.reuse, R170, R92 ;  /* 0x000000aa84a8723c */ /* 0x040fe2000004185c */
[----:B------:R-:W2:Y:S07]  /*b5b0*/  LDSM.16.MT88.4 R92, [R193+0x13000] ;  /* 0x01300000c15c783b */ /* 0x000eae0000004200 */
[C---:B------:R-:W-:Y:S01]  /*b5c0*/  HMMA.16816.F32.BF16 R144, R132.reuse, R146, R60 ;  /* 0x000000928490723c */ /* 0x040fe2000004183c */
[----:B------:R-:W2:Y:S07]  /*b5d0*/  LDSM.16.MT88.4 R60, [R193+0x11000] ;  /* 0x01100000c13c783b */ /* 0x000eae0000004200 */
[C---:B------:R-:W-:Y:S01]  /*b5e0*/  HMMA.16816.F32.BF16 R172, R132.reuse, R160, R96 ;  /* 0x000000a084ac723c */ /* 0x040fe20000041860 */
[----:B------:R-:W2:Y:S07]  /*b5f0*/  LDSM.16.MT88.4 R96, [R220+0x15000] ;  /* 0x01500000dc60783b */ /* 0x000eae0000004200 */
[C---:B---3--:R-:W-:Y:S01]  /*b600*/  HMMA.16816.F32.BF16 R188, R132.reuse, R64, R128 ;  /* 0x0000004084bc723c */ /* 0x048fe20000041880 */
[----:B------:R-:W-:Y:S07]  /*b610*/  LDSM.16.MT88.4 R128, [R220+0x17000] ;  /* 0x01700000dc80783b */ /* 0x000fee0000004200 */
[C---:B------:R-:W-:Y:S01]  /*b620*/  HMMA.16816.F32.BF16 R4, R132.reuse, R66, R4 ;  /* 0x000000428404723c */ /* 0x040fe20000041804 */
[----:B------:R-:W3:Y:S07]  /*b630*/  LDSM.16.MT88.4 R64, [R220+0x13000] ;  /* 0x01300000dc40783b */ /* 0x000eee0000004200 */
[C---:B----4-:R-:W-:Y:S08]  /*b640*/  HMMA.16816.F32.BF16 R48, R132.reuse, R136, R48 ;  /* 0x000000888430723c */ /* 0x050ff00000041830 */
[C---:B------:R-:W-:Y:S08]  /*b650*/  HMMA.16816.F32.BF16 R112, R132.reuse, R176, R112 ;  /* 0x000000b08470723c */ /* 0x040ff00000041870 */
[C---:B------:R-:W-:Y:S01]  /*b660*/  HMMA.16816.F32.BF16 R180, R132.reuse, R184, R120 ;  /* 0x000000b884b4723c */ /* 0x040fe20000041878 */
[----:B------:R-:W-:Y:S07]  /*b670*/  LDSM.16.MT88.4 R120, [R205+0x5000] ;  /* 0x00500000cd78783b */ /* 0x000fee0000004200 */
[C---:B------:R-:W-:Y:S01]  /*b680*/  HMMA.16816.F32.BF16 R136, R132.reuse, R138, R52 ;  /* 0x0000008a8488723c */ /* 0x040fe20000041834 */
[----:B------:R-:W-:Y:S07]  /*b690*/  LDSM.16.MT88.4 R52, [R206+0x1000] ;  /* 0x00100000ce34783b */ /* 0x000fee0000004200 */
[C---:B------:R-:W-:Y:S08]  /*b6a0*/  HMMA.16816.F32.BF16 R100, R132.reuse, R162, R100 ;  /* 0x000000a28464723c */ /* 0x040ff00000041864 */
[C---:B------:R-:W-:Y:S01]  /*b6b0*/  HMMA.16816.F32.BF16 R176, R132.reuse, R178, R116 ;  /* 0x000000b284b0723c */ /* 0x040fe20000041874 */
[----:B------:R-:W-:Y:S07]  /*b6c0*/  LDSM.16.MT88.4 R116, [R193+0x15000] ;  /* 0x01500000c174783b */ /* 0x000fee0000004200 */
[----:B------:R-:W-:Y:S01]  /*b6d0*/  HMMA.16816.F32.BF16 R184, R132, R186, R124 ;  /* 0x000000ba84b8723c */ /* 0x000fe2000004187c */
[----:B------:R-:W-:Y:S01]  /*b6e0*/  F2FP.BF16.F32.PACK_AB R132, R244, R231 ;  /* 0x000000e7f484723e */ /* 0x000fe200000010ff */
[----:B------:R-:W-:Y:S01]  /*b6f0*/  FADD.FTZ R231, R231, R210 ;  /* 0x000000d2e7e77221 */ /* 0x000fe20000010000 */
        /* <DEDUP_REMOVED lines=8> */
[----:B-----5:R-:W-:Y:S01]  /*b780*/  HMMA.16816.F32.BF16 R160, R132, R156, R8 ;  /* 0x0000009c84a0723c */ /* 0x020fe20000041808 */
[----:B------:R-:W-:Y:S01]  /*b790*/  LDSM.16.MT88.4 R8, [R193+0x17000] ;  /* 0x01700000c108783b */ /* 0x000fe20000004200 */
[----:B------:R-:W-:Y:S01]  /*b7a0*/  FADD.FTZ R243, R242, R243 ;  /* 0x000000f3f2f37221 */ /* 0x000fe20000010000 */
[----:B------:R-:W-:-:S05]  /*b7b0*/  FADD.FTZ R246, R246, R245 ;  /* 0x000000f5f6f67221 */ /* 0x000fca0000010000 */
[C---:B------:R-:W-:Y:S01]  /*b7c0*/  HMMA.16816.F32.BF16 R156, R132.reuse, R158, R12 ;  /* 0x0000009e849c723c */ /* 0x040fe2000004180c */
[----:B------:R-:W4:Y:S07]  /*b7d0*/  LDSM.16.MT88.4 R12, [R206+0x5000] ;  /* 0x00500000ce0c783b */ /* 0x000f2e0000004200 */
[C---:B-1----:R-:W-:Y:S08]  /*b7e0*/  HMMA.16816.F32.BF16 R140, R132.reuse, R84, R140 ;  /* 0x00000054848c723c */ /* 0x042ff0000004188c */
[C---:B------:R-:W-:Y:S08]  /*b7f0*/  HMMA.16816.F32.BF16 R144, R132.reuse, R86, R144 ;  /* 0x000000568490723c */ /* 0x040ff00000041890 */
[C---:B------:R-:W-:Y:S01]  /*b800*/  HMMA.16816.F32.BF16 R84, R132.reuse, R88, R148 ;  /* 0x000000588454723c */ /* 0x040fe20000041894 */
[----:B------:R-:W1:Y:S07]  /*b810*/  LDSM.16.MT88.4 R148, [R205+0x7000] ;  /* 0x00700000cd94783b */ /* 0x000e6e0000004200 */
[C---:B--2---:R-:W-:Y:S08]  /*b820*/  HMMA.16816.F32.BF16 R48, R132.reuse, R92, R48 ;  /* 0x0000005c8430723c */ /* 0x044ff00000041830 */
[C---:B------:R-:W-:Y:S08]  /*b830*/  HMMA.16816.F32.BF16 R136, R132.reuse, R94, R136 ;  /* 0x0000005e8488723c */ /* 0x040ff00000041888 */
[C---:B------:R-:W-:Y:S08]  /*b840*/  HMMA.16816.F32.BF16 R16, R132.reuse, R60, R16 ;  /* 0x0000003c8410723c */ /* 0x040ff00000041810 */
[C---:B------:R-:W-:Y:S08]  /*b850*/  HMMA.16816.F32.BF16 R20, R132.reuse, R62, R20 ;  /* 0x0000003e8414723c */ /* 0x040ff00000041814 */
[C---:B------:R-:W-:Y:S01]  /*b860*/  HMMA.16816.F32.BF16 R92, R132.reuse, R96, R72 ;  /* 0x00000060845c723c */ /* 0x040fe20000041848 */
[----:B------:R-:W2:Y:S07]  /*b870*/  LDSM.16.MT88.4 R72, [R193+0x13800] ;  /* 0x01380000c148783b */ /* 0x000eae0000004200 */
[C---:B---3--:R-:W-:Y:S01]  /*b880*/  HMMA.16816.F32.BF16 R60, R132.reuse, R64, R40 ;  /* 0x00000040843c723c */ /* 0x048fe20000041828 */
[----:B------:R-:W-:Y:S07]  /*b890*/  LDSM.16.MT88.4 R40, [R193+0x11800] ;  /* 0x01180000c128783b */ /* 0x000fee0000004200 */
[C---:B------:R-:W-:Y:S01]  /*b8a0*/  HMMA.16816.F32.BF16 R64, R132.reuse, R66, R44 ;  /* 0x000000428440723c */ /* 0x040fe2000004182c */
[----:B------:R-:W3:Y:S07]  /*b8b0*/  LDSM.16.MT88.4 R44, [R193+0x17800] ;  /* 0x01780000c12c783b */ /* 0x000eee0000004200 */
[C---:B----4-:R-:W-:Y:S01]  /*b8c0*/  HMMA.16816.F32.BF16 R164, R132.reuse, R12, R164 ;  /* 0x0000000c84a4723c */ /* 0x050fe200000418a4 */
[----:B------:R-:W-:Y:S01]  /*b8d0*/  FFMA.FTZ R12, R223, UR4, -R225 ;  /* 0x00000004df0c7c23 */ /* 0x000fe200080108e1 */
[----:B------:R-:W-:Y:S01]  /*b8e0*/  FFMA.FTZ R225, R224, UR4, -R215 ;  /* 0x00000004e0e17c23 */ /* 0x000fe200080108d7 */
[----:B------:R-:W-:Y:S04]  /*b8f0*/  MUFU.EX2 R223, R194 ;  /* 0x000000c200df7308 */ /* 0x000fe80000000800 */
[----:B------:R-:W-:Y:S01]  /*b900*/  MUFU.EX2 R224, R12 ;  /* 0x0000000c00e07308 */ /* 0x000fe20000000800 */
[C---:B------:R-:W-:Y:S03]  /*b910*/  HMMA.16816.F32.BF16 R112, R132.reuse, R8, R112 ;  /* 0x000000088470723c */ /* 0x040fe60000041870 */
[----:B------:R-:W4:Y:S04]  /*b920*/  MUFU.EX2 R225, R225 ;  /* 0x000000e100e17308 */ /* 0x000f280000000800 */
[----:B------:R-:W5:Y:S01]  /*b930*/  MUFU.EX2 R215, R192 ;  /* 0x000000c000d77308 */ /* 0x000f620000000800 */
[C---:B------:R-:W-:Y:S01]  /*b940*/  HMMA.16816.F32.BF16 R8, R132.reuse, R10, R176 ;  /* 0x0000000a8408723c */ /* 0x040fe200000418b0 */
[----:B------:R-:W-:Y:S07]  /*b950*/  LDSM.16.MT88.4 R176, [R220+0x11800] ;  /* 0x01180000dcb0783b */ /* 0x000fee0000004200 */
[C---:B------:R-:W-:Y:S08]  /*b960*/  HMMA.16816.F32.BF16 R24, R132.reuse, R52, R24 ;  /* 0x000000348418723c */ /* 0x040ff00000041818 */
[C---:B------:R-:W-:Y:S08]  /*b970*/  HMMA.16816.F32.BF16 R28, R132.reuse, R54, R28 ;  /* 0x00000036841c723c */ /* 0x040ff0000004181c */
[C---:B------:R-:W-:Y:S08]  /*b980*/  HMMA.16816.F32.BF16 R52, R132.reuse, R56, R32 ;  /* 0x000000388434723c */ /* 0x040ff00000041820 */
[C---:B------:R-:W-:Y:S08]  /*b990*/  HMMA.16816.F32.BF16 R32, R132.reuse, R118, R152 ;  /* 0x000000768420723c */ /* 0x040ff00000041898 */
[C---:B-1----:R-:W-:Y:S01]  /*b9a0*/  HMMA.16816.F32.BF16 R152, R132.reuse, R148, R188 ;  /* 0x000000948498723c */ /* 0x042fe200000418bc */
[----:B------:R-:W-:Y:S07]  /*b9b0*/  LDSM.16.MT88.4 R188, [R206+0x7800] ;  /* 0x00780000cebc783b */ /* 0x000fee0000004200 */
[C---:B------:R-:W-:Y:S01]  /*b9c0*/  HMMA.16816.F32.BF16 R148, R132.reuse, R150, R4 ;  /* 0x000000968494723c */ /* 0x040fe20000041804 */
[----:B------:R-:W-:Y:S01]  /*b9d0*/  F2FP.BF16.F32.PACK_AB R4, R249, R230 ;  /* 0x000000e6f904723e */ /* 0x000fe200000010ff */
[----:B------:R-:W-:Y:S01]  /*b9e0*/  FADD.FTZ R230, R230, R243 ;  /* 0x000000f3e6e67221 */ /* 0x000fe20000010000 */
[----:B----4-:R-:W-:Y:S01]  /*b9f0*/  F2FP.BF16.F32.PACK_AB R5, R222, R225 ;  /* 0x000000e1de05723e */ /* 0x010fe200000010ff */
[----:B------:R-:W-:Y:S01]  /*ba00*/  FADD.FTZ R225, R225, R246 ;  /* 0x000000f6e1e17221 */ /* 0x000fe20000010000 */
[----:B------:R-:W-:Y:S01]  /*ba10*/  F2FP.BF16.F32.PACK_AB R6, R224, R223 ;  /* 0x000000dfe006723e */ /* 0x000fe200000010ff */
[----:B------:R-:W-:Y:S01]  /*ba20*/  FADD.FTZ R230, R249, R230 ;  /* 0x000000e6f9e67221 */ /* 0x000fe20000010000 */
[----:B-----5:R-:W-:Y:S01]  /*ba30*/  F2FP.BF16.F32.PACK_AB R7, R234, R215 ;  /* 0x000000d7ea07723e */ /* 0x020fe200000010ff */
[----:B------:R-:W-:Y:S01]  /*ba40*/  HMMA.16816.F32.BF16 R56, R132, R58, R36 ;  /* 0x0000003a8438723c */ /* 0x000fe20000041824 */
[----:B------:R-:W1:Y:S01]  /*ba50*/  LDSM.16.MT88.4 R36, [R206+0x7000] ;  /* 0x00700000ce24783b */ /* 0x000e620000004200 */
[----:B------:R-:W-:Y:S01]  /*ba60*/  FADD.FTZ R222, R222, R225 ;  /* 0x000000e1dede7221 */ /* 0x000fe20000010000 */
[----:B------:R-:W-:-:S03]  /*ba70*/  FADD.FTZ R223, R223, R230 ;  /* 0x000000e6dfdf7221 */ /* 0x000fc60000010000 */
[----:B------:R-:W-:Y:S01]  /*ba80*/  FADD.FTZ R215, R215, R222 ;  /* 0x000000ded7d77221 */ /* 0x000fe20000010000 */
[----:B------:R-:W-:Y:S01]  /*ba90*/  FADD.FTZ R237, R224, R223 ;  /* 0x000000dfe0ed7221 */ /* 0x000fe20000010000 */
[----:B------:R-:W-:Y:S02]  /*baa0*/  HMMA.16816.F32.BF16 R88, R132, R90, R68 ;  /* 0x0000005a8458723c */ /* 0x000fe40000041844 */
[----:B------:R-:W-:-:S06]  /*bab0*/  FADD.FTZ R235, R234, R215 ;  /* 0x000000d7eaeb7221 */ /* 0x000fcc0000010000 */
[----:B--2---:R-:W-:Y:S08]  /*bac0*/  HMMA.16816.F32.BF16 R68, R4, R72, R48 ;  /* 0x000000480444723c */ /* 0x004ff00000041830 */
[C---:B------:R-:W-:Y:S01]  /*bad0*/  HMMA.16816.F32.BF16 R96, R132.reuse, R98, R76 ;  /* 0x000000628460723c */ /* 0x040fe2000004184c */
[----:B------:R-:W-:Y:S07]  /*bae0*/  LDSM.16.MT88.4 R76, [R206+0x1800] ;  /* 0x00180000ce4c783b */ /* 0x000fee0000004200 */
[----:B------:R-:W-:Y:S01]  /*baf0*/  HMMA.16816.F32.BF16 R124, R132, R128, R104 ;  /* 0x00000080847c723c */ /* 0x000fe20000041868 */
[----:B------:R-:W2:Y:S04]  /*bb00*/  LDSM.16.MT88.4 R104, [R193+0x15800] ;  /* 0x01580000c168783b */ /* 0x000ea80000004200 */
[----:B------:R-:W-:Y:S03]  /*bb10*/  LDSM.16.MT88.4 R192, [R206+0x5800] ;  /* 0x00580000cec0783b */ /* 0x000fe60000004200 */
[----:B------:R-:W-:Y:S08]  /*bb20*/  HMMA.16816.F32.BF16 R72, R4, R74, R136 ;  /* 0x0000004a0448723c */ /* 0x000ff00000041888 */
[----:B------:R-:W-:Y:S01]  /*bb30*/  HMMA.16816.F32.BF16 R168, R132, R14, R168 ;  /* 0x0000000e84a8723c */ /* 0x000fe200000418a8 */
[----:B------:R-:W4:Y:S07]  /*bb40*/  LDSM.16.MT88.4 R12, [R206+0x3800] ;  /* 0x00380000ce0c783b */ /* 0x000f2e0000004200 */
[----:B---3--:R-:W-:Y:S01]  /*bb50*/  HMMA.16816.F32.BF16 R136, R4, R46, R8 ;  /* 0x0000002e0488723c */ /* 0x008fe20000041808 */
[----:B------:R-:W3:Y:S07]  /*bb60*/  LDSM.16.MT88.4 R8, [R220+0x15800] ;  /* 0x01580000dc08783b */ /* 0x000eee0000004200 */
[C---:B------:R-:W-:Y:S08]  /*bb70*/  HMMA.16816.F32.BF16 R80, R132.reuse, R116, R80 ;  /* 0x000000748450723c */ /* 0x040ff00000041850 */
[C---:B------:R-:W-:Y:S01]  /*bb80*/  HMMA.16816.F32.BF16 R116, R132.reuse, R120, R172 ;  /* 0x000000788474723c */ /* 0x040fe200000418ac */
[----:B------:R-:W5:Y:S07]  /*bb90*/  LDSM.16.MT88.4 R172, [R205+0x1800] ;  /* 0x00180000cdac783b */ /* 0x000f6e0000004200 */
[C---:B------:R-:W-:Y:S08]  /*bba0*/  HMMA.16816.F32.BF16 R120, R132.reuse, R122, R100 ;  /* 0x0000007a8478723c */ /* 0x040ff00000041864 */
[C---:B------:R-:W-:Y:S08]  /*bbb0*/  HMMA.16816.F32.BF16 R128, R132.reuse, R130, R108 ;  /* 0x000000828480723c */ /* 0x040ff0000004186c */
[C---:B-1----:R-:W-:Y:S08]  /*bbc0*/  HMMA.16816.F32.BF16 R180, R132.reuse, R36, R180 ;  /* 0x0000002484b4723c */ /* 0x042ff000000418b4 */
[----:B------:R-:W-:Y:S08]  /*bbd0*/  HMMA.16816.F32.BF16 R184, R132, R38, R184 ;  /* 0x0000002684b8723c */ /* 0x000ff000000418b8 */
[C---:B------:R-:W-:Y:S08]  /*bbe0*/  HMMA.16816.F32.BF16 R132, R4.reuse, R44, R112 ;  /* 0x0000002c0484723c */ /* 0x040ff00000041870 */
[C---:B------:R-:W-:Y:S01]  /*bbf0*/  HMMA.16816.F32.BF16 R36, R4.reuse, R40, R16 ;  /* 0x000000280424723c */ /* 0x040fe20000041810 */
[----:B------:R-:W-:Y:S07]  /*bc00*/  LDSM.16.MT88.4 R16, [R205+0x3800] ;  /* 0x00380000cd10783b */ /* 0x000fee0000004200 */
[C---:B--2---:R-:W-:Y:S08]  /*bc10*/  HMMA.16816.F32.BF16 R100, R4.reuse, R104, R80 ;  /* 0x000000680464723c */ /* 0x044ff00000041850 */
[C---:B------:R-:W-:Y:S01]  /*bc20*/  HMMA.16816.F32.BF16 R44, R4.reuse, R76, R24 ;  /* 0x0000004c042c723c */ /* 0x040fe20000041818 */
[----:B------:R-:W-:Y:S07]  /*bc30*/  LDSM.16.MT88.4 R24, [R220+0x17800] ;  /* 0x01780000dc18783b */ /* 0x000fee0000004200 */
[C---:B------:R-:W-:Y:S08]  /*bc40*/  HMMA.16816.F32.BF16 R48, R4.reuse, R78, R28 ;  /* 0x0000004e0430723c */ /* 0x040ff0000004181c */
[C---:B------:R-:W-:Y:S01]  /*bc50*/  HMMA.16816.F32.BF16 R40, R4.reuse, R42, R20 ;  /* 0x0000002a0428723c */ /* 0x040fe20000041814 */
[----:B------:R-:W1:Y:S07]  /*bc60*/  LDSM.16.MT88.4 R20, [R220+0x13800] ;  /* 0x01380000dc14783b */ /* 0x000e6e0000004200 */
[C---:B----4-:R-:W-:Y:S08]  /*bc70*/  HMMA.16816.F32.BF16 R76, R4.reuse, R12, R140 ;  /* 0x0000000c044c723c */ /* 0x050ff0000004188c */
[C---:B------:R-:W-:Y:S01]  /*bc80*/  HMMA.16816.F32.BF16 R80, R4.reuse, R14, R144 ;  /* 0x0000000e0450723c */ /* 0x040fe20000041890 */
        /* <DEDUP_REMOVED lines=10> */
[C---:B-----5:R-:W-:Y:S08]  /*bd30*/  HMMA.16816.F32.BF16 R52, R4.reuse, R172, R52 ;  /* 0x000000ac0434723c */ /* 0x060ff00000041834 */
[C---:B------:R-:W-:Y:S08]  /*bd40*/  HMMA.16816.F32.BF16 R56, R4.reuse, R174, R56 ;  /* 0x000000ae0438723c */ /* 0x040ff00000041838 */
[C---:B-1----:R-:W-:Y:S08]  /*bd50*/  HMMA.16816.F32.BF16 R60, R4.reuse, R20, R60 ;  /* 0x00000014043c723c */ /* 0x042ff0000004183c */
        /* <DEDUP_REMOVED lines=9> */
[----:B------:R-:W-:Y:S01]  /*bdf0*/  HMMA.16816.F32.BF16 R108, R4, R192, R164 ;  /* 0x000000c0046c723c */ /* 0x000fe200000418a4 */
[----:B------:R-:W-:-:S15]  /*be00*/  MOV R164, R201 ;  /* 0x000000c900a47202 */ /* 0x000fde0000000f00 */
[----:B------:R-:W-:-:S04]  /*be10*/  NOP ;  /* 0x0000000000007918 */ /* 0x000fc80000000000 */
.L_x_2041:
[----:B------:R-:W-:-:S09]  /*be20*/  UISETP.GE.AND UP0, UPT, UR21, URZ, UPT ;  /* 0x000000ff1500728c */ /* 0x000fd2000bf06270 */
[----:B------:R-:W-:Y:S05]  /*be30*/  BRA.U !UP0, `(.L_x_2047) ;  /* 0x0000004908247547 */ /* 0x000fea000b800000 */
[----:B------:R-:W1:Y:S01]  /*be40*/  S2UR UR6, SR_CgaCtaId ;  /* 0x00000000000679c3 */ /* 0x000e620000008800 */
[----:B------:R-:W2:Y:S01]  /*be50*/  LDCU.64 UR8, c[0x0][0x4e0] ;  /* 0x00009c00ff0877ac */ /* 0x000ea20008000a00 */
[----:B------:R-:W-:Y:S01]  /*be60*/  MOV R2, 0x20 ;  /* 0x0000002000027802 */ /* 0x000fe20000000f00 */
[----:B------:R-:W-:Y:S01]  /*be70*/  IMAD.MOV.U32 R0, RZ, RZ, R3 ;  /* 0x000000ffff007224 */ /* 0x000fe200078e0003 */
[----:B------:R-:W-:Y:S01]  /*be80*/  MOV R165, R164 ;  /* 0x000000a400a57202 */ /* 0x000fe20000000f00 */
[----:B------:R-:W3:Y:S01]  /*be90*/  LDCU.64 UR10, c[0x0][0x4e0] ;  /* 0x00009c00ff0a77ac */ /* 0x000ee20008000a00 */
[----:B------:R-:W-:Y:S01]  /*bea0*/  SEL R3, R2, 0xffffffe0, !P6 ;  /* 0xffffffe002037807 */ /* 0x000fe20007000000 */
[C---:B------:R-:W-:Y:S01]  /*beb0*/  VIADD R231, R220.reuse, 0x10000 ;  /* 0x00010000dce77836 */ /* 0x040fe20000000000 */
[----:B------:R-:W-:Y:S01]  /*bec0*/  IADD3 R230, PT, PT, R220, 0x10040, RZ ;  /* 0x00010040dce67810 */ /* 0x000fe20007ffe0ff */
[----:B------:R-:W-:Y:S02]  /*bed0*/  USHF.L.U32 UR24, UR21, 0x6, URZ ;  /* 0x0000000615187899 */ /* 0x000fe400080006ff */
[----:B------:R-:W-:Y:S01]  /*bee0*/  IMAD.IADD R216, R3, 0x1, R220 ;  /* 0x0000000103d87824 */ /* 0x000fe200078e02dc */
[----:B------:R-:W-:Y:S01]  /*bef0*/  UMOV UR7, 0x400 ;  /* 0x0000040000077882 */ /* 0x000fe20000000000 */
[----:B------:R-:W4:Y:S02]  /*bf00*/  LDCU UR19, c[0x0][0x440] ;  /* 0x00008800ff1377ac */ /* 0x000f240008000800 */
[----:B------:R-:W-:Y:S01]  /*bf10*/  IMAD.U32 R5, RZ, RZ, UR24 ;  /* 0x00000018ff057e24 */ /* 0x000fe2000f8e00ff */
[----:B------:R-:W1:Y:S04]  /*bf20*/  LDCU UR4, c[0x0][0x45c] ;  /* 0x00008b80ff0477ac */ /* 0x000e680008000800 */
[----:B------:R-:W-:Y:S01]  /*bf30*/  LOP3.LUT R234, R5, 0x20, R208, 0xfe, !PT ;  /* 0x0000002005ea7812 */ /* 0x000fe200078efed0 */
[----:B--2---:R-:W-:-:S02]  /*bf40*/  UISETP.NE.U32.AND UP1, UPT, UR8, URZ, UPT ;  /* 0x000000ff0800728c */ /* 0x004fc4000bf25070 */
[----:B---3--:R-:W-:Y:S02]  /*bf50*/  UISETP.NE.U32.AND UP0, UPT, UR10, URZ, UPT ;  /* 0x000000ff0a00728c */ /* 0x008fe4000bf05070 */
[----:B------:R-:W-:Y:S02]  /*bf60*/  UISETP.NE.AND.EX UP1, UPT, UR9, URZ, UPT, UP1 ;  /* 0x000000ff0900728c */ /* 0x000fe4000bf25310 */
[----:B------:R-:W-:Y:S01]  /*bf70*/  UISETP.NE.AND.EX UP0, UPT, UR11, URZ, UPT, UP0 ;  /* 0x000000ff0b00728c */ /* 0x000fe2000bf05300 */
[----:B------:R-:W2:Y:S01]  /*bf80*/  LDCU.64 UR12, c[0x0][0x3a0] ;  /* 0x00007400ff0c77ac */ /* 0x000ea20008000a00 */
[----:B------:R-:W3:Y:S01]  /*bf90*/  LDCU.64 UR10, c[0x0][0x3c0] ;  /* 0x00007800ff0a77ac */ /* 0x000ee20008000a00 */
[----:B------:R-:W2:Y:S01]  /*bfa0*/  LDCU.64 UR14, c[0x0][0x3a8] ;  /* 0x00007500ff0e77ac */ /* 0x000ea20008000a00 */
[----:B------:R-:W2:Y:S01]  /*bfb0*/  LDCU.64 UR8, c[0x0][0x3b8] ;  /* 0x00007700ff0877ac */ /* 0x000ea20008000a00 */
[----:B------:R-:W-:Y:S02]  /*bfc0*/  UIADD3 UR21, UPT, UPT, UR21, 0x1, URZ ;  /* 0x0000000115157890 */ /* 0x000fe4000fffe0ff */
[----:B------:R-:W-:-:S02]  /*bfd0*/  UIADD3 UR24, UPT, UPT, UR24, 0x40, URZ ;  /* 0x0000004018187890 */ /* 0x000fc4000fffe0ff */
[----:B-1--4-:R-:W-:-:S12]  /*bfe0*/  ULEA UR6, UR6, UR7, 0x18 ;  /* 0x0000000706067291 */ /* 0x012fd8000f8ec0ff */
.L_x_2051:
[----:B------:R-:W-:Y:S01]  /*bff0*/  PLOP3.LUT P1, PT, PT, PT, UP1, 0x80, 0x8 ;  /* 0x000000000008781c */ /* 0x000fe20003f2f018 */
[----:B------:R-:W1:Y:S01]  /*c000*/  S2R R219, SR_TID.X ;  /* 0x0000000000db7919 */ /* 0x000e620000002100 */
[----:B------:R-:W-:Y:S01]  /*c010*/  PLOP3.LUT P0, PT, PT, PT, UP1, 0x80, 0x8 ;  /* 0x000000000008781c */ /* 0x000fe20003f0f018 */
[----:B------:R-:W4:Y:S01]  /*c020*/  @!UP1 LDCU UR17, c[0x0][0x3c0] ;  /* 0x00007800ff1197ac */ /* 0x000f220008000800 */
[----:B------:R-:W2:Y:S01]  /*c030*/  LDC R164, c[0x0][0x3c4] ;  /* 0x0000f100ffa47b82 */ /* 0x000ea20000000800 */
[----:B------:R-:W-:Y:S07]  /*c040*/  DEPBAR.LE SB0, 0x0 ;  /* 0x000080000000791a */ /* 0x000fee0000000000 */
[----:B------:R-:W-:Y:S01]  /*c050*/  BAR.SYNC.DEFER_BLOCKING 0x0 ;  /* 0x0000000000007b1d */ /* 0x000fe20000010000 */
[----:B------:R-:W-:Y:S01]  /*c060*/  IMAD.MOV.U32 R6, RZ, RZ, R228 ;  /* 0x000000ffff067224 */ /* 0x000fe200078e00e4 */
[C---:B-1----:R-:W-:Y:S04]  /*c070*/  LOP3.LUT R241, R219.reuse, 0x38, RZ, 0xc0, !PT ;  /* 0x00000038dbf17812 */ /* 0x042fe800078ec0ff */
[----:B------:R-:W-:Y:S01]  /*c080*/  @!UP1 UMOV UR20, URZ ;  /* 0x000000ff00149c82 */ /* 0x000fe20008000000 */
[----:B------:R-:W-:Y:S01]  /*c090*/  SHF.R.U32.HI R221, RZ, 0x1, R219 ;  /* 0x00000001ffdd7819 */ /* 0x000fe200000116db */
[C---:B------:R-:W-:Y:S01]  /*c0a0*/  IMAD.SHL.U32 R8, R219.reuse, 0x8, RZ ;  /* 0x00000008db087824 */ /* 0x040fe200078e00ff */
[----:B----4-:R-:W-:Y:S01]  /*c0b0*/  @!UP1 USHF.L.U32 UR7, UR17, 0x6, URZ ;  /* 0x0000000611079899 */ /* 0x010fe200080006ff */
[----:B------:R-:W-:Y:S01]  /*c0c0*/  IMAD.SHL.U32 R3, R219, 0x40, RZ ;  /* 0x00000040db037824 */ /* 0x000fe200078e00ff */
[----:B------:R-:W-:Y:S01]  /*c0d0*/  LOP3.LUT R2, R221, 0x8, RZ, 0xc0, !PT ;  /* 0x00000008dd027812 */ /* 0x000fe200078ec0ff */
[----:B------:R-:W-:Y:S01]  /*c0e0*/  @!UP1 UIADD3 UR20, UP2, UPT, URZ, -UR20, URZ ;  /* 0x80000014ff149290 */ /* 0x000fe2000ff5e0ff */
[----:B------:R-:W-:Y:S01]  /*c0f0*/  LOP3.LUT R218, R8, 0x38, RZ, 0xc0, !PT ;  /* 0x0000003808da7812 */ /* 0x000fe200078ec0ff */
[----:B------:R-:W-:Y:S01]  /*c100*/  IMAD.SHL.U32 R7, R219, 0x20, RZ ;  /* 0x00000020db077824 */ /* 0x000fe200078e00ff */
[--C-:B------:R-:W-:Y:S01]  /*c110*/  LOP3.LUT R241, R241, 0x1f8, R8.reuse, 0x78, !PT ;  /* 0x000001f8f1f17812 */ /* 0x100fe200078e7808 */
[----:B------:R-:W-:Y:S01]  /*c120*/  @!UP1 UIADD3.X UR7, UPT, UPT, URZ, ~UR7, URZ, UP2, !UPT ;  /* 0x80000007ff079290 */ /* 0x000fe200097fe4ff */
[----:B------:R-:W-:Y:S02]  /*c130*/  LOP3.LUT R4, R218, 0x1c0, R3, 0xf8, !PT ;  /* 0x000001c0da047812 */ /* 0x000fe400078ef803 */
[----:B------:R-:W-:Y:S01]  /*c140*/  LOP3.LUT R217, R7, 0x7c00, RZ, 0xc0, !PT ;  /* 0x00007c0007d97812 */ /* 0x000fe200078ec0ff */
[----:B------:R-:W-:Y:S01]  /*c150*/  @!UP1 USHF.R.S64 UR20, UR20, 0x1f, UR7 ;  /* 0x0000001f14149899 */ /* 0x000fe20008001007 */
[----:B------:R-:W-:Y:S01]  /*c160*/  LOP3.LUT R241, R241, 0x1e00, R8, 0xf8, !PT ;  /* 0x00001e00f1f17812 */ /* 0x000fe200078ef808 */
[----:B------:R-:W-:Y:S01]  /*c170*/  IMAD.U32 R8, RZ, RZ, UR7 ;  /* 0x00000007ff087e24 */ /* 0x000fe2000f8e00ff */
[----:B------:R-:W-:Y:S01]  /*c180*/  LOP3.LUT R224, R3, 0x400, RZ, 0xc0, !PT ;  /* 0x0000040003e07812 */ /* 0x000fe200078ec0ff */
[----:B------:R-:W-:Y:S01]  /*c190*/  IMAD.MOV.U32 R7, RZ, RZ, R229 ;  /* 0x000000ffff077224 */ /* 0x000fe200078e00e5 */
[----:B------:R-:W-:Y:S02]  /*c1a0*/  LOP3.LUT R5, R4, 0x8, R219, 0x78, !PT ;  /* 0x0000000804057812 */ /* 0x000fe400078e78db */
[----:B------:R-:W-:Y:S02]  /*c1b0*/  LOP3.LUT R3, R217, 0x200, R3, 0xf8, !PT ;  /* 0x00000200d9037812 */ /* 0x000fe400078ef803 */
[----:B------:R-:W-:Y:S01]  /*c1c0*/  @!P1 IADD3 R228, P1, PT, R228, UR20, RZ ;  /* 0x00000014e4e49c10 */ /* 0x000fe2000ff3e0ff */
[----:B------:R-:W-:Y:S01]  /*c1d0*/  IMAD R224, R5, 0x2, R224 ;  /* 0x0000000205e07824 */ /* 0x000fe200078e02e0 */
[C---:B------:R-:W-:Y:S02]  /*c1e0*/  LOP3.LUT R239, R218.reuse, 0x40, RZ, 0xfc, !PT ;  /* 0x00000040daef7812 */ /* 0x040fe400078efcff */
[----:B------:R-:W-:Y:S02]  /*c1f0*/  LOP3.LUT R238, R218, 0x80, RZ, 0xfc, !PT ;  /* 0x00000080daee7812 */ /* 0x000fe400078efcff */
[----:B------:R-:W-:Y:S02]  /*c200*/  LOP3.LUT R2, R3, R4, R2, 0xf6, !PT ;  /* 0x0000000403027212 */ /* 0x000fe400078ef602 */
[----:B------:R-:W-:Y:S02]  /*c210*/  @!P0 LEA.HI.X.SX32 R229, R8, R229, 0x1, P1 ;  /* 0x000000e508e58211 */ /* 0x000fe400008f0eff */
[----:B------:R-:W-:Y:S02]  /*c220*/  ISETP.GE.AND P4, PT, R218, UR19, PT ;  /* 0x00000013da007c0c */ /* 0x000fe4000bf86270 */
[----:B------:R-:W-:Y:S02]  /*c230*/  ISETP.GE.AND P3, PT, R239, UR19, PT ;  /* 0x00000013ef007c0c */ /* 0x000fe4000bf66270 */
[----:B------:R-:W-:Y:S02]  /*c240*/  ISETP.GE.AND P2, PT, R238, UR19, PT ;  /* 0x00000013ee007c0c */ /* 0x000fe4000bf46270 */
[----:B------:R-:W-:Y:S02]  /*c250*/  LOP3.LUT R236, R218, 0xc0, RZ, 0xfc, !PT ;  /* 0x000000c0daec7812 */ /* 0x000fe400078efcff */
[----:B------:R-:W-:Y:S01]  /*c260*/  LEA R241, R241, UR6, 0x1 ;  /* 0x00000006f1f17c11 */ /* 0x000fe2000f8e08ff */
[----:B--2---:R-:W-:Y:S08]  /*c270*/  BRA.U !UP1, `(.L_x_2048) ;  /* 0x0000000109f87547 */ /* 0x004ff0000b800000 */
[----:B------:R-:W1:Y:S01]  /*c280*/  LDC R4, c[0x0][0x4f0] ;  /* 0x00013c00ff047b82 */ /* 0x000e620000000800 */
[----:B------:R-:W-:Y:S01]  /*c290*/  UIADD3 UR7, UPT, UPT, UR24, -0x40, URZ ;  /* 0xffffffc018077890 */ /* 0x000fe2000fffe0ff */
[----:B------:R-:W-:Y:S01]  /*c2a0*/  IABS R9, UR24 ;  /* 0x0000001800097c13 */ /* 0x000fe20008000000 */
[----:B---3--:R-:W-:Y:S01]  /*c2b0*/  UMOV UR17, UR10 ;  /* 0x0000000a00117c82 */ /* 0x008fe20008000000 */
[----:B-1----:R-:W-:Y:S04]  /*c2c0*/  IABS R3, R4 ;  /* 0x0000000400037213 */ /* 0x002fe80000000000 */
[----:B------:R-:W1:Y:S10]  /*c2d0*/  I2F.RP R8, R3 ;  /* 0x0000000300087306 */ /* 0x000e740000209400 */
[----:B-1----:R-:W1:Y:S02]  /*c2e0*/  MUFU.RCP R5, R8 ;  /* 0x0000000800057308 */ /* 0x002e640000001000 */
[----:B-1----:R-:W-:Y:S02]  /*c2f0*/  VIADD R10, R5, 0xffffffe ;  /* 0x0ffffffe050a7836 */ /* 0x002fe40000000000 */
[----:B------:R-:W-:Y:S06]  /*c300*/  IMAD.U32 R5, RZ, RZ, UR7 ;  /* 0x00000007ff057e24 */ /* 0x000fec000f8e00ff */
[----:B------:R-:W1:Y:S01]  /*c310*/  F2I.FTZ.U32.TRUNC.NTZ R11, R10 ;  /* 0x0000000a000b7305 */ /* 0x000e62000021f000 */
[----:B------:R-:W-:Y:S01]  /*c320*/  IABS R5, R5 ;  /* 0x0000000500057213 */ /* 0x000fe20000000000 */
        /* <DEDUP_REMOVED lines=18> */
[C---:B------:R-:W-:Y:S02]  /*c450*/  LOP3.LUT R3, R4.reuse, UR7, RZ, 0x3c, !PT ;  /* 0x0000000704037c12 */ /* 0x040fe4000f8e3cff */
[----:B------:R-:W-:Y:S02]  /*c460*/  LOP3.LUT R5, R4, UR24, RZ, 0x3c, !PT ;  /* 0x0000001804057c12 */ /* 0x000fe4000f8e3cff */
[----:B------:R-:W-:Y:S02]  /*c470*/  ISETP.GE.AND P0, PT, R3, RZ, PT ;  /* 0x000000ff0300720c */ /* 0x000fe40003f06270 */
[----:B------:R-:W-:Y:S02]  /*c480*/  ISETP.GE.AND P1, PT, R5, RZ, PT ;  /* 0x000000ff0500720c */ /* 0x000fe40003f26270 */
[----:B------:R-:W-:Y:S02]  /*c490*/  LOP3.LUT R5, RZ, R4, RZ, 0x33, !PT ;  /* 0x00000004ff057212 */ /* 0x000fe400078e33ff */
[----:B------:R-:W-:Y:S01]  /*c4a0*/  @P5 IADD3 R11, PT, PT, R11, 0x1, RZ ;  /* 0x000000010b0b5810 */ /* 0x000fe20007ffe0ff */
[----:B------:R-:W-:Y:S01]  /*c4b0*/  @P6 VIADD R12, R12, 0x1 ;  /* 0x000000010c0c6836 */ /* 0x000fe20000000000 */
[----:B------:R-:W-:Y:S05]  /*c4c0*/  ISETP.NE.AND P5, PT, R4, RZ, PT ;  /* 0x000000ff0400720c */ /* 0x000fea0003fa5270 */
[----:B------:R-:W-:Y:S02]  /*c4d0*/  @!P0 IMAD.MOV R11, RZ, RZ, -R11 ;  /* 0x000000ffff0b8224 */ /* 0x000fe400078e0a0b */
[----:B------:R-:W-:Y:S03]  /*c4e0*/  @!P1 IADD3 R12, PT, PT, -R12, RZ, RZ ;  /* 0x000000ff0c0c9210 */ /* 0x000fe60007ffe1ff */
        /* <DEDUP_REMOVED lines=23> */
.L_x_2048:
[----:B------:R-:W-:Y:S01]  /*c660*/  @!PT LDS RZ, [RZ] ;  /* 0x00000000fffff984 */ /* 0x000fe20000000800 */
[----:B------:R-:W-:Y:S01]  /*c670*/  @!PT LDS RZ, [RZ] ;  /* 0x00000000fffff984 */ /* 0x000fe20000000800 */
[----:B------:R-:W-:Y:S01]  /*c680*/  @!PT LDS RZ, [RZ] ;  /* 0x00000000fffff984 */ /* 0x000fe20000000800 */
[----:B------:R-:W-:Y:S01]  /*c690*/  @!P4 LDGSTS.E.BYPASS.LTC128B.128 [R241+0x10000], desc[UR22][R228.64] ;  /* 0x10000000e4f1cfae */ /* 0x000fe2000b981a16 */
[----:B------:R-:W-:Y:S01]  /*c6a0*/  ISETP.GE.AND P1, PT, R236, UR19, PT ;  /* 0x00000013ec007c0c */ /* 0x000fe2000bf26270 */
[----:B------:R-:W-:Y:S01]  /*c6b0*/  IMAD.U32 R215, RZ, RZ, UR17 ;  /* 0x00000011ffd77e24 */ /* 0x000fe2000f8e00ff */
[----:B------:R-:W-:Y:S01]  /*c6c0*/  USHF.L.U32 UR7, UR17, 0x5, URZ ;  /* 0x0000000511077899 */ /* 0x000fe200080006ff */
[----:B------:R-:W-:Y:S01]  /*c6d0*/  @P4 STS.128 [R241+0x10000], RZ ;  /* 0x010000fff1004388 */ /* 0x000fe20000000c00 */
[----:B------:R-:W-:Y:S01]  /*c6e0*/  IMAD.U32 R213, RZ, RZ, UR17 ;  /* 0x00000011ffd57e24 */ /* 0x000fe2000f8e00ff */
[----:B------:R-:W-:Y:S01]  /*c6f0*/  LEA R225, R2, UR6, 0x1 ;  /* 0x0000000602e17c11 */ /* 0x000fe2000f8e08ff */
[----:B------:R-:W-:Y:S01]  /*c700*/  IMAD.MOV.U32 R222, RZ, RZ, 0x20 ;  /* 0x00000020ffde7424 */ /* 0x000fe200078e00ff */
[----:B------:R-:W-:Y:S01]  /*c710*/  @!PT LDS RZ, [RZ] ;  /* 0x00000000fffff984 */ /* 0x000fe20000000800 */
[----:B------:R-:W-:Y:S01]  /*c720*/  @!PT LDS RZ, [RZ] ;  /* 0x00000000fffff984 */ /* 0x000fe20000000800 */
[----:B------:R-:W-:Y:S01]  /*c730*/  @!PT LDS RZ, [RZ] ;  /* 0x00000000fffff984 */ /* 0x000fe20000000800 */
[----:B------:R-:W-:Y:S01]  /*c740*/  @!P3 LDGSTS.E.BYPASS.LTC128B.128 [R241+0x12000], desc[UR22][R228.64+0x80] ;  /* 0x12000080e4f1bfae */ /* 0x000fe2000b981a16 */
[----:B------:R-:W-:Y:S01]  /*c750*/  LEA R214, P0, R215, R228, 0x5 ;  /* 0x000000e4d7d67211 */ /* 0x000fe200078028ff */
[----:B------:R-:W-:Y:S01]  /*c760*/  VIADD R3, R224, UR6 ;  /* 0x00000006e0037c36 */ /* 0x000fe20008000000 */
[--C-:B------:R-:W-:Y:S01]  /*c770*/  SHF.L.U64.HI R213, R213, 0x5, R164.reuse ;  /* 0x00000005d5d57819 */ /* 0x100fe200000102a4 */
[----:B------:R-:W-:Y:S01]  /*c780*/  @P3 STS.128 [R241+0x12000], RZ ;  /* 0x012000fff1003388 */ /* 0x000fe20000000c00 */
[----:B------:R-:W-:Y:S01]  /*c790*/  LEA.HI.X R215, R215, R229, R164, 0x5, P0 ;  /* 0x000000e5d7d77211 */ /* 0x000fe200000f2ca4 */
[----:B------:R-:W-:Y:S01]  /*c7a0*/  IMAD.MOV.U32 R2, RZ, RZ, 0x40 ;  /* 0x00000040ff027424 */ /* 0x000fe200078e00ff */
[----:B------:R-:W-:Y:S01]  /*c7b0*/  IADD3 R242, P5, PT, R214, UR7, RZ ;  /* 0x00000007d6f27c10 */ /* 0x000fe2000ffbe0ff */
[----:B------:R-:W-:Y:S01]  /*c7c0*/  @!PT LDS RZ, [RZ] ;  /* 0x00000000fffff984 */ /* 0x000fe20000000800 */
[----:B------:R-:W-:Y:S01]  /*c7d0*/  @!PT LDS RZ, [RZ] ;  /* 0x00000000fffff984 */ /* 0x000fe20000000800 */
[----:B------:R-:W-:Y:S01]  /*c7e0*/  @!PT LDS RZ, [RZ] ;  /* 0x00000000fffff984 */ /* 0x000fe20000000800 */
[----:B------:R-:W-:Y:S01]  /*c7f0*/  @!P2 LDGSTS.E.BYPASS.LTC128B.128 [R241+0x14000], desc[UR22][R228.64+0x100] ;  /* 0x14000100e4f1afae */ /* 0x000fe2000b981a16 */
[----:B------:R-:W-:Y:S02]  /*c800*/  UISETP.NE.AND UP2, UPT, UR21, 0x1, UPT ;  /* 0x000000011500788c */ /* 0x000fe4000bf45270 */
[----:B------:R-:W-:Y:S01]  /*c810*/  IADD3 R212, P0, PT, R242, UR7, RZ ;  /* 0x00000007f2d47c10 */ /* 0x000fe2000ff1e0ff */
[----:B------:R-:W-:Y:S01]  /*c820*/  @P2 STS.128 [R241+0x14000], RZ ;  /* 0x014000fff1002388 */ /* 0x000fe20000000c00 */
[C---:B------:R-:W-:Y:S03]  /*c830*/  IMAD.X R243, R213.reuse, 0x1, R215, P5 ;  /* 0x00000001d5f37824 */ /* 0x040fe600028e06d7 */
        /* <DEDUP_REMOVED lines=13> */
[C---:B------:R-:W-:Y:S01]  /*c910*/  IMAD.IADD R166, R3.reuse, 0x1, R222 ;  /* 0x0000000103a67824 */ /* 0x040fe200078e02de */
[----:B------:R-:W-:Y:S01]  /*c920*/  @P4 STS.128 [R241+0x10800], RZ ;  /* 0x010800fff1004388 */ /* 0x000fe20000000c00 */
[----:B------:R-:W-:Y:S02]  /*c930*/  IADD3 R223, PT, PT, R222, R225, RZ ;  /* 0x000000e1dedf7210 */ /* 0x000fe40007ffe0ff */
[----:B------:R-:W-:Y:S01]  /*c940*/  SEL R2, R2, 0xffffffc0, !P0 ;  /* 0xffffffc002027807 */ /* 0x000fe20004000000 */
[----:B------:R-:W-:Y:S01]  /*c950*/  @!PT LDS RZ, [RZ] ;  /* 0x00000000fffff984 */ /* 0x000fe20000000800 */
[----:B------:R-:W-:Y:S01]  /*c960*/  @!PT LDS RZ, [RZ] ;  /* 0x00000000fffff984 */ /* 0x000fe20000000800 */
[----:B------:R-:W-:Y:S01]  /*c970*/  @!PT LDS RZ, [RZ] ;  /* 0x00000000fffff984 */ /* 0x000fe20000000800 */
[----:B------:R-:W-:Y:S03]  /*c980*/  @!P3 LDGSTS.E.BYPASS.LTC128B.128 [R241+0x12800], desc[UR22][R214.64+0x80] ;  /* 0x12800080d6f1bfae */ /* 0x000fe6000b981a16 */
[----:B------:R-:W-:Y:S01]  /*c990*/  IADD3 R3, PT, PT, R3, R2, RZ ;  /* 0x0000000203037210 */ /* 0x000fe20007ffe0ff */
[----:B------:R-:W-:Y:S01]  /*c9a0*/  @P3 STS.128 [R241+0x12800], RZ ;  /* 0x012800fff1003388 */ /* 0x000fe20000000c00 */
[----:B------:R-:W-:Y:S03]  /*c9b0*/  IMAD.IADD R167, R2, 0x1, R225 ;  /* 0x0000000102a77824 */ /* 0x000fe600078e02e1 */
        /* <DEDUP_REMOVED lines=343> */
.L_x_2050:
[----:B------:R-:W-:Y:S01]  /*df30*/  @!PT LDS RZ, [RZ] ;  /* 0x00000000fffff984 */ /* 0x000fe20000000800 */
[----:B------:R-:W-:Y:S01]  /*df40*/  @!PT LDS RZ, [RZ] ;  /* 0x00000000fffff984 */ /* 0x000fe20000000800 */
[----:B------:R-:W-:Y:S01]  /*df50*/  @!PT LDS RZ, [RZ] ;  /* 0x00000000fffff984 */ /* 0x000fe20000000800 */
[----:B------:R2:W-:Y:S01]  /*df60*/  @!P4 LDGSTS.E.BYPASS.LTC128B.128 [R241+0x8000], desc[UR22][R226.64] ;  /* 0x08000000e2f1cfae */ /* 0x0005e2000b981a16 */
[-C--:B------:R-:W-:Y:S01]  /*df70*/  @!P1 MOV R168, R226.reuse ;  /* 0x000000e200a89202 */ /* 0x080fe20000000f00 */
[----:B------:R-:W-:Y:S01]  /*df80*/  @!P1 IMAD.MOV.U32 R169, RZ, RZ, R227 ;  /* 0x000000ffffa99224 */ /* 0x000fe200078e00e3 */
[----:B------:R-:W-:Y:S01]  /*df90*/  USHF.L.U32 UR7, UR17, 0x5, URZ ;  /* 0x0000000511077899 */ /* 0x000fe200080006ff */
[----:B------:R2:W-:Y:S01]  /*dfa0*/  @P4 STS.128 [R241+0x8000], RZ ;  /* 0x008000fff1004388 */ /* 0x0005e20000000c00 */
[----:B------:R-:W-:Y:S02]  /*dfb0*/  IMAD.U32 R167, RZ, RZ, UR17 ;  /* 0x00000011ffa77e24 */ /* 0x000fe4000f8e00ff */
[----:B------:R-:W-:Y:S01]  /*dfc0*/  IMAD.U32 R3, RZ, RZ, UR17 ;  /* 0x00000011ff037e24 */ /* 0x000fe2000f8e00ff */
[----:B------:R-:W-:Y:S01]  /*dfd0*/  @!PT LDS RZ, [RZ] ;  /* 0x00000000fffff984 */ /* 0x000fe20000000800 */
[----:B------:R-:W-:Y:S01]  /*dfe0*/  @!PT LDS RZ, [RZ] ;  /* 0x00000000fffff984 */ /* 0x000fe20000000800 */
[----:B------:R-:W-:Y:S01]  /*dff0*/  @!PT LDS RZ, [RZ] ;  /* 0x00000000fffff984 */ /* 0x000fe20000000800 */
[----:B------:R2:W-:Y:S02]  /*e000*/  @!P3 LDGSTS.E.BYPASS.LTC128B.128 [R241+0xa000], desc[UR22][R226.64+0x80] ;  /* 0x0a000080e2f1bfae */ /* 0x0005e4000b981a16 */
[----:B------:R-:W-:Y:S02]  /*e010*/  LEA R166, P5, R167, R226, 0x5 ;  /* 0x000000e2a7a67211 */ /* 0x000fe400078a28ff */
[----:B------:R2:W-:Y:S01]  /*e020*/  @P3 STS.128 [R241+0xa000], RZ ;  /* 0x00a000fff1003388 */ /* 0x0005e20000000c00 */
[--C-:B-1----:R-:W-:Y:S02]  /*e030*/  SHF.L.U64.HI R3, R3, 0x5, R2.reuse ;  /* 0x0000000503037819 */ /* 0x102fe40000010202 */
[----:B------:R-:W-:Y:S01]  /*e040*/  LEA.HI.X R167, R167, R227, R2, 0x5, P5 ;  /* 0x000000e3a7a77211 */ /* 0x000fe200028f2c02 */
[----:B------:R-:W-:Y:S01]  /*e050*/  @!PT LDS RZ, [RZ] ;  /* 0x00000000fffff984 */ /* 0x000fe20000000800 */
[----:B------:R-:W-:Y:S01]  /*e060*/  @!PT LDS RZ, [RZ] ;  /* 0x00000000fffff984 */ /* 0x000fe20000000800 */
[----:B------:R-:W-:Y:S01]  /*e070*/  @!PT LDS RZ, [RZ] ;  /* 0x00000000fffff984 */ /* 0x000fe20000000800 */
[----:B------:R2:W-:Y:S01]  /*e080*/  @!P2 LDGSTS.E.BYPASS.LTC128B.128 [R241+0xc000], desc[UR22][R226.64+0x100] ;  /* 0x0c000100e2f1afae */ /* 0x0005e2000b981a16 */
[----:B------:R-:W-:Y:S03]  /*e090*/  IADD3 R170, P6, PT, R166, UR7, RZ ;  /* 0x00000007a6aa7c10 */ /* 0x000fe6000ffde0ff */
[----:B------:R2:W-:Y:S01]  /*e0a0*/  @P2 STS.128 [R241+0xc000], RZ ;  /* 0x00c000fff1002388 */ /* 0x0005e20000000c00 */
[----:B------:R-:W-:Y:S01]  /*e0b0*/  IADD3 R2, P5, PT, R170, UR7, RZ ;  /* 0x00000007aa027c10 */ /* 0x000fe2000ffbe0ff */
[C---:B------:R-:W-:Y:S02]  /*e0c0*/  IMAD.X R171, R3.reuse, 0x1, R167, P6 ;  /* 0x0000000103ab7824 */ /* 0x040fe400030e06a7 */
[----:B------:R-:W-:Y:S01]  /*e0d0*/  @!PT LDS RZ, [RZ] ;  /* 0x00000000fffff984 */ /* 0x000fe20000000800 */
[----:B------:R-:W-:Y:S01]  /*e0e0*/  @!PT LDS RZ, [RZ] ;  /* 0x00000000fffff984 */ /* 0x000fe20000000800 */
[----:B------:R-:W-:Y:S01]  /*e0f0*/  @!PT LDS RZ, [RZ] ;  /* 0x00000000fffff984 */ /* 0x000fe20000000800 */
[----:B------:R2:W-:Y:S03]  /*e100*/  @!P1 LDGSTS.E.BYPASS.LTC128B.128 [R241+0xe000], desc[UR22][R168.64+0x180] ;  /* 0x0e000180a8f19fae */ /* 0x0005e6000b981a16 */
[----:B------:R-:W-:Y:S01]  /*e110*/  IADD3.X R3, PT, PT, R3, R171, RZ, P5, !PT ;  /* 0x000000ab03037210 */ /* 0x000fe20002ffe4ff */
        /* <DEDUP_REMOVED lines=62> */
.L_x_2049:
[C---:B--2---:R-:W-:Y:S01]  /*e500*/  IADD3 R2, PT, PT, R234.reuse, -0x1f, RZ ;  /* 0xffffffe1ea027810 */ /* 0x044fe20007ffe0ff */
[----:B------:R-:W-:Y:S01]  /*e510*/  LDSM.16.MT88.4 R172, [R216+0x10000] ;  /* 0x01000000d8ac783b */ /* 0x000fe20000004200 */
[----:B------:R-:W-:Y:S01]  /*e520*/  I2FP.F32.U32 R3, R234 ;  /* 0x000000ea00037245 */ /* 0x000fe20000201000 */
[----:B------:R-:W-:Y:S01]  /*e530*/  UIADD3 UR21, UPT, UPT, UR21, -0x1, URZ ;  /* 0xffffffff15157890 */ /* 0x000fe2000fffe0ff */
[----:B------:R-:W-:Y:S01]  /*e540*/  I2FP.F32.U32 R2, R2 ;  /* 0x0000000200027245 */ /* 0x000fe20000201000 */
[----:B------:R-:W-:Y:S01]  /*e550*/  UIADD3 UR24, UPT, UPT, UR24, -0x40, URZ ;  /* 0xffffffc018187890 */ /* 0x000fe2000fffe0ff */
[----:B------:R-:W-:Y:S01]  /*e560*/  IADD3 R167, PT, PT, R234, -0x20, RZ ;  /* 0xffffffe0eaa77810 */ /* 0x000fe20007ffe0ff */
[C---:B------:R-:W-:Y:S01]  /*e570*/  FFMA.FTZ R20, R3.reuse, UR5, R20 ;  /* 0x0000000503147c23 */ /* 0x040fe20008010014 */
[----:B------:R-:W-:Y:S01]  /*e580*/  FFMA.FTZ R22, R3, UR5, R22 ;  /* 0x0000000503167c23 */ /* 0x000fe20008010016 */
[C---:B------:R-:W-:Y:S01]  /*e590*/  FFMA.FTZ R5, R2.reuse, UR5, R5 ;  /* 0x0000000502057c23 */ /* 0x040fe20008010005 */
[----:B------:R-:W-:Y:S01]  /*e5a0*/  FFMA.FTZ R7, R2, UR5, R7 ;  /* 0x0000000502077c23 */ /* 0x000fe20008010007 */
[C---:B------:R-:W-:Y:S01]  /*e5b0*/  IADD3 R2, PT, PT, R234.reuse, -0xf, RZ ;  /* 0xfffffff1ea027810 */ /* 0x040fe20007ffe0ff */
[----:B------:R-:W-:Y:S01]  /*e5c0*/  LDSM.16.MT88.4 R180, [R216+0x14800] ;  /* 0x01480000d8b4783b */ /* 0x000fe20000004200 */
[----:B------:R-:W-:Y:S01]  /*e5d0*/  IADD3 R3, PT, PT, R234, -0x18, RZ ;  /* 0xffffffe8ea037810 */ /* 0x000fe20007ffe0ff */
[----:B------:R-:W-:Y:S01]  /*e5e0*/  UISETP.NE.AND UP2, UPT, UR21, URZ, UPT ;  /* 0x000000ff1500728c */ /* 0x000fe2000bf45270 */
[----:B------:R-:W-:Y:S02]  /*e5f0*/  I2FP.F32.U32 R2, R2 ;  /* 0x0000000200027245 */ /* 0x000fe40000201000 */
[----:B------:R-:W-:Y:S02]  /*e600*/  I2FP.F32.U32 R3, R3 ;  /* 0x0000000300037245 */ /* 0x000fe40000201000 */
[----:B------:R-:W-:Y:S01]  /*e610*/  I2FP.F32.U32 R167, R167 ;  /* 0x000000a700a77245 */ /* 0x000fe20000201000 */
[C---:B------:R-:W-:Y:S01]  /*e620*/  FFMA.FTZ R13, R2.reuse, UR5, R13 ;  /* 0x00000005020d7c23 */ /* 0x040fe2000801000d */
[----:B------:R-:W-:Y:S01]  /*e630*/  FFMA.FTZ R15, R2, UR5, R15 ;  /* 0x00000005020f7c23 */ /* 0x000fe2000801000f */
[C---:B------:R-:W-:Y:S01]  /*e640*/  IADD3 R2, PT, PT, R234.reuse, 0x9, RZ ;  /* 0x00000009ea027810 */ /* 0x040fe20007ffe0ff */
[C---:B------:R-:W-:Y:S01]  /*e650*/  FFMA.FTZ R8, R3.reuse, UR5, R8 ;  /* 0x0000000503087c23 */ /* 0x040fe20008010008 */
[C---:B------:R-:W-:Y:S01]  /*e660*/  IADD3 R164, PT, PT, R234.reuse, -0x17, RZ ;  /* 0xffffffe9eaa47810 */ /* 0x040fe20007ffe0ff */
[----:B------:R-:W-:Y:S01]  /*e670*/  FFMA.FTZ R10, R3, UR5, R10 ;  /* 0x00000005030a7c23 */ /* 0x000fe2000801000a */
[C---:B------:R-:W-:Y:S01]  /*e680*/  IADD3 R166, PT, PT, R234.reuse, -0x7, RZ ;  /* 0xfffffff9eaa67810 */ /* 0x040fe20007ffe0ff */
[C---:B------:R-:W-:Y:S01]  /*e690*/  FFMA.FTZ R4, R167.reuse, UR5, R4 ;  /* 0x00000005a7047c23 */ /* 0x040fe20008010004 */
[----:B------:R-:W-:Y:S01]  /*e6a0*/  FFMA.FTZ R6, R167, UR5, R6 ;  /* 0x00000005a7067c23 */ /* 0x000fe20008010006 */
[----:B------:R-:W-:Y:S01]  /*e6b0*/  I2FP.F32.U32 R2, R2 ;  /* 0x0000000200027245 */ /* 0x000fe20000201000 */
[----:B------:R-:W-:Y:S01]  /*e6c0*/  LDSM.16.MT88.4 R192, [R216+0x16800] ;  /* 0x01680000d8c0783b */ /* 0x000fe20000004200 */
[----:B------:R-:W-:Y:S02]  /*e6d0*/  I2FP.F32.U32 R164, R164 ;  /* 0x000000a400a47245 */ /* 0x000fe40000201000 */
[----:B------:R-:W-:Y:S01]  /*e6e0*/  IADD3 R167, PT, PT, R234, -0x10, RZ ;  /* 0xfffffff0eaa77810 */ /* 0x000fe20007ffe0ff */
[C---:B------:R-:W-:Y:S01]  /*e6f0*/  FFMA.FTZ R25, R2.reuse, UR5, R25 ;  /* 0x0000000502197c23 */ /* 0x040fe20008010019 */
[----:B------:R-:W-:Y:S01]  /*e700*/  I2FP.F32.U32 R166, R166 ;  /* 0x000000a600a67245 */ /* 0x000fe20000201000 */
[----:B------:R-:W-:Y:S01]  /*e710*/  FFMA.FTZ R27, R2, UR5, R27 ;  /* 0x00000005021b7c23 */ /* 0x000fe2000801001b */
[----:B------:R-:W-:Y:S01]  /*e720*/  IADD3 R3, PT, PT, R234, -0x8, RZ ;  /* 0xfffffff8ea037810 */ /* 0x000fe20007ffe0ff */
[C---:B------:R-:W-:Y:S01]  /*e730*/  FFMA.FTZ R9, R164.reuse, UR5, R9 ;  /* 0x00000005a4097c23 */ /* 0x040fe20008010009 */
[----:B------:R-:W-:Y:S01]  /*e740*/  I2FP.F32.U32 R167, R167 ;  /* 0x000000a700a77245 */ /* 0x000fe20000201000 */
[----:B------:R-:W-:Y:S01]  /*e750*/  FFMA.FTZ R11, R164, UR5, R11 ;  /* 0x00000005a40b7c23 */ /* 0x000fe2000801000b */
[----:B------:R-:W-:Y:S01]  /*e760*/  I2FP.F32.U32 R3, R3 ;  /* 0x0000000300037245 */ /* 0x000fe20000201000 */
[C---:B------:R-:W-:Y:S01]  /*e770*/  FFMA.FTZ R17, R166.reuse, UR5, R17 ;  /* 0x00000005a6117c23 */ /* 0x040fe20008010011 */
[----:B------:R-:W-:Y:S01]  /*e780*/  FFMA.FTZ R19, R166, UR5, R19 ;  /* 0x00000005a6137c23 */ /* 0x000fe20008010013 */
[----:B------:R-:W-:Y:S01]  /*e790*/  FMNMX3.FTZ R166, R165, R4, R5, !PT ;  /* 0x00000004a5a67276 */ /* 0x000fe20007810005 */
[C---:B------:R-:W-:Y:S01]  /*e7a0*/  FFMA.FTZ R12, R167.reuse, UR5, R12 ;  /* 0x00000005a70c7c23 */ /* 0x040fe2000801000c */
[----:B------:R-:W-:Y:S01]  /*e7b0*/  FMNMX3.FTZ R2, R0, R6, R7, !PT ;  /* 0x0000000600027276 */ /* 0x000fe20007810007 */
[----:B------:R-:W-:Y:S01]  /*e7c0*/  FFMA.FTZ R14, R167, UR5, R14 ;  /* 0x00000005a70e7c23 */ /* 0x000fe2000801000e */
[----:B------:R-:W-:Y:S01]  /*e7d0*/  IADD3 R164, PT, PT, R234, 0x1, RZ ;  /* 0x00000001eaa47810 */ /* 0x000fe20007ffe0ff */
[C---:B------:R-:W-:Y:S01]  /*e7e0*/  FFMA.FTZ R16, R3.reuse, UR5, R16 ;  /* 0x0000000503107c23 */ /* 0x040fe20008010010 */
[----:B------:R-:W-:Y:S01]  /*e7f0*/  FFMA.FTZ R18, R3, UR5, R18 ;  /* 0x0000000503127c23 */ /* 0x000fe20008010012 */
[----:B------:R-:W-:Y:S02]  /*e800*/  FMNMX3.FTZ R166, R166, R8, R9, !PT ;  /* 0x00000008a6a67276 */ /* 0x000fe40007810009 */
[----:B------:R-:W-:Y:S02]  /*e810*/  FMNMX3.FTZ R2, R2, R10, R11, !PT ;  /* 0x0000000a02027276 */ /* 0x000fe4000781000b */
[C---:B------:R-:W-:Y:S02]  /*e820*/  IADD3 R3, PT, PT, R234.reuse, 0x10, RZ ;  /* 0x00000010ea037810 */ /* 0x040fe40007ffe0ff */
[----:B------:R-:W-:Y:S02]  /*e830*/  IADD3 R167, PT, PT, R234, 0x8, RZ ;  /* 0x00000008eaa77810 */ /* 0x000fe40007ffe0ff */
[----:B------:R-:W-:Y:S02]  /*e840*/  I2FP.F32.U32 R164, R164 ;  /* 0x000000a400a47245 */ /* 0x000fe40000201000 */
[----:B------:R-:W-:Y:S02]  /*e850*/  I2FP.F32.U32 R3, R3 ;  /* 0x0000000300037245 */ /* 0x000fe40000201000 */
[----:B------:R-:W-:Y:S01]  /*e860*/  FMNMX3.FTZ R166, R166, R12, R13, !PT ;  /* 0x0000000ca6a67276 */ /* 0x000fe2000781000d */
[----:B------:R-:W-:Y:S01]  /*e870*/  FFMA.FTZ R21, R164, UR5, R21 ;  /* 0x00000005a4157c23 */ /* 0x000fe20008010015 */
[----:B------:R-:W-:Y:S01]  /*e880*/  FMNMX3.FTZ R2, R2, R14, R15, !PT ;  /* 0x0000000e02027276 */ /* 0x000fe2000781000f */
[----:B------:R-:W-:Y:S01]  /*e890*/  FFMA.FTZ R23, R164, UR5, R23 ;  /* 0x00000005a4177c23 */ /* 0x000fe20008010017 */
[----:B------:R-:W-:Y:S01]  /*e8a0*/  I2FP.F32.U32 R167, R167 ;  /* 0x000000a700a77245 */ /* 0x000fe20000201000 */
[C---:B------:R-:W-:Y:S01]  /*e8b0*/  FFMA.FTZ R28, R3.reuse, UR5, R28 ;  /* 0x00000005031c7c23 */ /* 0x040fe2000801001c */
[----:B------:R-:W-:Y:S01]  /*e8c0*/  IADD3 R168, PT, PT, R234, 0x11, RZ ;  /* 0x00000011eaa87810 */ /* 0x000fe20007ffe0ff */
[----:B------:R-:W-:Y:S01]  /*e8d0*/  FFMA.FTZ R30, R3, UR5, R30 ;  /* 0x00000005031e7c23 */ /* 0x000fe2000801001e */
[----:B------:R-:W-:Y:S01]  /*e8e0*/  FMNMX3.FTZ R166, R166, R16, R17, !PT ;  /* 0x00000010a6a67276 */ /* 0x000fe20007810011 */
[C---:B------:R-:W-:Y:S01]  /*e8f0*/  FFMA.FTZ R24, R167.reuse, UR5, R24 ;  /* 0x00000005a7187c23 */ /* 0x040fe20008010018 */
[----:B------:R-:W-:Y:S01]  /*e900*/  FMNMX3.FTZ R2, R2, R18, R19, !PT ;  /* 0x0000001202027276 */ /* 0x000fe20007810013 */
[----:B------:R-:W-:Y:S01]  /*e910*/  FFMA.FTZ R26, R167, UR5, R26 ;  /* 0x00000005a71a7c23 */ /* 0x000fe2000801001a */
[----:B------:R-:W-:Y:S02]  /*e920*/  I2FP.F32.U32 R168, R168 ;  /* 0x000000a800a87245 */ /* 0x000fe40000201000 */
[C---:B------:R-:W-:Y:S02]  /*e930*/  IADD3 R164, PT, PT, R234.reuse, 0x19, RZ ;  /* 0x00000019eaa47810 */ /* 0x040fe40007ffe0ff */
[----:B------:R-:W-:Y:S01]  /*e940*/  IADD3 R3, PT, PT, R234, 0x18, RZ ;  /* 0x00000018ea037810 */ /* 0x000fe20007ffe0ff */
[----:B------:R-:W-:Y:S01]  /*e950*/  FFMA.FTZ R29, R168, UR5, R29 ;  /* 0x00000005a81d7c23 */ /* 0x000fe2000801001d */
[----:B------:R-:W-:Y:S01]  /*e960*/  FMNMX3.FTZ R166, R166, R20, R21, !PT ;  /* 0x00000014a6a67276 */ /* 0x000fe20007810015 */
[----:B------:R-:W-:Y:S01]  /*e970*/  FFMA.FTZ R31, R168, UR5, R31 ;  /* 0x00000005a81f7c23 */ /* 0x000fe2000801001f */
[----:B------:R-:W-:Y:S02]  /*e980*/  FMNMX3.FTZ R2, R2, R22, R23, !PT ;  /* 0x0000001602027276 */ /* 0x000fe40007810017 */
[----:B------:R-:W-:Y:S02]  /*e990*/  I2FP.F32.U32 R164, R164 ;  /* 0x000000a400a47245 */ /* 0x000fe40000201000 */
[----:B------:R-:W-:Y:S02]  /*e9a0*/  I2FP.F32.U32 R3, R3 ;  /* 0x0000000300037245 */ /* 0x000fe40000201000 */
[----:B------:R-:W-:Y:S01]  /*e9b0*/  FMNMX3.FTZ R166, R166, R24, R25, !PT ;  /* 0x00000018a6a67276 */ /* 0x000fe20007810019 */
[----:B------:R-:W-:Y:S01]  /*e9c0*/  FFMA.FTZ R33, R164, UR5, R33 ;  /* 0x00000005a4217c23 */ /* 0x000fe20008010021 */
[----:B------:R-:W-:Y:S01]  /*e9d0*/  FMNMX3.FTZ R2, R2, R26, R27, !PT ;  /* 0x0000001a02027276 */ /* 0x000fe2000781001b */
[C---:B------:R-:W-:Y:S01]  /*e9e0*/  FFMA.FTZ R32, R3.reuse, UR5, R32 ;  /* 0x0000000503207c23 */ /* 0x040fe20008010020 */
[----:B------:R-:W-:Y:S01]  /*e9f0*/  FFMA.FTZ R35, R164, UR5, R35 ;  /* 0x00000005a4237c23 */ /* 0x000fe20008010023 */
[----:B------:R-:W-:Y:S01]  /*ea00*/  FFMA.FTZ R34, R3, UR5, R34 ;  /* 0x0000000503227c23 */ /* 0x000fe20008010022 */
[----:B------:R-:W-:Y:S02]  /*ea10*/  FMNMX3.FTZ R166, R166, R28, R29, !PT ;  /* 0x0000001ca6a67276 */ /* 0x000fe4000781001d */
[----:B------:R-:W-:Y:S02]  /*ea20*/  FMNMX3.FTZ R2, R2, R30, R31, !PT ;  /* 0x0000001e02027276 */ /* 0x000fe4000781001f */
[----:B------:R-:W-:Y:S02]  /*ea30*/  FMNMX3.FTZ R170, R166, R32, R33, !PT ;  /* 0x00000020a6aa7276 */ /* 0x000fe40007810021 */
[----:B------:R-:W-:Y:S02]  /*ea40*/  FMNMX3.FTZ R167, R2, R34, R35, !PT ;  /* 0x0000002202a77276 */ /* 0x000fe40007810023 */
[----:B------:R-:W-:Y:S01]  /*ea50*/  IADD3 R234, PT, PT, R234, -0x40, RZ ;  /* 0xffffffc0eaea7810 */ /* 0x000fe20007ffe0ff */
        /* <DEDUP_REMOVED lines=11> */
[C---:B------:R-:W-:Y:S01]  /*eb10*/  FMUL.FTZ R203, R164.reuse, UR4 ;  /* 0x00000004a4cb7c20 */ /* 0x040fe20008410000 */
[C---:B------:R-:W-:Y:S01]  /*eb20*/  FSETP.NEU.FTZ.AND P2, PT, R164.reuse, -INF , PT ;  /* 0xff800000a400780b */ /* 0x040fe20003f5d000 */
[----:B------:R-:W-:Y:S01]  /*eb30*/  FADD.FTZ R166, -R164, R165 ;  /* 0x000000a5a4a67221 */ /* 0x000fe20000010100 */
[----:B------:R-:W-:Y:S01]  /*eb40*/  FSEL R202, R202, RZ, P1 ;  /* 0x000000ffcaca7208 */ /* 0x000fe20000800000 */
[----:B------:R-:W-:Y:S01]  /*eb50*/  FADD.FTZ R165, -R3, R0 ;  /* 0x0000000003a57221 */ /* 0x000fe20000010100 */
[----:B------:R-:W-:Y:S01]  /*eb60*/  FSEL R203, R203, RZ, P2 ;  /* 0x000000ffcbcb7208 */ /* 0x000fe20001000000 */
[----:B------:R-:W-:Y:S02]  /*eb70*/  FMUL.FTZ R2, R166, UR4 ;  /* 0x00000004a6027c20 */ /* 0x000fe40008410000 */
        /* <DEDUP_REMOVED lines=9> */
[----:B------:R-:W2:Y:S01]  /*ec10*/  MUFU.EX2 R2, R2 ;  /* 0x0000000200027308 */ /* 0x000ea20000000800 */
[----:B------:R-:W-:Y:S01]  /*ec20*/  MOV R165, R230 ;  /* 0x000000e600a57202 */ /* 0x000fe20000000f00 */
[--C-:B------:R-:W-:Y:S01]  /*ec30*/  FFMA.FTZ R205, R12, UR4, -R203.reuse ;  /* 0x000000040ccd7c23 */ /* 0x100fe200080108cb */
[----:B------:R-:W-:Y:S07]  /*ec40*/  @P0 IADD3 R165, PT, PT, R231, -0x40, RZ ;  /* 0xffffffc0e7a50810 */ /* 0x000fee0007ffe0ff */
[----:B------:R-:W3:Y:S01]  /*ec50*/  MUFU.EX2 R0, R0 ;  /* 0x0000000000007308 */ /* 0x000ee20000000800 */
[--C-:B------:R-:W-:Y:S01]  /*ec60*/  FFMA.FTZ R204, R13, UR4, -R203.reuse ;  /* 0x000000040dcc7c23 */ /* 0x100fe200080108cb */
[--C-:B------:R-:W-:Y:S01]  /*ec70*/  FFMA.FTZ R209, R14, UR4, -R202.reuse ;  /* 0x000000040ed17c23 */ /* 0x100fe200080108ca */
[----:B------:R-:W-:Y:S07]  /*ec80*/  IADD3 R222, PT, PT, R222, R165, RZ ;  /* 0x000000a5dede7210 */ /* 0x000fee0007ffe0ff */
[----:B------:R-:W-:Y:S01]  /*ec90*/  MUFU.EX2 R201, R201 ;  /* 0x000000c900c97308 */ /* 0x000fe20000000800 */
[----:B------:R-:W4:Y:S01]  /*eca0*/  LDSM.16.MT88.4 R176, [R165] ;  /* 0x00000000a5b0783b */ /* 0x000f220000004200 */
[--C-:B------:R-:W-:Y:S01]  /*ecb0*/  FFMA.FTZ R208, R15, UR4, -R202.reuse ;  /* 0x000000040fd07c23 */ /* 0x100fe200080108ca */
        /* <DEDUP_REMOVED lines=14> */
[----:B------:R-:W3:Y:S01]  /*eda0*/  LDSM.16.MT88.4 R156, [R222] ;  /* 0x00000000de9c783b */ /* 0x000ee20000004200 */
[----:B-----5:R-:W-:Y:S01]  /*edb0*/  F2FP.BF16.F32.PACK_AB R160, R200, R201 ;  /* 0x000000c9c8a0723e */ /* 0x020fe200000010ff */
[C---:B------:R-:W-:Y:S07]  /*edc0*/  FMUL.FTZ R36, R2.reuse, R36 ;  /* 0x0000002402247220 */ /* 0x040fee0000410000 */
[----:B------:R-:W5:Y:S01]  /*edd0*/  MUFU.EX2 R196, R196 ;  /* 0x000000c400c47308 */ /* 0x000f620000000800 */
[----:B------:R-:W-:Y:S01]  /*ede0*/  FMUL.FTZ R37, R2, R37 ;  /* 0x0000002502257220 */ /* 0x000fe20000410000 */
[C---:B------:R-:W-:Y:S01]  /*edf0*/  FMUL.FTZ R38, R0.reuse, R38 ;  /* 0x0000002600267220 */ /* 0x040fe20000410000 */
[----:B------:R-:W-:Y:S07]  /*ee00*/  FMUL.FTZ R39, R0, R39 ;  /* 0x0000002700277220 */ /* 0x000fee0000410000 */
[----:B------:R-:W-:Y:S01]  /*ee10*/  MUFU.EX2 R167, R167 ;  /* 0x000000a700a77308 */ /* 0x000fe20000000800 */
[----:B------:R-:W-:Y:S01]  /*ee20*/  FMUL.FTZ R40, R2, R40 ;  /* 0x0000002802287220 */ /* 0x000fe20000410000 */
[----:B--2---:R-:W-:Y:S01]  /*ee30*/  F2FP.BF16.F32.PACK_AB R161, R198, R199 ;  /* 0x000000c7c6a1723e */ /* 0x004fe200000010ff */
[----:B------:R-:W-:Y:S07]  /*ee40*/  FMUL.FTZ R41, R2, R41 ;  /* 0x0000002902297220 */ /* 0x000fee0000410000 */
[----:B------:R-:W2:Y:S01]  /*ee50*/  MUFU.EX2 R166, R166 ;  /* 0x000000a600a67308 */ /* 0x000ea20000000800 */
[C---:B------:R-:W-:Y:S01]  /*ee60*/  FMUL.FTZ R42, R0.reuse, R42 ;  /* 0x0000002a002a7220 */ /* 0x040fe20000410000 */
[----:B------:R-:W-:Y:S01]  /*ee70*/  FMUL.FTZ R43, R0, R43 ;  /* 0x0000002b002b7220 */ /* 0x000fe20000410000 */
[----:B------:R-:W-:Y:S01]  /*ee80*/  LDSM.16.MT88.4 R184, [R165+0x4800] ;  /* 0x00480000a5b8783b */ /* 0x000fe20000004200 */
[C---:B------:R-:W-:Y:S01]  /*ee90*/  FMUL.FTZ R12, R2.reuse, R152 ;  /* 0x00000098020c7220 */ /* 0x040fe20000410000 */
[----:B------:R-:W-:Y:S01]  /*eea0*/  FMUL.FTZ R13, R2, R153 ;  /* 0x00000099020d7220 */ /* 0x000fe20000410000 */
[----:B-----5:R-:W-:Y:S01]  /*eeb0*/  F2FP.BF16.F32.PACK_AB R162, R196, R197 ;  /* 0x000000c5c4a2723e */ /* 0x020fe200000010ff */
[C---:B------:R-:W-:Y:S01]  /*eec0*/  FMUL.FTZ R14, R0.reuse, R154 ;  /* 0x0000009a000e7220 */ /* 0x040fe20000410000 */
[----:B------:R-:W-:Y:S01]  /*eed0*/  FMUL.FTZ R15, R0, R155 ;  /* 0x0000009b000f7220 */ /* 0x000fe20000410000 */
[C---:B------:R-:W-:Y:S01]  /*eee0*/  FMUL.FTZ R44, R2.reuse, R44 ;  /* 0x0000002c022c7220 */ /* 0x040fe20000410000 */
[----:B------:R-:W-:Y:S01]  /*eef0*/  FMUL.FTZ R45, R2, R45 ;  /* 0x0000002d022d7220 */ /* 0x000fe20000410000 */
[----:B------:R-:W-:Y:S01]  /*ef00*/  LDSM.16.MT88.4 R152, [R165+0x800] ;  /* 0x00080000a598783b */ /* 0x000fe20000004200 */
[C---:B------:R-:W-:Y:S01]  /*ef10*/  FMUL.FTZ R46, R0.reuse, R46 ;  /* 0x0000002e002e7220 */ /* 0x040fe20000410000 */
[----:B------:R-:W-:Y:S01]  /*ef20*/  FMUL.FTZ R47, R0, R47 ;  /* 0x0000002f002f7220 */ /* 0x000fe20000410000 */
[----:B--2---:R-:W-:Y:S01]  /*ef30*/  F2FP.BF16.F32.PACK_AB R163, R166, R167 ;  /* 0x000000a7a6a3723e */ /* 0x004fe200000010ff */
[C---:B------:R-:W-:Y:S01]  /*ef40*/  FMUL.FTZ R48, R2.reuse, R48 ;  /* 0x0000003002307220 */ /* 0x040fe20000410000 */
[----:B------:R-:W-:Y:S01]  /*ef50*/  FMUL.FTZ R49, R2, R49 ;  /* 0x0000003102317220 */ /* 0x000fe20000410000 */
[C---:B------:R-:W-:Y:S01]  /*ef60*/  FMUL.FTZ R50, R0.reuse, R50 ;  /* 0x0000003200327220 */ /* 0x040fe20000410000 */
[----:B------:R-:W-:Y:S01]  /*ef70*/  FMUL.FTZ R51, R0, R51 ;  /* 0x0000003300337220 */ /* 0x000fe20000410000 */
[----:B------:R-:W-:Y:S01]  /*ef80*/  LDSM.16.MT88.4 R188, [R222+0x4800] ;  /* 0x00480000debc783b */ /* 0x000fe20000004200 */
[C---:B------:R-:W-:Y:S01]  /*ef90*/  FMUL.FTZ R52, R2.reuse, R52 ;  /* 0x0000003402347220 */ /* 0x040fe20000410000 */
[C---:B-1----:R-:W-:Y:S01]  /*efa0*/  HMMA.16816.F32.BF16 R4, R160.reuse, R168, R4 ;  /* 0x000000a8a004723c */ /* 0x042fe20000041804 */
[----:B------:R-:W-:Y:S04]  /*efb0*/  MUFU.EX2 R205, R205 ;  /* 0x000000cd00cd7308 */ /* 0x000fe80000000800 */
[----:B------:R-:W-:Y:S01]  /*efc0*/  FMUL.FTZ R53, R2, R53 ;  /* 0x0000003502357220 */ /* 0x000fe20000410000 */
[C---:B------:R-:W-:Y:S01]  /*efd0*/  FMUL.FTZ R54, R0.reuse, R54 ;  /* 0x0000003600367220 */ /* 0x040fe20000410000 */
[----:B------:R-:W-:Y:S01]  /*efe0*/  FMUL.FTZ R55, R0, R55 ;  /* 0x0000003700377220 */ /* 0x000fe20000410000 */
[C---:B------:R-:W-:Y:S01]  /*eff0*/  HMMA.16816.F32.BF16 R8, R160.reuse, R170, R8 ;  /* 0x000000aaa008723c */ /* 0x040fe20000041808 */
[----:B------:R-:W1:Y:S02]  /*f000*/  LDSM.16.MT88.4 R168, [R220+0x12000] ;  /* 0x01200000dca8783b */ /* 0x000e640000004200 */
[----:B------:R-:W2:Y:S01]  /*f010*/  MUFU.EX2 R204, R204 ;  /* 0x000000cc00cc7308 */ /* 0x000ea20000000800 */
[C---:B------:R-:W-:Y:S01]  /*f020*/  FMUL.FTZ R56, R2.reuse, R56 ;  /* 0x0000003802387220 */ /* 0x040fe20000410000 */
[----:B------:R-:W-:Y:S01]  /*f030*/  FMUL.FTZ R57, R2, R57 ;  /* 0x0000003902397220 */ /* 0x000fe20000410000 */
[C---:B------:R-:W-:Y:S01]  /*f040*/  FMUL.FTZ R58, R0.reuse, R58 ;  /* 0x0000003a003a7220 */ /* 0x040fe20000410000 */
[----:B------:R-:W-:Y:S01]  /*f050*/  FMUL.FTZ R59, R0, R59 ;  /* 0x0000003b003b7220 */ /* 0x000fe20000410000 */
[C---:B------:R-:W-:Y:S01]  /*f060*/  FMUL.FTZ R60, R2.reuse, R60 ;  /* 0x0000003c023c7220 */ /* 0x040fe20000410000 */
[C---:B------:R-:W-:Y:S04]  /*f070*/  HMMA.16816.F32.BF16 R36, R160.reuse, R172, R36 ;  /* 0x000000aca024723c */ /* 0x040fe80000041824 */
[----:B------:R-:W-:Y:S01]  /*f080*/  MUFU.EX2 R209, R209 ;  /* 0x000000d100d17308 */ /* 0x000fe20000000800 */
[----:B------:R-:W-:Y:S01]  /*f090*/  FMUL.FTZ R61, R2, R61 ;  /* 0x0000003d023d7220 */ /* 0x000fe20000410000 */
[C---:B------:R-:W-:Y:S01]  /*f0a0*/  FMUL.FTZ R62, R0.reuse, R62 ;  /* 0x0000003e003e7220 */ /* 0x040fe20000410000 */
[----:B------:R-:W-:Y:S01]  /*f0b0*/  FMUL.FTZ R63, R0, R63 ;  /* 0x0000003f003f7220 */ /* 0x000fe20000410000 */
[C---:B------:R-:W-:Y:S01]  /*f0c0*/  FMUL.FTZ R64, R2.reuse, R64 ;  /* 0x0000004002407220 */ /* 0x040fe20000410000 */
[----:B------:R-:W-:Y:S01]  /*f0d0*/  FMUL.FTZ R65, R2, R65 ;  /* 0x0000004102417220 */ /* 0x000fe20000410000 */
[C---:B------:R-:W-:Y:S01]  /*f0e0*/  HMMA.16816.F32.BF16 R40, R160.reuse, R174, R40 ;  /* 0x000000aea028723c */ /* 0x040fe20000041828 */
[----:B------:R-:W5:Y:S03]  /*f0f0*/  LDSM.16.MT88.4 R172, [R216+0x12000] ;  /* 0x01200000d8ac783b */ /* 0x000f660000004200 */
[----:B------:R-:W2:Y:S01]  /*f100*/  MUFU.EX2 R208, R208 ;  /* 0x000000d000d07308 */ /* 0x000ea20000000800 */
[C---:B------:R-:W-:Y:S01]  /*f110*/  FMUL.FTZ R66, R0.reuse, R66 ;  /* 0x0000004200427220 */ /* 0x040fe20000410000 */
[----:B------:R-:W-:Y:S01]  /*f120*/  FMUL.FTZ R67, R0, R67 ;  /* 0x0000004300437220 */ /* 0x000fe20000410000 */
[C---:B------:R-:W-:Y:S01]  /*f130*/  FMUL.FTZ R68, R2.reuse, R68 ;  /* 0x0000004402447220 */ /* 0x040fe20000410000 */
[----:B------:R-:W-:Y:S01]  /*f140*/  FMUL.FTZ R69, R2, R69 ;  /* 0x0000004502457220 */ /* 0x000fe20000410000 */
[C---:B------:R-:W-:Y:S01]  /*f150*/  FMUL.FTZ R70, R0.reuse, R70 ;  /* 0x0000004600467220 */ /* 0x040fe20000410000 */
[C---:B----4-:R-:W-:Y:S04]  /*f160*/  HMMA.16816.F32.BF16 R44, R160.reuse, R176, R44 ;  /* 0x000000b0a02c723c */ /* 0x050fe8000004182c */
[----:B------:R-:W-:Y:S01]  /*f170*/  MUFU.EX2 R206, R206 ;  /* 0x000000ce00ce7308 */ /* 0x000fe20000000800 */
[----:B------:R-:W-:Y:S01]  /*f180*/  FMUL.FTZ R71, R0, R71 ;  /* 0x0000004700477220 */ /* 0x000fe20000410000 */
[C---:B------:R-:W-:Y:S01]  /*f190*/  FMUL.FTZ R72, R2.reuse, R72 ;  /* 0x0000004802487220 */ /* 0x040fe20000410000 */
[----:B------:R-:W-:Y:S01]  /*f1a0*/  FMUL.FTZ R73, R2, R73 ;  /* 0x0000004902497220 */ /* 0x000fe20000410000 */
[C---:B------:R-:W-:Y:S01]  /*f1b0*/  FMUL.FTZ R74, R0.reuse, R74 ;  /* 0x0000004a004a7220 */ /* 0x040fe20000410000 */
[----:B------:R-:W-:Y:S01]  /*f1c0*/  FMUL.FTZ R75, R0, R75 ;  /* 0x0000004b004b7220 */ /* 0x000fe20000410000 */
[C---:B------:R-:W-:Y:S01]  /*f1d0*/  HMMA.16816.F32.BF16 R48, R160.reuse, R178, R48 ;  /* 0x000000b2a030723c */ /* 0x040fe20000041830 */
[----:B------:R-:W-:Y:S03]  /*f1e0*/  LDSM.16.MT88.4 R176, [R222+0x800] ;  /* 0x00080000deb0783b */ /* 0x000fe60000004200 */
[----:B------:R-:W4:Y:S01]  /*f1f0*/  MUFU.EX2 R211, R211 ;  /* 0x000000d300d37308 */ /* 0x000f220000000800 */
        /* <DEDUP_REMOVED lines=58> */
[C---:B-1----:R-:W-:Y:S03]  /*f5a0*/  HMMA.16816.F32.BF16 R84, R160.reuse, R168, R84 ;  /* 0x000000a8a054723c */ /* 0x042fe60000041854 */
        /* <DEDUP_REMOVED lines=34> */
[--C-:B------:R-:W-:Y:S01]  /*f7d0*/  FFMA.FTZ R207, R18, UR4, -R202.reuse ;  /* 0x0000000412cf7c23 */ /* 0x100fe200080108ca */
[----:B------:R-:W-:Y:S01]  /*f7e0*/  FFMA.FTZ R210, R19, UR4, -R202 ;  /* 0x0000000413d27c23 */ /* 0x000fe200080108ca */
[----:B------:R-:W-:Y:S01]  /*f7f0*/  FMUL.FTZ R16, R2, R148 ;  /* 0x0000009402107220 */ /* 0x000fe20000410000 */
[----:B--2---:R-:W-:Y:S01]  /*f800*/  F2FP.BF16.F32.PACK_AB R148, R204, R205 ;  /* 0x000000cdcc94723e */ /* 0x004fe200000010ff */
[----:B------:R-:W-:Y:S01]  /*f810*/  FMUL.FTZ R17, R2, R149 ;  /* 0x0000009502117220 */ /* 0x000fe20000410000 */
[C---:B-1----:R-:W-:Y:S01]  /*f820*/  HMMA.16816.F32.BF16 R108, R160.reuse, R168, R108 ;  /* 0x000000a8a06c723c */ /* 0x042fe2000004186c */
[----:B------:R-:W-:Y:S02]  /*f830*/  MUFU.EX2 R207, R207 ;  /* 0x000000cf00cf7308 */ /* 0x000fe40000000800 */
[----:B------:R-:W-:Y:S01]  /*f840*/  F2FP.BF16.F32.PACK_AB R149, R208, R209 ;  /* 0x000000d1d095723e */ /* 0x000fe200000010ff */
[C---:B------:R-:W-:Y:S01]  /*f850*/  FMUL.FTZ R18, R0.reuse, R150 ;  /* 0x0000009600127220 */ /* 0x040fe20000410000 */
[----:B----4-:R-:W-:Y:S06]  /*f860*/  F2FP.BF16.F32.PACK_AB R150, R211, R206 ;  /* 0x000000ced396723e */ /* 0x010fec00000010ff */
[----:B------:R-:W1:Y:S01]  /*f870*/  MUFU.EX2 R210, R210 ;  /* 0x000000d200d27308 */ /* 0x000e620000000800 */
[----:B------:R-:W-:Y:S01]  /*f880*/  FMUL.FTZ R19, R0, R151 ;  /* 0x0000009700137220 */ /* 0x000fe20000410000 */
[C---:B------:R-:W-:Y:S01]  /*f890*/  HMMA.16816.F32.BF16 R112, R160.reuse, R170, R112 ;  /* 0x000000aaa070723c */ /* 0x040fe20000041870 */
[----:B------:R-:W2:Y:S02]  /*f8a0*/  LDSM.16.MT88.4 R168, [R216+0x16000] ;  /* 0x01600000d8a8783b */ /* 0x000ea40000004200 */
[----:B------:R-:W-:Y:S01]  /*f8b0*/  FFMA.FTZ R201, R2, R237, R201 ;  /* 0x000000ed02c97223 */ /* 0x000fe200000100c9 */
[----:B------:R-:W-:Y:S03]  /*f8c0*/  FFMA.FTZ R199, R0, R235, R199 ;  /* 0x000000eb00c77223 */ /* 0x000fe600000100c7 */
[----:B------:R-:W-:Y:S01]  /*f8d0*/  FADD.FTZ R200, R200, R201 ;  /* 0x000000c9c8c87221 */ /* 0x000fe20000010000 */
[C---:B-----5:R-:W-:Y:S03]  /*f8e0*/  HMMA.16816.F32.BF16 R116, R160.reuse, R172, R116 ;  /* 0x000000aca074723c */ /* 0x060fe60000041874 */
[----:B------:R-:W-:Y:S01]  /*f8f0*/  FADD.FTZ R198, R198, R199 ;  /* 0x000000c7c6c67221 */ /* 0x000fe20000010000 */
[----:B-1----:R-:W-:Y:S01]  /*f900*/  F2FP.BF16.F32.PACK_AB R151, R210, R207 ;  /* 0x000000cfd297723e */ /* 0x002fe200000010ff */
[----:B------:R-:W-:Y:S02]  /*f910*/  FADD.FTZ R197, R197, R200 ;  /* 0x000000c8c5c57221 */ /* 0x000fe40000010000 */
[----:B------:R-:W-:Y:S01]  /*f920*/  FADD.FTZ R167, R167, R198 ;  /* 0x000000c6a7a77221 */ /* 0x000fe20000010000 */
[C---:B------:R-:W-:Y:S01]  /*f930*/  HMMA.16816.F32.BF16 R120, R160.reuse, R174, R120 ;  /* 0x000000aea078723c */ /* 0x040fe20000041878 */
[----:B------:R-:W1:Y:S02]  /*f940*/  LDSM.16.MT88.4 R172, [R165+0x6000] ;  /* 0x00600000a5ac783b */ /* 0x000e640000004200 */
[----:B------:R-:W-:Y:S01]  /*f950*/  FADD.FTZ R196, R196, R197 ;  /* 0x000000c5c4c47221 */ /* 0x000fe20000010000 */
[----:B------:R-:W-:Y:S04]  /*f960*/  FADD.FTZ R166, R166, R167 ;  /* 0x000000a7a6a67221 */ /* 0x000fe80000010000 */
[----:B------:R-:W-:Y:S01]  /*f970*/  FADD.FTZ R209, R209, R166 ;  /* 0x000000a6d1d17221 */ /* 0x000fe20000010000 */
[C---:B---3--:R-:W-:Y:S03]  /*f980*/  HMMA.16816.F32.BF16 R124, R160.reuse, R156, R124 ;  /* 0x0000009ca07c723c */ /* 0x048fe6000004187c */
[----:B------:R-:W-:Y:S05]  /*f990*/  FADD.FTZ R208, R208, R209 ;  /* 0x000000d1d0d07221 */ /* 0x000fea0000010000 */
        /* <DEDUP_REMOVED lines=8> */
[C---:B---3--:R-:W-:Y:S08]  /*fa20*/  HMMA.16816.F32.BF16 R12, R160.reuse, R156, R12 ;  /* 0x0000009ca00c723c */ /* 0x048ff0000004180c */
[----:B------:R-:W-:Y:S01]  /*fa30*/  HMMA.16816.F32.BF16 R16, R160, R158, R16 ;  /* 0x0000009ea010723c */ /* 0x000fe20000041810 */
[----:B------:R-:W3:Y:S07]  /*fa40*/  LDSM.16.MT88.4 R156, [R220+0x12800] ;  /* 0x01280000dc9c783b */ /* 0x000eee0000004200 */
[C---:B--2---:R-:W-:Y:S01]  /*fa50*/  HMMA.16816.F32.BF16 R4, R148.reuse, R168, R4 ;  /* 0x000000a89404723c */ /* 0x044fe20000041804 */
[----:B------:R-:W2:Y:S07]  /*fa60*/  LDSM.16.MT88.4 R160, [R216+0x12800] ;  /* 0x01280000d8a0783b */ /* 0x000eae0000004200 */
        /* <DEDUP_REMOVED lines=16> */
[----:B------:R-:W-:Y:S07]  /*fb70*/  LDSM.16.MT88.4 R160, [R220+0x11000] ;  /* 0x01100000dca0783b */ /* 0x000fee0000004200 */
[C---:B----4-:R-:W-:Y:S08]  /*fb80*/  HMMA.16816.F32.BF16 R76, R148.reuse, R168, R76 ;  /* 0x000000a8944c723c */ /* 0x050ff0000004184c */
[C---:B------:R-:W-:Y:S01]  /*fb90*/  HMMA.16816.F32.BF16 R80, R148.reuse, R170, R80 ;  /* 0x000000aa9450723c */ /* 0x040fe20000041850 */
[----:B------:R-:W-:Y:S07]  /*fba0*/  LDSM.16.MT88.4 R168, [R216+0x11000] ;  /* 0x01100000d8a8783b */ /* 0x000fee0000004200 */
[C---:B-1----:R-:W-:Y:S08]  /*fbb0*/  HMMA.16816.F32.BF16 R84, R148.reuse, R172, R84 ;  /* 0x000000ac9454723c */ /* 0x042ff00000041854 */
[C---:B------:R-:W-:Y:S01]  /*fbc0*/  HMMA.16816.F32.BF16 R88, R148.reuse, R174, R88 ;  /* 0x000000ae9458723c */ /* 0x040fe20000041858 */
[----:B------:R-:W-:Y:S07]  /*fbd0*/  LDSM.16.MT88.4 R172, [R220+0x15000] ;  /* 0x01500000dcac783b */ /* 0x000fee0000004200 */
[C---:B-----5:R-:W-:Y:S08]  /*fbe0*/  HMMA.16816.F32.BF16 R92, R148.reuse, R152, R92 ;  /* 0x00000098945c723c */ /* 0x060ff0000004185c */
        /* <DEDUP_REMOVED lines=8> */
[C---:B------:R-:W-:Y:S03]  /*fc70*/  HMMA.16816.F32.BF16 R116, R148.reuse, R188, R116 ;  /* 0x000000bc9474723c */ /* 0x040fe60000041874 */
[--C-:B------:R-:W-:Y:S01]  /*fc80*/  FFMA.FTZ R188, R20, UR4, -R203.reuse ;  /* 0x0000000414bc7c23 */ /* 0x100fe200080108cb */
[--C-:B------:R-:W-:Y:S04]  /*fc90*/  FFMA.FTZ R189, R21, UR4, -R203.reuse ;  /* 0x0000000415bd7c23 */ /* 0x100fe800080108cb */
[C---:B------:R-:W-:Y:S01]  /*fca0*/  HMMA.16816.F32.BF16 R120, R148.reuse, R190, R120 ;  /* 0x000000be9478723c */ /* 0x040fe20000041878 */
[----:B------:R-:W-:Y:S02]  /*fcb0*/  MUFU.EX2 R188, R188 ;  /* 0x000000bc00bc7308 */ /* 0x000fe40000000800 */
[--C-:B------:R-:W-:Y:S01]  /*fcc0*/  FFMA.FTZ R190, R22, UR4, -R202.reuse ;  /* 0x0000000416be7c23 */ /* 0x100fe200080108ca */
[--C-:B------:R-:W-:Y:S07]  /*fcd0*/  FFMA.FTZ R191, R23, UR4, -R202.reuse ;  /* 0x0000000417bf7c23 */ /* 0x100fee00080108ca */
[----:B------:R-:W2:Y:S01]  /*fce0*/  MUFU.EX2 R189, R189 ;  /* 0x000000bd00bd7308 */ /* 0x000ea20000000800 */
[C---:B------:R-:W-:Y:S09]  /*fcf0*/  HMMA.16816.F32.BF16 R124, R148.reuse, R176, R124 ;  /* 0x000000b0947c723c */ /* 0x040ff2000004187c */
[----:B------:R-:W-:Y:S10]  /*fd00*/  MUFU.EX2 R190, R190 ;  /* 0x000000be00be7308 */ /* 0x000ff40000000800 */
[----:B------:R-:W4:Y:S01]  /*fd10*/  MUFU.EX2 R191, R191 ;  /* 0x000000bf00bf7308 */ /* 0x000f220000000800 */
[C---:B------:R-:W-:Y:S01]  /*fd20*/  HMMA.16816.F32.BF16 R128, R148.reuse, R178, R128 ;  /* 0x000000b29480723c */ /* 0x040fe20000041880 */
[----:B------:R-:W-:Y:S02]  /*fd30*/  LDSM.16.MT88.4 R176, [R165+0x5000] ;  /* 0x00500000a5b0783b */ /* 0x000fe40000004200 */
[----:B--2---:R-:W-:Y:S05]  /*fd40*/  F2FP.BF16.F32.PACK_AB R20, R189, R188 ;  /* 0x000000bcbd14723e */ /* 0x004fea00000010ff */
[C---:B------:R-:W-:Y:S03]  /*fd50*/  HMMA.16816.F32.BF16 R132, R148.reuse, R192, R132 ;  /* 0x000000c09484723c */ /* 0x040fe60000041884 */
[--C-:B------:R-:W-:Y:S01]  /*fd60*/  FFMA.FTZ R192, R24, UR4, -R203.reuse ;  /* 0x0000000418c07c23 */ /* 0x100fe200080108cb */
[--C-:B------:R-:W-:Y:S01]  /*fd70*/  FFMA.FTZ R193, R25, UR4, -R203.reuse ;  /* 0x0000000419c17c23 */ /* 0x100fe200080108cb */
[----:B----4-:R-:W-:Y:S03]  /*fd80*/  F2FP.BF16.F32.PACK_AB R21, R191, R190 ;  /* 0x000000bebf15723e */ /* 0x010fe600000010ff */
[C---:B------:R-:W-:Y:S01]  /*fd90*/  HMMA.16816.F32.BF16 R136, R148.reuse, R194, R136 ;  /* 0x000000c29488723c */ /* 0x040fe20000041888 */
[----:B------:R-:W-:Y:S02]  /*fda0*/  MUFU.EX2 R192, R192 ;  /* 0x000000c000c07308 */ /* 0x000fe40000000800 */
[--C-:B------:R-:W-:Y:S01]  /*fdb0*/  FFMA.FTZ R194, R26, UR4, -R202.reuse ;  /* 0x000000041ac27c23 */ /* 0x100fe200080108ca */
[--C-:B------:R-:W-:Y:S07]  /*fdc0*/  FFMA.FTZ R195, R27, UR4, -R202.reuse ;  /* 0x000000041bc37c23 */ /* 0x100fee00080108ca */
[----:B------:R-:W2:Y:S01]  /*fdd0*/  MUFU.EX2 R193, R193 ;  /* 0x000000c100c17308 */ /* 0x000ea20000000800 */
[----:B------:R-:W4:Y:S01]  /*fde0*/  LDSM.16.MT88.4 R24, [R165+0x1000] ;  /* 0x00100000a518783b */ /* 0x000f220000004200 */
[C---:B---3--:R-:W-:Y:S08]  /*fdf0*/  HMMA.16816.F32.BF16 R140, R148.reuse, R156, R140 ;  /* 0x0000009c948c723c */ /* 0x048ff0000004188c */
[----:B------:R-:W-:Y:S10]  /*fe00*/  MUFU.EX2 R194, R194 ;  /* 0x000000c200c27308 */ /* 0x000ff40000000800 */
[----:B------:R-:W3:Y:S01]  /*fe10*/  MUFU.EX2 R195, R195 ;  /* 0x000000c300c37308 */ /* 0x000ee20000000800 */
[C---:B------:R-:W-:Y:S01]  /*fe20*/  HMMA.16816.F32.BF16 R144, R148.reuse, R158, R144 ;  /* 0x0000009e9490723c */ /* 0x040fe20000041890 */
[----:B------:R-:W5:Y:S02]  /*fe30*/  LDSM.16.MT88.4 R156, [R222+0x1000] ;  /* 0x00100000de9c783b */ /* 0x000f640000004200 */
[----:B--2---:R-:W-:Y:S05]  /*fe40*/  F2FP.BF16.F32.PACK_AB R22, R193, R192 ;  /* 0x000000c0c116723e */ /* 0x004fea00000010ff */
[C---:B-1----:R-:W-:Y:S03]  /*fe50*/  HMMA.16816.F32.BF16 R12, R148.reuse, R152, R12 ;  /* 0x00000098940c723c */ /* 0x042fe6000004180c */
[----:B---3--:R-:W-:Y:S05]  /*fe60*/  F2FP.BF16.F32.PACK_AB R23, R195, R194 ;  /* 0x000000c2c317723e */ /* 0x008fea00000010ff */
[----:B------:R-:W-:Y:S01]  /*fe70*/  HMMA.16816.F32.BF16 R16, R148, R154, R16 ;  /* 0x0000009a9410723c */ /* 0x000fe20000041810 */
[----:B------:R-:W1:Y:S07]  /*fe80*/  LDSM.16.MT88.4 R148, [R220+0x13000] ;  /* 0x01300000dc94783b */ /* 0x000e6e0000004200 */
        /* <DEDUP_REMOVED lines=20> */
[C---:B------:R-:W-:Y:S08]  /*ffd0*/  HMMA.16816.F32.BF16 R80, R20.reuse, R162, R80 ;  /* 0x000000a21450723c */ /* 0x040ff00000041850 */
        /* <DEDUP_REMOVED lines=11> */
[--C-:B------:R-:W-:Y:S04]  /*10090*/  FFMA.FTZ R177, R29, UR4, -R203.reuse ;  /* 0x000000041db17c23 */ /* 0x100fe800080108cb */
[C---:B------:R-:W-:Y:S01]  /*100a0*/  HMMA.16816.F32.BF16 R112, R20.reuse, R178, R112 ;  /* 0x000000b21470723c */ /* 0x040fe20000041870 */
[----:B------:R-:W-:Y:S02]  /*100b0*/  MUFU.EX2 R176, R176 ;  /* 0x000000b000b07308 */ /* 0x000fe40000000800 */
[--C-:B------:R-:W-:Y:S01]  /*100c0*/  FFMA.FTZ R178, R30, UR4, -R202.reuse ;  /* 0x000000041eb27c23 */ /* 0x100fe200080108ca */
[--C-:B------:R-:W-:Y:S07]  /*100d0*/  FFMA.FTZ R179, R31, UR4, -R202.reuse ;  /* 0x000000041fb37c23 */ /* 0x100fee00080108ca */
[----:B------:R-:W3:Y:S01]  /*100e0*/  MUFU.EX2 R177, R177 ;  /* 0x000000b100b17308 */ /* 0x000ee20000000800 */
[----:B------:R-:W-:Y:S01]  /*100f0*/  LDSM.16.MT88.4 R28, [R216+0x11800] ;  /* 0x01180000d81c783b */ /* 0x000fe20000004200 */
[C---:B------:R-:W-:Y:S08]  /*10100*/  HMMA.16816.F32.BF16 R116, R20.reuse, R180, R116 ;  /* 0x000000b41474723c */ /* 0x040ff00000041874 */
[----:B------:R-:W-:Y:S01]  /*10110*/  MUFU.EX2 R178, R178 ;  /* 0x000000b200b27308 */ /* 0x000fe20000000800 */
[--C-:B------:R-:W-:Y:S01]  /*10120*/  FFMA.FTZ R180, R32, UR4, -R203.reuse ;  /* 0x0000000420b47c23 */ /* 0x100fe200080108cb */
[--C-:B------:R-:W-:Y:S01]  /*10130*/  FFMA.FTZ R181, R34, UR4, -R202.reuse ;  /* 0x0000000422b57c23 */ /* 0x100fe200080108ca */
[----:B------:R-:W-:Y:S01]  /*10140*/  FFMA.FTZ R203, R33, UR4, -R203 ;  /* 0x0000000421cb7c23 */ /* 0x000fe200080108cb */
[----:B------:R-:W-:Y:S06]  /*10150*/  FFMA.FTZ R202, R35, UR4, -R202 ;  /* 0x0000000423ca7c23 */ /* 0x000fec00080108ca */
[----:B------:R-:W4:Y:S01]  /*10160*/  MUFU.EX2 R179, R179 ;  /* 0x000000b300b37308 */ /* 0x000f220000000800 */
[C---:B------:R-:W-:Y:S01]  /*10170*/  HMMA.16816.F32.BF16 R120, R20.reuse, R182, R120 ;  /* 0x000000b61478723c */ /* 0x040fe20000041878 */
[----:B------:R-:W-:Y:S08]  /*10180*/  LDSM.16.MT88.4 R32, [R165+0x1800] ;  /* 0x00180000a520783b */ /* 0x000ff00000004200 */
[----:B------:R-:W-:Y:S10]  /*10190*/  MUFU.EX2 R180, R180 ;  /* 0x000000b400b47308 */ /* 0x000ff40000000800 */
[----:B------:R-:W2:Y:S01]  /*101a0*/  MUFU.EX2 R203, R203 ;  /* 0x000000cb00cb7308 */ /* 0x000ea20000000800 */
[C---:B-----5:R-:W-:Y:S09]  /*101b0*/  HMMA.16816.F32.BF16 R124, R20.reuse, R156, R124 ;  /* 0x0000009c147c723c */ /* 0x060ff2000004187c */
[----:B------:R-:W-:Y:S10]  /*101c0*/  MUFU.EX2 R181, R181 ;  /* 0x000000b500b57308 */ /* 0x000ff40000000800 */
[----:B------:R-:W5:Y:S01]  /*101d0*/  MUFU.EX2 R202, R202 ;  /* 0x000000ca00ca7308 */ /* 0x000f620000000800 */
[C---:B------:R-:W-:Y:S01]  /*101e0*/  HMMA.16816.F32.BF16 R128, R20.reuse, R158, R128 ;  /* 0x0000009e1480723c */ /* 0x040fe20000041880 */
[----:B------:R-:W5:Y:S07]  /*101f0*/  LDSM.16.MT88.4 R156, [R220+0x11800] ;  /* 0x01180000dc9c783b */ /* 0x000f6e0000004200 */
[C---:B------:R-:W-:Y:S08]  /*10200*/  HMMA.16816.F32.BF16 R132, R20.reuse, R184, R132 ;  /* 0x000000b81484723c */ /* 0x040ff00000041884 */
[C---:B------:R-:W-:Y:S08]  /*10210*/  HMMA.16816.F32.BF16 R136, R20.reuse, R186, R136 ;  /* 0x000000ba1488723c */ /* 0x040ff00000041888 */
[C---:B-1----:R-:W-:Y:S03]  /*10220*/  HMMA.16816.F32.BF16 R140, R20.reuse, R148, R140 ;  /* 0x00000094148c723c */ /* 0x042fe6000004188c */
[----:B---3--:R-:W-:Y:S02]  /*10230*/  F2FP.BF16.F32.PACK_AB R148, R177, R176 ;  /* 0x000000b0b194723e */ /* 0x008fe400000010ff */
[----:B----4-:R-:W-:Y:S03]  /*10240*/  F2FP.BF16.F32.PACK_AB R149, R179, R178 ;  /* 0x000000b2b395723e */ /* 0x010fe600000010ff */
[C---:B------:R-:W-:Y:S03]  /*10250*/  HMMA.16816.F32.BF16 R144, R20.reuse, R150, R144 ;  /* 0x000000961490723c */ /* 0x040fe60000041890 */
[----:B--2---:R-:W-:Y:S02]  /*10260*/  F2FP.BF16.F32.PACK_AB R150, R203, R180 ;  /* 0x000000b4cb96723e */ /* 0x004fe400000010ff */
[----:B-----5:R-:W-:Y:S03]  /*10270*/  F2FP.BF16.F32.PACK_AB R151, R202, R181 ;  /* 0x000000b5ca97723e */ /* 0x020fe600000010ff */
[C---:B------:R-:W-:Y:S08]  /*10280*/  HMMA.16816.F32.BF16 R12, R20.reuse, R24, R12 ;  /* 0x00000018140c723c */ /* 0x040ff0000004180c */
        /* <DEDUP_REMOVED lines=25> */
[----:B---3--:R-:W-:Y:S05]  /*10420*/  MOV R165, R164 ;  /* 0x000000a400a57202 */ /* 0x008fea0000000f00 */
[C---:B------:R-:W-:Y:S08]  /*10430*/  HMMA.16816.F32.BF16 R88, R148.reuse, R154, R88 ;  /* 0x0000009a9458723c */ /* 0x040ff00000041858 */
        /* <DEDUP_REMOVED lines=11> */
[C---:B--2---:R-:W-:Y:S03]  /*104f0*/  HMMA.16816.F32.BF16 R132, R148.reuse, R4, R132 ;  /* 0x000000049484723c */ /* 0x044fe60000041884 */
[----:B------:R-:W-:Y:S04]  /*10500*/  FADD.FTZ R5, R205, R196 ;  /* 0x000000c4cd057221 */ /* 0x000fe80000010000 */
[----:B------:R-:W-:Y:S01]  /*10510*/  FADD.FTZ R5, R204, R5 ;  /* 0x00000005cc057221 */ /* 0x000fe20000010000 */
[C---:B------:R-:W-:Y:S03]  /*10520*/  HMMA.16816.F32.BF16 R136, R148.reuse, R6, R136 ;  /* 0x000000069488723c */ /* 0x040fe60000041888 */
[----:B------:R-:W-:Y:S01]  /*10530*/  FADD.FTZ R206, R206, R5 ;  /* 0x00000005cece7221 */ /* 0x000fe20000010000 */
[----:B------:R-:W-:Y:S03]  /*10540*/  FADD.FTZ R5, R207, R208 ;  /* 0x000000d0cf057221 */ /* 0x000fe60000010000 */
        /* <DEDUP_REMOVED lines=9> */
[----:B------:R-:W-:Y:S01]  /*105e0*/  FADD.FTZ R194, R194, R191 ;  /* 0x000000bfc2c27221 */ /* 0x000fe20000010000 */
[C---:B-1----:R-:W-:Y:S03]  /*105f0*/  HMMA.16816.F32.BF16 R152, R148.reuse, R20, R12 ;  /* 0x000000149498723c */ /* 0x042fe6000004180c */
[----:B------:R-:W-:Y:S01]  /*10600*/  FADD.FTZ R193, R193, R192 ;  /* 0x000000c0c1c17221 */ /* 0x000fe20000010000 */
[----:B------:R-:W-:Y:S03]  /*10610*/  FADD.FTZ R195, R195, R194 ;  /* 0x000000c2c3c37221 */ /* 0x000fe60000010000 */
[----:B------:R-:W-:Y:S01]  /*10620*/  FADD.FTZ R176, R176, R193 ;  /* 0x000000c1b0b07221 */ /* 0x000fe20000010000 */
[----:B------:R-:W-:Y:S03]  /*10630*/  HMMA.16816.F32.BF16 R148, R148, R22, R16 ;  /* 0x000000169494723c */ /* 0x000fe60000041810 */
[----:B------:R-:W-:Y:S01]  /*10640*/  FADD.FTZ R0, R178, R195 ;  /* 0x000000c3b2007221 */ /* 0x000fe20000010000 */
[----:B------:R-:W-:Y:S03]  /*10650*/  FADD.FTZ R177, R177, R176 ;  /* 0x000000b0b1b17221 */ /* 0x000fe60000010000 */
[----:B------:R-:W-:Y:S01]  /*10660*/  FADD.FTZ R0, R179, R0 ;  /* 0x00000000b3007221 */ /* 0x000fe20000010000 */
[----:B------:R-:W-:Y:S03]  /*10670*/  FADD.FTZ R180, R180, R177 ;  /* 0x000000b1b4b47221 */ /* 0x000fe60000010000 */
[----:B------:R-:W-:Y:S01]  /*10680*/  FADD.FTZ R181, R181, R0 ;  /* 0x00000000b5b57221 */ /* 0x000fe20000010000 */
[----:B------:R-:W-:Y:S01]  /*10690*/  FADD.FTZ R237, R203, R180 ;  /* 0x000000b4cbed7221 */ /* 0x000fe20000010000 */
[----:B------:R-:W-:Y:S02]  /*106a0*/  MOV R0, R3 ;  /* 0x0000000300007202 */ /* 0x000fe40000000f00 */
[----:B------:R-:W-:Y:S01]  /*106b0*/  FADD.FTZ R235, R202, R181 ;  /* 0x000000b5caeb7221 */ /* 0x000fe20000010000 */
[----:B------:R-:W-:Y:S06]  /*106c0*/  BRA.U UP2, `(.L_x_2051) ;  /* 0xffffffb902487547 */ /* 0x000fec000b83ffff */
.L_x_2047:
[----:B------:R-:W1:Y:S01]  /*106d0*/  SHFL.BFLY PT, R0, R235, 0x2, 0x1f ;  /* 0x0c401f00eb007f89 */ /* 0x000e6200000e0000 */
[C---:B------:R-:W-:Y:S01]  /*106e0*/  LOP3.LUT P1, RZ, R219.reuse, 0x10, RZ, 0xc0, !PT ;  /* 0x00000010dbff7812 */ /* 0x040fe2000782c0ff */
[----:B------:R-:W2:Y:S01]  /*106f0*/  LDCU.U8 UR4, c[0x0][0x548] ;  /* 0x0000a900ff0477ac */ /* 0x000ea20008000000 */
[----:B------:R-:W-:Y:S01]  /*10700*/  LOP3.LUT P2, RZ, R219, 0x8, RZ, 0xc0, !PT ;  /* 0x00000008dbff7812 */ /* 0x000fe2000784c0ff */
[----:B------:R-:W3:Y:S01]  /*10710*/  SHFL.BFLY PT, R8, R237, 0x2, 0x1f ;  /* 0x0c401f00ed087f89 */ /* 0x000ee200000e0000 */
[----:B------:R-:W-:Y:S01]  /*10720*/  S2UR UR9, SR_CTAID.Y ;  /* 0x00000000000979c3 */ /* 0x000fe20000002600 */
[----:B------:R-:W-:Y:S01]  /*10730*/  UISETP.NE.AND UP1, UPT, UR18, -0x1, UPT ;  /* 0xffffffff1200788c */ /* 0x000fe2000bf25270 */
[----:B------:R-:W-:Y:S01]  /*10740*/  LOP3.LUT R12, R221, 0x30, RZ, 0xc0, !PT ;  /* 0x00000030dd0c7812 */ /* 0x000fe200078ec0ff */
[----:B------:R-:W4:Y:S01]  /*10750*/  LDCU UR11, c[0x0][0x434] ;  /* 0x00008680ff0b77ac */ /* 0x000f220008000800 */
[----:B------:R-:W-:Y:S04]  /*10760*/  BSSY.RECONVERGENT B0, `(.L_x_2052) ;  /* 0x0000150000007945 */ /* 0x000fe80003800200 */
[----:B------:R-:W-:Y:S01]  /*10770*/  S2UR UR8, SR_CTAID.Z ;  /* 0x00000000000879c3 */ /* 0x000fe20000002700 */
[----:B--2---:R-:W-:-:S07]  /*10780*/  UISETP.NE.AND UP2, UPT, UR4, URZ, UPT ;  /* 0x000000ff0400728c */ /* 0x004fce000bf45270 */
[----:B------:R-:W2:Y:S01]  /*10790*/  S2UR UR10, SR_CTAID.X ;  /* 0x00000000000a79c3 */ /* 0x000ea20000002500 */
[----:B------:R-:W5:Y:S01]  /*107a0*/  @UP1 LDCU.64 UR4, c[0x0][0x408] ;  /* 0x00008100ff0417ac */ /* 0x000f620008000a00 */
[----:B-1----:R-:W-:Y:S01]  /*107b0*/  FADD.FTZ R9, R0, R235 ;  /* 0x000000eb00097221 */ /* 0x002fe20000010000 */
[----:B------:R-:W-:Y:S01]  /*107c0*/  SHF.L.U32 R0, R219, 0x1, RZ ;  /* 0x00000001db007819 */ /* 0x000fe200000006ff */
[----:B------:R-:W-:Y:S01]  /*107d0*/  UISETP.NE.OR UP0, UPT, UR18, -0x1, !UP2 ;  /* 0xffffffff1200788c */ /* 0x000fe2000d705670 */
[----:B---3--:R-:W-:Y:S02]  /*107e0*/  FADD.FTZ R8, R8, R237 ;  /* 0x000000ed08087221 */ /* 0x008fe40000010000 */
[----:B------:R-:W1:Y:S01]  /*107f0*/  SHFL.BFLY PT, R2, R9, 0x1, 0x1f ;  /* 0x0c201f0009027f89 */ /* 0x000e6200000e0000 */
[----:B------:R-:W-:-:S03]  /*10800*/  LOP3.LUT R217, R217, 0x6, R0, 0xf8, !PT ;  /* 0x00000006d9d97812 */ /* 0x000fc600078ef800 */
[----:B------:R-:W3:Y:S01]  /*10810*/  SHFL.BFLY PT, R5, R8, 0x1, 0x1f ;  /* 0x0c201f0008057f89 */ /* 0x000ee200000e0000 */
[----:B-----5:R-:W-:Y:S01]  /*10820*/  @UP1 UIMAD.WIDE.U32 UR14, UR18, UR4, URZ ;  /* 0x00000004120e12a5 */ /* 0x020fe2000f8e00ff */
[----:B------:R-:W5:Y:S01]  /*10830*/  @UP2 LDCU UR4, c[0x0][0x454] ;  /* 0x00008a80ff0427ac */ /* 0x000f620008000800 */
[----:B--2---:R-:W-:Y:S01]  /*10840*/  USHF.L.U32 UR10, UR10, 0x6, URZ ;  /* 0x000000060a0a7899 */ /* 0x004fe200080006ff */
[----:B-1----:R-:W-:Y:S01]  /*10850*/  FADD.FTZ R2, R9, R2 ;  /* 0x0000000209027221 */ /* 0x002fe20000010000 */
[----:B---3--:R-:W-:-:S03]  /*10860*/  FADD.FTZ R4, R8, R5 ;  /* 0x0000000508047221 */ /* 0x008fc60000010000 */
        /* <DEDUP_REMOVED lines=9> */
[----:B------:R-:W3:Y:S01]  /*10900*/  @P3 MUFU.LG2 R2, R2 ;  /* 0x0000000200023308 */ /* 0x000ee20000000c00 */
[----:B------:R-:W-:Y:S01]  /*10910*/  LEA R9, R0, UR6, 0x1 ;  /* 0x0000000600097c11 */ /* 0x000fe2000f8e08ff */
[----:B------:R-:W4:Y:S01]  /*10920*/  @!UP1 LDCU.64 UR6, c[0x0][0x400] ;  /* 0x00008000ff0697ac */ /* 0x000f220008000a00 */
        /* <DEDUP_REMOVED lines=224> */
[----:B----4-:R-:W-:Y:S01]  /*11730*/  @!UP1 UIMAD.WIDE.U32 UR12, UR9, UR6, URZ ;  /* 0x00000006090c92a5 */ /* 0x010fe2000f8e00ff */
[----:B------:R-:W-:Y:S01]  /*11740*/  F2FP.BF16.F32.PACK_AB R134, R135, R134 ;  /* 0x000000868786723e */ /* 0x000fe200000010ff */
[----:B------:R-:W-:Y:S01]  /*11750*/  STS [R21+0x2000], R88 ;  /* 0x0020005815007388 */ /* 0x000fe20000000800 */
[----:B------:R-:W-:Y:S01]  /*11760*/  F2FP.BF16.F32.PACK_AB R136, R137, R136 ;  /* 0x000000888988723e */ /* 0x000fe200000010ff */
[----:B------:R-:W1:Y:S01]  /*11770*/  @!UP2 LDCU UR6, c[0x0][0x3e0] ;  /* 0x00007c00ff06a7ac */ /* 0x000e620008000800 */
[----:B------:R-:W-:Y:S01]  /*11780*/  F2FP.BF16.F32.PACK_AB R138, R139, R138 ;  /* 0x0000008a8b8a723e */ /* 0x000fe200000010ff */
[----:B------:R-:W-:Y:S01]  /*11790*/  STS [R21+0x2400], R90 ;  /* 0x0024005a15007388 */ /* 0x000fe20000000800 */
[----:B------:R-:W-:Y:S01]  /*117a0*/  F2FP.BF16.F32.PACK_AB R140, R141, R140 ;  /* 0x0000008c8d8c723e */ /* 0x000fe200000010ff */
[----:B------:R-:W2:Y:S01]  /*117b0*/  @P3 LDC R0, c[0x0][0x458] ;  /* 0x00011600ff003b82 */ /* 0x000ea20000000800 */
[----:B------:R-:W-:Y:S01]  /*117c0*/  F2FP.BF16.F32.PACK_AB R142, R143, R142 ;  /* 0x0000008e8f8e723e */ /* 0x000fe200000010ff */
[----:B------:R-:W-:Y:S01]  /*117d0*/  STS [R9+0x4000], R92 ;  /* 0x0040005c09007388 */ /* 0x000fe20000000800 */
[----:B------:R-:W-:Y:S01]  /*117e0*/  F2FP.BF16.F32.PACK_AB R144, R145, R144 ;  /* 0x000000909190723e */ /* 0x000fe200000010ff */
[----:B------:R4:W4:Y:S01]  /*117f0*/  @P4 MUFU.LG2 R6, R4 ;  /* 0x0000000400064308 */ /* 0x0009220000000c00 */
[----:B------:R-:W-:Y:S01]  /*11800*/  F2FP.BF16.F32.PACK_AB R146, R147, R146 ;  /* 0x000000929392723e */ /* 0x000fe200000010ff */
[----:B------:R-:W-:Y:S01]  /*11810*/  STS [R9+0x4400], R94 ;  /* 0x0044005e09007388 */ /* 0x000fe20000000800 */
[----:B------:R-:W-:Y:S01]  /*11820*/  F2FP.BF16.F32.PACK_AB R152, R153, R152 ;  /* 0x000000989998723e */ /* 0x000fe200000010ff */
[----:B------:R-:W-:Y:S01]  /*11830*/  @!UP1 UIMAD UR7, UR9, UR7, UR13 ;  /* 0x00000007090792a4 */ /* 0x000fe2000f8e020d */
[----:B------:R-:W-:Y:S01]  /*11840*/  F2FP.BF16.F32.PACK_AB R154, R155, R154 ;  /* 0x0000009a9b9a723e */ /* 0x000fe200000010ff */
[----:B------:R-:W-:Y:S01]  /*11850*/  STS [R5+0x4000], R96 ;  /* 0x0040006005007388 */ /* 0x000fe20000000800 */
[----:B------:R-:W-:Y:S01]  /*11860*/  F2FP.BF16.F32.PACK_AB R7, R7, R148 ;  /* 0x000000940707723e */ /* 0x000fe200000010ff */
[----:B------:R-:W-:Y:S01]  /*11870*/  @UP1 UIMAD UR7, UR18, UR5, UR15 ;  /* 0x00000005120712a4 */ /* 0x000fe2000f8e020f */
[----:B------:R-:W-:Y:S01]  /*11880*/  F2FP.BF16.F32.PACK_AB R150, R151, R150 ;  /* 0x000000969796723e */ /* 0x000fe200000010ff */
[----:B------:R-:W-:Y:S01]  /*11890*/  STS [R5+0x4400], R98 ;  /* 0x0044006205007388 */ /* 0x000fe20000000800 */
[----:B------:R-:W-:Y:S01]  /*118a0*/  LOP3.LUT P0, RZ, R219, 0x3, RZ, 0xc0, !PT ;  /* 0x00000003dbff7812 */ /* 0x000fe2000780c0ff */
[----:B-1----:R-:W-:Y:S01]  /*118b0*/  @!UP2 UIMAD UR5, UR9, UR6, UR8 ;  /* 0x000000060905a2a4 */ /* 0x002fe2000f8e0208 */
[----:B---3--:R-:W-:Y:S01]  /*118c0*/  @P3 FMUL.FTZ R2, R2, 0.69314718246459960938 ;  /* 0x3f31721802023820 */ /* 0x008fe20000410000 */
[----:B------:R-:W-:Y:S01]  /*118d0*/  STS [R11+0x4000], R100 ;  /* 0x004000640b007388 */ /* 0x000fe20000000800 */
[----:B------:R-:W-:Y:S01]  /*118e0*/  @!UP0 UIMAD UR18, UR9, UR11, URZ ;  /* 0x0000000b091282a4 */ /* 0x000fe2000f8e02ff */
[----:B------:R-:W-:-:S02]  /*118f0*/  @!UP1 UMOV UR6, UR12 ;  /* 0x0000000c00069c82 */ /* 0x000fc40008000000 */
[----:B------:R-:W-:Y:S01]  /*11900*/  STS [R11+0x4400], R102 ;  /* 0x004400660b007388 */ /* 0x000fe20000000800 */
[----:B------:R-:W-:Y:S01]  /*11910*/  @!UP2 UIMAD UR12, UR5, UR11, URZ ;  /* 0x0000000b050ca2a4 */ /* 0x000fe2000f8e02ff */
[----:B------:R-:W-:Y:S02]  /*11920*/  @UP1 UMOV UR6, UR14 ;  /* 0x0000000e00061c82 */ /* 0x000fe40008000000 */
[----:B------:R-:W-:Y:S01]  /*11930*/  STS [R15+0x4000], R104 ;  /* 0x004000680f007388 */ /* 0x000fe20000000800 */
[----:B-----5:R-:W-:-:S03]  /*11940*/  @UP2 UIMAD UR12, UR8, UR4, UR18 ;  /* 0x00000004080c22a4 */ /* 0x020fc6000f8e0212 */
        /* <DEDUP_REMOVED lines=14> */
[----:B------:R-:W-:Y:S04]  /*11a30*/  STS [R11+0x6400], R134 ;  /* 0x006400860b007388 */ /* 0x000fe80000000800 */
[----:B------:R-:W-:Y:S04]  /*11a40*/  STS [R15+0x6000], R136 ;  /* 0x006000880f007388 */ /* 0x000fe80000000800 */
[----:B------:R1:W-:Y:S04]  /*11a50*/  STS [R15+0x6400], R138 ;  /* 0x0064008a0f007388 */ /* 0x0003e80000000800 */
[----:B------:R-:W-:Y:S04]  /*11a60*/  STS [R13+0x6000], R140 ;  /* 0x0060008c0d007388 */ /* 0x000fe80000000800 */
[----:B------:R3:W-:Y:S01]  /*11a70*/  STS [R13+0x6400], R142 ;  /* 0x0064008e0d007388 */ /* 0x0007e20000000800 */
[----:B----4-:R-:W4:Y:S03]  /*11a80*/  LDC.64 R4, c[0x0][0x408] ;  /* 0x00010200ff047b82 */ /* 0x010f260000000a00 */
[----:B------:R-:W-:Y:S04]  /*11a90*/  STS [R19+0x6000], R144 ;  /* 0x0060009013007388 */ /* 0x000fe80000000800 */
[----:B------:R-:W-:Y:S04]  /*11aa0*/  STS [R19+0x6400], R146 ;  /* 0x0064009213007388 */ /* 0x000fe80000000800 */
[----:B------:R-:W-:Y:S04]  /*11ab0*/  STS [R17+0x6000], R152 ;  /* 0x0060009811007388 */ /* 0x000fe80000000800 */
[----:B------:R-:W-:Y:S01]  /*11ac0*/  STS [R17+0x6400], R154 ;  /* 0x0064009a11007388 */ /* 0x000fe20000000800 */
[----:B-1----:R-:W-:Y:S01]  /*11ad0*/  @P4 FMUL.FTZ R15, R6, 0.69314718246459960938 ;  /* 0x3f317218060f4820 */ /* 0x002fe20000410000 */
[----:B------:R-:W-:Y:S01]  /*11ae0*/  MOV R6, 0x7f800000 ;  /* 0x7f80000000067802 */ /* 0x000fe20000000f00 */
[----:B--2---:R-:W-:Y:S01]  /*11af0*/  @P3 FFMA.FTZ R6, R3, R0, R2 ;  /* 0x0000000003063223 */ /* 0x004fe20000010002 */
[----:B------:R1:W-:Y:S04]  /*11b00*/  STS [R21+0x6000], R7 ;  /* 0x0060000715007388 */ /* 0x0003e80000000800 */
[----:B------:R2:W-:Y:S01]  /*11b10*/  STS [R21+0x6400], R150 ;  /* 0x0064009615007388 */ /* 0x0005e20000000800 */
[----:B---3--:R-:W3:Y:S08]  /*11b20*/  @P4 LDC R13, c[0x0][0x458] ;  /* 0x00011600ff0d4b82 */ /* 0x008ef00000000800 */
[----:B------:R-:W-:Y:S01]  /*11b30*/  BAR.SYNC.DEFER_BLOCKING 0x0 ;  /* 0x0000000000007b1d */ /* 0x000fe20000010000 */
[----:B-1----:R-:W-:-:S04]  /*11b40*/  SHF.R.U32.HI R7, RZ, 0x2, R219 ;  /* 0x00000002ff077819 */ /* 0x002fc800000116db */
[----:B------:R-:W-:Y:S02]  /*11b50*/  LOP3.LUT R7, R12, 0x7, R7, 0xf8, !PT ;  /* 0x000000070c077812 */ /* 0x000fe400078ef807 */
[----:B------:R-:W-:Y:S01]  /*11b60*/  MOV R12, 0x7f800000 ;  /* 0x7f800000000c7802 */ /* 0x000fe20000000f00 */
[----:B------:R2:W1:Y:S01]  /*11b70*/  LDS.128 R8, [R241+0x1800] ;  /* 0x00180000f1087984 */ /* 0x0004620000000c00 */
[----:B---3--:R-:W-:Y:S01]  /*11b80*/  @P4 FFMA.FTZ R12, R164, R13, R15 ;  /* 0x0000000da40c4223 */ /* 0x008fe2000001000f */
[----:B----4-:R-:W-:Y:S06]  /*11b90*/  @P0 BRA `(.L_x_2053) ;  /* 0x0000000000300947 */ /* 0x010fec0003800000 */
[----:B------:R-:W3:Y:S01]  /*11ba0*/  LDCU.64 UR4, c[0x0][0x420] ;  /* 0x00008400ff0477ac */ /* 0x000ee20008000a00 */
[C---:B------:R-:W-:Y:S01]  /*11bb0*/  VIADD R3, R7.reuse, 0x8 ;  /* 0x0000000807037836 */ /* 0x040fe20000000000 */
[----:B------:R-:W-:Y:S01]  /*11bc0*/  ISETP.GE.AND P2, PT, R7, UR16, PT ;  /* 0x0000001007007c0c */ /* 0x000fe2000bf46270 */
[----:B------:R-:W-:-:S03]  /*11bd0*/  UIADD3 UR9, UPT, UPT, UR10, UR12, URZ ;  /* 0x0000000c0a097290 */ /* 0x000fc6000fffe0ff */
[----:B------:R-:W-:-:S03]  /*11be0*/  ISETP.GE.AND P1, PT, R3, UR16, PT ;  /* 0x0000001003007c0c */ /* 0x000fc6000bf26270 */
[----:B------:R-:W-:Y:S01]  /*11bf0*/  IMAD.U32 R0, RZ, RZ, UR9 ;  /* 0x00000009ff007e24 */ /* 0x000fe2000f8e00ff */
[----:B------:R-:W-:-:S04]  /*11c00*/  IADD3 R2, P0, PT, R7, UR9, RZ ;  /* 0x0000000907027c10 */ /* 0x000fc8000ff1e0ff */
[----:B------:R-:W-:Y:S02]  /*11c10*/  LEA.HI.X.SX32 R3, R0, RZ, 0x1, P0 ;  /* 0x000000ff00037211 */ /* 0x000fe400000f0eff */
[----:B---3--:R-:W-:-:S04]  /*11c20*/  LEA R14, P0, R2, UR4, 0x2 ;  /* 0x00000004020e7c11 */ /* 0x008fc8000f8010ff */
[----:B------:R-:W-:-:S05]  /*11c30*/  LEA.HI.X R15, R2, UR5, R3, 0x2, P0 ;  /* 0x00000005020f7c11 */ /* 0x000fca00080f1403 */
[----:B------:R3:W-:Y:S04]  /*11c40*/  @!P2 STG.E desc[UR22][R14.64], R12 ;  /* 0x0000000c0e00a986 */ /* 0x0007e8000c101916 */
[----:B------:R3:W-:Y:S02]  /*11c50*/  @!P1 STG.E desc[UR22][R14.64+0x20], R6 ;  /* 0x000020060e009986 */ /* 0x0007e4000c101916 */
.L_x_2053:
[----:B------:R-:W-:Y:S05]  /*11c60*/  BSYNC.RECONVERGENT B0 ;  /* 0x0000000000007941 */ /* 0x000fea0003800200 */
.L_x_2052:
[----:B------:R-:W4:Y:S01]  /*11c70*/  LDCU.64 UR4, c[0x0][0x410] ;  /* 0x00008200ff0477ac */ /* 0x000f220008000a00 */
[----:B------:R-:W-:Y:S01]  /*11c80*/  SHF.R.U32.HI R0, RZ, 0x3, R219 ;  /* 0x00000003ff007819 */ /* 0x000fe200000116db */
[----:B------:R-:W-:Y:S01]  /*11c90*/  IMAD.MOV.U32 R219, RZ, RZ, RZ ;  /* 0x000000ffffdb7224 */ /* 0x000fe200078e00ff */
[----:B------:R1:W1:Y:S01]  /*11ca0*/  LDS.128 R24, [R241] ;  /* 0x00000000f1187984 */ /* 0x0002620000000c00 */
[----:B------:R-:W-:Y:S01]  /*11cb0*/  BSSY.RECONVERGENT B0, `(.L_x_2054) ;  /* 0x0000023000007945 */ /* 0x000fe20003800200 */
[----:B------:R-:W-:Y:S01]  /*11cc0*/  ISETP.GE.AND P3, PT, R0, UR16, PT ;  /* 0x0000001000007c0c */ /* 0x000fe2000bf66270 */
[----:B---3--:R-:W-:Y:S01]  /*11cd0*/  IMAD.WIDE.U32 R12, R4, UR10, R218 ;  /* 0x0000000a040c7c25 */ /* 0x008fe2000f8e00da */
[----:B--2---:R2:W3:Y:S01]  /*11ce0*/  LDS.128 R20, [R241+0x2000] ;  /* 0x00200000f1147984 */ /* 0x0044e20000000c00 */
[C---:B------:R-:W-:Y:S02]  /*11cf0*/  IADD3 R6, PT, PT, R0.reuse, 0x20, RZ ;  /* 0x0000002000067810 */ /* 0x040fe40007ffe0ff */
[----:B------:R-:W-:Y:S01]  /*11d00*/  VIADD R3, R0, 0x10 ;  /* 0x0000001000037836 */ /* 0x000fe20000000000 */
[----:B------:R-:W-:Y:S01]  /*11d10*/  IADD3 R12, P0, PT, R12, UR6, RZ ;  /* 0x000000060c0c7c10 */ /* 0x000fe2000ff1e0ff */
[----:B------:R-:W-:Y:S01]  /*11d20*/  IMAD R2, R5, UR10, R13 ;  /* 0x0000000a05027c24 */ /* 0x000fe2000f8e020d */
[----:B------:R2:W1:Y:S01]  /*11d30*/  LDS.128 R16, [R241+0x4000] ;  /* 0x00400000f1107984 */ /* 0x0004620000000c00 */
[----:B------:R-:W-:-:S02]  /*11d40*/  ISETP.GE.AND P1, PT, R6, UR16, PT ;  /* 0x0000001006007c0c */ /* 0x000fc4000bf26270 */
[----:B------:R-:W-:Y:S01]  /*11d50*/  ISETP.GE.AND P2, PT, R3, UR16, PT ;  /* 0x0000001003007c0c */ /* 0x000fe2000bf46270 */
[----:B------:R-:W-:Y:S01]  /*11d60*/  VIADD R3, R0, 0x30 ;  /* 0x0000003000037836 */ /* 0x000fe20000000000 */
[----:B------:R-:W-:Y:S01]  /*11d70*/  IADD3.X R13, PT, PT, R2, UR7, RZ, P0, !PT ;  /* 0x00000007020d7c10 */ /* 0x000fe200087fe4ff */
[----:B----4-:R-:W-:Y:S01]  /*11d80*/  IMAD.U32 R7, RZ, RZ, UR5 ;  /* 0x00000005ff077e24 */ /* 0x010fe2000f8e00ff */
[----:B------:R-:W-:Y:S02]  /*11d90*/  MOV R2, UR4 ;  /* 0x0000000400027c02 */ /* 0x000fe40008000f00 */
[----:B------:R-:W-:-:S03]  /*11da0*/  ISETP.GE.AND P0, PT, R3, UR16, PT ;  /* 0x0000001003007c0c */ /* 0x000fc6000bf06270 */
[----:B------:R-:W-:Y:S02]  /*11db0*/  IMAD.WIDE.U32 R2, R2, UR8, R12 ;  /* 0x0000000802027c25 */ /* 0x000fe4000f8e000c */
[----:B------:R2:W4:Y:S02]  /*11dc0*/  LDS.128 R12, [R241+0x6000] ;  /* 0x00600000f10c7984 */ /* 0x0005240000000c00 */
[----:B------:R-:W-:Y:S01]  /*11dd0*/  IMAD R7, R7, UR8, R3 ;  /* 0x0000000807077c24 */ /* 0x000fe2000f8e0203 */
[----:B------:R-:W-:Y:S06]  /*11de0*/  @P3 BRA `(.L_x_2055) ;  /* 0x00000000003c3947 */ /* 0x000fec0003800000 */
        /* <DEDUP_REMOVED lines=11> */
[----:B-1----:R1:W-:Y:S04]  /*11ea0*/  @!P6 STG.E.128 desc[UR22][R30.64], R24 ;  /* 0x000000181e00e986 */ /* 0x0023e8000c101d16 */
[----:B------:R1:W-:Y:S04]  /*11eb0*/  @!P5 STG.E.128 desc[UR22][R30.64+0x80], R20 ;  /* 0x000080141e00d986 */ /* 0x0003e8000c101d16 */
[----:B------:R1:W-:Y:S04]  /*11ec0*/  @!P4 STG.E.128 desc[UR22][R30.64+0x100], R16 ;  /* 0x000100101e00c986 */ /* 0x0003e8000c101d16 */
[----:B----4-:R1:W-:Y:S02]  /*11ed0*/  @!P3 STG.E.128 desc[UR22][R30.64+0x180], R12 ;  /* 0x0001800c1e00b986 */ /* 0x0103e4000c101d16 */
.L_x_2055:
[----:B------:R-:W-:Y:S05]  /*11ee0*/  BSYNC.RECONVERGENT B0 ;  /* 0x0000000000007941 */ /* 0x000fea0003800200 */
.L_x_2054:
[----:B-1----:R1:W1:Y:S01]  /*11ef0*/  LDS.128 R24, [R241+0x800] ;  /* 0x00080000f1187984 */ /* 0x0022620000000c00 */
[----:B------:R-:W-:Y:S03]  /*11f00*/  BSSY.RECONVERGENT B0, `(.L_x_2056) ;  /* 0x0000019000007945 */ /* 0x000fe60003800200 */
[----:B---3--:R3:W1:Y:S04]  /*11f10*/  LDS.128 R20, [R241+0x2800] ;  /* 0x00280000f1147984 */ /* 0x0086680000000c00 */
[----:B------:R3:W1:Y:S04]  /*11f20*/  LDS.128 R16, [R241+0x4800] ;  /* 0x00480000f1107984 */ /* 0x0006680000000c00 */
[----:B----4-:R3:W4:Y:S01]  /*11f30*/  LDS.128 R12, [R241+0x6800] ;  /* 0x00680000f10c7984 */ /* 0x0107220000000c00 */
[----:B------:R-:W-:Y:S05]  /*11f40*/  @P2 BRA `(.L_x_2057) ;  /* 0x0000000000502947 */ /* 0x000fea0003800000 */
[----:B------:R-:W5:Y:S01]  /*11f50*/  LDCU UR6, c[0x0][0x440] ;  /* 0x00008800ff0677ac */ /* 0x000f620008000800 */
[----:B------:R-:W-:Y:S01]  /*11f60*/  IADD3 R29, P2, PT, R0, 0x10, RZ ;  /* 0x00000010001d7810 */ /* 0x000fe20007f5e0ff */
[----:B------:R-:W-:Y:S01]  /*11f70*/  IMAD.MOV.U32 R30, RZ, RZ, R2 ;  /* 0x000000ffff1e7224 */ /* 0x000fe200078e0002 */
[----:B------:R-:W2:Y:S03]  /*11f80*/  LDCU.64 UR4, c[0x0][0x3f0] ;  /* 0x00007e00ff0477ac */ /* 0x000ea60008000a00 */
        /* <DEDUP_REMOVED lines=10> */
[----:B--2---:R-:W-:-:S04]  /*12030*/  LEA R32, P6, R30, UR4, 0x1 ;  /* 0x000000041e207c11 */ /* 0x004fc8000f8c08ff */
[----:B------:R-:W-:-:S05]  /*12040*/  LEA.HI.X R33, R30, UR5, R28, 0x1, P6 ;  /* 0x000000051e217c11 */ /* 0x000fca000b0f0c1c */
[----:B-1----:R1:W-:Y:S04]  /*12050*/  @!P5 STG.E.128 desc[UR22][R32.64], R24 ;  /* 0x000000182000d986 */ /* 0x0023e8000c101d16 */
[----:B------:R1:W-:Y:S04]  /*12060*/  @!P4 STG.E.128 desc[UR22][R32.64+0x80], R20 ;  /* 0x000080142000c986 */ /* 0x0003e8000c101d16 */
[----:B------:R1:W-:Y:S04]  /*12070*/  @!P3 STG.E.128 desc[UR22][R32.64+0x100], R16 ;  /* 0x000100102000b986 */ /* 0x0003e8000c101d16 */
[----:B----4-:R1:W-:Y:S02]  /*12080*/  @!P2 STG.E.128 desc[UR22][R32.64+0x180], R12 ;  /* 0x0001800c2000a986 */ /* 0x0103e4000c101d16 */
.L_x_2057:
[----:B------:R-:W-:Y:S05]  /*12090*/  BSYNC.RECONVERGENT B0 ;  /* 0x0000000000007941 */ /* 0x000fea0003800200 */
.L_x_2056:
[----:B-1----:R1:W1:Y:S01]  /*120a0*/  LDS.128 R24, [R241+0x1000] ;  /* 0x00100000f1187984 */ /* 0x0022620000000c00 */
[----:B------:R-:W-:Y:S03]  /*120b0*/  BSSY.RECONVERGENT B0, `(.L_x_2058) ;  /* 0x0000019000007945 */ /* 0x000fe60003800200 */
[----:B------:R1:W1:Y:S04]  /*120c0*/  LDS.128 R20, [R241+0x3000] ;  /* 0x00300000f1147984 */ /* 0x0002680000000c00 */
[----:B------:R1:W1:Y:S04]  /*120d0*/  LDS.128 R16, [R241+0x5000] ;  /* 0x00500000f1107984 */ /* 0x0002680000000c00 */
[----:B----4-:R4:W1:Y:S01]  /*120e0*/  LDS.128 R12, [R241+0x7000] ;  /* 0x00700000f10c7984 */ /* 0x0108620000000c00 */
        /* <DEDUP_REMOVED lines=20> */
[----:B------:R1:W-:Y:S02]  /*12230*/  @!P1 STG.E.128 desc[UR22][R32.64+0x180], R12 ;  /* 0x0001800c20009986 */ /* 0x0003e4000c101d16 */
.L_x_2059:
[----:B------:R-:W-:Y:S05]  /*12240*/  BSYNC.RECONVERGENT B0 ;  /* 0x0000000000007941 */ /* 0x000fea0003800200 */
.L_x_2058:
[----:B-1----:R1:W1:Y:S04]  /*12250*/  LDS.128 R16, [R241+0x3800] ;  /* 0x00380000f1107984 */ /* 0x0022680000000c00 */
[----:B------:R1:W1:Y:S01]  /*12260*/  LDS.128 R12, [R241+0x5800] ;  /* 0x00580000f10c7984 */ /* 0x0002620000000c00 */
[----:B------:R-:W-:Y:S05]  /*12270*/  @P0 EXIT ;  /* 0x000000000000094d */ /* 0x000fea0003800000 */
[----:B------:R-:W5:Y:S01]  /*12280*/  LDCU.64 UR4, c[0x0][0x3f0] ;  /* 0x00007e00ff0477ac */ /* 0x000f620008000a00 */
[----:B------:R-:W-:Y:S01]  /*12290*/  IADD3 R3, P0, PT, R0, 0x30, RZ ;  /* 0x0000003000037810 */ /* 0x000fe20007f1e0ff */
[----:B------:R1:W2:Y:S01]  /*122a0*/  LDS.128 R20, [R241+0x7800] ;  /* 0x00780000f1147984 */ /* 0x0002a20000000c00 */
[----:B------:R-:W-:Y:S01]  /*122b0*/  IMAD.MOV.U32 R6, RZ, RZ, R2 ;  /* 0x000000ffff067224 */ /* 0x000fe200078e0002 */
[----:B------:R-:W3:Y:S02]  /*122c0*/  LDCU UR6, c[0x0][0x440] ;  /* 0x00008800ff0677ac */ /* 0x000ee40008000800 */
[----:B------:R-:W-:Y:S02]  /*122d0*/  IMAD.X R25, RZ, RZ, RZ, P0 ;  /* 0x000000ffff197224 */ /* 0x000fe400000e06ff */
[----:B------:R-:W-:-:S04]  /*122e0*/  IMAD.WIDE.U32 R6, R3, R4, R6 ;  /* 0x0000000403067225 */ /* 0x000fc800078e0006 */
[----:B------:R-:W-:-:S04]  /*122f0*/  IMAD R0, R25, R4, RZ ;  /* 0x0000000419007224 */ /* 0x000fc800078e02ff */
[----:B------:R-:W-:Y:S01]  /*12300*/  IMAD R0, R3, R5, R0 ;  /* 0x0000000503007224 */ /* 0x000fe200078e0200 */
[----:B-----5:R-:W-:-:S03]  /*12310*/  LEA R2, P0, R6, UR4, 0x1 ;  /* 0x0000000406027c11 */ /* 0x020fc6000f8008ff */
[----:B------:R-:W-:Y:S01]  /*12320*/  IMAD.IADD R0, R0, 0x1, R7 ;  /* 0x0000000100007824 */ /* 0x000fe200078e0207 */
[----:B---3--:R-:W-:Y:S02]  /*12330*/  ISETP.GE.AND P3, PT, R218, UR6, PT ;  /* 0x00000006da007c0c */ /* 0x008fe4000bf66270 */
[----:B------:R-:W-:Y:S02]  /*12340*/  ISETP.GE.AND P2, PT, R239, UR6, PT ;  /* 0x00000006ef007c0c */ /* 0x000fe4000bf46270 */
[----:B------:R-:W-:Y:S02]  /*12350*/  ISETP.GE.AND P1, PT, R238, UR6, PT ;  /* 0x00000006ee007c0c */ /* 0x000fe4000bf26270 */
[----:B------:R-:W-:Y:S02]  /*12360*/  LEA.HI.X R3, R6, UR5, R0, 0x1, P0 ;  /* 0x0000000506037c11 */ /* 0x000fe400080f0c00 */
[----:B------:R-:W-:-:S05]  /*12370*/  ISETP.GE.AND P0, PT, R236, UR6, PT ;  /* 0x00000006ec007c0c */ /* 0x000fca000bf06270 */
[----:B------:R3:W-:Y:S04]  /*12380*/  @!P3 STG.E.128 desc[UR22][R2.64], R8 ;  /* 0x000000080200b986 */ /* 0x0007e8000c101d16 */
[----:B-1----:R3:W-:Y:S04]  /*12390*/  @!P2 STG.E.128 desc[UR22][R2.64+0x80], R16 ;  /* 0x000080100200a986 */ /* 0x0027e8000c101d16 */
[----:B------:R3:W-:Y:S01]  /*123a0*/  @!P1 STG.E.128 desc[UR22][R2.64+0x100], R12 ;  /* 0x0001000c02009986 */ /* 0x0007e2000c101d16 */
[----:B--2---:R-:W-:Y:S05]  /*123b0*/  @P0 EXIT ;  /* 0x000000000000094d */ /* 0x004fea0003800000 */
[----:B------:R-:W-:Y:S01]  /*123c0*/  STG.E.128 desc[UR22][R2.64+0x180], R20 ;  /* 0x0001801402007986 */ /* 0x000fe2000c101d16 */
[----:B------:R-:W-:Y:S05]  /*123d0*/  EXIT ;  /* 0x000000000000794d */ /* 0x000fea0003800000 */
.L_x_2060:
        /* <DEDUP_REMOVED lines=10> */
.L_x_4070:


//--------------------- .text._ZN5flash24flash_fwd_splitkv_kernelI23Flash_fwd_kernel_traitsILi256ELi64ELi64ELi4ELb0ELb0EN7cutlass10bfloat16_tE19Flash_kernel_traitsILi256ELi64ELi64ELi4ES3_EELb1ELb0ELb1ELb0ELb0ELb1ELb0ELb0EEEvNS_16Flash_fwd_paramsE --------------------------
	.section	.text._ZN5flash24flash_fwd_splitkv_kernelI23Flash_fwd_kernel_traitsILi256ELi64ELi64ELi4ELb0ELb0EN7cutlass10bfloat16_tE19Flash_kernel_traitsILi256ELi64ELi64ELi4ES3_EELb1ELb0ELb1ELb0ELb0ELb1ELb0ELb0EEEvNS_16Flash_fwd_paramsE,"ax",@progbits
	.align	128
        .global         _ZN5flash24flash_fwd_splitkv_kernelI23Flash_fwd_kernel_traitsILi256ELi64ELi64ELi4ELb0ELb0EN7cutlass10bfloat16_tE19Flash_kernel_traitsILi256ELi64ELi64ELi4ES3_EELb1ELb0ELb1ELb0ELb0ELb1ELb0ELb0EEEvNS_16Flash_fwd_paramsE
        .type           _ZN5flash24flash_fwd_splitkv_kernelI23Flash_fwd_kernel_traitsILi256ELi64ELi64ELi4ELb0ELb0EN7cutlass10bfloat16_tE19Flash_kernel_traitsILi256ELi64ELi64ELi4ES3_EELb1ELb0ELb1ELb0ELb0ELb1ELb0ELb0EEEvNS_16Flash_fwd_paramsE,@function
        .size           _ZN5flash24flash_fwd_splitkv_kernelI23Flash_fwd_kernel_traitsILi256ELi64ELi64ELi4ELb0ELb0EN7cutlass10bfloat16_tE19Flash_kernel_traitsILi256ELi64ELi64ELi4ES3_EELb1ELb0ELb1ELb0ELb0ELb1ELb0ELb0EEEvNS_16Flash_fwd_paramsE,(.L_x_4071 - _ZN5flash24flash_fwd_splitkv_kernelI23Flash_fwd_kernel_traitsILi256ELi64ELi64ELi4ELb0ELb0EN7cutlass10bfloat16_tE19Flash_kernel_traitsILi256ELi64ELi64ELi4ES3_EELb1ELb0ELb1ELb0ELb0ELb1ELb0ELb0EEEvNS_16Flash_fwd_paramsE)
        .other          _ZN5flash24flash_fwd_splitkv_kernelI23Flash_fwd_kernel_traitsILi256ELi64ELi64ELi4ELb0ELb0EN7cutlass10bfloat16_tE19Flash_kernel_traitsILi256ELi64ELi64ELi4ES3_EELb1ELb0ELb1ELb0ELb0ELb1ELb0ELb0EEEvNS_16Flash_fwd_paramsE,@"STO_CUDA_ENTRY STV_DEFAULT"
_ZN5flash24flash_fwd_splitkv_kernelI23Flash_fwd_kernel_traitsILi256ELi64ELi64ELi4ELb0ELb0EN7cutlass10bfloat16_tE19Flash_kernel_traitsILi256ELi64ELi64ELi4ES3_EELb1ELb0ELb1ELb0ELb0ELb1ELb0ELb0EEEvNS_16Flash_fwd_paramsE:
.text._ZN5flash24flash_fwd_splitkv_kernelI23Flash_fwd_kernel_traitsILi256ELi64ELi64ELi4ELb0ELb0EN7cutlass10bfloat16_tE19Flash_kernel_traitsILi256ELi64ELi64ELi4ES3_EELb1ELb0ELb1ELb0ELb0ELb1ELb0ELb0EEEvNS_16Flash_fwd_paramsE:
        /* <DEDUP_REMOVED lines=72> */
.L_x_2061:
        /* <DEDUP_REMOVED lines=85> */
.L_x_2064:
[----:B------:R-:W-:Y:S05]  /*09d0*/  BSYNC.RECONVERGENT B0 ;  /* 0x0000000000007941 */ /* 0x000fea0003800200 */
.L_x_2063:
        /* <DEDUP_REMOVED lines=23> */
.L_x_2066:
[----:B------:R-:W-:Y:S05]  /*0b50*/  BSYNC.RECONVERGENT B0 ;  /* 0x0000000000007941 */ /* 0x000fea0003800200 */
.L_x_2065:
        /* <DEDUP_REMOVED lines=22> */
.L_x_2068:
[----:B------:R-:W-:Y:S05]  /*0cc0*/  BSYNC.RECONVERGENT B0 ;  /* 0x0000000000007941 */ /* 0x000fea0003800200 */
.L_x_2067:
        /* <DEDUP_REMOVED lines=21> */
.L_x_2070:
[----:B------:R-:W-:Y:S05]  /*0e20*/  BSYNC.RECONVERGENT B0 ;  /* 0x0000000000007941 */ /* 0x000fea0003800200 */
.L_x_2069:
        /* <DEDUP_REMOVED lines=21> */
.L_x_2062:
        /* <DEDUP_REMOVED lines=13> */
.L_x_2071:
        /* <DEDUP_REMOVED lines=99> */
.L_x_2072:
        /* <DEDUP_REMOVED lines=15> */
.L_x_2074:
[----:B------:R-:W1:Y:S01]  /*1770*/  LDCU.64 UR10, c[0x0][0x3b8] ;  /* 0x00007700ff0a77ac */ /* 0x000e620008000a00 */
[----:B------:R-:W-:-:S04]  /*1780*/  UIADD3 UR15, UPT, UPT, UR7, UR16, URZ ;  /* 0x00000010070f7290 */ /* 0x000fc8000fffe0ff */
[----:B-1----:R-:W-:Y:S02]  /*1790*/  UIMAD.WIDE.U32 UR4, UR15, UR10, URZ ;  /* 0x0000000a0f0472a5 */ /* 0x002fe4000f8e00ff */
[----:B------:R-:W-:-:S04]  /*17a0*/  UIMAD UR15, UR15, UR11, URZ ;  /* 0x0000000b0f0f72a4 */ /* 0x000fc8000f8e02ff */
[----:B------:R-:W-:Y:S01]  /*17b0*/  UIADD3 UR15, UPT, UPT, UR5, UR15, URZ ;  /* 0x0000000f050f7290 */ /* 0x000fe2000fffe0ff */
[----:B------:R-:W-:-:S11]  /*17c0*/  UMOV UR14, UR4 ;  /* 0x00000004000e7c82 */ /* 0x000fd60008000000 */
.L_x_2075:
        /* <DEDUP_REMOVED lines=15> */
.L_x_2076:
[----:B------:R-:W1:Y:S01]  /*18c0*/  LDCU.64 UR8, c[0x0][0x3c0] ;  /* 0x00007800ff0877ac */ /* 0x000e620008000a00 */
[----:B------:R-:W-:-:S04]  /*18d0*/  UIADD3 UR7, UPT, UPT, UR7, UR16, URZ ;  /* 0x0000001007077290 */ /* 0x000fc8000fffe0ff */
[----:B-1----:R-:W-:Y:S02]  /*18e0*/  UIMAD.WIDE.U32 UR4, UR7, UR8, URZ ;  /* 0x00000008070472a5 */ /* 0x002fe4000f8e00ff */
[----:B------:R-:W-:-:S04]  /*18f0*/  UIMAD UR7, UR7, UR9, URZ ;  /* 0x00000009070772a4 */ /* 0x000fc8000f8e02ff */
[----:B------:R-:W-:Y:S01]  /*1900*/  UIADD3 UR5, UPT, UPT, UR5, UR7, URZ ;  /* 0x0000000705057290 */ /* 0x000fe2000fffe0ff */
[----:B------:R-:W-:-:S11]  /*1910*/  UMOV UR6, UR4 ;  /* 0x0000000400067c82 */ /* 0x000fd60008000000 */
.L_x_2077:
        /* <DEDUP_REMOVED lines=51> */
.L_x_2073:
        /* <DEDUP_REMOVED lines=90> */
.L_x_2079:
[----:B------:R-:W-:Y:S05]  /*21f0*/  BSYNC.RECONVERGENT B0 ;  /* 0x0000000000007941 */ /* 0x000fea0003800200 */
.L_x_2078:
        /* <DEDUP_REMOVED lines=41> */
.L_x_2081:
[----:B------:R-:W-:Y:S05]  /*2490*/  BSYNC.RECONVERGENT B0 ;  /* 0x0000000000007941 */ /* 0x000fea0003800200 */
.L_x_2080:
        /* <DEDUP_REMOVED lines=41> */
.L_x_2083:
[----:B------:R-:W-:Y:S05]  /*2730*/  BSYNC.RECONVERGENT B0 ;  /* 0x0000000000007941 */ /* 0x000fea0003800200 */
.L_x_2082:
        /* <DEDUP_REMOVED lines=41> */
.L_x_2085:
[----:B------:R-:W-:Y:S05]  /*29d0*/  BSYNC.RECONVERGENT B0 ;  /* 0x0000000000007941 */ /* 0x000fea0003800200 */
.L_x_2084:
        /* <DEDUP_REMOVED lines=31> */
.L_x_2087:
[----:B------:R-:W-:Y:S05]  /*2bd0*/  BSYNC.RECONVERGENT B0 ;  /* 0x0000000000007941 */ /* 0x000fea0003800200 */
.L_x_2086:
        /* <DEDUP_REMOVED lines=31> */
.L_x_2089:
[----:B------:R-:W-:Y:S05]  /*2dd0*/  BSYNC.RECONVERGENT B0 ;  /* 0x0000000000007941 */ /* 0x000fea0003800200 */
.L_x_2088:
        /* <DEDUP_REMOVED lines=33> */
.L_x_2091:
[----:B------:R-:W-:Y:S05]  /*2ff0*/  BSYNC.RECONVERGENT B0 ;  /* 0x0000000000007941 */ /* 0x000fea0003800200 */
.L_x_2090:
        /* <DEDUP_REMOVED lines=31> */
.L_x_2093:
[----:B------:R-:W-:Y:S05]  /*31f0*/  BSYNC.RECONVERGENT B0 ;  /* 0x0000000000007941 */ /* 0x000fea0003800200 */
.L_x_2092:
        /* <DEDUP_REMOVED lines=68> */
.L_x_2095:
[----:B------:R2:W-:Y:S04]  /*3640*/  STS.128 [R241+0x10000], RZ ;  /* 0x010000fff1007388 */ /* 0x0005e80000000c00 */
[----:B------:R2:W-:Y:S04]  /*3650*/  STS.128 [R241+0x12000], RZ ;  /* 0x012000fff1007388 */ /* 0x0005e80000000c00 */
[----:B------:R2:W-:Y:S04]  /*3660*/  STS.128 [R241+0x14000], RZ ;  /* 0x014000fff1007388 */ /* 0x0005e80000000c00 */
[----:B------:R2:W-:Y:S02]  /*3670*/  STS.128 [R241+0x16000], RZ ;  /* 0x016000fff1007388 */ /* 0x0005e40000000c00 */
.L_x_2096:
[----:B------:R-:W-:Y:S05]  /*3680*/  BSYNC.RECONVERGENT B0 ;  /* 0x0000000000007941 */ /* 0x000fea0003800200 */
.L_x_2094:
        /* <DEDUP_REMOVED lines=46> */
.L_x_2098:
[----:B------:R-:W-:Y:S05]  /*3970*/  BSYNC.RECONVERGENT B0 ;  /* 0x0000000000007941 */ /* 0x000fea0003800200 */
.L_x_2097:
        /* <DEDUP_REMOVED lines=36> */
.L_x_2100:
[----:B------:R-:W-:Y:S05]  /*3bc0*/  BSYNC.RECONVERGENT B0 ;  /* 0x0000000000007941 */ /* 0x000fea0003800200 */
.L_x_2099:
        /* <DEDUP_REMOVED lines=35> */
.L_x_2102:
[----:B------:R-:W-:Y:S05]  /*3e00*/  BSYNC.RECONVERGENT B0 ;  /* 0x0000000000007941 */ /* 0x000fea0003800200 */
.L_x_2101:
[----:B------:R-:W-:Y:S01]  /*3e10*/  LDSM.16.M88.4 R52, [R90] ;  /* 0x000000005a34783b */ /* 0x000fe20000000200 */
[----:B------:R-:W-:Y:S01]  /*3e20*/  IMAD.MOV.U32 R85, RZ, RZ, 0x20 ;  /* 0x00000020ff557424 */ /* 0x000fe200078e00ff */
[----:B------:R-:W-:Y:S01]  /*3e30*/  LOP3.LUT P6, RZ, R219, 0x2, RZ, 0xc0, !PT ;  /* 0x00000002dbff7812 */ /* 0x000fe200078cc0ff */
[----:B------:R-:W-:Y:S01]  /*3e40*/  VIADD R84, R208, UR6 ;  /* 0x00000006d0547c36 */ /* 0x000fe20008000000 */
[----:B------:R-:W5:Y:S01]  /*3e50*/  LDSM.16.M88.4 R24, [R208+UR6+0x8000] ;  /* 0x00800006d018783b */ /* 0x000f620008000200 */
[----:B------:R-:W-:Y:S01]  /*3e60*/  IMAD.MOV.U32 R165, RZ, RZ, 0x40 ;  /* 0x00000040ffa57424 */ /* 0x000fe200078e00ff */
[----:B------:R-:W-:Y:S01]  /*3e70*/  SEL R85, R85, 0xffffffe0, !P6 ;  /* 0xffffffe055557807 */ /* 0x000fe20007000000 */
[----:B------:R-:W2:Y:S01]  /*3e80*/  LDCU UR4, c[0x0][0x50c] ;  /* 0x0000a180ff0477ac */ /* 0x000ea20008000800 */
[----:B------:R-:W3:Y:S01]  /*3e90*/  LDSM.16.M88.4 R16, [R208+UR6+0x8800] ;  /* 0x00880006d010783b */ /* 0x000ee20008000200 */
[----:B------:R-:W-:Y:S02]  /*3ea0*/  LOP3.LUT P0, RZ, R219, 0x4, RZ, 0xc0, !PT ;  /* 0x00000004dbff7812 */ /* 0x000fe4000780c0ff */
[--C-:B------:R-:W-:Y:S01]  /*3eb0*/  IMAD.IADD R89, R90, 0x1, R85.reuse ;  /* 0x000000015a597824 */ /* 0x100fe200078e0255 */
[----:B------:R-:W2:Y:S01]  /*3ec0*/  LDSM.16.M88.4 R60, [R208+UR6+0x9000] ;  /* 0x00900006d03c783b */ /* 0x000ea20008000200 */
[----:B------:R-:W-:Y:S01]  /*3ed0*/  IMAD.IADD R86, R84, 0x1, R85 ;  /* 0x0000000154567824 */ /* 0x000fe200078e0255 */
[----:B------:R-:W-:Y:S01]  /*3ee0*/  SEL R165, R165, 0xffffffc0, !P0 ;  /* 0xffffffc0a5a57807 */ /* 0x000fe20004000000 */
[----:B------:R-:W-:Y:S01]  /*3ef0*/  UISETP.NE.AND UP1, UPT, UR19, 0x1, UPT ;  /* 0x000000011300788c */ /* 0x000fe2000bf25270 */
[----:B------:R-:W-:Y:S03]  /*3f00*/  LDSM.16.M88.4 R36, [R89] ;  /* 0x000000005924783b */ /* 0x000fe60000000200 */
[--C-:B------:R-:W-:Y:S01]  /*3f10*/  IMAD.IADD R88, R90, 0x1, R165.reuse ;  /* 0x000000015a587824 */ /* 0x100fe200078e02a5 */
[----:B-1----:R-:W1:Y:S01]  /*3f20*/  LDSM.16.M88.4 R8, [R86+0x8000] ;  /* 0x008000005608783b */ /* 0x002e620000000200 */
[----:B------:R-:W-:-:S02]  /*3f30*/  IMAD.IADD R84, R84, 0x1, R165 ;  /* 0x0000000154547824 */ /* 0x000fc400078e02a5 */
[C---:B------:R-:W-:Y:S01]  /*3f40*/  IMAD.IADD R87, R85.reuse, 0x1, R88 ;  /* 0x0000000155577824 */ /* 0x040fe200078e0258 */
[----:B------:R-:W1:Y:S02]  /*3f50*/  LDSM.16.M88.4 R32, [R208+UR6+0x9800] ;  /* 0x00980006d020783b */ /* 0x000e640008000200 */
[----:B------:R-:W-:Y:S02]  /*3f60*/  IADD3 R2, PT, PT, R85, R84, RZ ;  /* 0x0000005455027210 */ /* 0x000fe40007ffe0ff */
[----:B------:R-:W1:Y:S04]  /*3f70*/  LDSM.16.M88.4 R12, [R86+0x8800] ;  /* 0x00880000560c783b */ /* 0x000e680000000200 */
[----:B----4-:R-:W4:Y:S04]  /*3f80*/  LDSM.16.M88.4 R4, [R86+0x9000] ;  /* 0x009000005604783b */ /* 0x010f280000000200 */
[----:B------:R-:W4:Y:S04]  /*3f90*/  LDSM.16.M88.4 R72, [R86+0x9800] ;  /* 0x009800005648783b */ /* 0x000f280000000200 */
[----:B------:R-:W-:Y:S01]  /*3fa0*/  LDSM.16.M88.4 R40, [R88] ;  /* 0x000000005828783b */ /* 0x000fe20000000200 */
[C---:B-----5:R-:W-:Y:S03]  /*3fb0*/  HMMA.16816.F32.BF16 R28, R52.reuse, R24, RZ ;  /* 0x00000018341c723c */ /* 0x060fe600000418ff */
        /* <DEDUP_REMOVED lines=8> */
[C---:B--2---:R-:W-:Y:S08]  /*4040*/  HMMA.16816.F32.BF16 R64, R52.reuse, R60, RZ ;  /* 0x0000003c3440723c */ /* 0x044ff000000418ff */
[C---:B------:R-:W-:Y:S08]  /*4050*/  HMMA.16816.F32.BF16 R16, R52.reuse, R18, RZ ;  /* 0x000000123410723c */ /* 0x040ff000000418ff */
[----:B------:R-:W-:Y:S08]  /*4060*/  HMMA.16816.F32.BF16 R60, R52, R62, RZ ;  /* 0x0000003e343c723c */ /* 0x000ff000000418ff */
[C---:B-1----:R-:W-:Y:S08]  /*4070*/  HMMA.16816.F32.BF16 R28, R36.reuse, R8, R28 ;  /* 0x00000008241c723c */ /* 0x042ff0000004181c */
[----:B------:R-:W-:Y:S01]  /*4080*/  HMMA.16816.F32.BF16 R24, R36, R10, R24 ;  /* 0x0000000a2418723c */ /* 0x000fe20000041818 */
[----:B------:R-:W1:Y:S07]  /*4090*/  LDSM.16.M88.4 R8, [R84+0x8000] ;  /* 0x008000005408783b */ /* 0x000e6e0000000200 */
[C---:B------:R-:W-:Y:S08]  /*40a0*/  HMMA.16816.F32.BF16 R56, R52.reuse, R32, RZ ;  /* 0x000000203438723c */ /* 0x040ff000000418ff */
[----:B------:R-:W-:Y:S01]  /*40b0*/  HMMA.16816.F32.BF16 R52, R52, R34, RZ ;  /* 0x000000223434723c */ /* 0x000fe200000418ff */
[----:B------:R-:W-:Y:S07]  /*40c0*/  LDSM.16.M88.4 R32, [R2+0x8000] ;  /* 0x008000000220783b */ /* 0x000fee0000000200 */
[C---:B------:R-:W-:Y:S08]  /*40d0*/  HMMA.16816.F32.BF16 R20, R36.reuse, R12, R20 ;  /* 0x0000000c2414723c */ /* 0x040ff00000041814 */
[C---:B------:R-:W-:Y:S01]  /*40e0*/  HMMA.16816.F32.BF16 R16, R36.reuse, R14, R16 ;  /* 0x0000000e2410723c */ /* 0x040fe20000041810 */
[----:B------:R-:W-:Y:S07]  /*40f0*/  LDSM.16.M88.4 R12, [R2+0x8800] ;  /* 0x00880000020c783b */ /* 0x000fee0000000200 */
[C---:B----4-:R-:W-:Y:S08]  /*4100*/  HMMA.16816.F32.BF16 R64, R36.reuse, R4, R64 ;  /* 0x000000042440723c */ /* 0x050ff00000041840 */
[C---:B------:R-:W-:Y:S01]  /*4110*/  HMMA.16816.F32.BF16 R60, R36.reuse, R6, R60 ;  /* 0x00000006243c723c */ /* 0x040fe2000004183c */
[----:B------:R-:W2:Y:S07]  /*4120*/  LDSM.16.M88.4 R4, [R87] ;  /* 0x000000005704783b */ /* 0x000eae0000000200 */
[C---:B------:R-:W-:Y:S08]  /*4130*/  HMMA.16816.F32.BF16 R56, R36.reuse, R72, R56 ;  /* 0x000000482438723c */ /* 0x040ff00000041838 */
[----:B------:R-:W-:Y:S01]  /*4140*/  HMMA.16816.F32.BF16 R52, R36, R74, R52 ;  /* 0x0000004a2434723c */ /* 0x000fe20000041834 */
[----:B------:R-:W3:Y:S04]  /*4150*/  LDSM.16.M88.4 R36, [R2+0x9000] ;  /* 0x009000000224783b */ /* 0x000ee80000000200 */
[----:B------:R-:W-:Y:S03]  /*4160*/  LDSM.16.M88.4 R72, [R208+UR6+0xc800] ;  /* 0x00c80006d048783b */ /* 0x000fe60008000200 */
[C---:B-1----:R-:W-:Y:S08]  /*4170*/  HMMA.16816.F32.BF16 R28, R40.reuse, R8, R28 ;  /* 0x00000008281c723c */ /* 0x042ff0000004181c */
[C---:B------:R-:W-:Y:S01]  /*4180*/  HMMA.16816.F32.BF16 R24, R40.reuse, R10, R24 ;  /* 0x0000000a2818723c */ /* 0x040fe20000041818 */
[----:B------:R-:W1:Y:S07]  /*4190*/  LDSM.16.M88.4 R8, [R2+0x9800] ;  /* 0x009800000208783b */ /* 0x000e6e0000000200 */
[C---:B------:R-:W-:Y:S08]  /*41a0*/  HMMA.16816.F32.BF16 R20, R40.reuse, R68, R20 ;  /* 0x000000442814723c */ /* 0x040ff00000041814 */
[C---:B------:R-:W-:Y:S01]  /*41b0*/  HMMA.16816.F32.BF16 R16, R40.reuse, R70, R16 ;  /* 0x000000462810723c */ /* 0x040fe20000041810 */
[----:B------:R-:W-:Y:S07]  /*41c0*/  LDSM.16.M88.4 R68, [R208+UR6+0xd000] ;  /* 0x00d00006d044783b */ /* 0x000fee0008000200 */
[C---:B------:R-:W-:Y:S08]  /*41d0*/  HMMA.16816.F32.BF16 R64, R40.reuse, R48, R64 ;  /* 0x000000302840723c */ /* 0x040ff00000041840 */
[C---:B------:R-:W-:Y:S01]  /*41e0*/  HMMA.16816.F32.BF16 R60, R40.reuse, R50, R60 ;  /* 0x00000032283c723c */ /* 0x040fe2000004183c */
[----:B------:R-:W-:Y:S07]  /*41f0*/  LDSM.16.M88.4 R48, [R84+0xb000] ;  /* 0x00b000005430783b */ /* 0x000fee0000000200 */
[C---:B------:R-:W-:Y:S08]  /*4200*/  HMMA.16816.F32.BF16 R56, R40.reuse, R44, R56 ;  /* 0x0000002c2838723c */ /* 0x040ff00000041838 */
[----:B------:R-:W-:Y:S01]  /*4210*/  HMMA.16816.F32.BF16 R52, R40, R46, R52 ;  /* 0x0000002e2834723c */ /* 0x000fe20000041834 */
[----:B------:R-:W-:Y:S04]  /*4220*/  LDSM.16.M88.4 R44, [R208+UR6+0xa000] ;  /* 0x00a00006d02c783b */ /* 0x000fe80008000200 */
[----:B------:R-:W-:Y:S03]  /*4230*/  LDSM.16.M88.4 R40, [R208+UR6+0xa800] ;  /* 0x00a80006d028783b */ /* 0x000fe60008000200 */
[C---:B--2---:R-:W-:Y:S08]  /*4240*/  HMMA.16816.F32.BF16 R28, R4.reuse, R32, R28 ;  /* 0x00000020041c723c */ /* 0x044ff0000004181c */
[C---:B------:R-:W-:Y:S01]  /*4250*/  HMMA.16816.F32.BF16 R24, R4.reuse, R34, R24 ;  /* 0x000000220418723c */ /* 0x040fe20000041818 */
[----:B------:R-:W2:Y:S07]  /*4260*/  LDSM.16.M88.4 R32, [R90+0x2000] ;  /* 0x002000005a20783b */ /* 0x000eae0000000200 */
[C---:B------:R-:W-:Y:S08]  /*4270*/  HMMA.16816.F32.BF16 R20, R4.reuse, R12, R20 ;  /* 0x0000000c0414723c */ /* 0x040ff00000041814 */
[C---:B------:R-:W-:Y:S01]  /*4280*/  HMMA.16816.F32.BF16 R16, R4.reuse, R14, R16 ;  /* 0x0000000e0410723c */ /* 0x040fe20000041810 */
[----:B------:R-:W4:Y:S07]  /*4290*/  LDSM.16.M88.4 R12, [R208+UR6+0xb000] ;  /* 0x00b00006d00c783b */ /* 0x000f2e0008000200 */
[C---:B---3--:R-:W-:Y:S08]  /*42a0*/  HMMA.16816.F32.BF16 R64, R4.reuse, R36, R64 ;  /* 0x000000240440723c */ /* 0x048ff00000041840 */
[C---:B------:R-:W-:Y:S01]  /*42b0*/  HMMA.16816.F32.BF16 R60, R4.reuse, R38, R60 ;  /* 0x00000026043c723c */ /* 0x040fe2000004183c */
[----:B------:R-:W3:Y:S07]  /*42c0*/  LDSM.16.M88.4 R36, [R208+UR6+0xb800] ;  /* 0x00b80006d024783b */ /* 0x000eee0008000200 */
[C---:B-1----:R-:W-:Y:S08]  /*42d0*/  HMMA.16816.F32.BF16 R56, R4.reuse, R8, R56 ;  /* 0x000000080438723c */ /* 0x042ff00000041838 */
[----:B------:R-:W-:Y:S01]  /*42e0*/  HMMA.16816.F32.BF16 R52, R4, R10, R52 ;  /* 0x0000000a0434723c */ /* 0x000fe20000041834 */
[----:B------:R-:W-:Y:S04]  /*42f0*/  LDSM.16.M88.4 R8, [R89+0x2000] ;  /* 0x002000005908783b */ /* 0x000fe80000000200 */
[----:B------:R-:W1:Y:S03]  /*4300*/  LDSM.16.M88.4 R4, [R86+0xa000] ;  /* 0x00a000005604783b */ /* 0x000e660000000200 */
[C---:B--2---:R-:W-:Y:S08]  /*4310*/  HMMA.16816.F32.BF16 R28, R32.reuse, R44, R28 ;  /* 0x0000002c201c723c */ /* 0x044ff0000004181c */
[C---:B------:R-:W-:Y:S01]  /*4320*/  HMMA.16816.F32.BF16 R24, R32.reuse, R46, R24 ;  /* 0x0000002e2018723c */ /* 0x040fe20000041818 */
[----:B------:R-:W2:Y:S07]  /*4330*/  LDSM.16.M88.4 R44, [R86+0xa800] ;  /* 0x00a80000562c783b */ /* 0x000eae0000000200 */
[C---:B------:R-:W-:Y:S08]  /*4340*/  HMMA.16816.F32.BF16 R20, R32.reuse, R40, R20 ;  /* 0x000000282014723c */ /* 0x040ff00000041814 */
[C---:B------:R-:W-:Y:S01]  /*4350*/  HMMA.16816.F32.BF16 R16, R32.reuse, R42, R16 ;  /* 0x0000002a2010723c */ /* 0x040fe20000041810 */
[----:B------:R-:W5:Y:S07]  /*4360*/  LDSM.16.M88.4 R40, [R86+0xb000] ;  /* 0x00b000005628783b */ /* 0x000f6e0000000200 */
[C---:B----4-:R-:W-:Y:S08]  /*4370*/  HMMA.16816.F32.BF16 R64, R32.reuse, R12, R64 ;  /* 0x0000000c2040723c */ /* 0x050ff00000041840 */
        /* <DEDUP_REMOVED lines=11> */
[----:B------:R-:W-:Y:S07]  /*4430*/  LDSM.16.M88.4 R44, [R90+0x4000] ;  /* 0x004000005a2c783b */ /* 0x000fee0000000200 */
[C---:B-----5:R-:W-:Y:S08]  /*4440*/  HMMA.16816.F32.BF16 R64, R8.reuse, R40, R64 ;  /* 0x000000280840723c */ /* 0x060ff00000041840 */
[C---:B------:R-:W-:Y:S01]  /*4450*/  HMMA.16816.F32.BF16 R60, R8.reuse, R42, R60 ;  /* 0x0000002a083c723c */ /* 0x040fe2000004183c */
[----:B------:R-:W2:Y:S07]  /*4460*/  LDSM.16.M88.4 R40, [R84+0xb800] ;  /* 0x00b800005428783b */ /* 0x000eae0000000200 */
[C---:B----4-:R-:W-:Y:S08]  /*4470*/  HMMA.16816.F32.BF16 R56, R8.reuse, R12, R56 ;  /* 0x0000000c0838723c */ /* 0x050ff00000041838 */
[----:B------:R-:W-:Y:S01]  /*4480*/  HMMA.16816.F32.BF16 R52, R8, R14, R52 ;  /* 0x0000000e0834723c */ /* 0x000fe20000041834 */
[----:B------:R-:W-:Y:S04]  /*4490*/  LDSM.16.M88.4 R12, [R87+0x2000] ;  /* 0x00200000570c783b */ /* 0x000fe80000000200 */
[----:B------:R-:W4:Y:S03]  /*44a0*/  LDSM.16.M88.4 R8, [R2+0xa000] ;  /* 0x00a000000208783b */ /* 0x000f260000000200 */
[C---:B---3--:R-:W-:Y:S08]  /*44b0*/  HMMA.16816.F32.BF16 R28, R36.reuse, R32, R28 ;  /* 0x00000020241c723c */ /* 0x048ff0000004181c */
[C---:B------:R-:W-:Y:S01]  /*44c0*/  HMMA.16816.F32.BF16 R24, R36.reuse, R34, R24 ;  /* 0x000000222418723c */ /* 0x040fe20000041818 */
[----:B------:R-:W3:Y:S07]  /*44d0*/  LDSM.16.M88.4 R32, [R2+0xb800] ;  /* 0x00b800000220783b */ /* 0x000eee0000000200 */
[C---:B-1----:R-:W-:Y:S08]  /*44e0*/  HMMA.16816.F32.BF16 R20, R36.reuse, R4, R20 ;  /* 0x000000042414723c */ /* 0x042ff00000041814 */
[C---:B------:R-:W-:Y:S01]  /*44f0*/  HMMA.16816.F32.BF16 R16, R36.reuse, R6, R16 ;  /* 0x000000062410723c */ /* 0x040fe20000041810 */
[----:B------:R-:W1:Y:S07]  /*4500*/  LDSM.16.M88.4 R4, [R208+UR6+0xc000] ;  /* 0x00c00006d004783b */ /* 0x000e6e0008000200 */
[C---:B------:R-:W-:Y:S08]  /*4510*/  HMMA.16816.F32.BF16 R64, R36.reuse, R48, R64 ;  /* 0x000000302440723c */ /* 0x040ff00000041840 */
[C---:B------:R-:W-:Y:S01]  /*4520*/  HMMA.16816.F32.BF16 R60, R36.reuse, R50, R60 ;  /* 0x00000032243c723c */ /* 0x040fe2000004183c */
[----:B------:R-:W5:Y:S07]  /*4530*/  LDSM.16.M88.4 R48, [R208+UR6+0xd800] ;  /* 0x00d80006d030783b */ /* 0x000f6e0008000200 */
[C---:B--2---:R-:W-:Y:S08]  /*4540*/  HMMA.16816.F32.BF16 R56, R36.reuse, R40, R56 ;  /* 0x000000282438723c */ /* 0x044ff00000041838 */
[----:B------:R-:W-:Y:S01]  /*4550*/  HMMA.16816.F32.BF16 R52, R36, R42, R52 ;  /* 0x0000002a2434723c */ /* 0x000fe20000041834 */
[----:B------:R-:W-:Y:S04]  /*4560*/  LDSM.16.M88.4 R40, [R86+0xc000] ;  /* 0x00c000005628783b */ /* 0x000fe80000000200 */
[----:B------:R-:W-:Y:S03]  /*4570*/  LDSM.16.M88.4 R36, [R86+0xc800] ;  /* 0x00c800005624783b */ /* 0x000fe60000000200 */
[C---:B----4-:R-:W-:Y:S08]  /*4580*/  HMMA.16816.F32.BF16 R28, R12.reuse, R8, R28 ;  /* 0x000000080c1c723c */ /* 0x050ff0000004181c */
        /* <DEDUP_REMOVED lines=20> */
[----:B------:R-:W1:Y:S07]  /*46d0*/  LDSM.16.M88.4 R68, [R84+0xd800] ;  /* 0x00d800005444783b */ /* 0x000e6e0000000200 */
[C---:B-----5:R-:W-:Y:S08]  /*46e0*/  HMMA.16816.F32.BF16 R56, R44.reuse, R48, R56 ;  /* 0x000000302c38723c */ /* 0x060ff00000041838 */
[----:B------:R-:W-:Y:S01]  /*46f0*/  HMMA.16816.F32.BF16 R52, R44, R50, R52 ;  /* 0x000000322c34723c */ /* 0x000fe20000041834 */
[----:B------:R-:W-:Y:S04]  /*4700*/  LDSM.16.M88.4 R48, [R87+0x4000] ;  /* 0x004000005730783b */ /* 0x000fe80000000200 */
[----:B------:R-:W5:Y:S03]  /*4710*/  LDSM.16.M88.4 R44, [R2+0xc000] ;  /* 0x00c00000022c783b */ /* 0x000f660000000200 */
[C---:B--2---:R-:W-:Y:S08]  /*4720*/  HMMA.16816.F32.BF16 R28, R8.reuse, R40, R28 ;  /* 0x00000028081c723c */ /* 0x044ff0000004181c */
[C---:B------:R-:W-:Y:S01]  /*4730*/  HMMA.16816.F32.BF16 R24, R8.reuse, R42, R24 ;  /* 0x0000002a0818723c */ /* 0x040fe20000041818 */
[----:B------:R-:W2:Y:S07]  /*4740*/  LDSM.16.M88.4 R40, [R2+0xc800] ;  /* 0x00c800000228783b */ /* 0x000eae0000000200 */
[C---:B------:R-:W-:Y:S08]  /*4750*/  HMMA.16816.F32.BF16 R20, R8.reuse, R36, R20 ;  /* 0x000000240814723c */ /* 0x040ff00000041814 */
[C---:B------:R-:W-:Y:S01]  /*4760*/  HMMA.16816.F32.BF16 R16, R8.reuse, R38, R16 ;  /* 0x000000260810723c */ /* 0x040fe20000041810 */
[----:B------:R-:W-:Y:S07]  /*4770*/  LDSM.16.M88.4 R36, [R2+0xd000] ;  /* 0x00d000000224783b */ /* 0x000fee0000000200 */
[C---:B---3--:R-:W-:Y:S08]  /*4780*/  HMMA.16816.F32.BF16 R64, R8.reuse, R32, R64 ;  /* 0x000000200840723c */ /* 0x048ff00000041840 */
[C---:B------:R-:W-:Y:S01]  /*4790*/  HMMA.16816.F32.BF16 R60, R8.reuse, R34, R60 ;  /* 0x00000022083c723c */ /* 0x040fe2000004183c */
[----:B------:R-:W-:Y:S07]  /*47a0*/  LDSM.16.M88.4 R32, [R2+0xd800] ;  /* 0x00d800000220783b */ /* 0x000fee0000000200 */
[C---:B----4-:R-:W-:Y:S08]  /*47b0*/  HMMA.16816.F32.BF16 R56, R8.reuse, R12, R56 ;  /* 0x0000000c0838723c */ /* 0x050ff00000041838 */
[----:B------:R-:W-:Y:S01]  /*47c0*/  HMMA.16816.F32.BF16 R52, R8, R14, R52 ;  /* 0x0000000e0834723c */ /* 0x000fe20000041834 */
[----:B------:R-:W-:Y:S04]  /*47d0*/  LDSM.16.M88.4 R12, [R90+0x6000] ;  /* 0x006000005a0c783b */ /* 0x000fe80000000200 */
[----:B------:R-:W3:Y:S03]  /*47e0*/  LDSM.16.M88.4 R8, [R208+UR6+0xe000] ;  /* 0x00e00006d008783b */ /* 0x000ee60008000200 */
[C---:B-1----:R-:W-:Y:S08]  /*47f0*/  HMMA.16816.F32.BF16 R28, R76.reuse, R4, R28 ;  /* 0x000000044c1c723c */ /* 0x042ff0000004181c */
[C---:B------:R-:W-:Y:S01]  /*4800*/  HMMA.16816.F32.BF16 R24, R76.reuse, R6, R24 ;  /* 0x000000064c18723c */ /* 0x040fe20000041818 */
[----:B------:R-:W1:Y:S07]  /*4810*/  LDSM.16.M88.4 R4, [R208+UR6+0xe800] ;  /* 0x00e80006d004783b */ /* 0x000e6e0008000200 */
[C---:B------:R-:W-:Y:S08]  /*4820*/  HMMA.16816.F32.BF16 R20, R76.reuse, R80, R20 ;  /* 0x000000504c14723c */ /* 0x040ff00000041814 */
[C---:B------:R-:W-:Y:S08]  /*4830*/  HMMA.16816.F32.BF16 R16, R76.reuse, R82, R16 ;  /* 0x000000524c10723c */ /* 0x040ff00000041810 */
[C---:B------:R-:W-:Y:S08]  /*4840*/  HMMA.16816.F32.BF16 R56, R76.reuse, R68, R56 ;  /* 0x000000444c38723c */ /* 0x040ff00000041838 */
[----:B------:R-:W-:Y:S08]  /*4850*/  HMMA.16816.F32.BF16 R52, R76, R70, R52 ;  /* 0x000000464c34723c */ /* 0x000ff00000041834 */
[C---:B-----5:R-:W-:Y:S08]  /*4860*/  HMMA.16816.F32.BF16 R28, R48.reuse, R44, R28 ;  /* 0x0000002c301c723c */ /* 0x060ff0000004181c */
[C---:B------:R-:W-:Y:S01]  /*4870*/  HMMA.16816.F32.BF16 R24, R48.reuse, R46, R24 ;  /* 0x0000002e3018723c */ /* 0x040fe20000041818 */
[----:B------:R-:W-:Y:S04]  /*4880*/  LDSM.16.M88.4 R44, [R89+0x6000] ;  /* 0x00600000592c783b */ /* 0x000fe80000000200 */
[----:B------:R-:W-:Y:S03]  /*4890*/  LDSM.16.M88.4 R88, [R88+0x6000] ;  /* 0x006000005858783b */ /* 0x000fe60000000200 */
[C---:B--2---:R-:W-:Y:S01]  /*48a0*/  HMMA.16816.F32.BF16 R68, R48.reuse, R40, R20 ;  /* 0x000000283044723c */ /* 0x044fe20000041814 */
[----:B------:R-:W2:Y:S07]  /*48b0*/  LDSM.16.M88.4 R20, [R86+0xe000] ;  /* 0x00e000005614783b */ /* 0x000eae0000000200 */
[----:B------:R-:W-:Y:S01]  /*48c0*/  HMMA.16816.F32.BF16 R16, R48, R42, R16 ;  /* 0x0000002a3010723c */ /* 0x000fe20000041810 */
[----:B------:R-:W-:Y:S07]  /*48d0*/  LDSM.16.M88.4 R40, [R2+0xe000] ;  /* 0x00e000000228783b */ /* 0x000fee0000000200 */
[C---:B------:R-:W-:Y:S08]  /*48e0*/  HMMA.16816.F32.BF16 R64, R76.reuse, R72, R64 ;  /* 0x000000484c40723c */ /* 0x040ff00000041840 */
[----:B------:R-:W-:Y:S01]  /*48f0*/  HMMA.16816.F32.BF16 R60, R76, R74, R60 ;  /* 0x0000004a4c3c723c */ /* 0x000fe2000004183c */
[----:B------:R-:W-:Y:S07]  /*4900*/  LDSM.16.M88.4 R72, [R208+UR6+0xf000] ;  /* 0x00f00006d048783b */ /* 0x000fee0008000200 */
[C---:B---3--:R-:W-:Y:S08]  /*4910*/  HMMA.16816.F32.BF16 R28, R12.reuse, R8, R28 ;  /* 0x000000080c1c723c */ /* 0x048ff0000004181c */
[----:B------:R-:W-:Y:S01]  /*4920*/  HMMA.16816.F32.BF16 R24, R12, R10, R24 ;  /* 0x0000000a0c18723c */ /* 0x000fe20000041818 */
[----:B------:R-:W3:Y:S07]  /*4930*/  LDSM.16.M88.4 R8, [R208+UR6+0xf800] ;  /* 0x00f80006d008783b */ /* 0x000eee0008000200 */
[C---:B------:R-:W-:Y:S08]  /*4940*/  HMMA.16816.F32.BF16 R56, R48.reuse, R32, R56 ;  /* 0x000000203038723c */ /* 0x040ff00000041838 */
[----:B------:R-:W-:Y:S01]  /*4950*/  HMMA.16816.F32.BF16 R52, R48, R34, R52 ;  /* 0x000000223034723c */ /* 0x000fe20000041834 */
[----:B------:R-:W4:Y:S07]  /*4960*/  LDSM.16.M88.4 R32, [R84+0xe000] ;  /* 0x00e000005420783b */ /* 0x000f2e0000000200 */
[C---:B-1----:R-:W-:Y:S08]  /*4970*/  HMMA.16816.F32.BF16 R68, R12.reuse, R4, R68 ;  /* 0x000000040c44723c */ /* 0x042ff00000041844 */
[----:B------:R-:W-:Y:S01]  /*4980*/  HMMA.16816.F32.BF16 R16, R12, R6, R16 ;  /* 0x000000060c10723c */ /* 0x000fe20000041810 */
[----:B------:R-:W1:Y:S07]  /*4990*/  LDSM.16.M88.4 R4, [R86+0xe800] ;  /* 0x00e800005604783b */ /* 0x000e6e0000000200 */
[C---:B------:R-:W-:Y:S08]  /*49a0*/  HMMA.16816.F32.BF16 R64, R48.reuse, R36, R64 ;  /* 0x000000243040723c */ /* 0x040ff00000041840 */
[----:B------:R-:W-:Y:S01]  /*49b0*/  HMMA.16816.F32.BF16 R60, R48, R38, R60 ;  /* 0x00000026303c723c */ /* 0x000fe2000004183c */
[----:B------:R-:W-:Y:S07]  /*49c0*/  LDSM.16.M88.4 R48, [R86+0xf000] ;  /* 0x00f000005630783b */ /* 0x000fee0000000200 */
[C---:B--2---:R-:W-:Y:S01]  /*49d0*/  HMMA.16816.F32.BF16 R36, R44.reuse, R20, R28 ;  /* 0x000000142c24723c */ /* 0x044fe2000004181c */
[----:B------:R-:W-:Y:S07]  /*49e0*/  LDSM.16.M88.4 R28, [R87+0x6000] ;  /* 0x00600000571c783b */ /* 0x000fee0000000200 */
[----:B------:R-:W-:Y:S01]  /*49f0*/  HMMA.16816.F32.BF16 R24, R44, R22, R24 ;  /* 0x000000162c18723c */ /* 0x000fe20000041818 */
[----:B------:R-:W2:Y:S07]  /*4a00*/  LDSM.16.M88.4 R20, [R86+0xf800] ;  /* 0x00f800005614783b */ /* 0x000eae0000000200 */
[C---:B---3--:R-:W-:Y:S08]  /*4a10*/  HMMA.16816.F32.BF16 R56, R12.reuse, R8, R56 ;  /* 0x000000080c38723c */ /* 0x048ff00000041838 */
[----:B------:R-:W-:Y:S01]  /*4a20*/  HMMA.16816.F32.BF16 R52, R12, R10, R52 ;  /* 0x0000000a0c34723c */ /* 0x000fe20000041834 */
[----:B------:R-:W3:Y:S07]  /*4a30*/  LDSM.16.M88.4 R8, [R84+0xf800] ;  /* 0x00f800005408783b */ /* 0x000eee0000000200 */
[C---:B----4-:R-:W-:Y:S08]  /*4a40*/  HMMA.16816.F32.BF16 R36, R88.reuse, R32, R36 ;  /* 0x000000205824723c */ /* 0x050ff00000041824 */
[----:B------:R-:W-:Y:S01]  /*4a50*/  HMMA.16816.F32.BF16 R24, R88, R34, R24 ;  /* 0x000000225818723c */ /* 0x000fe20000041818 */
[----:B------:R-:W-:Y:S07]  /*4a60*/  LDSM.16.M88.4 R32, [R2+0xf800] ;  /* 0x00f800000220783b */ /* 0x000fee0000000200 */
[C---:B-1----:R-:W-:Y:S08]  /*4a70*/  HMMA.16816.F32.BF16 R68, R44.reuse, R4, R68 ;  /* 0x000000042c44723c */ /* 0x042ff00000041844 */
[C---:B------:R-:W-:Y:S01]  /*4a80*/  HMMA.16816.F32.BF16 R16, R44.reuse, R6, R16 ;  /* 0x000000062c10723c */ /* 0x040fe20000041810 */
[----:B------:R-:W1:Y:S07]  /*4a90*/  LDSM.16.M88.4 R4, [R84+0xe800] ;  /* 0x00e800005404783b */ /* 0x000e6e0000000200 */
[----:B--2---:R-:W-:Y:S08]  /*4aa0*/  HMMA.16816.F32.BF16 R52, R44, R22, R52 ;  /* 0x000000162c34723c */ /* 0x004ff00000041834 */
[C---:B------:R-:W-:Y:S08]  /*4ab0*/  HMMA.16816.F32.BF16 R36, R28.reuse, R40, R36 ;  /* 0x000000281c24723c */ /* 0x040ff00000041824 */
[----:B------:R-:W-:Y:S01]  /*4ac0*/  HMMA.16816.F32.BF16 R24, R28, R42, R24 ;  /* 0x0000002a1c18723c */ /* 0x000fe20000041818 */
[----:B------:R-:W2:Y:S07]  /*4ad0*/  LDSM.16.M88.4 R40, [R84+0xf000] ;  /* 0x00f000005428783b */ /* 0x000eae0000000200 */
[----:B------:R-:W-:Y:S03]  /*4ae0*/  HMMA.16816.F32.BF16 R64, R12, R72, R64 ;  /* 0x000000480c40723c */ /* 0x000fe60000041840 */
[----:B------:R-:W-:Y:S01]  /*4af0*/  FMUL.FTZ R37, R37, UR4 ;  /* 0x0000000425257c20 */ /* 0x000fe20008410000 */
[----:B------:R-:W-:-:S04]  /*4b00*/  FMUL.FTZ R36, R36, UR4 ;  /* 0x0000000424247c20 */ /* 0x000fc80008410000 */
[----:B------:R-:W-:Y:S01]  /*4b10*/  HMMA.16816.F32.BF16 R60, R12, R74, R60 ;  /* 0x0000004a0c3c723c */ /* 0x000fe2000004183c */
[----:B------:R-:W4:Y:S01]  /*4b20*/  LDSM.16.M88.4 R12, [R2+0xe800] ;  /* 0x00e80000020c783b */ /* 0x000f220000000200 */
[----:B------:R-:W-:Y:S06]  /*4b30*/  MUFU.TANH R37, R37 ;  /* 0x0000002500257308 */ /* 0x000fec0000002400 */
[----:B---3--:R-:W-:Y:S01]  /*4b40*/  HMMA.16816.F32.BF16 R52, R88, R10, R52 ;  /* 0x0000000a5834723c */ /* 0x008fe20000041834 */
[----:B------:R-:W-:Y:S01]  /*4b50*/  FMUL.FTZ R11, R25, UR4 ;  /* 0x00000004190b7c20 */ /* 0x000fe20008410000 */
[----:B------:R-:W-:-:S02]  /*4b60*/  IMAD.U32 R25, RZ, RZ, UR21 ;  /* 0x00000015ff197e24 */ /* 0x000fc4000f8e00ff */
[----:B------:R-:W-:Y:S01]  /*4b70*/  FMUL.FTZ R10, R24, UR4 ;  /* 0x00000004180a7c20 */ /* 0x000fe20008410000 */
[----:B------:R-:W-:Y:S03]  /*4b80*/  MUFU.TANH R36, R36 ;  /* 0x0000002400247308 */ /* 0x000fe60000002400 */
[----:B------:R-:W-:Y:S01]  /*4b90*/  HMMA.16816.F32.BF16 R56, R44, R20, R56 ;  /* 0x000000142c38723c */ /* 0x000fe20000041838 */
[----:B------:R3:W5:Y:S01]  /*4ba0*/  LDSM.16.M88.4 R20, [R2+0xf000] ;  /* 0x00f000000214783b */ /* 0x0007620000000200 */
[----:B------:R-:W-:-:S04]  /*4bb0*/  DEPBAR.LE SB0, 0x0 ;  /* 0x000080000000791a */ /* 0x000fc80000000000 */
[----:B------:R-:W-:Y:S02]  /*4bc0*/  MUFU.TANH R10, R10 ;  /* 0x0000000a000a7308 */ /* 0x000fe40000002400 */
[C---:B------:R-:W-:Y:S06]  /*4bd0*/  HMMA.16816.F32.BF16 R64, R44.reuse, R48, R64 ;  /* 0x000000302c40723c */ /* 0x040fec0000041840 */
[----:B------:R-:W-:Y:S02]  /*4be0*/  MUFU.TANH R11, R11 ;  /* 0x0000000b000b7308 */ /* 0x000fe40000002400 */
[----:B------:R-:W-:Y:S08]  /*4bf0*/  HMMA.16816.F32.BF16 R60, R44, R50, R60 ;  /* 0x000000322c3c723c */ /* 0x000ff0000004183c */
[----:B-1----:R-:W-:Y:S01]  /*4c00*/  HMMA.16816.F32.BF16 R16, R88, R6, R16 ;  /* 0x000000065810723c */ /* 0x002fe20000041810 */
[----:B---3--:R-:W-:Y:S01]  /*4c10*/  VIMNMX R2, PT, PT, R0, UR21, PT ;  /* 0x0000001500027c48 */ /* 0x008fe2000bfe0100 */
[----:B------:R-:W-:Y:S01]  /*4c20*/  FMUL.FTZ R6, R26, UR4 ;  /* 0x000000041a067c20 */ /* 0x000fe20008410000 */
[----:B------:R-:W-:Y:S01]  /*4c30*/  VIADDMNMX R0, R0, 0x8, R25, PT ;  /* 0x0000000800007846 */ /* 0x000fe20003800119 */
[----:B------:R-:W-:-:S04]  /*4c40*/  FMUL.FTZ R7, R27, UR4 ;  /* 0x000000041b077c20 */ /* 0x000fc80008410000 */
[----:B------:R-:W-:Y:S01]  /*4c50*/  HMMA.16816.F32.BF16 R52, R28, R34, R52 ;  /* 0x000000221c34723c */ /* 0x000fe20000041834 */
[----:B------:R-:W-:Y:S07]  /*4c60*/  MUFU.TANH R6, R6 ;  /* 0x0000000600067308 */ /* 0x000fee0000002400 */
[----:B------:R-:W-:Y:S01]  /*4c70*/  HMMA.16816.F32.BF16 R68, R88, R4, R68 ;  /* 0x000000045844723c */ /* 0x000fe20000041844 */
[----:B------:R-:W-:Y:S01]  /*4c80*/  FMUL.FTZ R5, R39, UR4 ;  /* 0x0000000427057c20 */ /* 0x000fe20008410000 */
[----:B------:R-:W-:Y:S01]  /*4c90*/  MUFU.TANH R7, R7 ;  /* 0x0000000700077308 */ /* 0x000fe20000002400 */
[----:B------:R-:W-:-:S05]  /*4ca0*/  FMUL.FTZ R4, R38, UR4 ;  /* 0x0000000426047c20 */ /* 0x000fca0008410000 */
[----:B--2---:R-:W-:Y:S02]  /*4cb0*/  HMMA.16816.F32.BF16 R64, R88, R40, R64 ;  /* 0x000000285840723c */ /* 0x004fe40000041840 */
[----:B------:R-:W-:Y:S01]  /*4cc0*/  MUFU.TANH R5, R5 ;  /* 0x0000000500057308 */ /* 0x000fe20000002400 */
[----:B------:R-:W-:Y:S01]  /*4cd0*/  FMUL.FTZ R53, R53, UR4 ;  /* 0x0000000435357c20 */ /* 0x000fe20008410000 */
[----:B------:R-:W-:-:S04]  /*4ce0*/  FMUL.FTZ R55, R55, UR4 ;  /* 0x0000000437377c20 */ /* 0x000fc80008410000 */
[C---:B------:R-:W-:Y:S02]  /*4cf0*/  HMMA.16816.F32.BF16 R60, R88.reuse, R42, R60 ;  /* 0x0000002a583c723c */ /* 0x040fe4000004183c */
[----:B------:R-:W-:Y:S06]  /*4d00*/  MUFU.TANH R4, R4 ;  /* 0x0000000400047308 */ /* 0x000fec0000002400 */
[----:B------:R-:W-:Y:S01]  /*4d10*/  HMMA.16816.F32.BF16 R56, R88, R8, R56 ;  /* 0x000000085838723c */ /* 0x000fe20000041838 */
[----:B------:R-:W-:Y:S01]  /*4d20*/  FMUL.FTZ R9, R52, UR4 ;  /* 0x0000000434097c20 */ /* 0x000fe20008410000 */
[----:B------:R-:W-:Y:S06]  /*4d30*/  MUFU.TANH R53, R53 ;  /* 0x0000003500357308 */ /* 0x000fec0000002400 */
[C---:B----4-:R-:W-:Y:S01]  /*4d40*/  HMMA.16816.F32.BF16 R16, R28.reuse, R14, R16 ;  /* 0x0000000e1c10723c */ /* 0x050fe20000041810 */
[----:B------:R-:W-:Y:S01]  /*4d50*/  FMUL.FTZ R15, R54, UR4 ;  /* 0x00000004360f7c20 */ /* 0x000fe20008410000 */
[----:B------:R-:W1:Y:S06]  /*4d60*/  MUFU.TANH R9, R9 ;  /* 0x0000000900097308 */ /* 0x000e6c0000002400 */
[C---:B------:R-:W-:Y:S02]  /*4d70*/  HMMA.16816.F32.BF16 R68, R28.reuse, R12, R68 ;  /* 0x0000000c1c44723c */ /* 0x040fe40000041844 */
[----:B------:R-:W2:Y:S06]  /*4d80*/  MUFU.TANH R15, R15 ;  /* 0x0000000f000f7308 */ /* 0x000eac0000002400 */
[----:B-----5:R-:W-:Y:S01]  /*4d90*/  HMMA.16816.F32.BF16 R64, R28, R20, R64 ;  /* 0x000000141c40723c */ /* 0x020fe20000041840 */
[----:B------:R-:W-:Y:S01]  /*4da0*/  VIADD R21, R188, UR17 ;  /* 0x00000011bc157c36 */ /* 0x000fe20008000000 */
[----:B------:R-:W-:Y:S01]  /*4db0*/  MUFU.TANH R55, R55 ;  /* 0x0000003700377308 */ /* 0x000fe20000002400 */
[----:B------:R-:W-:Y:S01]  /*4dc0*/  FMUL.FTZ R20, R16, UR4 ;  /* 0x0000000410147c20 */ /* 0x000fe20008410000 */
[----:B------:R-:W-:Y:S01]  /*4dd0*/  FMUL.FTZ R19, R19, UR4 ;  /* 0x0000000413137c20 */ /* 0x000fe20008410000 */
[----:B------:R-:W-:-:S03]  /*4de0*/  VIADD R27, R21, 0x8 ;  /* 0x00000008151b7836 */ /* 0x000fc60000000000 */
[----:B------:R-:W-:Y:S01]  /*4df0*/  HMMA.16816.F32.BF16 R60, R28, R22, R60 ;  /* 0x000000161c3c723c */ /* 0x000fe2000004183c */
[----:B------:R-:W-:Y:S01]  /*4e00*/  VIADD R23, R21, 0x38 ;  /* 0x0000003815177836 */ /* 0x000fe20000000000 */
[-C--:B------:R-:W-:Y:S01]  /*4e10*/  ISETP.GE.AND P3, PT, R27, R2.reuse, PT ;  /* 0x000000021b00720c */ /* 0x080fe20003f66270 */
[----:B------:R-:W-:Y:S01]  /*4e20*/  FMUL.FTZ R12, R68, UR4 ;  /* 0x00000004440c7c20 */ /* 0x000fe20008410000 */
[----:B------:R-:W-:Y:S01]  /*4e30*/  FMUL.FTZ R22, R18, UR4 ;  /* 0x0000000412167c20 */ /* 0x000fe20008410000 */
[----:B------:R-:W-:Y:S01]  /*4e40*/  FMUL.FTZ R8, R70, UR4 ;  /* 0x0000000446087c20 */ /* 0x000fe20008410000 */
[----:B------:R-:W-:Y:S01]  /*4e50*/  ISETP.GE.AND P4, PT, R23, R2, PT ;  /* 0x000000021700720c */ /* 0x000fe20003f86270 */
[----:B------:R-:W-:Y:S01]  /*4e60*/  FMUL.FTZ R14, R71, UR4 ;  /* 0x00000004470e7c20 */ /* 0x000fe20008410000 */
[----:B------:R-:W-:Y:S01]  /*4e70*/  ISETP.GE.AND P5, PT, R23, R0, PT ;  /* 0x000000001700720c */ /* 0x000fe20003fa6270 */
[----:B------:R-:W3:Y:S01]  /*4e80*/  MUFU.TANH R12, R12 ;  /* 0x0000000c000c7308 */ /* 0x000ee20000002400 */
[----:B------:R-:W-:Y:S01]  /*4e90*/  I2FP.F32.U32 R196, R23 ;  /* 0x0000001700c47245 */ /* 0x000fe20000201000 */
[----:B------:R-:W-:Y:S01]  /*4ea0*/  FMUL.FTZ R23, R17, UR4 ;  /* 0x0000000411177c20 */ /* 0x000fe20008410000 */
[----:B------:R-:W-:-:S02]  /*4eb0*/  VIADD R17, R21, 0x1 ;  /* 0x0000000115117836 */ /* 0x000fc40000000000 */
[----:B------:R-:W-:Y:S01]  /*4ec0*/  FMUL.FTZ R13, R69, UR4 ;  /* 0x00000004450d7c20 */ /* 0x000fe20008410000 */
[----:B------:R-:W-:Y:S01]  /*4ed0*/  FMUL.FTZ R24, R64, UR4 ;  /* 0x0000000440187c20 */ /* 0x000fe20008410000 */
[C---:B-1----:R-:W-:Y:S01]  /*4ee0*/  FFMA.FTZ R205, R196.reuse, UR5, R9 ;  /* 0x00000005c4cd7c23 */ /* 0x042fe20008010009 */
[----:B--2---:R-:W-:Y:S01]  /*4ef0*/  FFMA.FTZ R196, R196, UR5, R15 ;  /* 0x00000005c4c47c23 */ /* 0x004fe2000801000f */
[----:B------:R-:W-:Y:S01]  /*4f00*/  I2FP.F32.U32 R16, R17 ;  /* 0x0000001100107245 */ /* 0x000fe20000201000 */
[----:B------:R-:W-:Y:S01]  /*4f10*/  VIADD R15, R21, 0x9 ;  /* 0x00000009150f7836 */ /* 0x000fe20000000000 */
[C---:B------:R-:W-:Y:S01]  /*4f20*/  ISETP.GE.AND P1, PT, R17.reuse, R2, PT ;  /* 0x000000021100720c */ /* 0x040fe20003f26270 */
[----:B------:R-:W1:Y:S01]  /*4f30*/  MUFU.TANH R8, R8 ;  /* 0x0000000800087308 */ /* 0x000e620000002400 */
[-C--:B------:R-:W-:Y:S01]  /*4f40*/  ISETP.GE.AND P2, PT, R17, R0.reuse, PT ;  /* 0x000000001100720c */ /* 0x080fe20003f46270 */
[----:B------:R-:W-:Y:S01]  /*4f50*/  FFMA.FTZ R17, R16, UR5, R37 ;  /* 0x0000000510117c23 */ /* 0x000fe20008010025 */
[----:B------:R-:W-:Y:S01]  /*4f60*/  FSEL R205, R205, -INF , !P4 ;  /* 0xff800000cdcd7808 */ /* 0x000fe20006000000 */
[----:B------:R-:W-:Y:S01]  /*4f70*/  HMMA.16816.F32.BF16 R56, R28, R32, R56 ;  /* 0x000000201c38723c */ /* 0x000fe20000041838 */
[----:B------:R-:W-:Y:S01]  /*4f80*/  ISETP.GE.AND P4, PT, R27, R0, PT ;  /* 0x000000001b00720c */ /* 0x000fe20003f86270 */
[----:B------:R-:W-:Y:S01]  /*4f90*/  FMUL.FTZ R25, R66, UR4 ;  /* 0x0000000442197c20 */ /* 0x000fe20008410000 */
[----:B------:R-:W-:Y:S01]  /*4fa0*/  I2FP.F32.U32 R27, R27 ;  /* 0x0000001b001b7245 */ /* 0x000fe20000201000 */
[----:B------:R-:W2:Y:S01]  /*4fb0*/  MUFU.TANH R14, R14 ;  /* 0x0000000e000e7308 */ /* 0x000ea20000002400 */
[----:B------:R-:W-:Y:S01]  /*4fc0*/  I2FP.F32.U32 R18, R15 ;  /* 0x0000000f00127245 */ /* 0x000fe20000201000 */
[----:B------:R-:W-:Y:S01]  /*4fd0*/  VIADD R29, R21, 0x11 ;  /* 0x00000011151d7836 */ /* 0x000fe20000000000 */
[----:B------:R-:W-:Y:S01]  /*4fe0*/  FSEL R196, R196, -INF , !P5 ;  /* 0xff800000c4c47808 */ /* 0x000fe20006800000 */
[----:B------:R-:W-:Y:S01]  /*4ff0*/  FFMA.FTZ R10, R27, UR5, R10 ;  /* 0x000000051b0a7c23 */ /* 0x000fe2000801000a */
[----:B------:R-:W-:Y:S01]  /*5000*/  FSEL R17, R17, -INF , !P1 ;  /* 0xff80000011117808 */ /* 0x000fe20004800000 */
[----:B------:R-:W-:Y:S01]  /*5010*/  FMUL.FTZ R67, R67, UR4 ;  /* 0x0000000443437c20 */ /* 0x000fe20008410000 */
[C---:B------:R-:W-:Y:S01]  /*5020*/  ISETP.GE.AND P5, PT, R15.reuse, R2, PT ;  /* 0x000000020f00720c */ /* 0x040fe20003fa6270 */
[----:B------:R-:W-:Y:S01]  /*5030*/  MUFU.TANH R20, R20 ;  /* 0x0000001400147308 */ /* 0x000fe20000002400 */
[----:B------:R-:W-:Y:S01]  /*5040*/  ISETP.GE.AND P1, PT, R15, R0, PT ;  /* 0x000000000f00720c */ /* 0x000fe20003f26270 */
[----:B------:R-:W-:Y:S01]  /*5050*/  FFMA.FTZ R15, R16, UR5, R5 ;  /* 0x00000005100f7c23 */ /* 0x000fe20008010005 */
[C---:B------:R-:W-:Y:S01]  /*5060*/  FFMA.FTZ R5, R18.reuse, UR5, R11 ;  /* 0x0000000512057c23 */ /* 0x040fe2000801000b */
[----:B------:R-:W-:Y:S01]  /*5070*/  IADD3 R11, PT, PT, R21, 0x10, RZ ;  /* 0x00000010150b7810 */ /* 0x000fe20007ffe0ff */
[----:B------:R-:W-:Y:S01]  /*5080*/  FFMA.FTZ R16, R27, UR5, R6 ;  /* 0x000000051b107c23 */ /* 0x000fe20008010006 */
[----:B------:R-:W-:Y:S01]  /*5090*/  FFMA.FTZ R6, R18, UR5, R7 ;  /* 0x0000000512067c23 */ /* 0x000fe20008010007 */
[----:B------:R-:W-:Y:S01]  /*50a0*/  FSEL R18, R15, -INF , !P2 ;  /* 0xff8000000f127808 */ /* 0x000fe20005000000 */
[----:B------:R-:W4:Y:S01]  /*50b0*/  MUFU.TANH R13, R13 ;  /* 0x0000000d000d7308 */ /* 0x000f220000002400 */
[----:B------:R-:W-:Y:S01]  /*50c0*/  FSEL R7, R10, -INF , !P3 ;  /* 0xff8000000a077808 */ /* 0x000fe20005800000 */
[----:B------:R-:W-:Y:S01]  /*50d0*/  VIADD R27, R21, 0x18 ;  /* 0x00000018151b7836 */ /* 0x000fe20000000000 */
[C---:B------:R-:W-:Y:S01]  /*50e0*/  ISETP.GE.AND P2, PT, R11.reuse, R2, PT ;  /* 0x000000020b00720c */ /* 0x040fe20003f46270 */
[----:B------:R-:W-:Y:S01]  /*50f0*/  FMUL.FTZ R60, R60, UR4 ;  /* 0x000000043c3c7c20 */ /* 0x000fe20008410000 */
[----:B------:R-:W-:Y:S01]  /*5100*/  ISETP.GE.AND P3, PT, R11, R0, PT ;  /* 0x000000000b00720c */ /* 0x000fe20003f66270 */
[----:B------:R-:W-:Y:S01]  /*5110*/  VIADD R31, R21, 0x19 ;  /* 0x00000019151f7836 */ /* 0x000fe20000000000 */
[----:B------:R-:W-:Y:S01]  /*5120*/  I2FP.F32.U32 R11, R11 ;  /* 0x0000000b000b7245 */ /* 0x000fe20000201000 */
[----:B------:R5:W5:Y:S01]  /*5130*/  MUFU.TANH R9, R23 ;  /* 0x0000001700097308 */ /* 0x000b620000002400 */
[----:B------:R-:W-:Y:S01]  /*5140*/  FSEL R6, R6, -INF , !P1 ;  /* 0xff80000006067808 */ /* 0x000fe20004800000 */
[----:B------:R-:W-:Y:S01]  /*5150*/  FMUL.FTZ R61, R61, UR4 ;  /* 0x000000043d3d7c20 */ /* 0x000fe20008410000 */
[----:B------:R-:W-:Y:S01]  /*5160*/  ISETP.GE.AND P1, PT, R27, R2, PT ;  /* 0x000000021b00720c */ /* 0x000fe20003f26270 */
[C---:B---3--:R-:W-:Y:S01]  /*5170*/  FFMA.FTZ R12, R11.reuse, UR5, R12 ;  /* 0x000000050b0c7c23 */ /* 0x048fe2000801000c */
[----:B------:R-:W-:Y:S01]  /*5180*/  I2FP.F32.U32 R10, R29 ;  /* 0x0000001d000a7245 */ /* 0x000fe20000201000 */
[----:B-1----:R-:W-:Y:S01]  /*5190*/  FFMA.FTZ R8, R11, UR5, R8 ;  /* 0x000000050b087c23 */ /* 0x002fe20008010008 */
[----:B------:R-:W-:Y:S01]  /*51a0*/  FSEL R16, R16, -INF , !P4 ;  /* 0xff80000010107808 */ /* 0x000fe20006000000 */
[----:B------:R-:W1:Y:S01]  /*51b0*/  MUFU.TANH R19, R19 ;  /* 0x0000001300137308 */ /* 0x000e620000002400 */
[----:B------:R-:W-:Y:S01]  /*51c0*/  FSEL R15, R12, -INF , !P2 ;  /* 0xff8000000c0f7808 */ /* 0x000fe20005000000 */
[C---:B--2---:R-:W-:Y:S01]  /*51d0*/  FFMA.FTZ R12, R10.reuse, UR5, R14 ;  /* 0x000000050a0c7c23 */ /* 0x044fe2000801000e */
[----:B------:R-:W-:Y:S01]  /*51e0*/  ISETP.GE.AND P2, PT, R27, R0, PT ;  /* 0x000000001b00720c */ /* 0x000fe20003f46270 */
[----:B----4-:R-:W-:Y:S01]  /*51f0*/  FFMA.FTZ R13, R10, UR5, R13 ;  /* 0x000000050a0d7c23 */ /* 0x010fe2000801000d */
[----:B------:R-:W-:Y:S01]  /*5200*/  I2FP.F32.U32 R27, R27 ;  /* 0x0000001b001b7245 */ /* 0x000fe20000201000 */
[----:B------:R-:W-:Y:S01]  /*5210*/  FMUL.FTZ R63, R63, UR4 ;  /* 0x000000043f3f7c20 */ /* 0x000fe20008410000 */
[----:B------:R-:W-:Y:S01]  /*5220*/  FSEL R5, R5, -INF , !P5 ;  /* 0xff80000005057808 */ /* 0x000fe20006800000 */
[----:B------:R-:W2:Y:S01]  /*5230*/  MUFU.TANH R24, R24 ;  /* 0x0000001800187308 */ /* 0x000ea20000002400 */
[----:B------:R-:W-:Y:S01]  /*5240*/  ISETP.GE.AND P4, PT, R29, R2, PT ;  /* 0x000000021d00720c */ /* 0x000fe20003f86270 */
[----:B------:R-:W-:Y:S01]  /*5250*/  FFMA.FTZ R11, R27, UR5, R20 ;  /* 0x000000051b0b7c23 */ /* 0x000fe20008010014 */
[----:B------:R-:W-:Y:S01]  /*5260*/  ISETP.GE.AND P5, PT, R29, R0, PT ;  /* 0x000000001d00720c */ /* 0x000fe20003fa6270 */
[----:B-----5:R-:W-:Y:S01]  /*5270*/  FMUL.FTZ R23, R65, UR4 ;  /* 0x0000000441177c20 */ /* 0x020fe20008410000 */
[----:B------:R-:W-:Y:S01]  /*5280*/  VIADD R29, R21, 0x20 ;  /* 0x00000020151d7836 */ /* 0x000fe20000000000 */
[----:B------:R-:W-:Y:S01]  /*5290*/  FSEL R14, R8, -INF , !P3 ;  /* 0xff800000080e7808 */ /* 0x000fe20005800000 */
[----:B------:R-:W-:Y:S01]  /*52a0*/  FMUL.FTZ R62, R62, UR4 ;  /* 0x000000043e3e7c20 */ /* 0x000fe20008410000 */
[----:B------:R-:W3:Y:S01]  /*52b0*/  MUFU.TANH R22, R22 ;  /* 0x0000001600167308 */ /* 0x000ee20000002400 */
[----:B------:R-:W-:Y:S01]  /*52c0*/  FSEL R12, R12, -INF , !P5 ;  /* 0xff8000000c0c7808 */ /* 0x000fe20006800000 */
[----:B------:R-:W-:Y:S01]  /*52d0*/  FMUL.FTZ R56, R56, UR4 ;  /* 0x0000000438387c20 */ /* 0x000fe20008410000 */
[----:B------:R-:W-:Y:S01]  /*52e0*/  FSEL R11, R11, -INF , !P1 ;  /* 0xff8000000b0b7808 */ /* 0x000fe20004800000 */
[----:B------:R-:W-:Y:S01]  /*52f0*/  FMUL.FTZ R58, R58, UR4 ;  /* 0x000000043a3a7c20 */ /* 0x000fe20008410000 */
[----:B------:R-:W-:Y:S01]  /*5300*/  I2FP.F32.U32 R8, R31 ;  /* 0x0000001f00087245 */ /* 0x000fe20000201000 */
[----:B------:R-:W-:Y:S01]  /*5310*/  FMUL.FTZ R57, R57, UR4 ;  /* 0x0000000439397c20 */ /* 0x000fe20008410000 */
[C---:B------:R-:W-:Y:S01]  /*5320*/  ISETP.GE.AND P5, PT, R29.reuse, R2, PT ;  /* 0x000000021d00720c */ /* 0x040fe20003fa6270 */
[----:B------:R-:W4:Y:S01]  /*5330*/  MUFU.TANH R25, R25 ;  /* 0x0000001900197308 */ /* 0x000f220000002400 */
[-C--:B------:R-:W-:Y:S01]  /*5340*/  ISETP.GE.AND P1, PT, R29, R0.reuse, PT ;  /* 0x000000001d00720c */ /* 0x080fe20003f26270 */
[C---:B------:R-:W-:Y:S01]  /*5350*/  FFMA.FTZ R9, R8.reuse, UR5, R9 ;  /* 0x0000000508097c23 */ /* 0x040fe20008010009 */
[----:B------:R-:W-:Y:S01]  /*5360*/  I2FP.F32.U32 R29, R29 ;  /* 0x0000001d001d7245 */ /* 0x000fe20000201000 */
[----:B-1----:R-:W-:Y:S01]  /*5370*/  FFMA.FTZ R8, R8, UR5, R19 ;  /* 0x0000000508087c23 */ /* 0x002fe20008010013 */
[----:B------:R-:W-:Y:S01]  /*5380*/  FSEL R13, R13, -INF , !P4 ;  /* 0xff8000000d0d7808 */ /* 0x000fe20006000000 */
[----:B------:R-:W-:Y:S01]  /*5390*/  FMUL.FTZ R59, R59, UR4 ;  /* 0x000000043b3b7c20 */ /* 0x000fe20008410000 */
[----:B------:R-:W-:Y:S01]  /*53a0*/  ISETP.GE.AND P4, PT, R31, R0, PT ;  /* 0x000000001f00720c */ /* 0x000fe20003f86270 */
[----:B------:R-:W1:Y:S01]  /*53b0*/  MUFU.TANH R67, R67 ;  /* 0x0000004300437308 */ /* 0x000e620000002400 */
[----:B--2---:R-:W-:Y:S01]  /*53c0*/  FFMA.FTZ R24, R29, UR5, R24 ;  /* 0x000000051d187c23 */ /* 0x004fe20008010018 */
[----:B---3--:R-:W-:Y:S01]  /*53d0*/  FFMA.FTZ R10, R27, UR5, R22 ;  /* 0x000000051b0a7c23 */ /* 0x008fe20008010016 */
[C---:B------:R-:W-:Y:S01]  /*53e0*/  VIADD R27, R21.reuse, 0x21 ;  /* 0x00000021151b7836 */ /* 0x040fe20000000000 */
[----:B------:R-:W-:Y:S01]  /*53f0*/  FSEL R8, R8, -INF , !P4 ;  /* 0xff80000008087808 */ /* 0x000fe20006000000 */
[----:B------:R-:W-:Y:S01]  /*5400*/  VIADD R19, R21, 0x30 ;  /* 0x0000003015137836 */ /* 0x000fe20000000000 */
[----:B------:R-:W-:-:S02]  /*5410*/  FSEL R213, R24, -INF , !P5 ;  /* 0xff80000018d57808 */ /* 0x000fc40006800000 */
[----:B------:R-:W2:Y:S01]  /*5420*/  MUFU.TANH R60, R60 ;  /* 0x0000003c003c7308 */ /* 0x000ea20000002400 */
[-C--:B------:R-:W-:Y:S01]  /*5430*/  ISETP.GE.AND P3, PT, R31, R2.reuse, PT ;  /* 0x000000021f00720c */ /* 0x080fe20003f66270 */
[----:B----4-:R-:W-:Y:S01]  /*5440*/  FFMA.FTZ R25, R29, UR5, R25 ;  /* 0x000000051d197c23 */ /* 0x010fe20008010019 */
[----:B------:R-:W-:Y:S02]  /*5450*/  IADD3 R29, PT, PT, R21, 0x28, RZ ;  /* 0x00000028151d7810 */ /* 0x000fe40007ffe0ff */
[----:B------:R-:W-:Y:S02]  /*5460*/  I2FP.F32.U32 R20, R27 ;  /* 0x0000001b00147245 */ /* 0x000fe40000201000 */
[C---:B------:R-:W-:Y:S01]  /*5470*/  ISETP.GE.AND P4, PT, R29.reuse, R2, PT ;  /* 0x000000021d00720c */ /* 0x040fe20003f86270 */
[----:B------:R-:W3:Y:S01]  /*5480*/  MUFU.TANH R23, R23 ;  /* 0x0000001700177308 */ /* 0x000ee20000002400 */
[----:B------:R-:W-:Y:S01]  /*5490*/  ISETP.GE.AND P5, PT, R29, R0, PT ;  /* 0x000000001d00720c */ /* 0x000fe20003fa6270 */
[----:B-1----:R-:W-:Y:S01]  /*54a0*/  FFMA.FTZ R67, R20, UR5, R67 ;  /* 0x0000000514437c23 */ /* 0x002fe20008010043 */
[----:B------:R-:W-:-:S02]  /*54b0*/  I2FP.F32.U32 R29, R29 ;  /* 0x0000001d001d7245 */ /* 0x000fc40000201000 */
[----:B------:R-:W-:Y:S02]  /*54c0*/  FSEL R10, R10, -INF , !P2 ;  /* 0xff8000000a0a7808 */ /* 0x000fe40005000000 */
[----:B------:R-:W-:Y:S01]  /*54d0*/  FSEL R9, R9, -INF , !P3 ;  /* 0xff80000009097808 */ /* 0x000fe20005800000 */
[----:B------:R-:W1:Y:S01]  /*54e0*/  MUFU.TANH R61, R61 ;  /* 0x0000003d003d7308 */ /* 0x000e620000002400 */
[----:B------:R-:W-:Y:S01]  /*54f0*/  ISETP.GE.AND P2, PT, R27, R2, PT ;  /* 0x000000021b00720c */ /* 0x000fe20003f46270 */
[----:B--2---:R-:W-:Y:S01]  /*5500*/  FFMA.FTZ R60, R29, UR5, R60 ;  /* 0x000000051d3c7c23 */ /* 0x004fe2000801003c */
[----:B------:R-:W-:Y:S01]  /*5510*/  ISETP.GE.AND P3, PT, R27, R0, PT ;  /* 0x000000001b00720c */ /* 0x000fe20003f66270 */
[----:B------:R-:W-:Y:S01]  /*5520*/  VIADD R27, R21, 0x29 ;  /* 0x00000029151b7836 */ /* 0x000fe20000000000 */
[----:B------:R-:W-:Y:S02]  /*5530*/  FSEL R216, R25, -INF , !P1 ;  /* 0xff80000019d87808 */ /* 0x000fe40004800000 */
[----:B------:R-:W-:Y:S01]  /*5540*/  FSEL R214, R67, -INF , !P3 ;  /* 0xff80000043d67808 */ /* 0x000fe20005800000 */
[----:B------:R-:W2:Y:S01]  /*5550*/  MUFU.TANH R63, R63 ;  /* 0x0000003f003f7308 */ /* 0x000ea20000002400 */
[----:B------:R-:W-:Y:S01]  /*5560*/  FSEL R201, R60, -INF , !P4 ;  /* 0xff8000003cc97808 */ /* 0x000fe20006000000 */
[----:B---3--:R-:W-:Y:S01]  /*5570*/  FFMA.FTZ R23, R20, UR5, R23 ;  /* 0x0000000514177c23 */ /* 0x008fe20008010017 */
[----:B------:R-:W-:-:S02]  /*5580*/  I2FP.F32.U32 R20, R27 ;  /* 0x0000001b00147245 */ /* 0x000fc40000201000 */
[----:B------:R-:W-:Y:S02]  /*5590*/  ISETP.GE.AND P3, PT, R19, R2, PT ;  /* 0x000000021300720c */ /* 0x000fe40003f66270 */
[----:B------:R-:W-:Y:S01]  /*55a0*/  FSEL R207, R23, -INF , !P2 ;  /* 0xff80000017cf7808 */ /* 0x000fe20005000000 */
[----:B------:R-:W3:Y:S01]  /*55b0*/  MUFU.TANH R62, R62 ;  /* 0x0000003e003e7308 */ /* 0x000ee20000002400 */
[----:B------:R-:W-:Y:S01]  /*55c0*/  ISETP.GE.AND P4, PT, R19, R0, PT ;  /* 0x000000001300720c */ /* 0x000fe20003f86270 */
[----:B------:R-:W-:Y:S01]  /*55d0*/  VIADD R23, R21, 0x31 ;  /* 0x0000003115177836 */ /* 0x000fe20000000000 */
[----:B------:R-:W-:Y:S01]  /*55e0*/  I2FP.F32.U32 R19, R19 ;  /* 0x0000001300137245 */ /* 0x000fe20000201000 */
[C---:B-1----:R-:W-:Y:S01]  /*55f0*/  FFMA.FTZ R61, R20.reuse, UR5, R61 ;  /* 0x00000005143d7c23 */ /* 0x042fe2000801003d */
[C---:B------:R-:W-:Y:S02]  /*5600*/  ISETP.GE.AND P1, PT, R27.reuse, R2, PT ;  /* 0x000000021b00720c */ /* 0x040fe40003f26270 */
[----:B------:R-:W-:Y:S01]  /*5610*/  ISETP.GE.AND P2, PT, R27, R0, PT ;  /* 0x000000001b00720c */ /* 0x000fe20003f46270 */
[----:B------:R-:W1:Y:S01]  /*5620*/  MUFU.TANH R56, R56 ;  /* 0x0000003800387308 */ /* 0x000e620000002400 */
[----:B------:R-:W-:Y:S01]  /*5630*/  FSEL R203, R61, -INF , !P1 ;  /* 0xff8000003dcb7808 */ /* 0x000fe20004800000 */
[----:B--2---:R-:W-:Y:S01]  /*5640*/  FFMA.FTZ R63, R20, UR5, R63 ;  /* 0x00000005143f7c23 */ /* 0x004fe2000801003f */
[----:B------:R-:W-:Y:S01]  /*5650*/  I2FP.F32.U32 R20, R23 ;  /* 0x0000001700147245 */ /* 0x000fe20000201000 */
[----:B------:R-:W-:Y:S01]  /*5660*/  BAR.SYNC.DEFER_BLOCKING 0x0 ;  /* 0x0000000000007b1d */ /* 0x000fe20000010000 */
[----:B------:R-:W-:-:S02]  /*5670*/  ISETP.GE.AND P1, PT, R23, R2, PT ;  /* 0x000000021700720c */ /* 0x000fc40003f26270 */
[----:B------:R-:W-:Y:S02]  /*5680*/  FSEL R210, R63, -INF , !P2 ;  /* 0xff8000003fd27808 */ /* 0x000fe40005000000 */
[----:B------:R-:W-:Y:S01]  /*5690*/  ISETP.GE.AND P2, PT, R23, R0, PT ;  /* 0x000000001700720c */ /* 0x000fe20003f46270 */
[----:B------:R-:W2:Y:S01]  /*56a0*/  MUFU.TANH R58, R58 ;  /* 0x0000003a003a7308 */ /* 0x000ea20000002400 */
[----:B---3--:R-:W-:-:S05]  /*56b0*/  FFMA.FTZ R62, R29, UR5, R62 ;  /* 0x000000051d3e7c23 */ /* 0x008fca000801003e */
[----:B------:R-:W-:Y:S02]  /*56c0*/  FSEL R212, R62, -INF , !P5 ;  /* 0xff8000003ed47808 */ /* 0x000fe40006800000 */
[----:B------:R-:W3:Y:S01]  /*56d0*/  MUFU.TANH R57, R57 ;  /* 0x0000003900397308 */ /* 0x000ee20000002400 */
[----:B-1----:R-:W-:Y:S01]  /*56e0*/  FFMA.FTZ R56, R19, UR5, R56 ;  /* 0x0000000513387c23 */ /* 0x002fe20008010038 */
[----:B------:R-:W-:-:S04]  /*56f0*/  ISETP.GE.AND P5, PT, R21, R2, PT ;  /* 0x000000021500720c */ /* 0x000fc80003fa6270 */
[----:B------:R-:W-:Y:S02]  /*5700*/  FSEL R211, R56, -INF , !P3 ;  /* 0xff80000038d37808 */ /* 0x000fe40005800000 */
[----:B------:R-:W1:Y:S01]  /*5710*/  MUFU.TANH R59, R59 ;  /* 0x0000003b003b7308 */ /* 0x000e620000002400 */
[----:B------:R-:W-:Y:S01]  /*5720*/  ISETP.GE.AND P3, PT, R21, R0, PT ;  /* 0x000000001500720c */ /* 0x000fe20003f66270 */
[----:B--2---:R-:W-:Y:S01]  /*5730*/  FFMA.FTZ R58, R19, UR5, R58 ;  /* 0x00000005133a7c23 */ /* 0x004fe2000801003a */
[----:B------:R-:W-:Y:S01]  /*5740*/  VIADD R19, R21, 0x39 ;  /* 0x0000003915137836 */ /* 0x000fe20000000000 */
[----:B------:R-:W-:-:S03]  /*5750*/  I2FP.F32.U32 R21, R21 ;  /* 0x0000001500157245 */ /* 0x000fc60000201000 */
[----:B------:R-:W-:Y:S02]  /*5760*/  FSEL R200, R58, -INF , !P4 ;  /* 0xff8000003ac87808 */ /* 0x000fe40006000000 */
[----:B------:R-:W-:Y:S01]  /*5770*/  I2FP.F32.U32 R22, R19 ;  /* 0x0000001300167245 */ /* 0x000fe20000201000 */
[----:B---3--:R-:W-:Y:S01]  /*5780*/  FFMA.FTZ R57, R20, UR5, R57 ;  /* 0x0000000514397c23 */ /* 0x008fe20008010039 */
[----:B------:R-:W-:Y:S01]  /*5790*/  ISETP.GE.AND P4, PT, R19, R2, PT ;  /* 0x000000021300720c */ /* 0x000fe20003f86270 */
[----:B------:R-:W-:Y:S02]  /*57a0*/  FFMA.FTZ R4, R21, UR5, R4 ;  /* 0x0000000515047c23 */ /* 0x000fe40008010004 */
[C---:B------:R-:W-:Y:S01]  /*57b0*/  FFMA.FTZ R53, R22.reuse, UR5, R53 ;  /* 0x0000000516357c23 */ /* 0x040fe20008010035 */
[----:B------:R-:W-:Y:S01]  /*57c0*/  FSEL R209, R57, -INF , !P1 ;  /* 0xff80000039d17808 */ /* 0x000fe20004800000 */
[----:B------:R-:W-:Y:S01]  /*57d0*/  FFMA.FTZ R55, R22, UR5, R55 ;  /* 0x0000000516377c23 */ /* 0x000fe20008010037 */
[----:B------:R-:W-:Y:S01]  /*57e0*/  ISETP.GE.AND P1, PT, R19, R0, PT ;  /* 0x000000001300720c */ /* 0x000fe20003f26270 */
[----:B-1----:R-:W-:Y:S01]  /*57f0*/  FFMA.FTZ R59, R20, UR5, R59 ;  /* 0x00000005143b7c23 */ /* 0x002fe2000801003b */
[----:B------:R-:W-:Y:S01]  /*5800*/  FFMA.FTZ R19, R21, UR5, R36 ;  /* 0x0000000515137c23 */ /* 0x000fe20008010024 */
[----:B------:R-:W-:-:S02]  /*5810*/  FSEL R192, R4, -INF , !P3 ;  /* 0xff80000004c07808 */ /* 0x000fc40005800000 */
        /* <DEDUP_REMOVED lines=16> */
.L_x_2104:
        /* <DEDUP_REMOVED lines=29> */
[C---:B------:R-:W-:Y:S02]  /*5af0*/  ISETP.NE.AND P2, PT, R20.reuse, RZ, PT ;  /* 0x000000ff1400720c */ /* 0x040fe40003f45270 */
[----:B------:R-:W-:Y:S02]  /*5b00*/  ISETP.GE.U32.AND P4, PT, R21, R4, PT ;  /* 0x000000041500720c */ /* 0x000fe40003f86070 */
[----:B------:R-:W-:-:S02]  /*5b10*/  LOP3.LUT R4, R20, UR28, RZ, 0x3c, !PT ;  /* 0x0000001c14047c12 */ /* 0x000fc4000f8e3cff */
[----:B------:R-:W-:Y:S02]  /*5b20*/  LOP3.LUT R21, R20, UR17, RZ, 0x3c, !PT ;  /* 0x0000001114157c12 */ /* 0x000fe4000f8e3cff */
[----:B------:R-:W-:Y:S02]  /*5b30*/  ISETP.GE.AND P1, PT, R4, RZ, PT ;  /* 0x000000ff0400720c */ /* 0x000fe40003f26270 */
[----:B------:R-:W-:Y:S02]  /*5b40*/  ISETP.GE.AND P3, PT, R21, RZ, PT ;  /* 0x000000ff1500720c */ /* 0x000fe40003f66270 */
[----:B------:R-:W-:Y:S02]  /*5b50*/  @P5 IADD3 R26, PT, PT, R26, 0x1, RZ ;  /* 0x000000011a1a5810 */ /* 0x000fe40007ffe0ff */
[----:B------:R-:W-:Y:S01]  /*5b60*/  LOP3.LUT R21, RZ, R20, RZ, 0x33, !PT ;  /* 0x00000014ff157212 */ /* 0x000fe200078e33ff */
[----:B------:R-:W-:-:S06]  /*5b70*/  @P4 VIADD R25, R25, 0x1 ;  /* 0x0000000119194836 */ /* 0x000fcc0000000000 */
        /* <DEDUP_REMOVED lines=11> */
[----:B------:R-:W-:-:S04]  /*5c30*/  IMAD R20, R20, UR10, RZ ;  /* 0x0000000a14147c24 */ /* 0x000fc8000f8e02ff */
[----:B------:R-:W-:Y:S01]  /*5c40*/  IMAD R20, R21, UR11, R20 ;  /* 0x0000000b15147c24 */ /* 0x000fe2000f8e0214 */
[----:B---3--:R-:W-:Y:S01]  /*5c50*/  IADD3 R4, PT, PT, R23, -R4, RZ ;  /* 0x8000000417047210 */ /* 0x008fe20007ffe0ff */
[----:B------:R-:W-:-:S03]  /*5c60*/  IMAD.WIDE.U32 R22, R21, UR10, RZ ;  /* 0x0000000a15167c25 */ /* 0x000fc6000f8e00ff */
        /* <DEDUP_REMOVED lines=8> */
.L_x_2105:
        /* <DEDUP_REMOVED lines=98> */
.L_x_2103:
        /* <DEDUP_REMOVED lines=16> */
[----:B------:R-:W-:Y:S02]  /*6410*/  FMNMX.FTZ R22, R199, R22, !PT ;  /* 0x00000016c7167209 */ /* 0x000fe40007810000 */
[----:B------:R-:W-:Y:S02]  /*6420*/  FMNMX.FTZ R20, R195, R20, !PT ;  /* 0x00000014c3147209 */ /* 0x000fe40007810000 */
[----:B------:R-:W-:Y:S01]  /*6430*/  LOP3.LUT R220, R3, 0x200, R176, 0xf8, !PT ;  /* 0x0000020003dc7812 */ /* 0x000fe200078ef8b0 */
[----:B------:R-:W2:Y:S03]  /*6440*/  SHFL.BFLY PT, R23, R22, 0x2, 0x1f ;  /* 0x0c401f0016177f89 */ /* 0x000ea600000e0000 */
[----:B------:R-:W-:Y:S01]  /*6450*/  LEA R220, R220, UR6, 0x1 ;  /* 0x00000006dcdc7c11 */ /* 0x000fe2000f8e08ff */
[----:B------:R-:W3:Y:S03]  /*6460*/  SHFL.BFLY PT, R21, R20, 0x2, 0x1f ;  /* 0x0c401f0014157f89 */ /* 0x000ee600000e0000 */
[-C--:B------:R-:W-:Y:S01]  /*6470*/  IADD3 R193, PT, PT, R85, R220.reuse, RZ ;  /* 0x000000dc55c17210 */ /* 0x080fe20007ffe0ff */
[----:B------:R-:W-:Y:S01]  /*6480*/  LDSM.16.MT88.4 R156, [R220+0x10000] ;  /* 0x01000000dc9c783b */ /* 0x000fe20000004200 */
[----:B------:R-:W-:-:S03]  /*6490*/  IADD3 R202, PT, PT, R165, R220, RZ ;  /* 0x000000dca5ca7210 */ /* 0x000fc60007ffe0ff */
[----:B------:R-:W-:Y:S01]  /*64a0*/  LDSM.16.MT88.4 R48, [R193+0x12000] ;  /* 0x01200000c130783b */ /* 0x000fe20000004200 */
[----:B------:R-:W-:-:S03]  /*64b0*/  IADD3 R191, PT, PT, R85, R202, RZ ;  /* 0x000000ca55bf7210 */ /* 0x000fc60007ffe0ff */
[----:B------:R-:W-:Y:S04]  /*64c0*/  LDSM.16.MT88.4 R148, [R193+0x10000] ;  /* 0x01000000c194783b */ /* 0x000fe80000004200 */
[----:B------:R-:W-:Y:S01]  /*64d0*/  LDSM.16.MT88.4 R80, [R193+0x14000] ;  /* 0x01400000c150783b */ /* 0x000fe20000004200 */
[----:B--2---:R-:W-:-:S03]  /*64e0*/  FMNMX.FTZ R23, R22, R23, !PT ;  /* 0x0000001716177209 */ /* 0x004fc60007810000 */
[----:B------:R-:W-:Y:S01]  /*64f0*/  LDSM.16.MT88.4 R112, [R193+0x16000] ;  /* 0x01600000c170783b */ /* 0x000fe20000004200 */
[----:B---3--:R-:W-:-:S03]  /*6500*/  FMNMX.FTZ R21, R20, R21, !PT ;  /* 0x0000001514157209 */ /* 0x008fc60007810000 */
[----:B------:R-:W2:Y:S04]  /*6510*/  SHFL.BFLY PT, R164, R23, 0x1, 0x1f ;  /* 0x0c201f0017a47f89 */ /* 0x000ea800000e0000 */
[----:B------:R-:W3:Y:S04]  /*6520*/  SHFL.BFLY PT, R4, R21, 0x1, 0x1f ;  /* 0x0c201f0015047f89 */ /* 0x000ee800000e0000 */
[----:B------:R-:W4:Y:S04]  /*6530*/  LDSM.16.MT88.4 R140, [R202+0x10000] ;  /* 0x01000000ca8c783b */ /* 0x000f280000004200 */
[----:B------:R-:W5:Y:S04]  /*6540*/  LDSM.16.MT88.4 R132, [R191+0x10000] ;  /* 0x01000000bf84783b */ /* 0x000f680000004200 */
[----:B------:R-:W5:Y:S04]  /*6550*/  LDSM.16.MT88.4 R40, [R220+0x12000] ;  /* 0x01200000dc28783b */ /* 0x000f680000004200 */
[----:B------:R-:W5:Y:S01]  /*6560*/  LDSM.16.MT88.4 R56, [R202+0x12000] ;  /* 0x01200000ca38783b */ /* 0x000f620000004200 */
[----:B--2---:R-:W-:-:S03]  /*6570*/  FMNMX.FTZ R164, R23, R164, !PT ;  /* 0x000000a417a47209 */ /* 0x004fc60007810000 */
[----:B------:R-:W2:Y:S01]  /*6580*/  LDSM.16.MT88.4 R64, [R191+0x12000] ;  /* 0x01200000bf40783b */ /* 0x000ea20000004200 */
[----:B---3--:R-:W-:Y:S01]  /*6590*/  FMNMX.FTZ R3, R21, R4, !PT ;  /* 0x0000000415037209 */ /* 0x008fe20007810000 */
[C---:B-1----:R-:W-:Y:S01]  /*65a0*/  FMUL.FTZ R204, R164.reuse, UR4 ;  /* 0x00000004a4cc7c20 */ /* 0x042fe20008410000 */
[----:B------:R-:W-:Y:S01]  /*65b0*/  FSETP.NEU.FTZ.AND P1, PT, R164, -INF , PT ;  /* 0xff800000a400780b */ /* 0x000fe20003f3d000 */
[----:B------:R-:W1:Y:S02]  /*65c0*/  LDSM.16.MT88.4 R72, [R220+0x14000] ;  /* 0x01400000dc48783b */ /* 0x000e640000004200 */
[C---:B------:R-:W-:Y:S01]  /*65d0*/  FMUL.FTZ R197, R3.reuse, UR4 ;  /* 0x0000000403c57c20 */ /* 0x040fe20008410000 */
[----:B------:R-:W-:Y:S01]  /*65e0*/  FSEL R204, R204, RZ, P1 ;  /* 0x000000ffcccc7208 */ /* 0x000fe20000800000 */
[----:B------:R-:W3:Y:S01]  /*65f0*/  LDSM.16.MT88.4 R88, [R202+0x14000] ;  /* 0x01400000ca58783b */ /* 0x000ee20000004200 */
[----:B------:R-:W-:-:S03]  /*6600*/  FSETP.NEU.FTZ.AND P1, PT, R3, -INF , PT ;  /* 0xff8000000300780b */ /* 0x000fc60003f3d000 */
[--C-:B------:R-:W-:Y:S01]  /*6610*/  FFMA.FTZ R190, R7, UR4, -R204.reuse ;  /* 0x0000000407be7c23 */ /* 0x100fe200080108cc */
[----:B------:R-:W-:Y:S01]  /*6620*/  FSEL R197, R197, RZ, P1 ;  /* 0x000000ffc5c57208 */ /* 0x000fe20000800000 */
[--C-:B------:R-:W-:Y:S01]  /*6630*/  FFMA.FTZ R185, R5, UR4, -R204.reuse ;  /* 0x0000000405b97c23 */ /* 0x100fe200080108cc */
[----:B------:R-:W3:Y:S01]  /*6640*/  LDSM.16.MT88.4 R96, [R191+0x14000] ;  /* 0x01400000bf60783b */ /* 0x000ee20000004200 */
[--C-:B------:R-:W-:Y:S01]  /*6650*/  FFMA.FTZ R194, R19, UR4, -R204.reuse ;  /* 0x0000000413c27c23 */ /* 0x100fe200080108cc */
[--C-:B------:R-:W-:Y:S01]  /*6660*/  FFMA.FTZ R189, R17, UR4, -R204.reuse ;  /* 0x0000000411bd7c23 */ /* 0x100fe200080108cc */
[--C-:B------:R-:W-:Y:S01]  /*6670*/  FFMA.FTZ R183, R6, UR4, -R197.reuse ;  /* 0x0000000406b77c23 */ /* 0x100fe200080108c5 */
[----:B------:R-:W3:Y:S01]  /*6680*/  LDSM.16.MT88.4 R104, [R220+0x16000] ;  /* 0x01600000dc68783b */ /* 0x000ee20000004200 */
[--C-:B------:R-:W-:Y:S01]  /*6690*/  FFMA.FTZ R192, R192, UR4, -R197.reuse ;  /* 0x00000004c0c07c23 */ /* 0x100fe200080108c5 */
[--C-:B------:R-:W-:Y:S01]  /*66a0*/  FFMA.FTZ R187, R18, UR4, -R197.reuse ;  /* 0x0000000412bb7c23 */ /* 0x100fe200080108c5 */
[--C-:B------:R-:W-:Y:S01]  /*66b0*/  FFMA.FTZ R186, R16, UR4, -R197.reuse ;  /* 0x0000000410ba7c23 */ /* 0x100fe200080108c5 */
[----:B------:R-:W3:Y:S01]  /*66c0*/  LDSM.16.MT88.4 R120, [R202+0x16000] ;  /* 0x01600000ca78783b */ /* 0x000ee20000004200 */
[----:B------:R-:W-:Y:S01]  /*66d0*/  MUFU.EX2 R194, R194 ;  /* 0x000000c200c27308 */ /* 0x000fe20000000800 */
[--C-:B------:R-:W-:Y:S01]  /*66e0*/  FFMA.FTZ R184, R15, UR4, -R204.reuse ;  /* 0x000000040fb87c23 */ /* 0x100fe200080108cc */
[--C-:B------:R-:W-:Y:S01]  /*66f0*/  FFMA.FTZ R181, R13, UR4, -R204.reuse ;  /* 0x000000040db57c23 */ /* 0x100fe200080108cc */
[----:B------:R-:W3:Y:S01]  /*6700*/  LDSM.16.MT88.4 R4, [R191+0x16000] ;  /* 0x01600000bf04783b */ /* 0x000ee20000004200 */
[----:B------:R-:W4:Y:S01]  /*6710*/  MUFU.EX2 R189, R189 ;  /* 0x000000bd00bd7308 */ /* 0x000f220000000800 */
[--C-:B------:R-:W-:Y:S01]  /*6720*/  FFMA.FTZ R180, R11, UR4, -R204.reuse ;  /* 0x000000040bb47c23 */ /* 0x100fe200080108cc */
[--C-:B------:R-:W-:Y:S01]  /*6730*/  FFMA.FTZ R177, R9, UR4, -R204.reuse ;  /* 0x0000000409b17c23 */ /* 0x100fe200080108cc */
[----:B------:R-:W3:Y:S01]  /*6740*/  LDSM.16.MT88.4 R16, [R193+0x12800] ;  /* 0x01280000c110783b */ /* 0x000ee20000004200 */
[----:B------:R-:W-:Y:S01]  /*6750*/  MUFU.EX2 R190, R190 ;  /* 0x000000be00be7308 */ /* 0x000fe20000000800 */
[--C-:B------:R-:W-:Y:S01]  /*6760*/  FFMA.FTZ R182, R14, UR4, -R197.reuse ;  /* 0x000000040eb67c23 */ /* 0x100fe200080108c5 */
[--C-:B------:R-:W-:Y:S01]  /*6770*/  FFMA.FTZ R179, R12, UR4, -R197.reuse ;  /* 0x000000040cb37c23 */ /* 0x100fe200080108c5 */
[--C-:B------:R-:W-:Y:S01]  /*6780*/  FFMA.FTZ R178, R10, UR4, -R197.reuse ;  /* 0x000000040ab27c23 */ /* 0x100fe200080108c5 */
[----:B------:R-:W5:Y:S01]  /*6790*/  MUFU.EX2 R185, R185 ;  /* 0x000000b900b97308 */ /* 0x000f620000000800 */
[--C-:B------:R-:W-:Y:S01]  /*67a0*/  FFMA.FTZ R167, R8, UR4, -R197.reuse ;  /* 0x0000000408a77c23 */ /* 0x100fe200080108c5 */
[----:B------:R-:W3:Y:S01]  /*67b0*/  LDSM.16.MT88.4 R12, [R193+0x14800] ;  /* 0x01480000c10c783b */ /* 0x000ee20000004200 */
        /* <DEDUP_REMOVED lines=10> */
[----:B------:R-:W-:Y:S01]  /*6860*/  FFMA.FTZ R235, R195, UR4, -R197 ;  /* 0x00000004c3eb7c23 */ /* 0x000fe200080108c5 */
[----:B-----5:R-:W-:Y:S01]  /*6870*/  F2FP.BF16.F32.PACK_AB R130, R185, R190 ;  /* 0x000000beb982723e */ /* 0x020fe200000010ff */
[----:B------:R-:W-:Y:S01]  /*6880*/  LDSM.16.MT88.4 R24, [R193+0x10800] ;  /* 0x01080000c118783b */ /* 0x000fe20000004200 */
[----:B------:R-:W5:Y:S01]  /*6890*/  MUFU.EX2 R183, R183 ;  /* 0x000000b700b77308 */ /* 0x000f620000000800 */
[----:B------:R-:W-:Y:S01]  /*68a0*/  FFMA.FTZ R211, R211, UR4, -R204 ;  /* 0x00000004d3d37c23 */ /* 0x000fe200080108cc */
[----:B------:R-:W-:Y:S01]  /*68b0*/  IADD3 R195, PT, PT, R165, R220, RZ ;  /* 0x000000dca5c37210 */ /* 0x000fe20007ffe0ff */
[----:B------:R-:W-:Y:S01]  /*68c0*/  LDSM.16.MT88.4 R28, [R220+0x14800] ;  /* 0x01480000dc1c783b */ /* 0x000fe20000004200 */
[----:B------:R-:W-:Y:S01]  /*68d0*/  MUFU.EX2 R184, R184 ;  /* 0x000000b800b87308 */ /* 0x000fe20000000800 */
[----:B------:R-:W-:Y:S01]  /*68e0*/  FADD.FTZ R189, R194, R189 ;  /* 0x000000bdc2bd7221 */ /* 0x000fe20000010000 */
[----:B--2---:R-:W-:Y:S01]  /*68f0*/  F2FP.BF16.F32.PACK_AB R129, R187, R192 ;  /* 0x000000c0bb81723e */ /* 0x004fe200000010ff */
[----:B------:R-:W-:Y:S01]  /*6900*/  LDSM.16.MT88.4 R172, [R191+0x10800] ;  /* 0x01080000bfac783b */ /* 0x000fe20000004200 */
[----:B------:R-:W2:Y:S01]  /*6910*/  MUFU.EX2 R181, R181 ;  /* 0x000000b500b57308 */ /* 0x000ea20000000800 */
[----:B------:R-:W-:Y:S01]  /*6920*/  FADD.FTZ R187, R192, R187 ;  /* 0x000000bbc0bb7221 */ /* 0x000fe20000010000 */
[----:B------:R-:W-:Y:S01]  /*6930*/  FADD.FTZ R190, R190, R189 ;  /* 0x000000bdbebe7221 */ /* 0x000fe20000010000 */
[----:B------:R-:W-:Y:S01]  /*6940*/  LDSM.16.MT88.4 R168, [R220+0x12800] ;  /* 0x01280000dca8783b */ /* 0x000fe20000004200 */
[----:B------:R-:W-:Y:S01]  /*6950*/  MUFU.EX2 R180, R180 ;  /* 0x000000b400b47308 */ /* 0x000fe20000000800 */
[----:B-----5:R-:W-:-:S02]  /*6960*/  F2FP.BF16.F32.PACK_AB R131, R183, R186 ;  /* 0x000000bab783723e */ /* 0x020fc400000010ff */
[----:B------:R-:W-:Y:S01]  /*6970*/  LDSM.16.MT88.4 R32, [R202+0x12800] ;  /* 0x01280000ca20783b */ /* 0x000fe20000004200 */
[----:B------:R-:W-:Y:S01]  /*6980*/  MUFU.EX2 R177, R177 ;  /* 0x000000b100b17308 */ /* 0x000fe20000000800 */
[----:B------:R-:W-:Y:S01]  /*6990*/  FADD.FTZ R186, R186, R187 ;  /* 0x000000bbbaba7221 */ /* 0x000fe20000010000 */
[----:B------:R-:W-:Y:S02]  /*69a0*/  FADD.FTZ R185, R185, R190 ;  /* 0x000000beb9b97221 */ /* 0x000fe40000010000 */
[----:B------:R-:W-:Y:S01]  /*69b0*/  MUFU.EX2 R182, R182 ;  /* 0x000000b600b67308 */ /* 0x000fe20000000800 */
[C---:B------:R-:W-:Y:S01]  /*69c0*/  HMMA.16816.F32.BF16 R44, R128.reuse, R48, RZ ;  /* 0x00000030802c723c */ /* 0x040fe200000418ff */
[----:B------:R-:W-:Y:S02]  /*69d0*/  FADD.FTZ R183, R183, R186 ;  /* 0x000000bab7b77221 */ /* 0x000fe40000010000 */
        /* <DEDUP_REMOVED lines=18> */
[C---:B-1----:R-:W-:Y:S08]  /*6b00*/  HMMA.16816.F32.BF16 R68, R128.reuse, R72, RZ ;  /* 0x000000488044723c */ /* 0x042ff000000418ff */
[C---:B---3--:R-:W-:Y:S08]  /*6b10*/  HMMA.16816.F32.BF16 R84, R128.reuse, R88, RZ ;  /* 0x000000588054723c */ /* 0x048ff000000418ff */
        /* <DEDUP_REMOVED lines=20> */
[----:B-----5:R-:W-:Y:S01]  /*6c60*/  F2FP.BF16.F32.PACK_AB R5, R179, R182 ;  /* 0x000000b6b305723e */ /* 0x020fe200000010ff */
[----:B------:R-:W-:-:S02]  /*6c70*/  FADD.FTZ R182, R182, R183 ;  /* 0x000000b7b6b67221 */ /* 0x000fc40000010000 */
[----:B------:R-:W-:Y:S02]  /*6c80*/  FADD.FTZ R181, R181, R184 ;  /* 0x000000b8b5b57221 */ /* 0x000fe40000010000 */
[----:B------:R-:W-:Y:S01]  /*6c90*/  HMMA.16816.F32.BF16 R128, R128, R6, RZ ;  /* 0x000000068080723c */ /* 0x000fe200000418ff */
[----:B------:R-:W-:Y:S01]  /*6ca0*/  F2FP.BF16.F32.PACK_AB R6, R177, R180 ;  /* 0x000000b4b106723e */ /* 0x000fe200000010ff */
[----:B------:R-:W-:Y:S01]  /*6cb0*/  FADD.FTZ R179, R179, R182 ;  /* 0x000000b6b3b37221 */ /* 0x000fe20000010000 */
[----:B----4-:R-:W-:Y:S01]  /*6cc0*/  F2FP.BF16.F32.PACK_AB R7, R167, R178 ;  /* 0x000000b2a707723e */ /* 0x010fe200000010ff */
        /* <DEDUP_REMOVED lines=17> */
[C---:B------:R-:W-:Y:S08]  /*6de0*/  HMMA.16816.F32.BF16 R152, R4.reuse, R24, R152 ;  /* 0x000000180498723c */ /* 0x040ff00000041898 */
[C---:B------:R-:W-:Y:S01]  /*6df0*/  HMMA.16816.F32.BF16 R148, R4.reuse, R26, R148 ;  /* 0x0000001a0494723c */ /* 0x040fe20000041894 */
[----:B------:R5:W1:Y:S07]  /*6e00*/  LDSM.16.MT88.4 R24, [R202+0x14800] ;  /* 0x01480000ca18783b */ /* 0x000a6e0000004200 */
[C---:B--2---:R-:W-:Y:S08]  /*6e10*/  HMMA.16816.F32.BF16 R60, R4.reuse, R12, R60 ;  /* 0x0000000c043c723c */ /* 0x044ff0000004183c */
[C---:B------:R-:W-:Y:S01]  /*6e20*/  HMMA.16816.F32.BF16 R64, R4.reuse, R14, R64 ;  /* 0x0000000e0440723c */ /* 0x040fe20000041840 */
[----:B------:R-:W2:Y:S07]  /*6e30*/  LDSM.16.MT88.4 R12, [R191+0x16800] ;  /* 0x01680000bf0c783b */ /* 0x000eae0000004200 */
[----:B---3--:R-:W-:Y:S01]  /*6e40*/  HMMA.16816.F32.BF16 R100, R4, R8, R100 ;  /* 0x000000080464723c */ /* 0x008fe20000041864 */
[----:B-----5:R-:W-:Y:S01]  /*6e50*/  FFMA.FTZ R202, R213, UR4, -R204 ;  /* 0x00000004d5ca7c23 */ /* 0x020fe200080108cc */
[----:B------:R-:W-:-:S05]  /*6e60*/  FFMA.FTZ R213, R212, UR4, -R197 ;  /* 0x00000004d4d57c23 */ /* 0x000fca00080108c5 */
[----:B------:R-:W-:Y:S01]  /*6e70*/  MUFU.EX2 R202, R202 ;  /* 0x000000ca00ca7308 */ /* 0x000fe20000000800 */
[C---:B------:R-:W-:Y:S01]  /*6e80*/  HMMA.16816.F32.BF16 R104, R4.reuse, R10, R104 ;  /* 0x0000000a0468723c */ /* 0x040fe20000041868 */
[----:B------:R-:W3:Y:S02]  /*6e90*/  LDSM.16.MT88.4 R8, [R193+0x13000] ;  /* 0x01300000c108783b */ /* 0x000ee40000004200 */
[----:B------:R-:W-:Y:S05]  /*6ea0*/  MUFU.EX2 R213, R213 ;  /* 0x000000d500d57308 */ /* 0x000fea0000000800 */
[----:B----4-:R-:W-:Y:S01]  /*6eb0*/  HMMA.16816.F32.BF16 R92, R4, R20, R92 ;  /* 0x00000014045c723c */ /* 0x010fe2000004185c */
[----:B------:R-:W-:Y:S01]  /*6ec0*/  FFMA.FTZ R20, R207, UR4, -R204 ;  /* 0x00000004cf147c23 */ /* 0x000fe200080108cc */
[----:B------:R-:W-:-:S03]  /*6ed0*/  FFMA.FTZ R207, R216, UR4, -R197 ;  /* 0x00000004d8cf7c23 */ /* 0x000fc600080108c5 */
[----:B------:R-:W4:Y:S03]  /*6ee0*/  MUFU.EX2 R201, R20 ;  /* 0x0000001400c97308 */ /* 0x000f260000000800 */
[----:B------:R-:W-:Y:S01]  /*6ef0*/  HMMA.16816.F32.BF16 R68, R4, R28, R68 ;  /* 0x0000001c0444723c */ /* 0x000fe20000041844 */
[----:B------:R-:W-:Y:S01]  /*6f00*/  FFMA.FTZ R28, R214, UR4, -R197 ;  /* 0x00000004d61c7c23 */ /* 0x000fe200080108c5 */
[----:B------:R-:W-:Y:S01]  /*6f10*/  MUFU.EX2 R207, R207 ;  /* 0x000000cf00cf7308 */ /* 0x000fe20000000800 */
[----:B------:R-:W-:-:S03]  /*6f20*/  IADD3 R214, PT, PT, R165, R220, RZ ;  /* 0x000000dca5d67210 */ /* 0x000fc60007ffe0ff */
[----:B------:R5:W4:Y:S02]  /*6f30*/  MUFU.EX2 R212, R28 ;  /* 0x0000001c00d47308 */ /* 0x000b240000000800 */
        /* <DEDUP_REMOVED lines=34> */
[----:B-----5:R-:W-:Y:S01]  /*7160*/  HMMA.16816.F32.BF16 R108, R4, R20, R108 ;  /* 0x00000014046c723c */ /* 0x020fe2000004186c */
        /* <DEDUP_REMOVED lines=51> */
[----:B--2---:R-:W-:Y:S01]  /*74a0*/  F2FP.BF16.F32.PACK_AB R4, R214, R209 ;  /* 0x000000d1d604723e */ /* 0x004fe200000010ff */
[----:B------:R-:W2:Y:S01]  /*74b0*/  LDSM.16.MT88.4 R20, [R193+0x15800] ;  /* 0x01580000c114783b */ /* 0x000ea20000004200 */
[----:B-----5:R-:W-:-:S02]  /*74c0*/  F2FP.BF16.F32.PACK_AB R5, R205, R198 ;  /* 0x000000c6cd05723e */ /* 0x020fc400000010ff */
[----:B------:R-:W-:Y:S02]  /*74d0*/  F2FP.BF16.F32.PACK_AB R6, R200, R199 ;  /* 0x000000c7c806723e */ /* 0x000fe400000010ff */
[----:B------:R-:W-:-:S07]  /*74e0*/  F2FP.BF16.F32.PACK_AB R7, R235, R196 ;  /* 0x000000c4eb07723e */ /* 0x000fce00000010ff */
[C---:B---3--:R-:W-:Y:S08]  /*74f0*/  HMMA.16816.F32.BF16 R44, R4.reuse, R8, R44 ;  /* 0x00000008042c723c */ /* 0x048ff0000004182c */
        /* <DEDUP_REMOVED lines=9> */
[C---:B---3--:R-:W-:Y:S08]  /*7590*/  HMMA.16816.F32.BF16 R160, R4.reuse, R8, R160 ;  /* 0x0000000804a0723c */ /* 0x048ff000000418a0 */
[C---:B------:R-:W-:Y:S01]  /*75a0*/  HMMA.16816.F32.BF16 R156, R4.reuse, R10, R156 ;  /* 0x0000000a049c723c */ /* 0x040fe2000004189c */
[----:B------:R-:W2:Y:S07]  /*75b0*/  LDSM.16.MT88.4 R8, [R220+0x17800] ;  /* 0x01780000dc08783b */ /* 0x000eae0000004200 */
        /* <DEDUP_REMOVED lines=40> */
[C---:B-1----:R-:W-:Y:S08]  /*7840*/  HMMA.16816.F32.BF16 R124, R4.reuse, R16, R124 ;  /* 0x00000010047c723c */ /* 0x042ff0000004187c */
        /* <DEDUP_REMOVED lines=70> */
.L_x_2107:
[----:B------:R-:W-:Y:S01]  /*7cb0*/  UMOV UR12, URZ ;  /* 0x000000ff000c7c82 */ /* 0x000fe20008000000 */
[----:B------:R-:W-:Y:S01]  /*7cc0*/  USHF.L.U32 UR7, UR8, 0x6, URZ ;  /* 0x0000000608077899 */ /* 0x000fe200080006ff */
[----:B------:R-:W-:-:S05]  /*7cd0*/  IADD3 R5, P1, PT, RZ, -UR12, RZ ;  /* 0x8000000cff057c10 */ /* 0x000fca000ff3e0ff */
[----:B------:R-:W-:-:S05]  /*7ce0*/  IMAD.X R4, RZ, RZ, ~UR7, P1 ;  /* 0x80000007ff047e24 */ /* 0x000fca00088e06ff */
[----:B------:R-:W-:-:S04]  /*7cf0*/  SHF.R.S64 R5, R5, 0x1f, R4 ;  /* 0x0000001f05057819 */ /* 0x000fc80000001004 */
[----:B------:R-:W-:-:S04]  /*7d00*/  IADD3 R228, P1, PT, R5, R228, RZ ;  /* 0x000000e405e47210 */ /* 0x000fc80007f3e0ff */
[----:B------:R-:W-:-:S09]  /*7d10*/  LEA.HI.X.SX32 R229, R4, R229, 0x1, P1 ;  /* 0x000000e504e57211 */ /* 0x000fd200008f0eff */
.L_x_2108:
        /* <DEDUP_REMOVED lines=41> */
[----:B------:R-:W-:-:S02]  /*7fb0*/  IMAD.IADD R166, R166, 0x1, R165 ;  /* 0x00000001a6a67824 */ /* 0x000fc400078e02a5 */
        /* <DEDUP_REMOVED lines=76> */
[----:B------:R-:W1:Y:S04]  /*8480*/  LDSM.16.M88.4 R24, [R208+UR6+0x9800] ;  /* 0x00980006d018783b */ /* 0x000e680008000200 */
[----:B------:R-:W-:Y:S04]  /*8490*/  LDSM.16.M88.4 R28, [R211] ;  /* 0x00000000d31c783b */ /* 0x000fe80000000200 */
        /* <DEDUP_REMOVED lines=15> */
[C---:B-1----:R-:W-:Y:S08]  /*8590*/  HMMA.16816.F32.BF16 R172, R168.reuse, R24, RZ ;  /* 0x00000018a8ac723c */ /* 0x042ff000000418ff */
[----:B------:R-:W-:Y:S01]  /*85a0*/  HMMA.16816.F32.BF16 R168, R168, R26, RZ ;  /* 0x0000001aa8a8723c */ /* 0x000fe200000418ff */
[----:B------:R-:W1:Y:S07]  /*85b0*/  LDSM.16.M88.4 R24, [R166+0x8000] ;  /* 0x00800000a618783b */ /* 0x000e6e0000000200 */
[C---:B------:R-:W-:Y:S08]  /*85c0*/  HMMA.16816.F32.BF16 R16, R28.reuse, R20, R16 ;  /* 0x000000141c10723c */ /* 0x040ff00000041810 */
[C---:B------:R-:W-:Y:S01]  /*85d0*/  HMMA.16816.F32.BF16 R12, R28.reuse, R22, R12 ;  /* 0x000000161c0c723c */ /* 0x040fe2000004180c */
[----:B------:R-:W3:Y:S07]  /*85e0*/  LDSM.16.M88.4 R20, [R166+0x8800] ;  /* 0x00880000a614783b */ /* 0x000eee0000000200 */
[C---:B--2---:R-:W-:Y:S08]  /*85f0*/  HMMA.16816.F32.BF16 R188, R28.reuse, R8, R188 ;  /* 0x000000081cbc723c */ /* 0x044ff000000418bc */
[C---:B------:R-:W-:Y:S01]  /*8600*/  HMMA.16816.F32.BF16 R184, R28.reuse, R10, R184 ;  /* 0x0000000a1cb8723c */ /* 0x040fe200000418b8 */
[----:B------:R-:W-:Y:S07]  /*8610*/  LDSM.16.M88.4 R8, [R210] ;  /* 0x00000000d208783b */ /* 0x000fee0000000200 */
[C---:B------:R-:W-:Y:S08]  /*8620*/  HMMA.16816.F32.BF16 R180, R28.reuse, R4, R180 ;  /* 0x000000041cb4723c */ /* 0x040ff000000418b4 */
[C---:B------:R-:W-:Y:S01]  /*8630*/  HMMA.16816.F32.BF16 R176, R28.reuse, R6, R176 ;  /* 0x000000061cb0723c */ /* 0x040fe200000418b0 */
[----:B------:R-:W2:Y:S07]  /*8640*/  LDSM.16.M88.4 R4, [R165+0x8000] ;  /* 0x00800000a504783b */ /* 0x000eae0000000200 */
[C---:B------:R-:W-:Y:S08]  /*8650*/  HMMA.16816.F32.BF16 R172, R28.reuse, R32, R172 ;  /* 0x000000201cac723c */ /* 0x040ff000000418ac */
[----:B------:R-:W-:Y:S01]  /*8660*/  HMMA.16816.F32.BF16 R168, R28, R34, R168 ;  /* 0x000000221ca8723c */ /* 0x000fe200000418a8 */
[----:B------:R-:W4:Y:S04]  /*8670*/  LDSM.16.M88.4 R32, [R165+0x8800] ;  /* 0x00880000a520783b */ /* 0x000f280000000200 */
[----:B------:R-:W5:Y:S03]  /*8680*/  LDSM.16.M88.4 R28, [R165+0x9000] ;  /* 0x00900000a51c783b */ /* 0x000f660000000200 */
[C---:B-1----:R-:W-:Y:S08]  /*8690*/  HMMA.16816.F32.BF16 R16, R192.reuse, R24, R16 ;  /* 0x00000018c010723c */ /* 0x042ff00000041810 */
[C---:B------:R-:W-:Y:S01]  /*86a0*/  HMMA.16816.F32.BF16 R12, R192.reuse, R26, R12 ;  /* 0x0000001ac00c723c */ /* 0x040fe2000004180c */
[----:B------:R-:W1:Y:S07]  /*86b0*/  LDSM.16.M88.4 R24, [R165+0x9800] ;  /* 0x00980000a518783b */ /* 0x000e6e0000000200 */
[C---:B---3--:R-:W-:Y:S08]  /*86c0*/  HMMA.16816.F32.BF16 R188, R192.reuse, R20, R188 ;  /* 0x00000014c0bc723c */ /* 0x048ff000000418bc */
[C---:B------:R-:W-:Y:S01]  /*86d0*/  HMMA.16816.F32.BF16 R184, R192.reuse, R22, R184 ;  /* 0x00000016c0b8723c */ /* 0x040fe200000418b8 */
[----:B------:R-:W3:Y:S07]  /*86e0*/  LDSM.16.M88.4 R20, [R208+UR6+0xa000] ;  /* 0x00a00006d014783b */ /* 0x000eee0008000200 */
[C---:B------:R-:W-:Y:S08]  /*86f0*/  HMMA.16816.F32.BF16 R180, R192.reuse, R204, R180 ;  /* 0x000000ccc0b4723c */ /* 0x040ff000000418b4 */
[C---:B------:R-:W-:Y:S01]  /*8700*/  HMMA.16816.F32.BF16 R176, R192.reuse, R206, R176 ;  /* 0x000000cec0b0723c */ /* 0x040fe200000418b0 */
[----:B------:R-:W-:Y:S07]  /*8710*/  LDSM.16.M88.4 R204, [R208+UR6+0xb800] ;  /* 0x00b80006d0cc783b */ /* 0x000fee0008000200 */
[C---:B------:R-:W-:Y:S08]  /*8720*/  HMMA.16816.F32.BF16 R172, R192.reuse, R196, R172 ;  /* 0x000000c4c0ac723c */ /* 0x040ff000000418ac */
[----:B------:R-:W-:Y:S01]  /*8730*/  HMMA.16816.F32.BF16 R168, R192, R198, R168 ;  /* 0x000000c6c0a8723c */ /* 0x000fe200000418a8 */
[----:B------:R-:W-:Y:S04]  /*8740*/  LDSM.16.M88.4 R196, [R167+0xb000] ;  /* 0x00b00000a7c4783b */ /* 0x000fe80000000200 */
[----:B------:R-:W-:Y:S03]  /*8750*/  LDSM.16.M88.4 R192, [R167+0xb800] ;  /* 0x00b80000a7c0783b */ /* 0x000fe60000000200 */
[C---:B--2---:R-:W-:Y:S08]  /*8760*/  HMMA.16816.F32.BF16 R16, R8.reuse, R4, R16 ;  /* 0x000000040810723c */ /* 0x044ff00000041810 */
[C---:B------:R-:W-:Y:S01]  /*8770*/  HMMA.16816.F32.BF16 R12, R8.reuse, R6, R12 ;  /* 0x00000006080c723c */ /* 0x040fe2000004180c */
[----:B------:R-:W2:Y:S07]  /*8780*/  LDSM.16.M88.4 R4, [R208+UR6+0xa800] ;  /* 0x00a80006d004783b */ /* 0x000eae0008000200 */
[C---:B----4-:R-:W-:Y:S08]  /*8790*/  HMMA.16816.F32.BF16 R188, R8.reuse, R32, R188 ;  /* 0x0000002008bc723c */ /* 0x050ff000000418bc */
[C---:B------:R-:W-:Y:S01]  /*87a0*/  HMMA.16816.F32.BF16 R184, R8.reuse, R34, R184 ;  /* 0x0000002208b8723c */ /* 0x040fe200000418b8 */
[----:B------:R-:W4:Y:S07]  /*87b0*/  LDSM.16.M88.4 R32, [R208+UR6+0xb000] ;  /* 0x00b00006d020783b */ /* 0x000f2e0008000200 */
[C---:B-----5:R-:W-:Y:S08]  /*87c0*/  HMMA.16816.F32.BF16 R180, R8.reuse, R28, R180 ;  /* 0x0000001c08b4723c */ /* 0x060ff000000418b4 */
[C---:B------:R-:W-:Y:S01]  /*87d0*/  HMMA.16816.F32.BF16 R176, R8.reuse, R30, R176 ;  /* 0x0000001e08b0723c */ /* 0x040fe200000418b0 */
[----:B------:R-:W-:Y:S07]  /*87e0*/  LDSM.16.M88.4 R28, [R167+0xa000] ;  /* 0x00a00000a71c783b */ /* 0x000fee0000000200 */
[C---:B-1----:R-:W-:Y:S08]  /*87f0*/  HMMA.16816.F32.BF16 R172, R8.reuse, R24, R172 ;  /* 0x0000001808ac723c */ /* 0x042ff000000418ac */
[----:B------:R-:W-:Y:S01]  /*8800*/  HMMA.16816.F32.BF16 R168, R8, R26, R168 ;  /* 0x0000001a08a8723c */ /* 0x000fe200000418a8 */
[----:B------:R-:W1:Y:S04]  /*8810*/  LDSM.16.M88.4 R24, [R211+0x2000] ;  /* 0x00200000d318783b */ /* 0x000e680000000200 */
[----:B------:R-:W5:Y:S03]  /*8820*/  LDSM.16.M88.4 R8, [R167+0xa800] ;  /* 0x00a80000a708783b */ /* 0x000f660000000200 */
        /* <DEDUP_REMOVED lines=8> */
[----:B------:R-:W3:Y:S07]  /*88b0*/  LDSM.16.M88.4 R32, [R166+0xa800] ;  /* 0x00a80000a620783b */ /* 0x000eee0000000200 */
[C---:B-1----:R-:W-:Y:S08]  /*88c0*/  HMMA.16816.F32.BF16 R16, R24.reuse, R28, R16 ;  /* 0x0000001c1810723c */ /* 0x042ff00000041810 */
[C---:B------:R-:W-:Y:S01]  /*88d0*/  HMMA.16816.F32.BF16 R12, R24.reuse, R30, R12 ;  /* 0x0000001e180c723c */ /* 0x040fe2000004180c */
[----:B------:R-:W-:Y:S07]  /*88e0*/  LDSM.16.M88.4 R28, [R166+0xb800] ;  /* 0x00b80000a61c783b */ /* 0x000fee0000000200 */
[C---:B-----5:R-:W-:Y:S08]  /*88f0*/  HMMA.16816.F32.BF16 R188, R24.reuse, R8, R188 ;  /* 0x0000000818bc723c */ /* 0x060ff000000418bc */
[----:B------:R-:W-:Y:S01]  /*8900*/  HMMA.16816.F32.BF16 R184, R24, R10, R184 ;  /* 0x0000000a18b8723c */ /* 0x000fe200000418b8 */
[----:B------:R-:W1:Y:S07]  /*8910*/  LDSM.16.M88.4 R8, [R166+0xb000] ;  /* 0x00b00000a608783b */ /* 0x000e6e0000000200 */
        /* <DEDUP_REMOVED lines=16> */
[----:B------:R-:W-:Y:S07]  /*8a20*/  LDSM.16.M88.4 R32, [R208+UR6+0xc000] ;  /* 0x00c00006d020783b */ /* 0x000fee0008000200 */
[C---:B-1----:R-:W-:Y:S08]  /*8a30*/  HMMA.16816.F32.BF16 R180, R4.reuse, R8, R180 ;  /* 0x0000000804b4723c */ /* 0x042ff000000418b4 */
[C---:B------:R-:W-:Y:S01]  /*8a40*/  HMMA.16816.F32.BF16 R176, R4.reuse, R10, R176 ;  /* 0x0000000a04b0723c */ /* 0x040fe200000418b0 */
[----:B------:R-:W-:Y:S07]  /*8a50*/  LDSM.16.M88.4 R8, [R212+0x4000] ;  /* 0x00400000d408783b */ /* 0x000fee0000000200 */
[C---:B------:R-:W-:Y:S08]  /*8a60*/  HMMA.16816.F32.BF16 R172, R4.reuse, R28, R172 ;  /* 0x0000001c04ac723c */ /* 0x040ff000000418ac */
[----:B------:R-:W-:Y:S01]  /*8a70*/  HMMA.16816.F32.BF16 R168, R4, R30, R168 ;  /* 0x0000001e04a8723c */ /* 0x000fe200000418a8 */
[----:B------:R-:W1:Y:S04]  /*8a80*/  LDSM.16.M88.4 R4, [R208+UR6+0xc800] ;  /* 0x00c80006d004783b */ /* 0x000e680008000200 */
[----:B------:R-:W3:Y:S03]  /*8a90*/  LDSM.16.M88.4 R28, [R208+UR6+0xd000] ;  /* 0x00d00006d01c783b */ /* 0x000ee60008000200 */
[C---:B----4-:R-:W-:Y:S08]  /*8aa0*/  HMMA.16816.F32.BF16 R16, R196.reuse, R24, R16 ;  /* 0x00000018c410723c */ /* 0x050ff00000041810 */
[C---:B------:R-:W-:Y:S01]  /*8ab0*/  HMMA.16816.F32.BF16 R12, R196.reuse, R26, R12 ;  /* 0x0000001ac40c723c */ /* 0x040fe2000004180c */
[----:B------:R-:W4:Y:S07]  /*8ac0*/  LDSM.16.M88.4 R24, [R208+UR6+0xd800] ;  /* 0x00d80006d018783b */ /* 0x000f2e0008000200 */
[C---:B--2---:R-:W-:Y:S08]  /*8ad0*/  HMMA.16816.F32.BF16 R188, R196.reuse, R20, R188 ;  /* 0x00000014c4bc723c */ /* 0x044ff000000418bc */
[C---:B------:R-:W-:Y:S01]  /*8ae0*/  HMMA.16816.F32.BF16 R184, R196.reuse, R22, R184 ;  /* 0x00000016c4b8723c */ /* 0x040fe200000418b8 */
[----:B------:R-:W2:Y:S07]  /*8af0*/  LDSM.16.M88.4 R20, [R167+0xc000] ;  /* 0x00c00000a714783b */ /* 0x000eae0000000200 */
[----:B------:R-:W-:Y:S08]  /*8b00*/  HMMA.16816.F32.BF16 R180, R196, R204, R180 ;  /* 0x000000ccc4b4723c */ /* 0x000ff000000418b4 */
[C---:B-1----:R-:W-:Y:S08]  /*8b10*/  HMMA.16816.F32.BF16 R188, R8.reuse, R4, R188 ;  /* 0x0000000408bc723c */ /* 0x042ff000000418bc */
[----:B------:R-:W-:Y:S01]  /*8b20*/  HMMA.16816.F32.BF16 R184, R8, R6, R184 ;  /* 0x0000000608b8723c */ /* 0x000fe200000418b8 */
[----:B------:R-:W1:Y:S07]  /*8b30*/  LDSM.16.M88.4 R4, [R167+0xd000] ;  /* 0x00d00000a704783b */ /* 0x000e6e0000000200 */
[C---:B------:R-:W-:Y:S01]  /*8b40*/  HMMA.16816.F32.BF16 R176, R196.reuse, R206, R176 ;  /* 0x000000cec4b0723c */ /* 0x040fe200000418b0 */
[----:B------:R-:W-:Y:S07]  /*8b50*/  LDSM.16.M88.4 R204, [R210+0x4000] ;  /* 0x00400000d2cc783b */ /* 0x000fee0000000200 */
[C---:B------:R-:W-:Y:S08]  /*8b60*/  HMMA.16816.F32.BF16 R172, R196.reuse, R200, R172 ;  /* 0x000000c8c4ac723c */ /* 0x040ff000000418ac */
[----:B------:R-:W-:Y:S01]  /*8b70*/  HMMA.16816.F32.BF16 R168, R196, R202, R168 ;  /* 0x000000cac4a8723c */ /* 0x000fe200000418a8 */
[----:B------:R-:W5:Y:S04]  /*8b80*/  LDSM.16.M88.4 R200, [R167+0xc800] ;  /* 0x00c80000a7c8783b */ /* 0x000f680000000200 */
[----:B------:R-:W5:Y:S03]  /*8b90*/  LDSM.16.M88.4 R196, [R167+0xd800] ;  /* 0x00d80000a7c4783b */ /* 0x000f660000000200 */
        /* <DEDUP_REMOVED lines=8> */
[----:B------:R-:W3:Y:S04]  /*8c20*/  LDSM.16.M88.4 R8, [R209+0x4000] ;  /* 0x00400000d108783b */ /* 0x000ee80000000200 */
[----:B------:R-:W4:Y:S03]  /*8c30*/  LDSM.16.M88.4 R24, [R166+0xd000] ;  /* 0x00d00000a618783b */ /* 0x000f260000000200 */
        /* <DEDUP_REMOVED lines=8> */
[----:B------:R-:W-:Y:S07]  /*8cc0*/  LDSM.16.M88.4 R200, [R165+0xc800] ;  /* 0x00c80000a5c8783b */ /* 0x000fee0000000200 */
        /* <DEDUP_REMOVED lines=9> */
[----:B------:R-:W3:Y:S07]  /*8d60*/  LDSM.16.M88.4 R28, [R208+UR6+0xe000] ;  /* 0x00e00006d01c783b */ /* 0x000eee0008000200 */
[C---:B----4-:R-:W-:Y:S08]  /*8d70*/  HMMA.16816.F32.BF16 R180, R8.reuse, R24, R180 ;  /* 0x0000001808b4723c */ /* 0x050ff000000418b4 */
[C---:B------:R-:W-:Y:S01]  /*8d80*/  HMMA.16816.F32.BF16 R176, R8.reuse, R26, R176 ;  /* 0x0000001a08b0723c */ /* 0x040fe200000418b0 */
[----:B------:R-:W-:Y:S07]  /*8d90*/  LDSM.16.M88.4 R24, [R208+UR6+0xe800] ;  /* 0x00e80006d018783b */ /* 0x000fee0008000200 */
[C---:B--2---:R-:W-:Y:S08]  /*8da0*/  HMMA.16816.F32.BF16 R172, R8.reuse, R20, R172 ;  /* 0x0000001408ac723c */ /* 0x044ff000000418ac */
[----:B------:R-:W-:Y:S01]  /*8db0*/  HMMA.16816.F32.BF16 R168, R8, R22, R168 ;  /* 0x0000001608a8723c */ /* 0x000fe200000418a8 */
[----:B------:R-:W-:Y:S04]  /*8dc0*/  LDSM.16.M88.4 R8, [R211+0x6000] ;  /* 0x00600000d308783b */ /* 0x000fe80000000200 */
[----:B------:R-:W-:Y:S03]  /*8dd0*/  LDSM.16.M88.4 R20, [R208+UR6+0xf000] ;  /* 0x00f00006d014783b */ /* 0x000fe60008000200 */
[C---:B-1----:R-:W-:Y:S08]  /*8de0*/  HMMA.16816.F32.BF16 R16, R204.reuse, R4, R16 ;  /* 0x00000004cc10723c */ /* 0x042ff00000041810 */
[C---:B------:R-:W-:Y:S01]  /*8df0*/  HMMA.16816.F32.BF16 R12, R204.reuse, R6, R12 ;  /* 0x00000006cc0c723c */ /* 0x040fe2000004180c */
[----:B------:R-:W1:Y:S07]  /*8e00*/  LDSM.16.M88.4 R4, [R167+0xe000] ;  /* 0x00e00000a704783b */ /* 0x000e6e0000000200 */
[C---:B-----5:R-:W-:Y:S08]  /*8e10*/  HMMA.16816.F32.BF16 R172, R204.reuse, R192, R172 ;  /* 0x000000c0ccac723c */ /* 0x060ff000000418ac */
[C---:B------:R-:W-:Y:S08]  /*8e20*/  HMMA.16816.F32.BF16 R168, R204.reuse, R194, R168 ;  /* 0x000000c2cca8723c */ /* 0x040ff000000418a8 */
[C---:B------:R-:W-:Y:S08]  /*8e30*/  HMMA.16816.F32.BF16 R180, R204.reuse, R196, R180 ;  /* 0x000000c4ccb4723c */ /* 0x040ff000000418b4 */
[----:B------:R-:W-:Y:S01]  /*8e40*/  HMMA.16816.F32.BF16 R176, R204, R198, R176 ;  /* 0x000000c6ccb0723c */ /* 0x000fe200000418b0 */
[----:B------:R-:W-:Y:S07]  /*8e50*/  LDSM.16.M88.4 R196, [R208+UR6+0xf800] ;  /* 0x00f80006d0c4783b */ /* 0x000fee0008000200 */
[C---:B---3--:R-:W-:Y:S08]  /*8e60*/  HMMA.16816.F32.BF16 R16, R32.reuse, R28, R16 ;  /* 0x0000001c2010723c */ /* 0x048ff00000041810 */
[----:B------:R-:W-:Y:S01]  /*8e70*/  HMMA.16816.F32.BF16 R192, R32, R30, R12 ;  /* 0x0000001e20c0723c */ /* 0x000fe2000004180c */
[----:B------:R-:W-:Y:S04]  /*8e80*/  LDSM.16.M88.4 R28, [R209+0x6000] ;  /* 0x00600000d11c783b */ /* 0x000fe80000000200 */
[----:B------:R-:W2:Y:S03]  /*8e90*/  LDSM.16.M88.4 R12, [R166+0xe000] ;  /* 0x00e00000a60c783b */ /* 0x000ea60000000200 */
[C---:B------:R-:W-:Y:S08]  /*8ea0*/  HMMA.16816.F32.BF16 R188, R204.reuse, R200, R188 ;  /* 0x000000c8ccbc723c */ /* 0x040ff000000418bc */
[----:B------:R-:W-:Y:S08]  /*8eb0*/  HMMA.16816.F32.BF16 R184, R204, R202, R184 ;  /* 0x000000caccb8723c */ /* 0x000ff000000418b8 */
[C---:B-1----:R-:W-:Y:S01]  /*8ec0*/  HMMA.16816.F32.BF16 R200, R8.reuse, R4, R16 ;  /* 0x0000000408c8723c */ /* 0x042fe20000041810 */
[----:B------:R-:W-:Y:S07]  /*8ed0*/  LDSM.16.M88.4 R16, [R165+0xe000] ;  /* 0x00e00000a510783b */ /* 0x000fee0000000200 */
[----:B------:R-:W-:Y:S01]  /*8ee0*/  HMMA.16816.F32.BF16 R192, R8, R6, R192 ;  /* 0x0000000608c0723c */ /* 0x000fe200000418c0 */
[----:B------:R-:W1:Y:S07]  /*8ef0*/  LDSM.16.M88.4 R4, [R167+0xf800] ;  /* 0x00f80000a704783b */ /* 0x000e6e0000000200 */
[C---:B------:R-:W-:Y:S08]  /*8f00*/  HMMA.16816.F32.BF16 R180, R32.reuse, R20, R180 ;  /* 0x0000001420b4723c */ /* 0x040ff000000418b4 */
[C---:B------:R-:W-:Y:S01]  /*8f10*/  HMMA.16816.F32.BF16 R176, R32.reuse, R22, R176 ;  /* 0x0000001620b0723c */ /* 0x040fe200000418b0 */
[----:B------:R-:W3:Y:S07]  /*8f20*/  LDSM.16.M88.4 R20, [R167+0xe800] ;  /* 0x00e80000a714783b */ /* 0x000eee0000000200 */
[C---:B------:R-:W-:Y:S08]  /*8f30*/  HMMA.16816.F32.BF16 R188, R32.reuse, R24, R188 ;  /* 0x0000001820bc723c */ /* 0x040ff000000418bc */
[----:B------:R-:W-:Y:S01]  /*8f40*/  HMMA.16816.F32.BF16 R184, R32, R26, R184 ;  /* 0x0000001a20b8723c */ /* 0x000fe200000418b8 */
[----:B------:R-:W4:Y:S07]  /*8f50*/  LDSM.16.M88.4 R24, [R210+0x6000] ;  /* 0x00600000d218783b */ /* 0x000f2e0000000200 */
[----:B--2---:R-:W-:Y:S08]  /*8f60*/  HMMA.16816.F32.BF16 R200, R28, R12, R200 ;  /* 0x0000000c1cc8723c */ /* 0x004ff000000418c8 */
[----:B------:R-:W-:Y:S08]  /*8f70*/  HMMA.16816.F32.BF16 R168, R32, R198, R168 ;  /* 0x000000c620a8723c */ /* 0x000ff000000418a8 */
[----:B------:R-:W-:Y:S01]  /*8f80*/  HMMA.16816.F32.BF16 R192, R28, R14, R192 ;  /* 0x0000000e1cc0723c */ /* 0x000fe200000418c0 */
[----:B------:R-:W2:Y:S07]  /*8f90*/  LDSM.16.M88.4 R12, [R166+0xf800] ;  /* 0x00f80000a60c783b */ /* 0x000eae0000000200 */
[----:B------:R-:W-:Y:S01]  /*8fa0*/  HMMA.16816.F32.BF16 R172, R32, R196, R172 ;  /* 0x000000c420ac723c */ /* 0x000fe200000418ac */
[----:B------:R-:W5:Y:S07]  /*8fb0*/  LDSM.16.M88.4 R32, [R166+0xe800] ;  /* 0x00e80000a620783b */ /* 0x000f6e0000000200 */
[C---:B-1----:R-:W-:Y:S01]  /*8fc0*/  HMMA.16816.F32.BF16 R204, R8.reuse, R6, R168 ;  /* 0x0000000608cc723c */ /* 0x042fe200000418a8 */
[----:B------:R-:W1:Y:S07]  /*8fd0*/  LDSM.16.M88.4 R168, [R165+0xf800] ;  /* 0x00f80000a5a8783b */ /* 0x000e6e0000000200 */
[----:B---3--:R-:W-:Y:S01]  /*8fe0*/  HMMA.16816.F32.BF16 R196, R8, R20, R188 ;  /* 0x0000001408c4723c */ /* 0x008fe200000418bc */
[----:B------:R-:W3:Y:S07]  /*8ff0*/  LDSM.16.M88.4 R188, [R165+0xe800] ;  /* 0x00e80000a5bc783b */ /* 0x000eee0000000200 */
[C---:B----4-:R-:W-:Y:S08]  /*9000*/  HMMA.16816.F32.BF16 R200, R24.reuse, R16, R200 ;  /* 0x0000001018c8723c */ /* 0x050ff000000418c8 */
[----:B------:R-:W-:Y:S01]  /*9010*/  HMMA.16816.F32.BF16 R192, R24, R18, R192 ;  /* 0x0000001218c0723c */ /* 0x000fe200000418c0 */
[----:B------:R4:W3:Y:S07]  /*9020*/  LDSM.16.M88.4 R16, [R167+0xf000] ;  /* 0x00f00000a710783b */ /* 0x0008ee0000000200 */
[----:B--2---:R-:W-:Y:S03]  /*9030*/  HMMA.16816.F32.BF16 R204, R28, R14, R204 ;  /* 0x0000000e1ccc723c */ /* 0x004fe600000418cc */
[----:B------:R-:W-:Y:S01]  /*9040*/  FMUL.FTZ R7, R200, UR7 ;  /* 0x00000007c8077c20 */ /* 0x000fe20008410000 */
[----:B------:R-:W-:Y:S01]  /*9050*/  FMUL.FTZ R6, R201, UR7 ;  /* 0x00000007c9067c20 */ /* 0x000fe20008410000 */
[----:B------:R-:W-:-:S03]  /*9060*/  FMUL.FTZ R15, R203, UR7 ;  /* 0x00000007cb0f7c20 */ /* 0x000fc60008410000 */
[----:B-----5:R-:W-:Y:S01]  /*9070*/  HMMA.16816.F32.BF16 R196, R28, R32, R196 ;  /* 0x000000201cc4723c */ /* 0x020fe200000418c4 */
[----:B------:R-:W-:Y:S01]  /*9080*/  FMUL.FTZ R33, R202, UR7 ;  /* 0x00000007ca217c20 */ /* 0x000fe20008410000 */
[----:B------:R-:W2:Y:S01]  /*9090*/  MUFU.TANH R7, R7 ;  /* 0x0000000700077308 */ /* 0x000ea20000002400 */
[----:B------:R-:W-:Y:S01]  /*90a0*/  FMUL.FTZ R193, R193, UR7 ;  /* 0x00000007c1c17c20 */ /* 0x000fe20008410000 */
[----:B------:R-:W-:-:S04]  /*90b0*/  FMUL.FTZ R32, R192, UR7 ;  /* 0x00000007c0207c20 */ /* 0x000fc80008410000 */
[----:B------:R-:W-:Y:S01]  /*90c0*/  HMMA.16816.F32.BF16 R184, R8, R22, R184 ;  /* 0x0000001608b8723c */ /* 0x000fe200000418b8 */
[----:B------:R5:W2:Y:S01]  /*90d0*/  LDSM.16.M88.4 R20, [R166+0xf000] ;  /* 0x00f00000a614783b */ /* 0x000aa20000000200 */
[----:B------:R-:W2:Y:S06]  /*90e0*/  MUFU.TANH R33, R33 ;  /* 0x0000002100217308 */ /* 0x000eac0000002400 */
[C---:B-1----:R-:W-:Y:S01]  /*90f0*/  HMMA.16816.F32.BF16 R204, R24.reuse, R170, R204 ;  /* 0x000000aa18cc723c */ /* 0x042fe200000418cc */
[----:B------:R-:W-:Y:S01]  /*9100*/  FMUL.FTZ R170, R194, UR7 ;  /* 0x00000007c2aa7c20 */ /* 0x000fe20008410000 */
[----:B----4-:R1:W-:Y:S06]  /*9110*/  MUFU.TANH R167, R193 ;  /* 0x000000c100a77308 */ /* 0x0103ec0000002400 */
[----:B---3--:R-:W-:Y:S01]  /*9120*/  HMMA.16816.F32.BF16 R196, R24, R188, R196 ;  /* 0x000000bc18c4723c */ /* 0x008fe200000418c4 */
[----:B------:R-:W-:Y:S01]  /*9130*/  IMAD.SHL.U32 R188, R219, 0x2, RZ ;  /* 0x00000002dbbc7824 */ /* 0x000fe200078e00ff */
[----:B------:R-:W-:Y:S04]  /*9140*/  MUFU.TANH R6, R6 ;  /* 0x0000000600067308 */ /* 0x000fe80000002400 */
[----:B------:R-:W-:-:S02]  /*9150*/  LOP3.LUT R188, R188, 0x6, RZ, 0xc0, !PT ;  /* 0x00000006bcbc7812 */ /* 0x000fc400078ec0ff */
[----:B------:R-:W-:Y:S01]  /*9160*/  HMMA.16816.F32.BF16 R184, R28, R34, R184 ;  /* 0x000000221cb8723c */ /* 0x000fe200000418b8 */
[----:B------:R-:W-:Y:S01]  /*9170*/  FMUL.FTZ R34, R195, UR7 ;  /* 0x00000007c3227c20 */ /* 0x000fe20008410000 */
[----:B------:R-:W-:Y:S01]  /*9180*/  MUFU.TANH R15, R15 ;  /* 0x0000000f000f7308 */ /* 0x000fe20000002400 */
[----:B-----5:R-:W-:Y:S01]  /*9190*/  FMUL.FTZ R166, R204, UR7 ;  /* 0x00000007cca67c20 */ /* 0x020fe20008410000 */
[----:B------:R-:W-:Y:S01]  /*91a0*/  FMUL.FTZ R171, R206, UR7 ;  /* 0x00000007ceab7c20 */ /* 0x000fe20008410000 */
[----:B------:R-:W-:Y:S01]  /*91b0*/  FMUL.FTZ R205, R205, UR7 ;  /* 0x00000007cdcd7c20 */ /* 0x000fe20008410000 */
[----:B------:R-:W-:Y:S02]  /*91c0*/  FMUL.FTZ R207, R207, UR7 ;  /* 0x00000007cfcf7c20 */ /* 0x000fe40008410000 */
[----:B------:R-:W-:Y:S01]  /*91d0*/  HMMA.16816.F32.BF16 R180, R8, R16, R180 ;  /* 0x0000001008b4723c */ /* 0x000fe200000418b4 */
[----:B------:R-:W-:Y:S01]  /*91e0*/  IMAD.U32 R17, RZ, RZ, UR19 ;  /* 0x00000013ff117e24 */ /* 0x000fe2000f8e00ff */
[----:B------:R-:W3:Y:S01]  /*91f0*/  MUFU.TANH R166, R166 ;  /* 0x000000a600a67308 */ /* 0x000ee20000002400 */
[----:B------:R-:W-:Y:S01]  /*9200*/  FMUL.FTZ R35, R196, UR7 ;  /* 0x00000007c4237c20 */ /* 0x000fe20008410000 */
[----:B------:R-:W-:Y:S01]  /*9210*/  FMUL.FTZ R197, R197, UR7 ;  /* 0x00000007c5c57c20 */ /* 0x000fe20008410000 */
[----:B------:R-:W-:-:S02]  /*9220*/  IMAD R14, R17, 0x40, R188 ;  /* 0x00000040110e7824 */ /* 0x000fc400078e02bc */
[----:B------:R-:W-:Y:S01]  /*9230*/  FMUL.FTZ R199, R199, UR7 ;  /* 0x00000007c7c77c20 */ /* 0x000fe20008410000 */
[----:B------:R-:W-:Y:S01]  /*9240*/  HMMA.16816.F32.BF16 R176, R8, R18, R176 ;  /* 0x0000001208b0723c */ /* 0x000fe200000418b0 */
[----:B-1----:R-:W-:Y:S01]  /*9250*/  VIADD R193, R14, 0xffffff80 ;  /* 0xffffff800ec17836 */ /* 0x002fe20000000000 */
[----:B------:R1:W4:Y:S01]  /*9260*/  LDSM.16.M88.4 R16, [R165+0xf000] ;  /* 0x00f00000a510783b */ /* 0x0003220000000200 */
[----:B------:R-:W5:Y:S01]  /*9270*/  MUFU.TANH R171, R171 ;  /* 0x000000ab00ab7308 */ /* 0x000f620000002400 */
[----:B------:R-:W-:-:S04]  /*9280*/  DEPBAR.LE SB0, 0x0 ;  /* 0x000080000000791a */ /* 0x000fc80000000000 */
[----:B------:R-:W-:Y:S01]  /*9290*/  I2FP.F32.U32 R192, R193 ;  /* 0x000000c100c07245 */ /* 0x000fe20000201000 */
[----:B------:R-:W-:Y:S01]  /*92a0*/  HMMA.16816.F32.BF16 R184, R24, R190, R184 ;  /* 0x000000be18b8723c */ /* 0x000fe200000418b8 */
[----:B------:R-:W-:Y:S01]  /*92b0*/  VIADD R191, R14, 0xffffffb8 ;  /* 0xffffffb80ebf7836 */ /* 0x000fe20000000000 */
[----:B------:R-:W-:Y:S01]  /*92c0*/  ISETP.GE.AND P1, PT, R193, R2, PT ;  /* 0x00000002c100720c */ /* 0x000fe20003f26270 */
[----:B------:R-:W4:Y:S01]  /*92d0*/  MUFU.TANH R32, R32 ;  /* 0x0000002000207308 */ /* 0x000f220000002400 */
[C---:B--2---:R-:W-:Y:S01]  /*92e0*/  FFMA.FTZ R7, R192.reuse, UR5, R7 ;  /* 0x00000005c0077c23 */ /* 0x044fe20008010007 */
[----:B------:R-:W-:Y:S01]  /*92f0*/  FFMA.FTZ R192, R192, UR5, R33 ;  /* 0x00000005c0c07c23 */ /* 0x000fe20008010021 */
[----:B------:R-:W-:Y:S02]  /*9300*/  I2FP.F32.U32 R189, R191 ;  /* 0x000000bf00bd7245 */ /* 0x000fe40000201000 */
[----:B------:R-:W-:Y:S01]  /*9310*/  HMMA.16816.F32.BF16 R180, R28, R20, R180 ;  /* 0x000000141cb4723c */ /* 0x000fe200000418b4 */
[----:B------:R-:W-:Y:S01]  /*9320*/  FSEL R7, R7, -INF , !P1 ;  /* 0xff80000007077808 */ /* 0x000fe20004800000 */
[----:B------:R-:W-:Y:S01]  /*9330*/  FMUL.FTZ R20, R198, UR7 ;  /* 0x00000007c6147c20 */ /* 0x000fe20008410000 */
[----:B------:R-:W-:Y:S01]  /*9340*/  ISETP.GE.AND P1, PT, R193, R0, PT ;  /* 0x00000000c100720c */ /* 0x000fe20003f26270 */
[C---:B---3--:R-:W-:Y:S01]  /*9350*/  FFMA.FTZ R166, R189.reuse, UR5, R166 ;  /* 0x00000005bda67c23 */ /* 0x048fe200080100a6 */
[----:B-----5:R-:W-:Y:S01]  /*9360*/  FFMA.FTZ R196, R189, UR5, R171 ;  /* 0x00000005bdc47c23 */ /* 0x020fe200080100ab */
[----:B------:R-:W2:Y:S01]  /*9370*/  MUFU.TANH R170, R170 ;  /* 0x000000aa00aa7308 */ /* 0x000ea20000002400 */
[----:B------:R-:W-:Y:S01]  /*9380*/  FSEL R21, R192, -INF , !P1 ;  /* 0xff800000c0157808 */ /* 0x000fe20004800000 */
[C---:B-1----:R-:W-:Y:S01]  /*9390*/  VIADD R165, R14.reuse, 0xffffff81 ;  /* 0xffffff810ea57836 */ /* 0x042fe20000000000 */
[----:B------:R-:W-:Y:S01]  /*93a0*/  ISETP.GE.AND P1, PT, R191, R2, PT ;  /* 0x00000002bf00720c */ /* 0x000fe20003f26270 */
[----:B------:R-:W-:Y:S01]  /*93b0*/  HMMA.16816.F32.BF16 R172, R8, R4, R172 ;  /* 0x0000000408ac723c */ /* 0x000fe200000418ac */
[----:B------:R-:W-:-:S02]  /*93c0*/  VIADD R171, R14, 0xffffff88 ;  /* 0xffffff880eab7836 */ /* 0x000fc40000000000 */
[----:B------:R-:W-:Y:S01]  /*93d0*/  FMUL.FTZ R184, R184, UR7 ;  /* 0x00000007b8b87c20 */ /* 0x000fe20008410000 */
[----:B------:R-:W-:Y:S01]  /*93e0*/  FSEL R195, R166, -INF , !P1 ;  /* 0xff800000a6c37808 */ /* 0x000fe20004800000 */
[----:B------:R-:W1:Y:S01]  /*93f0*/  MUFU.TANH R34, R34 ;  /* 0x0000002200227308 */ /* 0x000e620000002400 */
[----:B------:R-:W-:Y:S01]  /*9400*/  I2FP.F32.U32 R5, R165 ;  /* 0x000000a500057245 */ /* 0x000fe20000201000 */
[----:B------:R-:W-:Y:S01]  /*9410*/  FMUL.FTZ R10, R186, UR7 ;  /* 0x00000007ba0a7c20 */ /* 0x000fe20008410000 */
[----:B------:R-:W-:Y:S01]  /*9420*/  ISETP.GE.AND P1, PT, R191, R0, PT ;  /* 0x00000000bf00720c */ /* 0x000fe20003f26270 */
[----:B------:R-:W-:Y:S01]  /*9430*/  HMMA.16816.F32.BF16 R176, R28, R22, R176 ;  /* 0x000000161cb0723c */ /* 0x000fe200000418b0 */
[----:B------:R-:W-:Y:S01]  /*9440*/  FMUL.FTZ R8, R185, UR7 ;  /* 0x00000007b9087c20 */ /* 0x000fe20008410000 */
[C---:B------:R-:W-:Y:S01]  /*9450*/  FFMA.FTZ R9, R5.reuse, UR5, R6 ;  /* 0x0000000505097c23 */ /* 0x040fe20008010006 */
[----:B------:R-:W-:Y:S01]  /*9460*/  FSEL R196, R196, -INF , !P1 ;  /* 0xff800000c4c47808 */ /* 0x000fe20004800000 */
[----:B------:R-:W-:Y:S01]  /*9470*/  FFMA.FTZ R5, R5, UR5, R15 ;  /* 0x0000000505057c23 */ /* 0x000fe2000801000f */
[----:B------:R-:W-:Y:S01]  /*9480*/  ISETP.GE.AND P1, PT, R165, R2, PT ;  /* 0x00000002a500720c */ /* 0x000fe20003f26270 */
[----:B------:R-:W3:Y:S01]  /*9490*/  MUFU.TANH R35, R35 ;  /* 0x0000002300237308 */ /* 0x000ee20000002400 */
[----:B------:R-:W-:Y:S01]  /*94a0*/  I2FP.F32.U32 R15, R171 ;  /* 0x000000ab000f7245 */ /* 0x000fe20000201000 */
[----:B----4-:R-:W-:Y:S01]  /*94b0*/  HMMA.16816.F32.BF16 R180, R24, R16, R180 ;  /* 0x0000001018b4723c */ /* 0x010fe200000418b4 */
[----:B------:R-:W-:Y:S01]  /*94c0*/  FSEL R9, R9, -INF , !P1 ;  /* 0xff80000009097808 */ /* 0x000fe20004800000 */
[----:B------:R-:W-:Y:S01]  /*94d0*/  FMUL.FTZ R187, R187, UR7 ;  /* 0x00000007bbbb7c20 */ /* 0x000fe20008410000 */
[----:B------:R-:W-:Y:S01]  /*94e0*/  ISETP.GE.AND P1, PT, R165, R0, PT ;  /* 0x00000000a500720c */ /* 0x000fe20003f26270 */
[----:B------:R-:W-:Y:S01]  /*94f0*/  FFMA.FTZ R11, R15, UR5, R32 ;  /* 0x000000050f0b7c23 */ /* 0x000fe20008010020 */
[----:B------:R-:W-:-:S02]  /*9500*/  VIADD R165, R14, 0xffffff89 ;  /* 0xffffff890ea57836 */ /* 0x000fc40000000000 */
[----:B--2---:R-:W-:Y:S01]  /*9510*/  FFMA.FTZ R17, R15, UR5, R170 ;  /* 0x000000050f117c23 */ /* 0x004fe200080100aa */
[----:B------:R-:W-:Y:S01]  /*9520*/  FSEL R5, R5, -INF , !P1 ;  /* 0xff80000005057808 */ /* 0x000fe20004800000 */
[----:B------:R-:W2:Y:S01]  /*9530*/  MUFU.TANH R20, R20 ;  /* 0x0000001400147308 */ /* 0x000ea20000002400 */
[----:B------:R-:W-:Y:S01]  /*9540*/  ISETP.GE.AND P1, PT, R171, R2, PT ;  /* 0x00000002ab00720c */ /* 0x000fe20003f26270 */
[----:B------:R-:W-:Y:S01]  /*9550*/  HMMA.16816.F32.BF16 R172, R28, R12, R172 ;  /* 0x0000000c1cac723c */ /* 0x000fe200000418ac */
[----:B------:R-:W-:Y:S01]  /*9560*/  I2FP.F32.U32 R16, R165 ;  /* 0x000000a500107245 */ /* 0x000fe20000201000 */
[C---:B------:R-:W-:Y:S01]  /*9570*/  VIADD R13, R14.reuse, 0xffffff91 ;  /* 0xffffff910e0d7836 */ /* 0x040fe20000000000 */
[----:B------:R-:W-:Y:S01]  /*9580*/  FSEL R11, R11, -INF , !P1 ;  /* 0xff8000000b0b7808 */ /* 0x000fe20004800000 */
[C---:B------:R-:W-:Y:S01]  /*9590*/  VIADD R29, R14.reuse, 0xffffff98 ;  /* 0xffffff980e1d7836 */ /* 0x040fe20000000000 */
[----:B------:R-:W-:Y:S01]  /*95a0*/  ISETP.GE.AND P1, PT, R171, R0, PT ;  /* 0x00000000ab00720c */ /* 0x000fe20003f26270 */
[----:B------:R-:W-:-:S02]  /*95b0*/  VIADD R171, R14, 0xffffff90 ;  /* 0xffffff900eab7836 */ /* 0x000fc40000000000 */
[C---:B------:R-:W-:Y:S01]  /*95c0*/  FFMA.FTZ R15, R16.reuse, UR5, R167 ;  /* 0x00000005100f7c23 */ /* 0x040fe200080100a7 */
[----:B------:R-:W4:Y:S01]  /*95d0*/  MUFU.TANH R33, R197 ;  /* 0x000000c500217308 */ /* 0x000f220000002400 */
[----:B------:R-:W-:Y:S01]  /*95e0*/  FSEL R17, R17, -INF , !P1 ;  /* 0xff80000011117808 */ /* 0x000fe20004800000 */
[----:B-1----:R-:W-:Y:S01]  /*95f0*/  FFMA.FTZ R23, R16, UR5, R34 ;  /* 0x0000000510177c23 */ /* 0x002fe20008010022 */
[----:B------:R-:W-:Y:S01]  /*9600*/  ISETP.GE.AND P1, PT, R165, R2, PT ;  /* 0x00000002a500720c */ /* 0x000fe20003f26270 */
[C---:B------:R-:W-:Y:S01]  /*9610*/  HMMA.16816.F32.BF16 R176, R24.reuse, R18, R176 ;  /* 0x0000001218b0723c */ /* 0x040fe200000418b0 */
[----:B------:R-:W-:Y:S01]  /*9620*/  I2FP.F32.U32 R22, R171 ;  /* 0x000000ab00167245 */ /* 0x000fe20000201000 */
[----:B------:R-:W-:Y:S01]  /*9630*/  FMUL.FTZ R12, R180, UR7 ;  /* 0x00000007b40c7c20 */ /* 0x000fe20008410000 */
[----:B------:R-:W-:Y:S01]  /*9640*/  FSEL R15, R15, -INF , !P1 ;  /* 0xff8000000f0f7808 */ /* 0x000fe20004800000 */
[----:B------:R1:W5:Y:S01]  /*9650*/  MUFU.TANH R4, R199 ;  /* 0x000000c700047308 */ /* 0x0003620000002400 */
[----:B------:R-:W-:Y:S01]  /*9660*/  ISETP.GE.AND P1, PT, R165, R0, PT ;  /* 0x00000000a500720c */ /* 0x000fe20003f26270 */
[C---:B---3--:R-:W-:Y:S01]  /*9670*/  FFMA.FTZ R35, R22.reuse, UR5, R35 ;  /* 0x0000000516237c23 */ /* 0x048fe20008010023 */
[----:B------:R-:W-:Y:S01]  /*9680*/  I2FP.F32.U32 R28, R13 ;  /* 0x0000000d001c7245 */ /* 0x000fe20000201000 */
[----:B--2---:R-:W-:Y:S01]  /*9690*/  FFMA.FTZ R20, R22, UR5, R20 ;  /* 0x0000000516147c23 */ /* 0x004fe20008010014 */
[----:B------:R-:W-:Y:S01]  /*96a0*/  FSEL R23, R23, -INF , !P1 ;  /* 0xff80000017177808 */ /* 0x000fe20004800000 */
[----:B------:R-:W-:Y:S01]  /*96b0*/  FMUL.FTZ R182, R182, UR7 ;  /* 0x00000007b6b67c20 */ /* 0x000fe20008410000 */
[----:B------:R-:W-:Y:S01]  /*96c0*/  ISETP.GE.AND P1, PT, R171, R2, PT ;  /* 0x00000002ab00720c */ /* 0x000fe20003f26270 */
[----:B------:R-:W2:Y:S01]  /*96d0*/  MUFU.TANH R6, R184 ;  /* 0x000000b800067308 */ /* 0x000ea20000002400 */
[----:B------:R-:W-:Y:S01]  /*96e0*/  I2FP.F32.U32 R19, R29 ;  /* 0x0000001d00137245 */ /* 0x000fe20000201000 */
[----:B----4-:R-:W-:Y:S01]  /*96f0*/  FFMA.FTZ R33, R28, UR5, R33 ;  /* 0x000000051c217c23 */ /* 0x010fe20008010021 */
[----:B------:R-:W-:Y:S01]  /*9700*/  HMMA.16816.F32.BF16 R172, R24, R168, R172 ;  /* 0x000000a818ac723c */ /* 0x000fe200000418ac */
[----:B------:R-:W-:Y:S01]  /*9710*/  FMUL.FTZ R181, R181, UR7 ;  /* 0x00000007b5b57c20 */ /* 0x000fe20008410000 */
[----:B------:R-:W-:-:S02]  /*9720*/  FMUL.FTZ R183, R183, UR7 ;  /* 0x00000007b7b77c20 */ /* 0x000fc40008410000 */
[----:B------:R-:W-:Y:S01]  /*9730*/  FMUL.FTZ R176, R176, UR7 ;  /* 0x00000007b0b07c20 */ /* 0x000fe20008410000 */
[----:B------:R-:W3:Y:S01]  /*9740*/  MUFU.TANH R10, R10 ;  /* 0x0000000a000a7308 */ /* 0x000ee20000002400 */
[----:B------:R-:W-:Y:S01]  /*9750*/  FMUL.FTZ R177, R177, UR7 ;  /* 0x00000007b1b17c20 */ /* 0x000fe20008410000 */
[----:B-1----:R-:W-:Y:S01]  /*9760*/  FSEL R199, R35, -INF , !P1 ;  /* 0xff80000023c77808 */ /* 0x002fe20004800000 */
[----:B-----5:R-:W-:Y:S01]  /*9770*/  FFMA.FTZ R165, R28, UR5, R4 ;  /* 0x000000051ca57c23 */ /* 0x020fe20008010004 */
[----:B------:R-:W-:Y:S01]  /*9780*/  ISETP.GE.AND P1, PT, R171, R0, PT ;  /* 0x00000000ab00720c */ /* 0x000fe20003f26270 */
[----:B------:R-:W-:-:S03]  /*9790*/  FMUL.FTZ R179, R179, UR7 ;  /* 0x00000007b3b37c20 */ /* 0x000fc60008410000 */
[----:B------:R-:W-:Y:S01]  /*97a0*/  FSEL R171, R20, -INF , !P1 ;  /* 0xff80000014ab7808 */ /* 0x000fe20004800000 */
[----:B------:R-:W1:Y:S01]  /*97b0*/  MUFU.TANH R8, R8 ;  /* 0x0000000800087308 */ /* 0x000e620000002400 */
[----:B------:R-:W-:Y:S01]  /*97c0*/  ISETP.GE.AND P1, PT, R13, R2, PT ;  /* 0x000000020d00720c */ /* 0x000fe20003f26270 */
[----:B--2---:R-:W-:-:S03]  /*97d0*/  FFMA.FTZ R203, R19, UR5, R6 ;  /* 0x0000000513cb7c23 */ /* 0x004fc60008010006 */
[----:B------:R-:W-:Y:S01]  /*97e0*/  FSEL R201, R33, -INF , !P1 ;  /* 0xff80000021c97808 */ /* 0x000fe20004800000 */
[----:B------:R-:W-:Y:S01]  /*97f0*/  FMUL.FTZ R172, R172, UR7 ;  /* 0x00000007acac7c20 */ /* 0x000fe20008410000 */
[----:B------:R-:W-:Y:S01]  /*9800*/  ISETP.GE.AND P1, PT, R13, R0, PT ;  /* 0x000000000d00720c */ /* 0x000fe20003f26270 */
[----:B------:R-:W2:Y:S01]  /*9810*/  MUFU.TANH R16, R187 ;  /* 0x000000bb00107308 */ /* 0x000ea20000002400 */
[C---:B------:R-:W-:Y:S02]  /*9820*/  VIADD R13, R14.reuse, 0xffffff99 ;  /* 0xffffff990e0d7836 */ /* 0x040fe40000000000 */
[----:B---3--:R-:W-:Y:S01]  /*9830*/  FFMA.FTZ R10, R19, UR5, R10 ;  /* 0x00000005130a7c23 */ /* 0x008fe2000801000a */
[----:B------:R-:W-:Y:S01]  /*9840*/  FSEL R165, R165, -INF , !P1 ;  /* 0xff800000a5a57808 */ /* 0x000fe20004800000 */
[----:B------:R-:W-:Y:S01]  /*9850*/  VIADD R19, R14, 0xffffffa0 ;  /* 0xffffffa00e137836 */ /* 0x000fe20000000000 */
[----:B------:R-:W-:Y:S01]  /*9860*/  ISETP.GE.AND P1, PT, R29, R2, PT ;  /* 0x000000021d00720c */ /* 0x000fe20003f26270 */
[----:B------:R-:W-:Y:S01]  /*9870*/  FMUL.FTZ R174, R174, UR7 ;  /* 0x00000007aeae7c20 */ /* 0x000fe20008410000 */
[----:B------:R-:W-:Y:S01]  /*9880*/  I2FP.F32.U32 R25, R13 ;  /* 0x0000000d00197245 */ /* 0x000fe20000201000 */
[----:B------:R-:W3:Y:S01]  /*9890*/  MUFU.TANH R12, R12 ;  /* 0x0000000c000c7308 */ /* 0x000ee20000002400 */
[----:B------:R-:W-:Y:S01]  /*98a0*/  FSEL R203, R203, -INF , !P1 ;  /* 0xff800000cbcb7808 */ /* 0x000fe20004800000 */
[----:B------:R-:W-:Y:S01]  /*98b0*/  FMUL.FTZ R175, R175, UR7 ;  /* 0x00000007afaf7c20 */ /* 0x000fe20008410000 */
[----:B------:R-:W-:Y:S01]  /*98c0*/  ISETP.GE.AND P1, PT, R29, R0, PT ;  /* 0x000000001d00720c */ /* 0x000fe20003f26270 */
[----:B-1----:R-:W-:-:S03]  /*98d0*/  FFMA.FTZ R245, R25, UR5, R8 ;  /* 0x0000000519f57c23 */ /* 0x002fc60008010008 */
[----:B------:R-:W-:Y:S01]  /*98e0*/  FSEL R169, R10, -INF , !P1 ;  /* 0xff8000000aa97808 */ /* 0x000fe20004800000 */
[----:B------:R-:W-:Y:S01]  /*98f0*/  MUFU.TANH R4, R182 ;  /* 0x000000b600047308 */ /* 0x000fe20000002400 */
[----:B------:R-:W-:Y:S01]  /*9900*/  ISETP.GE.AND P1, PT, R13, R2, PT ;  /* 0x000000020d00720c */ /* 0x000fe20003f26270 */
[----:B--2---:R-:W-:Y:S01]  /*9910*/  FFMA.FTZ R16, R25, UR5, R16 ;  /* 0x0000000519107c23 */ /* 0x004fe20008010010 */
[----:B------:R-:W-:Y:S01]  /*9920*/  I2FP.F32.U32 R25, R19 ;  /* 0x0000001300197245 */ /* 0x000fe20000201000 */
[----:B------:R-:W-:Y:S01]  /*9930*/  FMUL.FTZ R10, R178, UR7 ;  /* 0x00000007b20a7c20 */ /* 0x000fe20008410000 */
[----:B------:R-:W-:Y:S02]  /*9940*/  FSEL R245, R245, -INF , !P1 ;  /* 0xff800000f5f57808 */ /* 0x000fe40004800000 */
[----:B------:R-:W-:Y:S01]  /*9950*/  ISETP.GE.AND P1, PT, R13, R0, PT ;  /* 0x000000000d00720c */ /* 0x000fe20003f26270 */
[----:B------:R-:W1:Y:S01]  /*9960*/  MUFU.TANH R18, R181 ;  /* 0x000000b500127308 */ /* 0x000e620000002400 */
[----:B------:R-:W-:-:S02]  /*9970*/  VIADD R13, R14, 0xffffffa1 ;  /* 0xffffffa10e0d7836 */ /* 0x000fc40000000000 */
[----:B---3--:R-:W-:Y:S01]  /*9980*/  FFMA.FTZ R12, R25, UR5, R12 ;  /* 0x00000005190c7c23 */ /* 0x008fe2000801000c */
[----:B------:R-:W-:Y:S02]  /*9990*/  FSEL R167, R16, -INF , !P1 ;  /* 0xff80000010a77808 */ /* 0x000fe40004800000 */
[----:B------:R-:W-:Y:S02]  /*99a0*/  ISETP.GE.AND P1, PT, R19, R2, PT ;  /* 0x000000021300720c */ /* 0x000fe40003f26270 */
[----:B------:R-:W-:Y:S01]  /*99b0*/  I2FP.F32.U32 R27, R13 ;  /* 0x0000000d001b7245 */ /* 0x000fe20000201000 */
[----:B------:R2:W3:Y:S01]  /*99c0*/  MUFU.TANH R6, R183 ;  /* 0x000000b700067308 */ /* 0x0004e20000002400 */
[----:B------:R-:W-:Y:S01]  /*99d0*/  FSEL R243, R12, -INF , !P1 ;  /* 0xff8000000cf37808 */ /* 0x000fe20004800000 */
[----:B------:R-:W-:Y:S01]  /*99e0*/  FMUL.FTZ R12, R173, UR7 ;  /* 0x00000007ad0c7c20 */ /* 0x000fe20008410000 */
[----:B------:R-:W-:Y:S01]  /*99f0*/  ISETP.GE.AND P1, PT, R19, R0, PT ;  /* 0x000000001300720c */ /* 0x000fe20003f26270 */
[----:B------:R-:W-:-:S04]  /*9a00*/  VIADD R19, R14, 0xffffffa8 ;  /* 0xffffffa80e137836 */ /* 0x000fc80000000000 */
[----:B------:R-:W4:Y:S01]  /*9a10*/  MUFU.TANH R176, R176 ;  /* 0x000000b000b07308 */ /* 0x000f220000002400 */
[----:B-1----:R-:W-:-:S07]  /*9a20*/  FFMA.FTZ R18, R27, UR5, R18 ;  /* 0x000000051b127c23 */ /* 0x002fce0008010012 */
[----:B------:R-:W-:Y:S01]  /*9a30*/  MUFU.TANH R10, R10 ;  /* 0x0000000a000a7308 */ /* 0x000fe20000002400 */
[----:B--2---:R-:W-:Y:S01]  /*9a40*/  FFMA.FTZ R183, R25, UR5, R4 ;  /* 0x0000000519b77c23 */ /* 0x004fe20008010004 */
[----:B---3--:R-:W-:Y:S01]  /*9a50*/  FFMA.FTZ R181, R27, UR5, R6 ;  /* 0x000000051bb57c23 */ /* 0x008fe20008010006 */
[----:B------:R-:W-:-:S03]  /*9a60*/  I2FP.F32.U32 R25, R19 ;  /* 0x0000001300197245 */ /* 0x000fc60000201000 */
[----:B------:R-:W-:Y:S02]  /*9a70*/  FSEL R183, R183, -INF , !P1 ;  /* 0xff800000b7b77808 */ /* 0x000fe40004800000 */
[----:B------:R-:W1:Y:S01]  /*9a80*/  MUFU.TANH R8, R177 ;  /* 0x000000b100087308 */ /* 0x000e620000002400 */
[----:B------:R-:W-:Y:S01]  /*9a90*/  BAR.SYNC.DEFER_BLOCKING 0x0 ;  /* 0x0000000000007b1d */ /* 0x000fe20000010000 */
[----:B------:R-:W-:Y:S01]  /*9aa0*/  ISETP.GE.AND P1, PT, R13, R2, PT ;  /* 0x000000020d00720c */ /* 0x000fe20003f26270 */
[----:B----4-:R-:W-:-:S03]  /*9ab0*/  FFMA.FTZ R176, R25, UR5, R176 ;  /* 0x0000000519b07c23 */ /* 0x010fc600080100b0 */
[----:B------:R-:W-:Y:S02]  /*9ac0*/  FSEL R231, R18, -INF , !P1 ;  /* 0xff80000012e77808 */ /* 0x000fe40004800000 */
[----:B------:R-:W-:Y:S01]  /*9ad0*/  ISETP.GE.AND P1, PT, R13, R0, PT ;  /* 0x000000000d00720c */ /* 0x000fe20003f26270 */
[----:B------:R2:W3:Y:S01]  /*9ae0*/  MUFU.TANH R4, R179 ;  /* 0x000000b300047308 */ /* 0x0004e20000002400 */
[----:B------:R-:W-:Y:S02]  /*9af0*/  VIADD R13, R14, 0xffffffa9 ;  /* 0xffffffa90e0d7836 */ /* 0x000fe40000000000 */
[----:B------:R-:W-:Y:S02]  /*9b00*/  FSEL R181, R181, -INF , !P1 ;  /* 0xff800000b5b57808 */ /* 0x000fe40004800000 */
[----:B------:R-:W-:Y:S02]  /*9b10*/  ISETP.GE.AND P1, PT, R19, R2, PT ;  /* 0x000000021300720c */ /* 0x000fe40003f26270 */
[----:B------:R-:W-:Y:S01]  /*9b20*/  I2FP.F32.U32 R27, R13 ;  /* 0x0000000d001b7245 */ /* 0x000fe20000201000 */
[----:B------:R-:W4:Y:S01]  /*9b30*/  MUFU.TANH R6, R172 ;  /* 0x000000ac00067308 */ /* 0x000f220000002400 */
[----:B------:R-:W-:-:S02]  /*9b40*/  FSEL R225, R176, -INF , !P1 ;  /* 0xff800000b0e17808 */ /* 0x000fc40004800000 */
[----:B------:R-:W-:Y:S01]  /*9b50*/  ISETP.GE.AND P1, PT, R19, R0, PT ;  /* 0x000000001300720c */ /* 0x000fe20003f26270 */
[----:B------:R-:W-:Y:S02]  /*9b60*/  VIADD R19, R14, 0xffffffb0 ;  /* 0xffffffb00e137836 */ /* 0x000fe40000000000 */
[----:B-1----:R-:W-:Y:S02]  /*9b70*/  FFMA.FTZ R8, R27, UR5, R8 ;  /* 0x000000051b087c23 */ /* 0x002fe40008010008 */
[----:B------:R-:W-:Y:S01]  /*9b80*/  MUFU.TANH R12, R12 ;  /* 0x0000000c000c7308 */ /* 0x000fe20000002400 */
[----:B--2---:R-:W-:Y:S01]  /*9b90*/  FFMA.FTZ R179, R25, UR5, R10 ;  /* 0x0000000519b37c23 */ /* 0x004fe2000801000a */
[----:B---3--:R-:W-:Y:S01]  /*9ba0*/  FFMA.FTZ R177, R27, UR5, R4 ;  /* 0x000000051bb17c23 */ /* 0x008fe20008010004 */
[----:B------:R-:W-:-:S03]  /*9bb0*/  I2FP.F32.U32 R25, R19 ;  /* 0x0000001300197245 */ /* 0x000fc60000201000 */
[----:B------:R-:W-:Y:S02]  /*9bc0*/  FSEL R179, R179, -INF , !P1 ;  /* 0xff800000b3b37808 */ /* 0x000fe40004800000 */
[----:B------:R-:W1:Y:S01]  /*9bd0*/  MUFU.TANH R10, R174 ;  /* 0x000000ae000a7308 */ /* 0x000e620000002400 */
[----:B------:R-:W-:Y:S01]  /*9be0*/  ISETP.GE.AND P1, PT, R13, R2, PT ;  /* 0x000000020d00720c */ /* 0x000fe20003f26270 */
[----:B----4-:R-:W-:-:S03]  /*9bf0*/  FFMA.FTZ R6, R25, UR5, R6 ;  /* 0x0000000519067c23 */ /* 0x010fc60008010006 */
[----:B------:R-:W-:Y:S02]  /*9c00*/  FSEL R223, R8, -INF , !P1 ;  /* 0xff80000008df7808 */ /* 0x000fe40004800000 */
[----:B------:R-:W-:Y:S01]  /*9c10*/  ISETP.GE.AND P1, PT, R13, R0, PT ;  /* 0x000000000d00720c */ /* 0x000fe20003f26270 */
[----:B------:R-:W2:Y:S01]  /*9c20*/  MUFU.TANH R4, R175 ;  /* 0x000000af00047308 */ /* 0x000ea20000002400 */
[----:B------:R-:W-:Y:S02]  /*9c30*/  VIADD R13, R14, 0xffffffb1 ;  /* 0xffffffb10e0d7836 */ /* 0x000fe40000000000 */
[----:B------:R-:W-:Y:S02]  /*9c40*/  FSEL R177, R177, -INF , !P1 ;  /* 0xff800000b1b17808 */ /* 0x000fe40004800000 */
[----:B------:R-:W-:-:S03]  /*9c50*/  ISETP.GE.AND P1, PT, R19, R2, PT ;  /* 0x000000021300720c */ /* 0x000fc60003f26270 */
[----:B------:R-:W3:Y:S01]  /*9c60*/  MUFU.TANH R205, R205 ;  /* 0x000000cd00cd7308 */ /* 0x000ee20000002400 */
[----:B------:R-:W-:Y:S01]  /*9c70*/  FSEL R213, R6, -INF , !P1 ;  /* 0xff80000006d57808 */ /* 0x000fe20004800000 */
[----:B-1----:R-:W-:Y:S01]  /*9c80*/  FFMA.FTZ R10, R25, UR5, R10 ;  /* 0x00000005190a7c23 */ /* 0x002fe2000801000a */
[----:B------:R-:W-:Y:S01]  /*9c90*/  ISETP.GE.AND P1, PT, R19, R0, PT ;  /* 0x000000001300720c */ /* 0x000fe20003f26270 */
[----:B------:R-:W-:Y:S01]  /*9ca0*/  VIADD R25, R14, 0xffffffb9 ;  /* 0xffffffb90e197836 */ /* 0x000fe20000000000 */
[----:B------:R-:W-:Y:S02]  /*9cb0*/  I2FP.F32.U32 R19, R13 ;  /* 0x0000000d00137245 */ /* 0x000fe40000201000 */
[----:B------:R-:W-:Y:S01]  /*9cc0*/  FSEL R211, R10, -INF , !P1 ;  /* 0xff8000000ad37808 */ /* 0x000fe20004800000 */
[----:B------:R-:W1:Y:S01]  /*9cd0*/  MUFU.TANH R207, R207 ;  /* 0x000000cf00cf7308 */ /* 0x000e620000002400 */
[----:B------:R-:W-:Y:S01]  /*9ce0*/  ISETP.GE.AND P1, PT, R13, R2, PT ;  /* 0x000000020d00720c */ /* 0x000fe20003f26270 */
[C---:B------:R-:W-:Y:S01]  /*9cf0*/  FFMA.FTZ R12, R19.reuse, UR5, R12 ;  /* 0x00000005130c7c23 */ /* 0x040fe2000801000c */
[----:B--2---:R-:W-:Y:S01]  /*9d00*/  FFMA.FTZ R209, R19, UR5, R4 ;  /* 0x0000000513d17c23 */ /* 0x004fe20008010004 */
[----:B------:R-:W-:-:S03]  /*9d10*/  I2FP.F32.U32 R4, R25 ;  /* 0x0000001900047245 */ /* 0x000fc60000201000 */
[----:B------:R-:W-:Y:S02]  /*9d20*/  FSEL R215, R12, -INF , !P1 ;  /* 0xff8000000cd77808 */ /* 0x000fe40004800000 */
[----:B------:R-:W-:Y:S01]  /*9d30*/  ISETP.GE.AND P1, PT, R13, R0, PT ;  /* 0x000000000d00720c */ /* 0x000fe20003f26270 */
[----:B---3--:R-:W-:-:S03]  /*9d40*/  FFMA.FTZ R205, R4, UR5, R205 ;  /* 0x0000000504cd7c23 */ /* 0x008fc600080100cd */
[----:B------:R-:W-:Y:S02]  /*9d50*/  FSEL R209, R209, -INF , !P1 ;  /* 0xff800000d1d17808 */ /* 0x000fe40004800000 */
[----:B------:R-:W-:Y:S01]  /*9d60*/  ISETP.GE.AND P1, PT, R25, R2, PT ;  /* 0x000000021900720c */ /* 0x000fe20003f26270 */
[----:B-1----:R-:W-:-:S03]  /*9d70*/  FFMA.FTZ R4, R4, UR5, R207 ;  /* 0x0000000504047c23 */ /* 0x002fc600080100cf */
        /* <DEDUP_REMOVED lines=31> */
[----:B------:R-:W-:Y:S01]  /*9f70*/  IMAD R13, R4, R13, R0 ;  /* 0x0000000d040d7224 */ /* 0x000fe200078e0200 */
[----:B------:R-:W-:-:S05]  /*9f80*/  LOP3.LUT R0, R6, UR7, RZ, 0x3c, !PT ;  /* 0x0000000706007c12 */ /* 0x000fca000f8e3cff */
[----:B------:R-:W-:Y:S01]  /*9f90*/  @P1 VIADD R8, R8, 0x1 ;  /* 0x0000000108081836 */ /* 0x000fe20000000000 */
[----:B------:R-:W-:-:S13]  /*9fa0*/  ISETP.GT.U32.AND P1, PT, R4, R13, PT ;  /* 0x0000000d0400720c */ /* 0x000fda0003f24070 */
[----:B------:R-:W-:Y:S01]  /*9fb0*/  @!P1 IMAD.IADD R13, R13, 0x1, -R4 ;  /* 0x000000010d0d9824 */ /* 0x000fe200078e0a04 */
[----:B------:R-:W-:-:S04]  /*9fc0*/  @!P1 IADD3 R2, PT, PT, R2, 0x1, RZ ;  /* 0x0000000102029810 */ /* 0x000fc80007ffe0ff */
[----:B------:R-:W-:-:S13]  /*9fd0*/  ISETP.GE.U32.AND P1, PT, R13, R4, PT ;  /* 0x000000040d00720c */ /* 0x000fda0003f26070 */
[----:B------:R-:W-:Y:S02]  /*9fe0*/  @P1 IADD3 R2, PT, PT, R2, 0x1, RZ ;  /* 0x0000000102021810 */ /* 0x000fe40007ffe0ff */
        /* <DEDUP_REMOVED lines=12> */
[----:B------:R-:W3:Y:S05]  /*a0b0*/  LDG.E R0, desc[UR22][R24.64] ;  /* 0x0000001618007981 */ /* 0x000eea000c1e1900 */
[----:B------:R1:W3:Y:S01]  /*a0c0*/  LDG.E R19, desc[UR22][R18.64] ;  /* 0x0000001612137981 */ /* 0x0002e2000c1e1900 */
[----:B------:R-:W-:-:S05]  /*a0d0*/  IADD3 R13, PT, PT, R13, -R2, RZ ;  /* 0x800000020d0d7210 */ /* 0x000fca0007ffe0ff */
[----:B------:R-:W-:-:S05]  /*a0e0*/  IMAD R13, R13, R6, -0x40 ;  /* 0xffffffc00d0d7424 */ /* 0x000fca00078e0206 */
[----:B------:R-:W-:-:S05]  /*a0f0*/  SHF.R.S32.HI R2, RZ, 0x1f, R13 ;  /* 0x0000001fff027819 */ /* 0x000fca000001140d */
[----:B------:R-:W-:-:S04]  /*a100*/  IMAD R2, R2, UR10, RZ ;  /* 0x0000000a02027c24 */ /* 0x000fc8000f8e02ff */
[C---:B------:R-:W-:Y:S02]  /*a110*/  IMAD R2, R13.reuse, UR11, R2 ;  /* 0x0000000b0d027c24 */ /* 0x040fe4000f8e0202 */
[----:B------:R-:W-:-:S04]  /*a120*/  IMAD.WIDE.U32 R12, R13, UR10, RZ ;  /* 0x0000000a0d0c7c25 */ /* 0x000fc8000f8e00ff */
[----:B-1----:R-:W-:Y:S02]  /*a130*/  IMAD.MOV.U32 R18, RZ, RZ, R12 ;  /* 0x000000ffff127224 */ /* 0x002fe400078e000c */
[----:B---3--:R-:W-:Y:S01]  /*a140*/  IMAD.IADD R0, R19, 0x1, -R0 ;  /* 0x0000000113007824 */ /* 0x008fe200078e0a00 */
[----:B------:R-:W-:-:S04]  /*a150*/  IADD3 R19, PT, PT, R13, R2, RZ ;  /* 0x000000020d137210 */ /* 0x000fc80007ffe0ff */
        /* <DEDUP_REMOVED lines=8> */
.L_x_2110:
[----:B------:R-:W-:Y:S01]  /*a1e0*/  UMOV UR7, URZ ;  /* 0x000000ff00077c82 */ /* 0x000fe20008000000 */
[----:B------:R-:W-:Y:S01]  /*a1f0*/  USHF.L.U32 UR4, UR10, 0x6, URZ ;  /* 0x000000060a047899 */ /* 0x000fe200080006ff */
[----:B------:R-:W-:-:S05]  /*a200*/  IADD3 R13, P1, PT, RZ, -UR7, RZ ;  /* 0x80000007ff0d7c10 */ /* 0x000fca000ff3e0ff */
[----:B------:R-:W-:-:S05]  /*a210*/  IMAD.X R0, RZ, RZ, ~UR4, P1 ;  /* 0x80000004ff007e24 */ /* 0x000fca00088e06ff */
[----:B------:R-:W-:-:S04]  /*a220*/  SHF.R.S64 R13, R13, 0x1f, R0 ;  /* 0x0000001f0d0d7819 */ /* 0x000fc80000001000 */
[----:B------:R-:W-:-:S04]  /*a230*/  IADD3 R226, P1, PT, R13, R226, RZ ;  /* 0x000000e20de27210 */ /* 0x000fc80007f3e0ff */
[----:B------:R-:W-:-:S09]  /*a240*/  LEA.HI.X.SX32 R227, R0, R227, 0x1, P1 ;  /* 0x000000e300e37211 */ /* 0x000fd200008f0eff */
.L_x_2111:
        /* <DEDUP_REMOVED lines=94> */
.L_x_2109:
[----:B------:R-:W-:Y:S01]  /*a830*/  FMNMX3.FTZ R0, R3, R21, R5, !PT ;  /* 0x0000001503007276 */ /* 0x000fe20007810005 */
[----:B------:R-:W2:Y:S01]  /*a840*/  LDCU UR4, c[0x0][0x45c] ;  /* 0x00008b80ff0477ac */ /* 0x000ea20008000800 */
        /* <DEDUP_REMOVED lines=22> */
[----:B------:R-:W-:-:S03]  /*a9b0*/  MOV R194, 0x20 ;  /* 0x0000002000c27802 */ /* 0x000fc60000000f00 */
        /* <DEDUP_REMOVED lines=19> */
[----:B------:R-:W-:Y:S01]  /*aaf0*/  FMUL.FTZ R3, R4, UR4 ;  /* 0x0000000404037c20 */ /* 0x000fe20008410000 */
[----:B------:R-:W-:Y:S01]  /*ab00*/  FSEL R212, R212, RZ, P2 ;  /* 0x000000ffd4d47208 */ /* 0x000fe20001000000 */
[--C-:B------:R-:W-:Y:S01]  /*ab10*/  FFMA.FTZ R2, R21, UR4, -R208.reuse ;  /* 0x0000000415027c23 */ /* 0x100fe200080108d0 */
[--C-:B------:R-:W-:Y:S01]  /*ab20*/  FFMA.FTZ R191, R17, UR4, -R208.reuse ;  /* 0x0000000411bf7c23 */ /* 0x100fe200080108d0 */
[----:B------:R-:W-:Y:S01]  /*ab30*/  FADD.FTZ R5, R164, -R5 ;  /* 0x80000005a4057221 */ /* 0x000fe20000010000 */
[----:B------:R-:W-:Y:S01]  /*ab40*/  FFMA.FTZ R192, R23, UR4, -R208 ;  /* 0x0000000417c07c23 */ /* 0x000fe200080108d0 */
[----:B------:R-:W1:Y:S01]  /*ab50*/  MUFU.EX2 R3, R3 ;  /* 0x0000000300037308 */ /* 0x000e620000000800 */
[--C-:B------:R-:W-:Y:S01]  /*ab60*/  FFMA.FTZ R190, R7, UR4, -R212.reuse ;  /* 0x0000000407be7c23 */ /* 0x100fe200080108d4 */
        /* <DEDUP_REMOVED lines=8> */
[----:B------:R-:W2:Y:S01]  /*abf0*/  MUFU.EX2 R193, R193 ;  /* 0x000000c100c17308 */ /* 0x000ea20000000800 */
[----:B------:R-:W-:Y:S01]  /*ac00*/  LDSM.16.MT88.4 R12, [R220+0x10000] ;  /* 0x01000000dc0c783b */ /* 0x000fe20000004200 */
[--C-:B------:R-:W-:Y:S01]  /*ac10*/  FFMA.FTZ R205, R171, UR4, -R208.reuse ;  /* 0x00000004abcd7c23 */ /* 0x100fe200080108d0 */
[--C-:B------:R-:W-:Y:S01]  /*ac20*/  FFMA.FTZ R204, R165, UR4, -R208.reuse ;  /* 0x00000004a5cc7c23 */ /* 0x100fe200080108d0 */
[-C--:B-1----:R-:W-:Y:S01]  /*ac30*/  FMUL.FTZ R34, R138, R3.reuse ;  /* 0x000000038a227220 */ /* 0x082fe20000410000 */
[-C--:B------:R-:W-:Y:S01]  /*ac40*/  FMUL.FTZ R35, R139, R3.reuse ;  /* 0x000000038b237220 */ /* 0x080fe20000410000 */
[----:B------:R-:W-:Y:S01]  /*ac50*/  MUFU.EX2 R190, R190 ;  /* 0x000000be00be7308 */ /* 0x000fe20000000800 */
[-C--:B------:R-:W-:Y:S01]  /*ac60*/  FMUL.FTZ R26, R146, R3.reuse ;  /* 0x00000003921a7220 */ /* 0x080fe20000410000 */
[-C--:B------:R-:W-:Y:S01]  /*ac70*/  FMUL.FTZ R27, R147, R3.reuse ;  /* 0x00000003931b7220 */ /* 0x080fe20000410000 */
[-C--:B------:R-:W-:Y:S01]  /*ac80*/  FMUL.FTZ R142, R142, R3.reuse ;  /* 0x000000038e8e7220 */ /* 0x080fe20000410000 */
[----:B------:R-:W1:Y:S01]  /*ac90*/  MUFU.EX2 R186, R186 ;  /* 0x000000ba00ba7308 */ /* 0x000e620000000800 */
[-C--:B------:R-:W-:Y:S01]  /*aca0*/  FMUL.FTZ R143, R143, R3.reuse ;  /* 0x000000038f8f7220 */ /* 0x080fe20000410000 */
[-C--:B------:R-:W-:Y:S01]  /*acb0*/  FMUL.FTZ R46, R46, R3.reuse ;  /* 0x000000032e2e7220 */ /* 0x080fe20000410000 */
[----:B------:R-:W-:Y:S01]  /*acc0*/  FMUL.FTZ R47, R47, R3 ;  /* 0x000000032f2f7220 */ /* 0x000fe20000410000 */
[-C--:B--2---:R-:W-:Y:S01]  /*acd0*/  FMUL.FTZ R32, R136, R193.reuse ;  /* 0x000000c188207220 */ /* 0x084fe20000410000 */
[-C--:B------:R-:W-:Y:S01]  /*ace0*/  FMUL.FTZ R33, R137, R193.reuse ;  /* 0x000000c189217220 */ /* 0x080fe20000410000 */
[----:B------:R-:W-:Y:S01]  /*acf0*/  MUFU.EX2 R185, R185 ;  /* 0x000000b900b97308 */ /* 0x000fe20000000800 */
[----:B------:R-:W2:Y:S01]  /*ad00*/  LDSM.16.MT88.4 R136, [R206+0x12000] ;  /* 0x01200000ce88783b */ /* 0x000ea20000004200 */
[-C--:B------:R-:W-:Y:S01]  /*ad10*/  FMUL.FTZ R24, R144, R193.reuse ;  /* 0x000000c190187220 */ /* 0x080fe20000410000 */
[-C--:B------:R-:W-:Y:S01]  /*ad20*/  FMUL.FTZ R25, R145, R193.reuse ;  /* 0x000000c191197220 */ /* 0x080fe20000410000 */
[----:B------:R-:W3:Y:S01]  /*ad30*/  MUFU.EX2 R184, R184 ;  /* 0x000000b800b87308 */ /* 0x000ee20000000800 */
[----:B------:R-:W4:Y:S01]  /*ad40*/  LDSM.16.MT88.4 R144, [R197+0x2000] ;  /* 0x00200000c590783b */ /* 0x000f220000004200 */
[-C--:B------:R-:W-:Y:S01]  /*ad50*/  FMUL.FTZ R140, R140, R193.reuse ;  /* 0x000000c18c8c7220 */ /* 0x080fe20000410000 */
[-C--:B------:R-:W-:Y:S01]  /*ad60*/  FMUL.FTZ R141, R141, R193.reuse ;  /* 0x000000c18d8d7220 */ /* 0x080fe20000410000 */
[----:B------:R-:W5:Y:S01]  /*ad70*/  MUFU.EX2 R0, R0 ;  /* 0x0000000000007308 */ /* 0x000f620000000800 */
[----:B-1----:R-:W-:Y:S01]  /*ad80*/  F2FP.BF16.F32.PACK_AB R4, R186, R190 ;  /* 0x000000beba04723e */ /* 0x002fe200000010ff */
[-C--:B------:R-:W-:Y:S01]  /*ad90*/  FMUL.FTZ R44, R44, R193.reuse ;  /* 0x000000c12c2c7220 */ /* 0x080fe20000410000 */
[-C--:B------:R-:W-:Y:S01]  /*ada0*/  FMUL.FTZ R45, R45, R193.reuse ;  /* 0x000000c12d2d7220 */ /* 0x080fe20000410000 */
[----:B------:R-:W-:Y:S01]  /*adb0*/  MUFU.EX2 R191, R191 ;  /* 0x000000bf00bf7308 */ /* 0x000fe20000000800 */
[-C--:B------:R-:W-:Y:S01]  /*adc0*/  FMUL.FTZ R48, R48, R193.reuse ;  /* 0x000000c130307220 */ /* 0x080fe20000410000 */
[----:B------:R-:W-:Y:S01]  /*add0*/  FMUL.FTZ R49, R49, R193 ;  /* 0x000000c131317220 */ /* 0x000fe20000410000 */
[-C--:B------:R-:W-:Y:S01]  /*ade0*/  FMUL.FTZ R50, R50, R3.reuse ;  /* 0x0000000332327220 */ /* 0x080fe20000410000 */
[----:B------:R-:W1:Y:S01]  /*adf0*/  MUFU.EX2 R192, R192 ;  /* 0x000000c000c07308 */ /* 0x000e620000000800 */
[----:B------:R-:W-:Y:S01]  /*ae00*/  FMUL.FTZ R51, R51, R3 ;  /* 0x0000000333337220 */ /* 0x000fe20000410000 */
[----:B---3--:R-:W-:Y:S01]  /*ae10*/  F2FP.BF16.F32.PACK_AB R6, R184, R185 ;  /* 0x000000b9b806723e */ /* 0x008fe200000010ff */
[-C--:B------:R-:W-:Y:S01]  /*ae20*/  FMUL.FTZ R52, R52, R193.reuse ;  /* 0x000000c134347220 */ /* 0x080fe20000410000 */
[----:B------:R-:W-:Y:S01]  /*ae30*/  FMUL.FTZ R53, R53, R193 ;  /* 0x000000c135357220 */ /* 0x000fe20000410000 */
[-C--:B------:R-:W-:Y:S01]  /*ae40*/  FMUL.FTZ R54, R54, R3.reuse ;  /* 0x0000000336367220 */ /* 0x080fe20000410000 */
[----:B-----5:R-:W-:Y:S01]  /*ae50*/  F2FP.BF16.F32.PACK_AB R5, R0, R2 ;  /* 0x000000020005723e */ /* 0x020fe200000010ff */
[----:B------:R-:W-:Y:S01]  /*ae60*/  FMUL.FTZ R55, R55, R3 ;  /* 0x0000000337377220 */ /* 0x000fe20000410000 */
[-C--:B------:R-:W-:Y:S01]  /*ae70*/  FMUL.FTZ R56, R56, R193.reuse ;  /* 0x000000c138387220 */ /* 0x080fe20000410000 */
[----:B------:R-:W-:Y:S01]  /*ae80*/  FMUL.FTZ R57, R57, R193 ;  /* 0x000000c139397220 */ /* 0x000fe20000410000 */
[-C--:B------:R-:W-:Y:S01]  /*ae90*/  FMUL.FTZ R58, R58, R3.reuse ;  /* 0x000000033a3a7220 */ /* 0x080fe20000410000 */
[----:B------:R-:W-:Y:S01]  /*aea0*/  FMUL.FTZ R59, R59, R3 ;  /* 0x000000033b3b7220 */ /* 0x000fe20000410000 */
[-C--:B------:R-:W-:Y:S01]  /*aeb0*/  FMUL.FTZ R60, R60, R193.reuse ;  /* 0x000000c13c3c7220 */ /* 0x080fe20000410000 */
[----:B------:R-:W-:Y:S01]  /*aec0*/  FMUL.FTZ R61, R61, R193 ;  /* 0x000000c13d3d7220 */ /* 0x000fe20000410000 */
[----:B-1----:R-:W-:Y:S01]  /*aed0*/  F2FP.BF16.F32.PACK_AB R7, R192, R191 ;  /* 0x000000bfc007723e */ /* 0x002fe200000010ff */
        /* <DEDUP_REMOVED lines=23> */
[----:B------:R-:W-:Y:S01]  /*b050*/  LDSM.16.MT88.4 R152, [R194] ;  /* 0x00000000c298783b */ /* 0x000fe20000004200 */
        /* <DEDUP_REMOVED lines=14> */
[C---:B----4-:R-:W-:Y:S01]  /*b140*/  HMMA.16816.F32.BF16 R52, R4.reuse, R144, R52 ;  /* 0x000000900434723c */ /* 0x050fe20000041834 */
        /* <DEDUP_REMOVED lines=47> */
[----:B------:R-:W-:Y:S01]  /*b440*/  FFMA.FTZ R202, R167, UR4, -R208 ;  /* 0x00000004a7ca7c23 */ /* 0x000fe200080108d0 */
[C---:B---3--:R-:W-:Y:S01]  /*b450*/  HMMA.16816.F32.BF16 R76, R4.reuse, R144, R76 ;  /* 0x00000090044c723c */ /* 0x048fe2000004184c */
[----:B------:R-:W-:Y:S01]  /*b460*/  MUFU.EX2 R200, R200 ;  /* 0x000000c800c87308 */ /* 0x000fe20000000800 */
[-C--:B------:R-:W-:Y:S01]  /*b470*/  FMUL.FTZ R8, R160, R193.reuse ;  /* 0x000000c1a0087220 */ /* 0x080fe20000410000 */
[----:B------:R-:W-:Y:S01]  /*b480*/  FMUL.FTZ R9, R161, R193 ;  /* 0x000000c1a1097220 */ /* 0x000fe20000410000 */
[-C--:B------:R-:W-:Y:S01]  /*b490*/  FMUL.FTZ R10, R162, R3.reuse ;  /* 0x00000003a20a7220 */ /* 0x080fe20000410000 */
[----:B------:R-:W-:Y:S01]  /*b4a0*/  MUFU.EX2 R198, R198 ;  /* 0x000000c600c67308 */ /* 0x000fe20000000800 */
[----:B------:R-:W-:Y:S01]  /*b4b0*/  FMUL.FTZ R11, R163, R3 ;  /* 0x00000003a30b7220 */ /* 0x000fe20000410000 */
[-C--:B------:R-:W-:Y:S01]  /*b4c0*/  FMUL.FTZ R156, R156, R193.reuse ;  /* 0x000000c19c9c7220 */ /* 0x080fe20000410000 */
[C---:B------:R-:W-:Y:S01]  /*b4d0*/  HMMA.16816.F32.BF16 R80, R4.reuse, R146, R80 ;  /* 0x000000920450723c */ /* 0x040fe20000041850 */
[----:B------:R-:W3:Y:S01]  /*b4e0*/  LDSM.16.MT88.4 R144, [R220+0x16000] ;  /* 0x01600000dc90783b */ /* 0x000ee20000004200 */
[----:B------:R-:W-:Y:S01]  /*b4f0*/  MUFU.EX2 R205, R205 ;  /* 0x000000cd00cd7308 */ /* 0x000fe20000000800 */
[----:B------:R-:W-:Y:S01]  /*b500*/  FMUL.FTZ R157, R157, R193 ;  /* 0x000000c19d9d7220 */ /* 0x000fe20000410000 */
[-C--:B------:R-:W-:Y:S01]  /*b510*/  FMUL.FTZ R158, R158, R3.reuse ;  /* 0x000000039e9e7220 */ /* 0x080fe20000410000 */
[----:B------:R-:W-:Y:S01]  /*b520*/  FMUL.FTZ R159, R159, R3 ;  /* 0x000000039f9f7220 */ /* 0x000fe20000410000 */
[----:B------:R-:W-:Y:S01]  /*b530*/  MUFU.EX2 R204, R204 ;  /* 0x000000cc00cc7308 */ /* 0x000fe20000000800 */
[-C--:B------:R-:W-:Y:S01]  /*b540*/  FMUL.FTZ R36, R36, R193.reuse ;  /* 0x000000c124247220 */ /* 0x080fe20000410000 */
[C---:B------:R-:W-:Y:S01]  /*b550*/  HMMA.16816.F32.BF16 R16, R4.reuse, R20, R16 ;  /* 0x000000140410723c */ /* 0x040fe20000041810 */
[----:B------:R-:W-:Y:S01]  /*b560*/  FMUL.FTZ R37, R37, R193 ;  /* 0x000000c125257220 */ /* 0x000fe20000410000 */
[----:B------:R-:W-:Y:S01]  /*b570*/  MUFU.EX2 R202, R202 ;  /* 0x000000ca00ca7308 */ /* 0x000fe20000000800 */
        /* <DEDUP_REMOVED lines=22> */
[----:B------:R-:W-:Y:S01]  /*b6e0*/  LDSM.16.MT88.4 R164, [R197+0x2800] ;  /* 0x00280000c5a4783b */ /* 0x000fe20000004200 */
[--C-:B------:R-:W-:Y:S01]  /*b6f0*/  FFMA.FTZ R231, R231, UR4, -R212.reuse ;  /* 0x00000004e7e77c23 */ /* 0x100fe200080108d4 */
[--C-:B------:R-:W-:Y:S01]  /*b700*/  FFMA.FTZ R214, R243, UR4, -R212.reuse ;  /* 0x00000004f3d67c23 */ /* 0x100fe200080108d4 */
[----:B------:R-:W-:Y:S01]  /*b710*/  FFMA.FTZ R216, R223, UR4, -R212 ;  /* 0x00000004dfd87c23 */ /* 0x000fe200080108d4 */
[----:B------:R-:W-:Y:S01]  /*b720*/  LDSM.16.MT88.4 R160, [R220+0x14800] ;  /* 0x01480000dca0783b */ /* 0x000fe20000004200 */
[--C-:B------:R-:W-:Y:S01]  /*b730*/  FFMA.FTZ R243, R183, UR4, -R208.reuse ;  /* 0x00000004b7f37c23 */ /* 0x100fe200080108d0 */
[--C-:B------:R-:W-:Y:S01]  /*b740*/  FFMA.FTZ R222, R181, UR4, -R208.reuse ;  /* 0x00000004b5de7c23 */ /* 0x100fe200080108d0 */
[C---:B------:R-:W-:Y:S01]  /*b750*/  HMMA.16816.F32.BF16 R96, R4.reuse, R138, R96 ;  /* 0x0000008a0460723c */ /* 0x040fe20000041860 */
[----:B------:R-:W2:Y:S01]  /*b760*/  LDSM.16.MT88.4 R136, [R197+0x6000] ;  /* 0x00600000c588783b */ /* 0x000ea20000004200 */
[----:B------:R-:W-:Y:S01]  /*b770*/  FFMA.FTZ R224, R179, UR4, -R208 ;  /* 0x00000004b3e07c23 */ /* 0x000fe200080108d0 */
[----:B------:R-:W-:Y:S01]  /*b780*/  MUFU.EX2 R214, R214 ;  /* 0x000000d600d67308 */ /* 0x000fe20000000800 */
[----:B------:R-:W-:Y:S01]  /*b790*/  FFMA.FTZ R193, R237, R193, R190 ;  /* 0x000000c1edc17223 */ /* 0x000fe200000100be */
[----:B------:R-:W-:Y:S01]  /*b7a0*/  LDSM.16.MT88.4 R180, [R220+0x13000] ;  /* 0x01300000dcb4783b */ /* 0x000fe20000004200 */
[----:B------:R-:W-:Y:S01]  /*b7b0*/  FFMA.FTZ R3, R235, R3, R2 ;  /* 0x00000003eb037223 */ /* 0x000fe20000010002 */
[----:B------:R-:W-:Y:S01]  /*b7c0*/  MUFU.EX2 R216, R216 ;  /* 0x000000d800d87308 */ /* 0x000fe20000000800 */
[C---:B------:R-:W-:Y:S01]  /*b7d0*/  HMMA.16816.F32.BF16 R20, R4.reuse, R22, R148 ;  /* 0x000000160414723c */ /* 0x040fe20000041894 */
[----:B------:R-:W4:Y:S01]  /*b7e0*/  LDSM.16.MT88.4 R148, [R220+0x12000] ;  /* 0x01200000dc94783b */ /* 0x000f220000004200 */
[----:B------:R-:W-:Y:S01]  /*b7f0*/  FADD.FTZ R186, R186, R193 ;  /* 0x000000c1baba7221 */ /* 0x000fe20000010000 */
[----:B------:R-:W-:Y:S01]  /*b800*/  MUFU.EX2 R243, R243 ;  /* 0x000000f300f37308 */ /* 0x000fe20000000800 */
[----:B------:R-:W-:Y:S01]  /*b810*/  FADD.FTZ R0, R0, R3 ;  /* 0x0000000300007221 */ /* 0x000fe20000010000 */
[----:B------:R-:W-:Y:S01]  /*b820*/  MOV R3, R187 ;  /* 0x000000bb00037202 */ /* 0x000fe20000000f00 */
[----:B------:R-:W-:Y:S01]  /*b830*/  FADD.FTZ R185, R185, R186 ;  /* 0x000000bab9b97221 */ /* 0x000fe20000010000 */
[----:B------:R-:W-:Y:S01]  /*b840*/  MUFU.EX2 R222, R222 ;  /* 0x000000de00de7308 */ /* 0x000fe20000000800 */
[----:B------:R-:W-:Y:S01]  /*b850*/  HMMA.16816.F32.BF16 R32, R4, R152, R32 ;  /* 0x000000980420723c */ /* 0x000fe20000041820 */
[----:B------:R-:W-:Y:S01]  /*b860*/  FADD.FTZ R191, R191, R0 ;  /* 0x00000000bfbf7221 */ /* 0x000fe20000010000 */
[----:B------:R-:W-:Y:S01]  /*b870*/  FADD.FTZ R184, R184, R185 ;  /* 0x000000b9b8b87221 */ /* 0x000fe20000010000 */
[----:B------:R-:W-:Y:S02]  /*b880*/  MUFU.EX2 R224, R224 ;  /* 0x000000e000e07308 */ /* 0x000fe40000000800 */
[----:B------:R-:W-:-:S03]  /*b890*/  FADD.FTZ R192, R192, R191 ;  /* 0x000000bfc0c07221 */ /* 0x000fc60000010000 */
[C---:B------:R-:W-:Y:S01]  /*b8a0*/  HMMA.16816.F32.BF16 R132, R4.reuse, R154, R132 ;  /* 0x0000009a0484723c */ /* 0x040fe20000041884 */
[----:B------:R-:W5:Y:S07]  /*b8b0*/  LDSM.16.MT88.4 R152, [R194+0x6000] ;  /* 0x00600000c298783b */ /* 0x000f6e0000004200 */
        /* <DEDUP_REMOVED lines=10> */
[----:B------:R-:W2:Y:S04]  /*b960*/  MUFU.EX2 R199, R199 ;  /* 0x000000c700c77308 */ /* 0x000ea80000000800 */
        /* <DEDUP_REMOVED lines=15> */
[----:B------:R-:W-:Y:S01]  /*ba60*/  F2FP.BF16.F32.PACK_AB R129, R204, R205 ;  /* 0x000000cdcc81723e */ /* 0x000fe200000010ff */
[----:B------:R-:W-:Y:S01]  /*ba70*/  FADD.FTZ R201, R201, R184 ;  /* 0x000000b8c9c97221 */ /* 0x000fe20000010000 */
[----:B--2---:R-:W-:Y:S01]  /*ba80*/  F2FP.BF16.F32.PACK_AB R130, R198, R199 ;  /* 0x000000c7c682723e */ /* 0x004fe200000010ff */
        /* <DEDUP_REMOVED lines=188> */
.L_x_2106:
        /* <DEDUP_REMOVED lines=22> */
[----:B------:R-:W2:Y:S01]  /*c7b0*/  LDCU UR4, c[0x0][0x45c] ;  /* 0x00008b80ff0477ac */ /* 0x000ea20008000800 */
[----:B------:R-:W3:Y:S01]  /*c7c0*/  LDCU.64 UR12, c[0x0][0x3a0] ;  /* 0x00007400ff0c77ac */ /* 0x000ee20008000a00 */
[----:B------:R-:W2:Y:S01]  /*c7d0*/  LDCU.64 UR10, c[0x0][0x3c0] ;  /* 0x00007800ff0a77ac */ /* 0x000ea20008000a00 */
[----:B------:R-:W2:Y:S01]  /*c7e0*/  LDCU.64 UR14, c[0x0][0x3a8] ;  /* 0x00007500ff0e77ac */ /* 0x000ea20008000a00 */
[----:B------:R-:W2:Y:S01]  /*c7f0*/  LDCU.64 UR8, c[0x0][0x3b8] ;  /* 0x00007700ff0877ac */ /* 0x000ea20008000a00 */
[----:B------:R-:W-:-:S02]  /*c800*/  UIADD3 UR24, UPT, UPT, UR24, 0x1, URZ ;  /* 0x0000000118187890 */ /* 0x000fc4000fffe0ff */
[----:B------:R-:W-:Y:S02]  /*c810*/  UIADD3 UR25, UPT, UPT, UR25, 0x40, URZ ;  /* 0x0000004019197890 */ /* 0x000fe4000fffe0ff */
[----:B-1--4-:R-:W-:-:S12]  /*c820*/  ULEA UR6, UR6, UR7, 0x18 ;  /* 0x0000000706067291 */ /* 0x012fd8000f8ec0ff */
.L_x_2116:
        /* <DEDUP_REMOVED lines=44> */
[----:B------:R-:W-:Y:S01]  /*caf0*/  UMOV UR17, UR10 ;  /* 0x0000000a00117c82 */ /* 0x000fe20008000000 */
        /* <DEDUP_REMOVED lines=58> */
.L_x_2113:
[----:B------:R-:W-:Y:S01]  /*cea0*/  @!PT LDS RZ, [RZ] ;  /* 0x00000000fffff984 */ /* 0x000fe20000000800 */
[----:B------:R-:W-:Y:S01]  /*ceb0*/  @!PT LDS RZ, [RZ] ;  /* 0x00000000fffff984 */ /* 0x000fe20000000800 */
[----:B------:R-:W-:Y:S01]  /*cec0*/  @!PT LDS RZ, [RZ] ;  /* 0x00000000fffff984 */ /* 0x000fe20000000800 */
[----:B------:R-:W-:Y:S01]  /*ced0*/  @!P4 LDGSTS.E.BYPASS.LTC128B.128 [R241+0x10000], desc[UR22][R228.64] ;  /* 0x10000000e4f1cfae */ /* 0x000fe2000b981a16 */
[----:B------:R-:W-:Y:S01]  /*cee0*/  ISETP.GE.AND P1, PT, R236, UR20, PT ;  /* 0x00000014ec007c0c */ /* 0x000fe2000bf26270 */
[----:B------:R-:W-:Y:S01]  /*cef0*/  USHF.L.U32 UR7, UR17, 0x5, URZ ;  /* 0x0000000511077899 */ /* 0x000fe200080006ff */
[----:B------:R-:W-:Y:S02]  /*cf00*/  MOV R167, UR17 ;  /* 0x0000001100a77c02 */ /* 0x000fe40008000f00 */
[----:B------:R-:W-:Y:S01]  /*cf10*/  @P4 STS.128 [R241+0x10000], RZ ;  /* 0x010000fff1004388 */ /* 0x000fe20000000c00 */
[----:B------:R-:W-:Y:S01]  /*cf20*/  MOV R165, UR17 ;  /* 0x0000001100a57c02 */ /* 0x000fe20008000f00 */
[----:B------:R-:W-:Y:S01]  /*cf30*/  UISETP.NE.AND UP2, UPT, UR24, 0x1, UPT ;  /* 0x000000011800788c */ /* 0x000fe2000bf45270 */
[----:B------:R-:W-:Y:S02]  /*cf40*/  LEA R166, P0, R167, R228, 0x5 ;  /* 0x000000e4a7a67211 */ /* 0x000fe400078028ff */
[----:B------:R-:W-:Y:S01]  /*cf50*/  @!PT LDS RZ, [RZ] ;  /* 0x00000000fffff984 */ /* 0x000fe20000000800 */
[----:B------:R-:W-:Y:S01]  /*cf60*/  @!PT LDS RZ, [RZ] ;  /* 0x00000000fffff984 */ /* 0x000fe20000000800 */
[----:B------:R-:W-:Y:S01]  /*cf70*/  @!PT LDS RZ, [RZ] ;  /* 0x00000000fffff984 */ /* 0x000fe20000000800 */
[----:B------:R-:W-:Y:S01]  /*cf80*/  @!P3 LDGSTS.E.BYPASS.LTC128B.128 [R241+0x12000], desc[UR22][R228.64+0x80] ;  /* 0x12000080e4f1bfae */ /* 0x000fe2000b981a16 */
[--C-:B------:R-:W-:Y:S02]  /*cf90*/  SHF.L.U64.HI R165, R165, 0x5, R164.reuse ;  /* 0x00000005a5a57819 */ /* 0x100fe400000102a4 */
[----:B------:R-:W-:Y:S02]  /*cfa0*/  LEA.HI.X R167, R167, R229, R164, 0x5, P0 ;  /* 0x000000e5a7a77211 */ /* 0x000fe400000f2ca4 */
[----:B------:R-:W-:Y:S01]  /*cfb0*/  @P3 STS.128 [R241+0x12000], RZ ;  /* 0x012000fff1003388 */ /* 0x000fe20000000c00 */
[----:B------:R-:W-:Y:S02]  /*cfc0*/  IADD3 R204, P5, PT, R166, UR7, RZ ;  /* 0x00000007a6cc7c10 */ /* 0x000fe4000ffbe0ff */
[----:B------:R-:W-:Y:S02]  /*cfd0*/  LEA R225, R2, UR6, 0x1 ;  /* 0x0000000602e17c11 */ /* 0x000fe4000f8e08ff */
[----:B------:R-:W-:Y:S01]  /*cfe0*/  @!PT LDS RZ, [RZ] ;  /* 0x00000000fffff984 */ /* 0x000fe20000000800 */
[----:B------:R-:W-:Y:S01]  /*cff0*/  @!PT LDS RZ, [RZ] ;  /* 0x00000000fffff984 */ /* 0x000fe20000000800 */
[----:B------:R-:W-:Y:S01]  /*d000*/  @!PT LDS RZ, [RZ] ;  /* 0x00000000fffff984 */ /* 0x000fe20000000800 */
[----:B------:R-:W-:Y:S01]  /*d010*/  @!P2 LDGSTS.E.BYPASS.LTC128B.128 [R241+0x14000], desc[UR22][R228.64+0x100] ;  /* 0x14000100e4f1afae */ /* 0x000fe2000b981a16 */
[C---:B------:R-:W-:Y:S02]  /*d020*/  IADD3.X R205, PT, PT, R165.reuse, R167, RZ, P5, !PT ;  /* 0x000000a7a5cd7210 */ /* 0x040fe40002ffe4ff */
[----:B------:R-:W-:Y:S02]  /*d030*/  IADD3 R164, P0, PT, R204, UR7, RZ ;  /* 0x00000007cca47c10 */ /* 0x000fe4000ff1e0ff */
[----:B------:R-:W-:Y:S01]  /*d040*/  @P2 STS.128 [R241+0x14000], RZ ;  /* 0x014000fff1002388 */ /* 0x000fe20000000c00 */
[----:B------:R-:W-:Y:S02]  /*d050*/  MOV R170, 0x20 ;  /* 0x0000002000aa7802 */ /* 0x000fe40000000f00 */
[----:B------:R-:W-:Y:S02]  /*d060*/  IADD3.X R165, PT, PT, R165, R205, RZ, P0, !PT ;  /* 0x000000cda5a57210 */ /* 0x000fe400007fe4ff */
[----:B------:R-:W-:Y:S01]  /*d070*/  @!PT LDS RZ, [RZ] ;  /* 0x00000000fffff984 */ /* 0x000fe20000000800 */
[----:B------:R-:W-:Y:S01]  /*d080*/  @!PT LDS RZ, [RZ] ;  /* 0x00000000fffff984 */ /* 0x000fe20000000800 */
[----:B------:R-:W-:Y:S01]  /*d090*/  @!PT LDS RZ, [RZ] ;  /* 0x00000000fffff984 */ /* 0x000fe20000000800 */
[----:B------:R-:W-:Y:S01]  /*d0a0*/  @!P1 LDGSTS.E.BYPASS.LTC128B.128 [R241+0x16000], desc[UR22][R228.64+0x180] ;  /* 0x16000180e4f19fae */ /* 0x000fe2000b981a16 */
[----:B------:R-:W-:Y:S02]  /*d0b0*/  LOP3.LUT P0, RZ, R219, 0x2, RZ, 0xc0, !PT ;  /* 0x00000002dbff7812 */ /* 0x000fe4000780c0ff */
[----:B------:R-:W-:Y:S02]  /*d0c0*/  IADD3 R3, PT, PT, R224, UR6, RZ ;  /* 0x00000006e0037c10 */ /* 0x000fe4000fffe0ff */
[----:B------:R-:W-:Y:S01]  /*d0d0*/  @P1 STS.128 [R241+0x16000], RZ ;  /* 0x016000fff1001388 */ /* 0x000fe20000000c00 */
[----:B------:R-:W-:Y:S02]  /*d0e0*/  SEL R170, R170, 0xffffffe0, !P0 ;  /* 0xffffffe0aaaa7807 */ /* 0x000fe40004000000 */
[----:B------:R-:W-:Y:S02]  /*d0f0*/  MOV R2, 0x40 ;  /* 0x0000004000027802 */ /* 0x000fe40000000f00 */
[----:B------:R-:W-:Y:S01]  /*d100*/  @!PT LDS RZ, [RZ] ;  /* 0x00000000fffff984 */ /* 0x000fe20000000800 */
[----:B------:R-:W-:Y:S01]  /*d110*/  @!PT LDS RZ, [RZ] ;  /* 0x00000000fffff984 */ /* 0x000fe20000000800 */
[----:B------:R-:W-:Y:S01]  /*d120*/  @!PT LDS RZ, [RZ] ;  /* 0x00000000fffff984 */ /* 0x000fe20000000800 */
[----:B------:R-:W-:Y:S01]  /*d130*/  @!P4 LDGSTS.E.BYPASS.LTC128B.128 [R241+0x10800], desc[UR22][R166.64] ;  /* 0x10800000a6f1cfae */ /* 0x000fe2000b981a16 */
[-C--:B------:R-:W-:Y:S02]  /*d140*/  IADD3 R222, PT, PT, R170, R225.reuse, RZ ;  /* 0x000000e1aade7210 */ /* 0x080fe40007ffe0ff */
[----:B------:R-:W-:Y:S02]  /*d150*/  IADD3 R171, PT, PT, R3, R170, RZ ;  /* 0x000000aa03ab7210 */ /* 0x000fe40007ffe0ff */
[----:B------:R-:W-:Y:S01]  /*d160*/  @P4 STS.128 [R241+0x10800], RZ ;  /* 0x010800fff1004388 */ /* 0x000fe20000000c00 */
[----:B------:R-:W-:Y:S04]  /*d170*/  LOP3.LUT P0, RZ, R219, 0x4, RZ, 0xc0, !PT ;  /* 0x00000004dbff7812 */ /* 0x000fe8000780c0ff */
[----:B------:R-:W-:Y:S01]  /*d180*/  @!PT LDS RZ, [RZ] ;  /* 0x00000000fffff984 */ /* 0x000fe20000000800 */
[----:B------:R-:W-:Y:S01]  /*d190*/  @!PT LDS RZ, [RZ] ;  /* 0x00000000fffff984 */ /* 0x000fe20000000800 */
[----:B------:R-:W-:Y:S01]  /*d1a0*/  @!PT LDS RZ, [RZ] ;  /* 0x00000000fffff984 */ /* 0x000fe20000000800 */
[----:B------:R-:W-:Y:S01]  /*d1b0*/  @!P3 LDGSTS.E.BYPASS.LTC128B.128 [R241+0x12800], desc[UR22][R166.64+0x80] ;  /* 0x12800080a6f1bfae */ /* 0x000fe2000b981a16 */
[----:B------:R-:W-:Y:S04]  /*d1c0*/  SEL R2, R2, 0xffffffc0, !P0 ;  /* 0xffffffc002027807 */ /* 0x000fe80004000000 */
[----:B------:R-:W-:Y:S01]  /*d1d0*/  @P3 STS.128 [R241+0x12800], RZ ;  /* 0x012800fff1003388 */ /* 0x000fe20000000c00 */
[----:B------:R-:W-:Y:S02]  /*d1e0*/  IADD3 R223, PT, PT, R2, R225, RZ ;  /* 0x000000e102df7210 */ /* 0x000fe40007ffe0ff */
[----:B------:R-:W-:Y:S02]  /*d1f0*/  IADD3 R3, PT, PT, R3, R2, RZ ;  /* 0x0000000203037210 */ /* 0x000fe40007ffe0ff */
[----:B------:R-:W-:Y:S01]  /*d200*/  @!PT LDS RZ, [RZ] ;  /* 0x00000000fffff984 */ /* 0x000fe20000000800 */
[----:B------:R-:W-:Y:S01]  /*d210*/  @!PT LDS RZ, [RZ] ;  /* 0x00000000fffff984 */ /* 0x000fe20000000800 */
[----:B------:R-:W-:Y:S01]  /*d220*/  @!PT LDS RZ, [RZ] ;  /* 0x00000000fffff984 */ /* 0x000fe20000000800 */
[----:B------:R-:W-:Y:S01]  /*d230*/  @!P2 LDGSTS.E.BYPASS.LTC128B.128 [R241+0x14800], desc[UR22][R166.64+0x100] ;  /* 0x14800100a6f1afae */ /* 0x000fe2000b981a16 */
[C---:B------:R-:W-:Y:S02]  /*d240*/  IADD3 R168, PT, PT, R170.reuse, R223, RZ ;  /* 0x000000dfaaa87210 */ /* 0x040fe40007ffe0ff */
[----:B------:R-:W-:Y:S02]  /*d250*/  IADD3 R2, PT, PT, R170, R3, RZ ;  /* 0x00000003aa027210 */ /* 0x000fe40007ffe0ff */
        /* <DEDUP_REMOVED lines=254> */
[----:B------:R-:W2:Y:S01]  /*e240*/  MUFU.TANH R204, R204 ;  /* 0x000000cc00cc7308 */ /* 0x000ea20000002400 */
[----:B------:R-:W3:Y:S01]  /*e250*/  LDSM.16.M88.4 R164, [R2+0xf800] ;  /* 0x00f8000002a4783b */ /* 0x000ee20000000200 */
[----:B------:R-:W-:Y:S04]  /*e260*/  DEPBAR.LE SB0, 0x0 ;  /* 0x000080000000791a */ /* 0x000fe80000000000 */
[----:B------:R-:W-:Y:S01]  /*e270*/  FMUL.FTZ R211, R8, UR19 ;  /* 0x0000001308d37c20 */ /* 0x000fe20008410000 */
[C---:B-1----:R-:W-:Y:S03]  /*e280*/  HMMA.16816.F32.BF16 R20, R200.reuse, R172, R20 ;  /* 0x000000acc814723c */ /* 0x042fe60000041814 */
[----:B------:R-:W1:Y:S01]  /*e290*/  MUFU.TANH R205, R205 ;  /* 0x000000cd00cd7308 */ /* 0x000e620000002400 */
[----:B------:R-:W-:Y:S01]  /*e2a0*/  BAR.SYNC.DEFER_BLOCKING 0x0 ;  /* 0x0000000000007b1d */ /* 0x000fe20000010000 */
[----:B------:R-:W-:Y:S01]  /*e2b0*/  FMUL.FTZ R210, R15, UR19 ;  /* 0x000000130fd27c20 */ /* 0x000fe20008410000 */
[----:B------:R-:W-:Y:S01]  /*e2c0*/  FMUL.FTZ R206, R14, UR19 ;  /* 0x000000130ece7c20 */ /* 0x000fe20008410000 */
[----:B------:R-:W-:Y:S01]  /*e2d0*/  FMUL.FTZ R212, R13, UR19 ;  /* 0x000000130dd47c20 */ /* 0x000fe20008410000 */
[C---:B------:R-:W-:Y:S05]  /*e2e0*/  HMMA.16816.F32.BF16 R24, R200.reuse, R174, R24 ;  /* 0x000000aec818723c */ /* 0x040fea0000041818 */
[----:B------:R4:W1:Y:S01]  /*e2f0*/  MUFU.TANH R180, R210 ;  /* 0x000000d200b47308 */ /* 0x0008620000002400 */
[----:B------:R-:W-:Y:S01]  /*e300*/  FMUL.FTZ R168, R16, UR19 ;  /* 0x0000001310a87c20 */ /* 0x000fe20008410000 */
[----:B------:R-:W-:Y:S01]  /*e310*/  FMUL.FTZ R208, R17, UR19 ;  /* 0x0000001311d07c20 */ /* 0x000fe20008410000 */
[----:B------:R-:W-:Y:S01]  /*e320*/  FMUL.FTZ R213, R9, UR19 ;  /* 0x0000001309d57c20 */ /* 0x000fe20008410000 */
[----:B------:R-:W-:Y:S01]  /*e330*/  FMUL.FTZ R215, R10, UR19 ;  /* 0x000000130ad77c20 */ /* 0x000fe20008410000 */
[----:B------:R-:W-:Y:S01]  /*e340*/  FMUL.FTZ R242, R11, UR19 ;  /* 0x000000130bf27c20 */ /* 0x000fe20008410000 */
[----:B------:R-:W-:Y:S04]  /*e350*/  FMUL.FTZ R243, R12, UR19 ;  /* 0x000000130cf37c20 */ /* 0x000fe80008410000 */
[----:B------:R5:W1:Y:S01]  /*e360*/  MUFU.TANH R182, R206 ;  /* 0x000000ce00b67308 */ /* 0x000a620000002400 */
[----:B------:R-:W-:Y:S01]  /*e370*/  FMUL.FTZ R244, R18, UR19 ;  /* 0x0000001312f47c20 */ /* 0x000fe20008410000 */
[----:B------:R-:W-:Y:S01]  /*e380*/  FMUL.FTZ R240, R20, UR19 ;  /* 0x0000001314f07c20 */ /* 0x000fe20008410000 */
[----:B------:R-:W-:Y:S07]  /*e390*/  FMUL.FTZ R214, R23, UR19 ;  /* 0x0000001317d67c20 */ /* 0x000fee0008410000 */
[----:B------:R2:W1:Y:S01]  /*e3a0*/  MUFU.TANH R178, R168 ;  /* 0x000000a800b27308 */ /* 0x0004620000002400 */
[----:B----4-:R-:W-:Y:S09]  /*e3b0*/  FMUL.FTZ R210, R21, UR19 ;  /* 0x0000001315d27c20 */ /* 0x010ff20008410000 */
[----:B------:R-:W4:Y:S01]  /*e3c0*/  MUFU.TANH R224, R210 ;  /* 0x000000d200e07308 */ /* 0x000f220000002400 */
[C---:B---3--:R-:W-:Y:S03]  /*e3d0*/  HMMA.16816.F32.BF16 R28, R200.reuse, R164, R28 ;  /* 0x000000a4c81c723c */ /* 0x048fe6000004181c */
[----:B-----5:R-:W-:Y:S01]  /*e3e0*/  FMUL.FTZ R206, R19, UR19 ;  /* 0x0000001313ce7c20 */ /* 0x020fe20008410000 */
[----:B------:R-:W-:Y:S05]  /*e3f0*/  FMUL.FTZ R165, R26, UR19 ;  /* 0x000000131aa57c20 */ /* 0x000fea0008410000 */
[----:B------:R3:W1:Y:S01]  /*e400*/  MUFU.TANH R198, R212 ;  /* 0x000000d400c67308 */ /* 0x0006620000002400 */
[----:B------:R-:W-:Y:S03]  /*e410*/  HMMA.16816.F32.BF16 R32, R200, R166, R32 ;  /* 0x000000a6c820723c */ /* 0x000fe60000041820 */
[----:B--2---:R-:W-:Y:S06]  /*e420*/  FMUL.FTZ R168, R22, UR19 ;  /* 0x0000001316a87c20 */ /* 0x004fec0008410000 */
[----:B------:R2:W1:Y:S01]  /*e430*/  MUFU.TANH R176, R208 ;  /* 0x000000d000b07308 */ /* 0x0004620000002400 */
[----:B------:R-:W-:Y:S01]  /*e440*/  FMUL.FTZ R164, R28, UR19 ;  /* 0x000000131ca47c20 */ /* 0x000fe20008410000 */
[----:B------:R-:W-:Y:S01]  /*e450*/  FMUL.FTZ R167, R31, UR19 ;  /* 0x000000131fa77c20 */ /* 0x000fe20008410000 */
[----:B------:R-:W-:Y:S07]  /*e460*/  FMUL.FTZ R246, R29, UR19 ;  /* 0x000000131df67c20 */ /* 0x000fee0008410000 */
[----:B------:R5:W1:Y:S01]  /*e470*/  MUFU.TANH R172, R206 ;  /* 0x000000ce00ac7308 */ /* 0x000a620000002400 */
[----:B---3--:R-:W-:Y:S01]  /*e480*/  FMUL.FTZ R212, R24, UR19 ;  /* 0x0000001318d47c20 */ /* 0x008fe20008410000 */
[----:B------:R-:W-:Y:S01]  /*e490*/  FMUL.FTZ R166, R34, UR19 ;  /* 0x0000001322a67c20 */ /* 0x000fe20008410000 */
[----:B------:R-:W-:Y:S07]  /*e4a0*/  FMUL.FTZ R245, R32, UR19 ;  /* 0x0000001320f57c20 */ /* 0x000fee0008410000 */
[----:B------:R3:W1:Y:S01]  /*e4b0*/  MUFU.TANH R222, R168 ;  /* 0x000000a800de7308 */ /* 0x0006620000002400 */
[----:B--2---:R-:W-:Y:S09]  /*e4c0*/  FMUL.FTZ R208, R25, UR19 ;  /* 0x0000001319d07c20 */ /* 0x004ff20008410000 */
[----:B------:R2:W1:Y:S01]  /*e4d0*/  MUFU.TANH R210, R165 ;  /* 0x000000a500d27308 */ /* 0x0004620000002400 */
[----:B-----5:R-:W-:Y:S09]  /*e4e0*/  FMUL.FTZ R206, R27, UR19 ;  /* 0x000000131bce7c20 */ /* 0x020ff20008410000 */
[----:B------:R5:W1:Y:S01]  /*e4f0*/  MUFU.TANH R196, R164 ;  /* 0x000000a400c47308 */ /* 0x000a620000002400 */
[----:B---3--:R-:W-:Y:S09]  /*e500*/  FMUL.FTZ R168, R30, UR19 ;  /* 0x000000131ea87c20 */ /* 0x008ff20008410000 */
[----:B------:R-:W3:Y:S01]  /*e510*/  MUFU.TANH R207, R207 ;  /* 0x000000cf00cf7308 */ /* 0x000ee20000002400 */
[----:B--2---:R-:W-:Y:S09]  /*e520*/  FMUL.FTZ R165, R35, UR19 ;  /* 0x0000001323a57c20 */ /* 0x004ff20008410000 */
[----:B------:R-:W2:Y:S01]  /*e530*/  MUFU.TANH R209, R209 ;  /* 0x000000d100d17308 */ /* 0x000ea20000002400 */
[----:B-----5:R-:W-:Y:S09]  /*e540*/  FMUL.FTZ R164, R33, UR19 ;  /* 0x0000001321a47c20 */ /* 0x020ff20008410000 */
        /* <DEDUP_REMOVED lines=12> */
[----:B------:R-:W1:Y:S10]  /*e610*/  MUFU.TANH R168, R168 ;  /* 0x000000a800a87308 */ /* 0x000e740000002400 */
[----:B------:R-:W1:Y:S10]  /*e620*/  MUFU.TANH R167, R167 ;  /* 0x000000a700a77308 */ /* 0x000e740000002400 */
[----:B------:R1:W1:Y:S10]  /*e630*/  MUFU.TANH R194, R245 ;  /* 0x000000f500c27308 */ /* 0x0002740000002400 */
[----:B------:R1:W1:Y:S10]  /*e640*/  MUFU.TANH R171, R164 ;  /* 0x000000a400ab7308 */ /* 0x0002740000002400 */
[----:B------:R-:W1:Y:S10]  /*e650*/  MUFU.TANH R166, R166 ;  /* 0x000000a600a67308 */ /* 0x000e740000002400 */
[----:B------:R-:W1:Y:S01]  /*e660*/  MUFU.TANH R165, R165 ;  /* 0x000000a500a57308 */ /* 0x000e620000002400 */
        /* <DEDUP_REMOVED lines=79> */
.L_x_2115:
        /* <DEDUP_REMOVED lines=16> */
[--C-:B--2---:R-:W-:Y:S02]  /*ec60*/  SHF.L.U64.HI R3, R3, 0x5, R2.reuse ;  /* 0x0000000503037819 */ /* 0x104fe40000010202 */
        /* <DEDUP_REMOVED lines=76> */
.L_x_2114:
[C---:B---3--:R-:W-:Y:S01]  /*f130*/  IADD3 R3, PT, PT, R234.reuse, -0x20, RZ ;  /* 0xffffffe0ea037810 */ /* 0x048fe20007ffe0ff */
[----:B------:R-:W-:Y:S01]  /*f140*/  LDSM.16.MT88.4 R12, [R220+0x10000] ;  /* 0x01000000dc0c783b */ /* 0x000fe20000004200 */
[C---:B------:R-:W-:Y:S01]  /*f150*/  IADD3 R2, PT, PT, R234.reuse, -0x1f, RZ ;  /* 0xffffffe1ea027810 */ /* 0x040fe20007ffe0ff */
[----:B------:R-:W-:Y:S01]  /*f160*/  UIADD3 UR24, UPT, UPT, UR24, -0x1, URZ ;  /* 0xffffffff18187890 */ /* 0x000fe2000fffe0ff */
[----:B------:R-:W-:Y:S01]  /*f170*/  I2FP.F32.U32 R3, R3 ;  /* 0x0000000300037245 */ /* 0x000fe20000201000 */
[----:B------:R-:W-:Y:S01]  /*f180*/  UIADD3 UR25, UPT, UPT, UR25, -0x40, URZ ;  /* 0xffffffc019197890 */ /* 0x000fe2000fffe0ff */
[----:B------:R-:W-:Y:S01]  /*f190*/  I2FP.F32.U32 R5, R234 ;  /* 0x000000ea00057245 */ /* 0x000fe20000201000 */
[----:B------:R-:W-:Y:S01]  /*f1a0*/  UISETP.NE.AND UP2, UPT, UR24, URZ, UPT ;  /* 0x000000ff1800728c */ /* 0x000fe2000bf45270 */
[----:B------:R-:W-:Y:S01]  /*f1b0*/  I2FP.F32.U32 R2, R2 ;  /* 0x0000000200027245 */ /* 0x000fe20000201000 */
[C---:B------:R-:W-:Y:S01]  /*f1c0*/  FFMA.FTZ R204, R3.reuse, UR5, R204 ;  /* 0x0000000503cc7c23 */ /* 0x040fe200080100cc */
[----:B------:R-:W-:Y:S01]  /*f1d0*/  FFMA.FTZ R207, R3, UR5, R207 ;  /* 0x0000000503cf7c23 */ /* 0x000fe200080100cf */
[----:B------:R-:W-:Y:S01]  /*f1e0*/  IADD3 R3, PT, PT, R234, -0xf, RZ ;  /* 0xfffffff1ea037810 */ /* 0x000fe20007ffe0ff */
[C---:B-1----:R-:W-:Y:S01]  /*f1f0*/  FFMA.FTZ R222, R5.reuse, UR5, R222 ;  /* 0x0000000505de7c23 */ /* 0x042fe200080100de */
[----:B------:R-:W-:Y:S01]  /*f200*/  FFMA.FTZ R240, R5, UR5, R240 ;  /* 0x0000000505f07c23 */ /* 0x000fe200080100f0 */
[C---:B------:R-:W-:Y:S01]  /*f210*/  FFMA.FTZ R205, R2.reuse, UR5, R205 ;  /* 0x0000000502cd7c23 */ /* 0x040fe200080100cd */
[----:B------:R-:W-:Y:S01]  /*f220*/  I2FP.F32.U32 R3, R3 ;  /* 0x0000000300037245 */ /* 0x000fe20000201000 */
[----:B------:R-:W-:Y:S01]  /*f230*/  FFMA.FTZ R209, R2, UR5, R209 ;  /* 0x0000000502d17c23 */ /* 0x000fe200080100d1 */
[C---:B------:R-:W-:Y:S01]  /*f240*/  IADD3 R5, PT, PT, R234.reuse, -0x8, RZ ;  /* 0xfffffff8ea057810 */ /* 0x040fe20007ffe0ff */
[----:B------:R-:W-:Y:S01]  /*f250*/  LDSM.16.MT88.4 R20, [R216+0x10000] ;  /* 0x01000000d814783b */ /* 0x000fe20000004200 */
[C---:B------:R-:W-:Y:S01]  /*f260*/  IADD3 R2, PT, PT, R234.reuse, -0x10, RZ ;  /* 0xfffffff0ea027810 */ /* 0x040fe20007ffe0ff */
[C---:B------:R-:W-:Y:S01]  /*f270*/  FFMA.FTZ R180, R3.reuse, UR5, R180 ;  /* 0x0000000503b47c23 */ /* 0x040fe200080100b4 */
[----:B------:R-:W-:Y:S01]  /*f280*/  I2FP.F32.U32 R5, R5 ;  /* 0x0000000500057245 */ /* 0x000fe20000201000 */
[----:B------:R-:W-:Y:S01]  /*f290*/  FFMA.FTZ R198, R3, UR5, R198 ;  /* 0x0000000503c67c23 */ /* 0x000fe200080100c6 */
[----:B------:R-:W-:Y:S02]  /*f2a0*/  I2FP.F32.U32 R2, R2 ;  /* 0x0000000200027245 */ /* 0x000fe40000201000 */
[C---:B------:R-:W-:Y:S01]  /*f2b0*/  IADD3 R3, PT, PT, R234.reuse, 0x1, RZ ;  /* 0x00000001ea037810 */ /* 0x040fe20007ffe0ff */
[C---:B------:R-:W-:Y:S01]  /*f2c0*/  FFMA.FTZ R178, R5.reuse, UR5, R178 ;  /* 0x0000000505b27c23 */ /* 0x040fe200080100b2 */
[C---:B------:R-:W-:Y:S01]  /*f2d0*/  IADD3 R6, PT, PT, R234.reuse, -0x18, RZ ;  /* 0xffffffe8ea067810 */ /* 0x040fe20007ffe0ff */
[----:B------:R-:W-:Y:S01]  /*f2e0*/  FFMA.FTZ R174, R5, UR5, R244 ;  /* 0x0000000505ae7c23 */ /* 0x000fe200080100f4 */
[----:B------:R-:W-:Y:S01]  /*f2f0*/  IADD3 R4, PT, PT, R234, -0x17, RZ ;  /* 0xffffffe9ea047810 */ /* 0x000fe20007ffe0ff */
[----:B------:R-:W-:Y:S01]  /*f300*/  FFMA.FTZ R182, R2, UR5, R182 ;  /* 0x0000000502b67c23 */ /* 0x000fe200080100b6 */
[----:B------:R-:W-:Y:S01]  /*f310*/  IADD3 R7, PT, PT, R234, 0x8, RZ ;  /* 0x00000008ea077810 */ /* 0x000fe20007ffe0ff */
[----:B------:R-:W-:Y:S01]  /*f320*/  FFMA.FTZ R200, R2, UR5, R243 ;  /* 0x0000000502c87c23 */ /* 0x000fe200080100f3 */
[----:B------:R-:W-:Y:S02]  /*f330*/  I2FP.F32.U32 R3, R3 ;  /* 0x0000000300037245 */ /* 0x000fe40000201000 */
[----:B------:R-:W-:Y:S02]  /*f340*/  I2FP.F32.U32 R6, R6 ;  /* 0x0000000600067245 */ /* 0x000fe40000201000 */
[----:B------:R-:W-:Y:S01]  /*f350*/  I2FP.F32.U32 R4, R4 ;  /* 0x0000000400047245 */ /* 0x000fe20000201000 */
[C---:B------:R-:W-:Y:S01]  /*f360*/  FFMA.FTZ R224, R3.reuse, UR5, R224 ;  /* 0x0000000503e07c23 */ /* 0x040fe200080100e0 */
[C---:B------:R-:W-:Y:S01]  /*f370*/  IADD3 R5, PT, PT, R234.reuse, 0x9, RZ ;  /* 0x00000009ea057810 */ /* 0x040fe20007ffe0ff */
[----:B------:R-:W-:Y:S01]  /*f380*/  FFMA.FTZ R214, R3, UR5, R214 ;  /* 0x0000000503d67c23 */ /* 0x000fe200080100d6 */
[----:B------:R-:W-:Y:S01]  /*f390*/  IADD3 R2, PT, PT, R234, 0x10, RZ ;  /* 0x00000010ea027810 */ /* 0x000fe20007ffe0ff */
[----:B------:R-:W-:Y:S01]  /*f3a0*/  FFMA.FTZ R211, R6, UR5, R211 ;  /* 0x0000000506d37c23 */ /* 0x000fe200080100d3 */
[----:B------:R-:W-:Y:S01]  /*f3b0*/  I2FP.F32.U32 R7, R7 ;  /* 0x0000000700077245 */ /* 0x000fe20000201000 */
[----:B------:R-:W-:Y:S01]  /*f3c0*/  FFMA.FTZ R213, R4, UR5, R213 ;  /* 0x0000000504d57c23 */ /* 0x000fe200080100d5 */
[----:B------:R-:W-:Y:S01]  /*f3d0*/  IADD3 R9, PT, PT, R234, -0x7, RZ ;  /* 0xfffffff9ea097810 */ /* 0x000fe20007ffe0ff */
[----:B------:R-:W-:Y:S01]  /*f3e0*/  FFMA.FTZ R215, R6, UR5, R215 ;  /* 0x0000000506d77c23 */ /* 0x000fe200080100d7 */
[----:B------:R-:W-:Y:S01]  /*f3f0*/  I2FP.F32.U32 R5, R5 ;  /* 0x0000000500057245 */ /* 0x000fe20000201000 */
[----:B------:R-:W-:Y:S01]  /*f400*/  FFMA.FTZ R212, R7, UR5, R212 ;  /* 0x0000000507d47c23 */ /* 0x000fe200080100d4 */
[----:B------:R-:W-:Y:S01]  /*f410*/  I2FP.F32.U32 R3, R2 ;  /* 0x0000000200037245 */ /* 0x000fe20000201000 */
[----:B------:R-:W-:Y:S01]  /*f420*/  FFMA.FTZ R242, R4, UR5, R242 ;  /* 0x0000000504f27c23 */ /* 0x000fe200080100f2 */
[----:B------:R-:W-:Y:S01]  /*f430*/  FMNMX3.FTZ R2, R169, R204, R205, !PT ;  /* 0x000000cca9027276 */ /* 0x000fe200078100cd */
[----:B------:R-:W-:Y:S01]  /*f440*/  FFMA.FTZ R210, R7, UR5, R210 ;  /* 0x0000000507d27c23 */ /* 0x000fe200080100d2 */
[----:B------:R-:W-:Y:S01]  /*f450*/  FMNMX3.FTZ R7, R0, R207, R209, !PT ;  /* 0x000000cf00077276 */ /* 0x000fe200078100d1 */
[C---:B------:R-:W-:Y:S01]  /*f460*/  FFMA.FTZ R208, R5.reuse, UR5, R208 ;  /* 0x0000000505d07c23 */ /* 0x040fe200080100d0 */
[----:B------:R-:W-:Y:S01]  /*f470*/  I2FP.F32.U32 R9, R9 ;  /* 0x0000000900097245 */ /* 0x000fe20000201000 */
[----:B------:R-:W-:Y:S01]  /*f480*/  FFMA.FTZ R206, R5, UR5, R206 ;  /* 0x0000000505ce7c23 */ /* 0x000fe200080100ce */
[----:B------:R-:W-:Y:S01]  /*f490*/  FMNMX3.FTZ R5, R2, R211, R213, !PT ;  /* 0x000000d302057276 */ /* 0x000fe200078100d5 */
[----:B------:R-:W-:Y:S01]  /*f4a0*/  FFMA.FTZ R196, R3, UR5, R196 ;  /* 0x0000000503c47c23 */ /* 0x000fe200080100c4 */
[----:B------:R-:W-:Y:S01]  /*f4b0*/  FMNMX3.FTZ R7, R7, R215, R242, !PT ;  /* 0x000000d707077276 */ /* 0x000fe200078100f2 */
[C---:B------:R-:W-:Y:S01]  /*f4c0*/  FFMA.FTZ R176, R9.reuse, UR5, R176 ;  /* 0x0000000509b07c23 */ /* 0x040fe200080100b0 */
[----:B------:R-:W-:Y:S01]  /*f4d0*/  FFMA.FTZ R172, R9, UR5, R172 ;  /* 0x0000000509ac7c23 */ /* 0x000fe200080100ac */
[----:B------:R-:W-:Y:S01]  /*f4e0*/  FMNMX3.FTZ R5, R5, R200, R198, !PT ;  /* 0x000000c805057276 */ /* 0x000fe200078100c6 */
[----:B------:R-:W-:Y:S01]  /*f4f0*/  FFMA.FTZ R168, R3, UR5, R168 ;  /* 0x0000000503a87c23 */ /* 0x000fe200080100a8 */
[----:B------:R-:W-:Y:S02]  /*f500*/  FMNMX3.FTZ R7, R7, R182, R180, !PT ;  /* 0x000000b607077276 */ /* 0x000fe400078100b4 */
[C---:B------:R-:W-:Y:S02]  /*f510*/  IADD3 R2, PT, PT, R234.reuse, 0x11, RZ ;  /* 0x00000011ea027810 */ /* 0x040fe40007ffe0ff */
[----:B------:R-:W-:Y:S02]  /*f520*/  FMNMX3.FTZ R5, R5, R178, R176, !PT ;  /* 0x000000b205057276 */ /* 0x000fe400078100b0 */
[----:B------:R-:W-:Y:S02]  /*f530*/  FMNMX3.FTZ R7, R7, R174, R172, !PT ;  /* 0x000000ae07077276 */ /* 0x000fe400078100ac */
[----:B------:R-:W-:Y:S02]  /*f540*/  I2FP.F32.U32 R2, R2 ;  /* 0x0000000200027245 */ /* 0x000fe40000201000 */
[C---:B------:R-:W-:Y:S02]  /*f550*/  IADD3 R4, PT, PT, R234.reuse, 0x19, RZ ;  /* 0x00000019ea047810 */ /* 0x040fe40007ffe0ff */
[----:B------:R-:W-:Y:S01]  /*f560*/  IADD3 R3, PT, PT, R234, 0x18, RZ ;  /* 0x00000018ea037810 */ /* 0x000fe20007ffe0ff */
[C---:B------:R-:W-:Y:S01]  /*f570*/  FFMA.FTZ R195, R2.reuse, UR5, R195 ;  /* 0x0000000502c37c23 */ /* 0x040fe200080100c3 */
[----:B------:R-:W-:Y:S01]  /*f580*/  FMNMX3.FTZ R5, R5, R240, R224, !PT ;  /* 0x000000f005057276 */ /* 0x000fe200078100e0 */
[----:B------:R-:W-:Y:S01]  /*f590*/  FFMA.FTZ R167, R2, UR5, R167 ;  /* 0x0000000502a77c23 */ /* 0x000fe200080100a7 */
[----:B------:R-:W-:Y:S02]  /*f5a0*/  FMNMX3.FTZ R7, R7, R222, R214, !PT ;  /* 0x000000de07077276 */ /* 0x000fe400078100d6 */
[----:B------:R-:W-:Y:S02]  /*f5b0*/  I2FP.F32.U32 R4, R4 ;  /* 0x0000000400047245 */ /* 0x000fe40000201000 */
[----:B------:R-:W-:Y:S02]  /*f5c0*/  I2FP.F32.U32 R3, R3 ;  /* 0x0000000300037245 */ /* 0x000fe40000201000 */
[----:B------:R-:W-:Y:S01]  /*f5d0*/  FMNMX3.FTZ R5, R5, R212, R208, !PT ;  /* 0x000000d405057276 */ /* 0x000fe200078100d0 */
[C---:B------:R-:W-:Y:S01]  /*f5e0*/  FFMA.FTZ R171, R4.reuse, UR5, R171 ;  /* 0x0000000504ab7c23 */ /* 0x040fe200080100ab */
[----:B------:R-:W-:Y:S01]  /*f5f0*/  FMNMX3.FTZ R2, R7, R210, R206, !PT ;  /* 0x000000d207027276 */ /* 0x000fe200078100ce */
[----:B------:R-:W-:Y:S01]  /*f600*/  FFMA.FTZ R194, R3, UR5, R194 ;  /* 0x0000000503c27c23 */ /* 0x000fe200080100c2 */
[----:B------:R-:W-:Y:S01]  /*f610*/  FMNMX3.FTZ R5, R5, R196, R195, !PT ;  /* 0x000000c405057276 */ /* 0x000fe200078100c3 */
[----:B------:R-:W-:Y:S01]  /*f620*/  FFMA.FTZ R165, R4, UR5, R165 ;  /* 0x0000000504a57c23 */ /* 0x000fe200080100a5 */
[----:B------:R-:W-:Y:S01]  /*f630*/  FFMA.FTZ R166, R3, UR5, R166 ;  /* 0x0000000503a67c23 */ /* 0x000fe200080100a6 */
        /* <DEDUP_REMOVED lines=8> */
[----:B------:R-:W-:Y:S07]  /*f6c0*/  IADD3 R184, PT, PT, R170, R185, RZ ;  /* 0x000000b9aab87210 */ /* 0x000fee0007ffe0ff */
[----:B------:R-:W-:Y:S01]  /*f6d0*/  LDSM.16.MT88.4 R28, [R185] ;  /* 0x00000000b91c783b */ /* 0x000fe20000004200 */
[----:B-1----:R-:W-:Y:S02]  /*f6e0*/  FMNMX.FTZ R8, R4, R3, !PT ;  /* 0x0000000304087209 */ /* 0x002fe40007810000 */
[----:B--2---:R-:W-:Y:S05]  /*f6f0*/  FMNMX.FTZ R6, R7, R2, !PT ;  /* 0x0000000207067209 */ /* 0x004fea0007810000 */
[----:B------:R-:W1:Y:S08]  /*f700*/  SHFL.BFLY PT, R5, R8, 0x1, 0x1f ;  /* 0x0c201f0008057f89 */ /* 0x000e7000000e0000 */
[----:B------:R-:W2:Y:S01]  /*f710*/  SHFL.BFLY PT, R3, R6, 0x1, 0x1f ;  /* 0x0c201f0006037f89 */ /* 0x000ea200000e0000 */
[----:B-1----:R-:W-:Y:S02]  /*f720*/  FMNMX.FTZ R164, R8, R5, !PT ;  /* 0x0000000508a47209 */ /* 0x002fe40007810000 */
[----:B--2---:R-:W-:Y:S03]  /*f730*/  FMNMX.FTZ R3, R6, R3, !PT ;  /* 0x0000000306037209 */ /* 0x004fe60007810000 */
[C---:B------:R-:W-:Y:S01]  /*f740*/  FADD.FTZ R5, -R164.reuse, R169 ;  /* 0x000000a9a4057221 */ /* 0x040fe20000010100 */
[C---:B------:R-:W-:Y:S01]  /*f750*/  FMUL.FTZ R197, R164.reuse, UR4 ;  /* 0x00000004a4c57c20 */ /* 0x040fe20008410000 */
[----:B------:R-:W-:Y:S01]  /*f760*/  FSETP.NEU.FTZ.AND P2, PT, R164, -INF , PT ;  /* 0xff800000a400780b */ /* 0x000fe20003f5d000 */
[C---:B------:R-:W-:Y:S01]  /*f770*/  FMUL.FTZ R169, R3.reuse, UR4 ;  /* 0x0000000403a97c20 */ /* 0x040fe20008410000 */
[C---:B------:R-:W-:Y:S01]  /*f780*/  FSETP.NEU.FTZ.AND P1, PT, R3.reuse, -INF , PT ;  /* 0xff8000000300780b */ /* 0x040fe20003f3d000 */
[----:B------:R-:W-:Y:S01]  /*f790*/  FADD.FTZ R4, -R3, R0 ;  /* 0x0000000003047221 */ /* 0x000fe20000010100 */
[----:B------:R-:W-:Y:S01]  /*f7a0*/  FSEL R197, R197, RZ, P2 ;  /* 0x000000ffc5c57208 */ /* 0x000fe20001000000 */
[----:B------:R-:W-:Y:S01]  /*f7b0*/  FMUL.FTZ R2, R5, UR4 ;  /* 0x0000000405027c20 */ /* 0x000fe20008410000 */
[----:B------:R-:W-:Y:S01]  /*f7c0*/  FSEL R169, R169, RZ, P1 ;  /* 0x000000ffa9a97208 */ /* 0x000fe20000800000 */
[----:B------:R-:W-:Y:S02]  /*f7d0*/  FMUL.FTZ R0, R4, UR4 ;  /* 0x0000000404007c20 */ /* 0x000fe40008410000 */
[--C-:B------:R-:W-:Y:S01]  /*f7e0*/  FFMA.FTZ R193, R204, UR4, -R197.reuse ;  /* 0x00000004ccc17c23 */ /* 0x100fe200080108c5 */
[----:B------:R-:W-:Y:S01]  /*f7f0*/  FFMA.FTZ R192, R205, UR4, -R197 ;  /* 0x00000004cdc07c23 */ /* 0x000fe200080108c5 */
[--C-:B------:R-:W-:Y:S01]  /*f800*/  FFMA.FTZ R191, R207, UR4, -R169.reuse ;  /* 0x00000004cfbf7c23 */ /* 0x100fe200080108a9 */
[----:B------:R-:W-:Y:S01]  /*f810*/  FFMA.FTZ R190, R209, UR4, -R169 ;  /* 0x00000004d1be7c23 */ /* 0x000fe200080108a9 */
[--C-:B------:R-:W-:Y:S01]  /*f820*/  FFMA.FTZ R189, R211, UR4, -R197.reuse ;  /* 0x00000004d3bd7c23 */ /* 0x100fe200080108c5 */
[----:B------:R-:W-:Y:S01]  /*f830*/  FFMA.FTZ R188, R213, UR4, -R197 ;  /* 0x00000004d5bc7c23 */ /* 0x000fe200080108c5 */
[--C-:B------:R-:W-:Y:S01]  /*f840*/  FFMA.FTZ R187, R215, UR4, -R169.reuse ;  /* 0x00000004d7bb7c23 */ /* 0x100fe200080108a9 */
[--C-:B------:R-:W-:Y:S01]  /*f850*/  FFMA.FTZ R186, R242, UR4, -R169.reuse ;  /* 0x00000004f2ba7c23 */ /* 0x100fe200080108a9 */
[----:B------:R-:W1:Y:S01]  /*f860*/  MUFU.EX2 R2, R2 ;  /* 0x0000000200027308 */ /* 0x000e620000000800 */
[--C-:B------:R-:W-:Y:S01]  /*f870*/  FFMA.FTZ R203, R182, UR4, -R169.reuse ;  /* 0x00000004b6cb7c23 */ /* 0x100fe200080108a9 */
[----:B------:R-:W-:Y:S01]  /*f880*/  FFMA.FTZ R202, R180, UR4, -R169 ;  /* 0x00000004b4ca7c23 */ /* 0x000fe200080108a9 */
[----:B------:R-:W-:Y:S07]  /*f890*/  FFMA.FTZ R205, R176, UR4, -R197 ;  /* 0x00000004b0cd7c23 */ /* 0x000fee00080108c5 */
[----:B------:R-:W2:Y:S01]  /*f8a0*/  MUFU.EX2 R0, R0 ;  /* 0x0000000000007308 */ /* 0x000ea20000000800 */
[----:B------:R-:W-:Y:S01]  /*f8b0*/  LDSM.16.MT88.4 R180, [R216+0x16800] ;  /* 0x01680000d8b4783b */ /* 0x000fe20000004200 */
[--C-:B------:R-:W-:Y:S01]  /*f8c0*/  FFMA.FTZ R201, R174, UR4, -R169.reuse ;  /* 0x00000004aec97c23 */ /* 0x100fe200080108a9 */
[----:B------:R-:W-:Y:S07]  /*f8d0*/  FFMA.FTZ R204, R172, UR4, -R169 ;  /* 0x00000004accc7c23 */ /* 0x000fee00080108a9 */
[----:B------:R-:W-:Y:S01]  /*f8e0*/  MUFU.EX2 R193, R193 ;  /* 0x000000c100c17308 */ /* 0x000fe20000000800 */
[--C-:B------:R-:W-:Y:S01]  /*f8f0*/  FFMA.FTZ R199, R200, UR4, -R197.reuse ;  /* 0x00000004c8c77c23 */ /* 0x100fe200080108c5 */
[--C-:B------:R-:W-:Y:S01]  /*f900*/  FFMA.FTZ R200, R178, UR4, -R197.reuse ;  /* 0x00000004b2c87c23 */ /* 0x100fe200080108c5 */
[--C-:B------:R-:W-:Y:S07]  /*f910*/  FFMA.FTZ R211, R208, UR4, -R197.reuse ;  /* 0x00000004d0d37c23 */ /* 0x100fee00080108c5 */
[----:B------:R-:W3:Y:S01]  /*f920*/  MUFU.EX2 R192, R192 ;  /* 0x000000c000c07308 */ /* 0x000ee20000000800 */
[----:B------:R-:W-:Y:S01]  /*f930*/  LDSM.16.MT88.4 R172, [R185+0x4800] ;  /* 0x00480000b9ac783b */ /* 0x000fe20000004200 */
        /* <DEDUP_REMOVED lines=60> */
[----:B------:R-:W1:Y:S01]  /*fd00*/  LDSM.16.MT88.4 R152, [R184] ;  /* 0x00000000b898783b */ /* 0x000e620000004200 */
        /* <DEDUP_REMOVED lines=10> */
[----:B------:R-:W2:Y:S01]  /*fdb0*/  LDSM.16.MT88.4 R144, [R220+0x12000] ;  /* 0x01200000dc90783b */ /* 0x000ea20000004200 */
[----:B------:R-:W-:Y:S01]  /*fdc0*/  FMUL.FTZ R55, R0, R55 ;  /* 0x0000003700377220 */ /* 0x000fe20000410000 */
[C---:B------:R-:W-:Y:S01]  /*fdd0*/  FMUL.FTZ R56, R2.reuse, R56 ;  /* 0x0000003802387220 */ /* 0x040fe20000410000 */
[----:B------:R-:W-:Y:S01]  /*fde0*/  FMUL.FTZ R57, R2, R57 ;  /* 0x0000003902397220 */ /* 0x000fe20000410000 */
[----:B------:R-:W-:Y:S01]  /*fdf0*/  FMUL.FTZ R58, R0, R58 ;  /* 0x0000003a003a7220 */ /* 0x000fe20000410000 */
[C---:B------:R-:W-:Y:S01]  /*fe00*/  HMMA.16816.F32.BF16 R20, R160.reuse, R28, R20 ;  /* 0x0000001ca014723c */ /* 0x040fe20000041814 */
        /* <DEDUP_REMOVED lines=20> */
[C---:B-1----:R-:W-:Y:S01]  /*ff50*/  HMMA.16816.F32.BF16 R28, R160.reuse, R152, R28 ;  /* 0x00000098a01c723c */ /* 0x042fe2000004181c */
[----:B------:R-:W-:Y:S02]  /*ff60*/  MUFU.EX2 R201, R201 ;  /* 0x000000c900c97308 */ /* 0x000fe40000000800 */
        /* <DEDUP_REMOVED lines=79> */
[C---:B--2---:R-:W-:Y:S03]  /*10460*/  HMMA.16816.F32.BF16 R76, R160.reuse, R132, R76 ;  /* 0x00000084a04c723c */ /* 0x044fe6000004184c */
[----:B------:R-:W-:Y:S01]  /*10470*/  FFMA.FTZ R207, R240, UR4, -R197 ;  /* 0x00000004f0cf7c23 */ /* 0x000fe200080108c5 */
[--C-:B------:R-:W-:Y:S01]  /*10480*/  FFMA.FTZ R209, R222, UR4, -R169.reuse ;  /* 0x00000004ded17c23 */ /* 0x100fe200080108a9 */
[----:B------:R-:W-:Y:S01]  /*10490*/  FFMA.FTZ R213, R206, UR4, -R169 ;  /* 0x00000004ced57c23 */ /* 0x000fe200080108a9 */
[----:B------:R-:W-:Y:S01]  /*104a0*/  FFMA.FTZ R224, R224, UR4, -R197 ;  /* 0x00000004e0e07c23 */ /* 0x000fe200080108c5 */
[--C-:B------:R-:W-:Y:S01]  /*104b0*/  FFMA.FTZ R214, R214, UR4, -R169.reuse ;  /* 0x00000004d6d67c23 */ /* 0x100fe200080108a9 */
[C---:B------:R-:W-:Y:S01]  /*104c0*/  HMMA.16816.F32.BF16 R80, R160.reuse, R134, R80 ;  /* 0x00000086a050723c */ /* 0x040fe20000041850 */
[----:B------:R-:W2:Y:S01]  /*104d0*/  LDSM.16.MT88.4 R132, [R220+0x16000] ;  /* 0x01600000dc84783b */ /* 0x000ea20000004200 */
[----:B------:R-:W-:Y:S01]  /*104e0*/  MUFU.EX2 R207, R207 ;  /* 0x000000cf00cf7308 */ /* 0x000fe20000000800 */
[--C-:B------:R-:W-:Y:S01]  /*104f0*/  FFMA.FTZ R210, R210, UR4, -R169.reuse ;  /* 0x00000004d2d27c23 */ /* 0x100fe200080108a9 */
[----:B------:R-:W-:Y:S01]  /*10500*/  FFMA.FTZ R168, R168, UR4, -R169 ;  /* 0x00000004a8a87c23 */ /* 0x000fe200080108a9 */
[----:B------:R-:W-:Y:S07]  /*10510*/  FFMA.FTZ R198, R198, UR4, -R197 ;  /* 0x00000004c6c67c23 */ /* 0x000fee00080108c5 */
[----:B------:R-:W-:Y:S01]  /*10520*/  MUFU.EX2 R222, R224 ;  /* 0x000000e000de7308 */ /* 0x000fe20000000800 */
[----:B------:R-:W-:Y:S01]  /*10530*/  FFMA.FTZ R193, R2, R237, R193 ;  /* 0x000000ed02c17223 */ /* 0x000fe200000100c1 */
[C---:B---3--:R-:W-:Y:S08]  /*10540*/  HMMA.16816.F32.BF16 R84, R160.reuse, R140, R84 ;  /* 0x0000008ca054723c */ /* 0x048ff00000041854 */
[----:B------:R-:W-:Y:S01]  /*10550*/  MUFU.EX2 R209, R209 ;  /* 0x000000d100d17308 */ /* 0x000fe20000000800 */
[----:B------:R-:W-:Y:S01]  /*10560*/  FFMA.FTZ R191, R0, R235, R191 ;  /* 0x000000eb00bf7223 */ /* 0x000fe200000100bf */
[----:B------:R-:W-:Y:S08]  /*10570*/  FADD.FTZ R192, R192, R193 ;  /* 0x000000c1c0c07221 */ /* 0x000ff00000010000 */
[----:B------:R3:W-:Y:S01]  /*10580*/  MUFU.EX2 R206, R210 ;  /* 0x000000d200ce7308 */ /* 0x0007e20000000800 */
[----:B------:R-:W-:Y:S01]  /*10590*/  FADD.FTZ R190, R190, R191 ;  /* 0x000000bfbebe7221 */ /* 0x000fe20000010000 */
[C---:B------:R-:W-:Y:S01]  /*105a0*/  HMMA.16816.F32.BF16 R88, R160.reuse, R142, R88 ;  /* 0x0000008ea058723c */ /* 0x040fe20000041858 */
[----:B------:R-:W4:Y:S07]  /*105b0*/  LDSM.16.MT88.4 R140, [R216+0x16000] ;  /* 0x01600000d88c783b */ /* 0x000f2e0000004200 */
[----:B------:R-:W-:Y:S01]  /*105c0*/  MUFU.EX2 R213, R213 ;  /* 0x000000d500d57308 */ /* 0x000fe20000000800 */
[----:B------:R-:W-:Y:S01]  /*105d0*/  FADD.FTZ R189, R189, R192 ;  /* 0x000000c0bdbd7221 */ /* 0x000fe20000010000 */
[----:B------:R-:W-:Y:S08]  /*105e0*/  FADD.FTZ R187, R187, R190 ;  /* 0x000000bebbbb7221 */ /* 0x000ff00000010000 */
[----:B------:R-:W5:Y:S01]  /*105f0*/  MUFU.EX2 R198, R198 ;  /* 0x000000c600c67308 */ /* 0x000f620000000800 */
[----:B------:R-:W-:Y:S01]  /*10600*/  FADD.FTZ R188, R188, R189 ;  /* 0x000000bdbcbc7221 */ /* 0x000fe20000010000 */
[----:B------:R-:W-:Y:S01]  /*10610*/  FADD.FTZ R186, R186, R187 ;  /* 0x000000bbbaba7221 */ /* 0x000fe20000010000 */
[C---:B-1----:R-:W-:Y:S03]  /*10620*/  HMMA.16816.F32.BF16 R92, R160.reuse, R136, R92 ;  /* 0x00000088a05c723c */ /* 0x042fe6000004185c */
[----:B---3--:R-:W-:Y:S05]  /*10630*/  FFMA.FTZ R210, R194, UR4, -R197 ;  /* 0x00000004c2d27c23 */ /* 0x008fea00080108c5 */
[C---:B------:R-:W-:Y:S01]  /*10640*/  HMMA.16816.F32.BF16 R96, R160.reuse, R138, R96 ;  /* 0x0000008aa060723c */ /* 0x040fe20000041860 */
[----:B------:R-:W1:Y:S01]  /*10650*/  LDSM.16.MT88.4 R136, [R185+0x6000] ;  /* 0x00600000b988783b */ /* 0x000e620000004200 */
[----:B------:R-:W-:Y:S06]  /*10660*/  MUFU.EX2 R210, R210 ;  /* 0x000000d200d27308 */ /* 0x000fec0000000800 */
[C---:B--2---:R-:W-:Y:S08]  /*10670*/  HMMA.16816.F32.BF16 R100, R160.reuse, R132, R100 ;  /* 0x00000084a064723c */ /* 0x044ff00000041864 */
[C---:B------:R-:W-:Y:S01]  /*10680*/  HMMA.16816.F32.BF16 R104, R160.reuse, R134, R104 ;  /* 0x00000086a068723c */ /* 0x040fe20000041868 */
[----:B------:R-:W2:Y:S07]  /*10690*/  LDSM.16.MT88.4 R132, [R184+0x6000] ;  /* 0x00600000b884783b */ /* 0x000eae0000004200 */
[C---:B----4-:R-:W-:Y:S08]  /*106a0*/  HMMA.16816.F32.BF16 R108, R160.reuse, R140, R108 ;  /* 0x0000008ca06c723c */ /* 0x050ff0000004186c */
[C---:B------:R-:W-:Y:S01]  /*106b0*/  HMMA.16816.F32.BF16 R112, R160.reuse, R142, R112 ;  /* 0x0000008ea070723c */ /* 0x040fe20000041870 */
[----:B------:R-:W-:Y:S07]  /*106c0*/  LDSM.16.MT88.4 R140, [R216+0x10800] ;  /* 0x01080000d88c783b */ /* 0x000fee0000004200 */
[C---:B-1----:R-:W-:Y:S08]  /*106d0*/  HMMA.16816.F32.BF16 R116, R160.reuse, R136, R116 ;  /* 0x00000088a074723c */ /* 0x042ff00000041874 */
[C---:B------:R-:W-:Y:S01]  /*106e0*/  HMMA.16816.F32.BF16 R120, R160.reuse, R138, R120 ;  /* 0x0000008aa078723c */ /* 0x040fe20000041878 */
[----:B------:R-:W1:Y:S07]  /*106f0*/  LDSM.16.MT88.4 R136, [R220+0x10800] ;  /* 0x01080000dc88783b */ /* 0x000e6e0000004200 */
[C---:B--2---:R-:W-:Y:S03]  /*10700*/  HMMA.16816.F32.BF16 R124, R160.reuse, R132, R124 ;  /* 0x00000084a07c723c */ /* 0x044fe6000004187c */
[----:B-----5:R-:W-:Y:S02]  /*10710*/  F2FP.BF16.F32.PACK_AB R132, R198, R199 ;  /* 0x000000c7c684723e */ /* 0x020fe400000010ff */
[C---:B------:R-:W-:Y:S01]  /*10720*/  F2FP.BF16.F32.PACK_AB R133, R202.reuse, R203 ;  /* 0x000000cbca85723e */ /* 0x040fe200000010ff */
        /* <DEDUP_REMOVED lines=30> */
[--C-:B------:R-:W-:Y:S02]  /*10910*/  FFMA.FTZ R156, R212, UR4, -R197.reuse ;  /* 0x00000004d49c7c23 */ /* 0x100fe400080108c5 */
[----:B------:R-:W5:Y:S03]  /*10920*/  MUFU.EX2 R212, R214 ;  /* 0x000000d600d47308 */ /* 0x000f660000000800 */
[C---:B------:R-:W-:Y:S07]  /*10930*/  HMMA.16816.F32.BF16 R64, R132.reuse, R158, R64 ;  /* 0x0000009e8440723c */ /* 0x040fee0000041840 */
[----:B------:R4:W5:Y:S01]  /*10940*/  MUFU.EX2 R208, R156 ;  /* 0x0000009c00d07308 */ /* 0x0009620000000800 */
        /* <DEDUP_REMOVED lines=26> */
[----:B-----5:R-:W-:Y:S02]  /*10af0*/  F2FP.BF16.F32.PACK_AB R133, R212, R209 ;  /* 0x000000d1d485723e */ /* 0x020fe400000010ff */
[----:B------:R-:W-:Y:S02]  /*10b00*/  F2FP.BF16.F32.PACK_AB R134, R211, R208 ;  /* 0x000000d0d386723e */ /* 0x000fe400000010ff */
[----:B------:R-:W-:Y:S07]  /*10b10*/  F2FP.BF16.F32.PACK_AB R135, R213, R206 ;  /* 0x000000ced587723e */ /* 0x000fee00000010ff */
        /* <DEDUP_REMOVED lines=15> */
[C---:B---3--:R-:W-:Y:S03]  /*10c10*/  HMMA.16816.F32.BF16 R44, R132.reuse, R144, R44 ;  /* 0x00000090842c723c */ /* 0x048fe6000004182c */
[----:B------:R-:W-:Y:S01]  /*10c20*/  FFMA.FTZ R145, R196, UR4, -R197 ;  /* 0x00000004c4917c23 */ /* 0x000fe200080108c5 */
[----:B------:R-:W-:Y:S01]  /*10c30*/  FFMA.FTZ R144, R167, UR4, -R169 ;  /* 0x00000004a7907c23 */ /* 0x000fe200080108a9 */
[--C-:B------:R-:W-:Y:S01]  /*10c40*/  FFMA.FTZ R196, R195, UR4, -R197.reuse ;  /* 0x00000004c3c47c23 */ /* 0x100fe200080108c5 */
[----:B------:R-:W-:Y:S01]  /*10c50*/  FFMA.FTZ R197, R171, UR4, -R197 ;  /* 0x00000004abc57c23 */ /* 0x000fe200080108c5 */
[----:B------:R-:W-:Y:S01]  /*10c60*/  MUFU.EX2 R195, R145 ;  /* 0x0000009100c37308 */ /* 0x000fe20000000800 */
[C---:B------:R-:W-:Y:S09]  /*10c70*/  HMMA.16816.F32.BF16 R48, R132.reuse, R146, R48 ;  /* 0x000000928430723c */ /* 0x040ff20000041830 */
[----:B------:R-:W-:Y:S10]  /*10c80*/  MUFU.EX2 R194, R144 ;  /* 0x0000009000c27308 */ /* 0x000ff40000000800 */
[----:B------:R-:W3:Y:S01]  /*10c90*/  MUFU.EX2 R196, R196 ;  /* 0x000000c400c47308 */ /* 0x000ee20000000800 */
[C---:B----4-:R-:W-:Y:S09]  /*10ca0*/  HMMA.16816.F32.BF16 R52, R132.reuse, R148, R52 ;  /* 0x000000948434723c */ /* 0x050ff20000041834 */
[----:B------:R3:W-:Y:S10]  /*10cb0*/  MUFU.EX2 R167, R168 ;  /* 0x000000a800a77308 */ /* 0x0007f40000000800 */
[----:B------:R-:W4:Y:S01]  /*10cc0*/  MUFU.EX2 R197, R197 ;  /* 0x000000c500c57308 */ /* 0x000f220000000800 */
[C---:B------:R-:W-:Y:S01]  /*10cd0*/  HMMA.16816.F32.BF16 R56, R132.reuse, R150, R56 ;  /* 0x000000968438723c */ /* 0x040fe20000041838 */
[----:B------:R-:W-:Y:S07]  /*10ce0*/  LDSM.16.MT88.4 R148, [R216+0x11800] ;  /* 0x01180000d894783b */ /* 0x000fee0000004200 */
[C---:B------:R-:W-:Y:S03]  /*10cf0*/  HMMA.16816.F32.BF16 R60, R132.reuse, R156, R60 ;  /* 0x0000009c843c723c */ /* 0x040fe6000004183c */
[----:B---3--:R-:W-:Y:S02]  /*10d00*/  F2FP.BF16.F32.PACK_AB R168, R196, R195 ;  /* 0x000000c3c4a8723e */ /* 0x008fe400000010ff */
[----:B----4-:R-:W-:Y:S03]  /*10d10*/  F2FP.BF16.F32.PACK_AB R170, R197, R210 ;  /* 0x000000d2c5aa723e */ /* 0x010fe600000010ff */
[C---:B------:R-:W-:Y:S01]  /*10d20*/  HMMA.16816.F32.BF16 R64, R132.reuse, R158, R64 ;  /* 0x0000009e8440723c */ /* 0x040fe20000041840 */
[----:B------:R-:W-:Y:S07]  /*10d30*/  LDSM.16.MT88.4 R156, [R220+0x11800] ;  /* 0x01180000dc9c783b */ /* 0x000fee0000004200 */
[C---:B------:R-:W-:Y:S08]  /*10d40*/  HMMA.16816.F32.BF16 R68, R132.reuse, R160, R68 ;  /* 0x000000a08444723c */ /* 0x040ff00000041844 */
[C---:B------:R-:W-:Y:S08]  /*10d50*/  HMMA.16816.F32.BF16 R72, R132.reuse, R162, R72 ;  /* 0x000000a28448723c */ /* 0x040ff00000041848 */
[C---:B-----5:R-:W-:Y:S08]  /*10d60*/  HMMA.16816.F32.BF16 R76, R132.reuse, R152, R76 ;  /* 0x00000098844c723c */ /* 0x060ff0000004184c */
[C---:B------:R-:W-:Y:S08]  /*10d70*/  HMMA.16816.F32.BF16 R80, R132.reuse, R154, R80 ;  /* 0x0000009a8450723c */ /* 0x040ff00000041850 */
[C---:B------:R-:W-:Y:S08]  /*10d80*/  HMMA.16816.F32.BF16 R84, R132.reuse, R172, R84 ;  /* 0x000000ac8454723c */ /* 0x040ff00000041854 */
[C---:B------:R-:W-:Y:S01]  /*10d90*/  HMMA.16816.F32.BF16 R88, R132.reuse, R174, R88 ;  /* 0x000000ae8458723c */ /* 0x040fe20000041858 */
[----:B------:R-:W-:Y:S07]  /*10da0*/  LDSM.16.MT88.4 R172, [R185+0x1800] ;  /* 0x00180000b9ac783b */ /* 0x000fee0000004200 */
        /* <DEDUP_REMOVED lines=11> */
[----:B------:R-:W-:Y:S03]  /*10e60*/  FFMA.FTZ R169, R165, UR4, -R169 ;  /* 0x00000004a5a97c23 */ /* 0x000fe600080108a9 */
[----:B------:R-:W-:Y:S01]  /*10e70*/  MUFU.EX2 R165, R140 ;  /* 0x0000008c00a57308 */ /* 0x000fe20000000800 */
[C---:B------:R-:W-:Y:S09]  /*10e80*/  HMMA.16816.F32.BF16 R120, R132.reuse, R142, R120 ;  /* 0x0000008e8478723c */ /* 0x040ff20000041878 */
[----:B------:R2:W3:Y:S01]  /*10e90*/  MUFU.EX2 R166, R169 ;  /* 0x000000a900a67308 */ /* 0x0004e20000000800 */
[C---:B-1----:R-:W-:Y:S08]  /*10ea0*/  HMMA.16816.F32.BF16 R124, R132.reuse, R136, R124 ;  /* 0x00000088847c723c */ /* 0x042ff0000004187c */
[----:B------:R-:W-:Y:S01]  /*10eb0*/  HMMA.16816.F32.BF16 R128, R132, R138, R128 ;  /* 0x0000008a8480723c */ /* 0x000fe20000041880 */
[----:B------:R-:W1:Y:S02]  /*10ec0*/  LDSM.16.MT88.4 R132, [R184+0x1800] ;  /* 0x00180000b884783b */ /* 0x000e640000004200 */
[----:B--2---:R-:W-:Y:S02]  /*10ed0*/  F2FP.BF16.F32.PACK_AB R169, R194, R167 ;  /* 0x000000a7c2a9723e */ /* 0x004fe400000010ff */
[----:B---3--:R-:W-:Y:S07]  /*10ee0*/  F2FP.BF16.F32.PACK_AB R171, R166, R165 ;  /* 0x000000a5a6ab723e */ /* 0x008fee00000010ff */
        /* <DEDUP_REMOVED lines=40> */
[----:B------:R-:W-:Y:S01]  /*11170*/  FADD.FTZ R0, R200, R5 ;  /* 0x00000005c8007221 */ /* 0x000fe20000010000 */
[----:B------:R-:W-:Y:S03]  /*11180*/  FADD.FTZ R7, R209, R204 ;  /* 0x000000ccd1077221 */ /* 0x000fe60000010000 */
[----:B------:R-:W-:Y:S01]  /*11190*/  FADD.FTZ R0, R205, R0 ;  /* 0x00000000cd007221 */ /* 0x000fe20000010000 */
[C---:B---3--:R-:W-:Y:S03]  /*111a0*/  HMMA.16816.F32.BF16 R116, R168.reuse, R8, R116 ;  /* 0x00000008a874723c */ /* 0x048fe60000041874 */
[----:B------:R-:W-:Y:S01]  /*111b0*/  FADD.FTZ R5, R207, R0 ;  /* 0x00000000cf057221 */ /* 0x000fe20000010000 */
[----:B------:R-:W-:Y:S03]  /*111c0*/  FADD.FTZ R7, R212, R7 ;  /* 0x00000007d4077221 */ /* 0x000fe60000010000 */
[----:B------:R-:W-:Y:S01]  /*111d0*/  FADD.FTZ R5, R222, R5 ;  /* 0x00000005de057221 */ /* 0x000fe20000010000 */
[C---:B------:R-:W-:Y:S03]  /*111e0*/  HMMA.16816.F32.BF16 R120, R168.reuse, R10, R120 ;  /* 0x0000000aa878723c */ /* 0x040fe60000041878 */
[----:B------:R-:W-:Y:S01]  /*111f0*/  FADD.FTZ R0, R208, R5 ;  /* 0x00000005d0007221 */ /* 0x000fe20000010000 */
[----:B------:R-:W-:Y:S03]  /*11200*/  FADD.FTZ R2, R206, R7 ;  /* 0x00000007ce027221 */ /* 0x000fe60000010000 */
[----:B------:R-:W-:Y:S01]  /*11210*/  FADD.FTZ R0, R211, R0 ;  /* 0x00000000d3007221 */ /* 0x000fe20000010000 */
[C---:B----4-:R-:W-:Y:S03]  /*11220*/  HMMA.16816.F32.BF16 R124, R168.reuse, R12, R124 ;  /* 0x0000000ca87c723c */ /* 0x050fe6000004187c */
[----:B------:R-:W-:Y:S01]  /*11230*/  FADD.FTZ R2, R213, R2 ;  /* 0x00000002d5027221 */ /* 0x000fe20000010000 */
[----:B------:R-:W-:Y:S01]  /*11240*/  FADD.FTZ R5, R195, R0 ;  /* 0x00000000c3057221 */ /* 0x000fe20000010000 */
[----:B------:R-:W-:Y:S02]  /*11250*/  MOV R0, R3 ;  /* 0x0000000300007202 */ /* 0x000fe40000000f00 */
[----:B------:R-:W-:Y:S01]  /*11260*/  FADD.FTZ R167, R167, R2 ;  /* 0x00000002a7a77221 */ /* 0x000fe20000010000 */
[----:B------:R-:W-:Y:S03]  /*11270*/  HMMA.16816.F32.BF16 R128, R168, R14, R128 ;  /* 0x0000000ea880723c */ /* 0x000fe60000041880 */
[----:B------:R-:W-:Y:S01]  /*11280*/  FADD.FTZ R5, R196, R5 ;  /* 0x00000005c4057221 */ /* 0x000fe20000010000 */
[----:B------:R-:W-:Y:S01]  /*11290*/  FADD.FTZ R194, R194, R167 ;  /* 0x000000a7c2c27221 */ /* 0x000fe20000010000 */
[----:B------:R-:W-:Y:S02]  /*112a0*/  MOV R169, R164 ;  /* 0x000000a400a97202 */ /* 0x000fe40000000f00 */
[----:B------:R-:W-:Y:S01]  /*112b0*/  FADD.FTZ R210, R210, R5 ;  /* 0x00000005d2d27221 */ /* 0x000fe20000010000 */
[----:B------:R-:W-:Y:S03]  /*112c0*/  FADD.FTZ R165, R165, R194 ;  /* 0x000000c2a5a57221 */ /* 0x000fe60000010000 */
[----:B------:R-:W-:Y:S01]  /*112d0*/  FADD.FTZ R237, R197, R210 ;  /* 0x000000d2c5ed7221 */ /* 0x000fe20000010000 */
[----:B------:R-:W-:Y:S01]  /*112e0*/  FADD.FTZ R235, R166, R165 ;  /* 0x000000a5a6eb7221 */ /* 0x000fe20000010000 */
[----:B------:R-:W-:Y:S07]  /*112f0*/  BRA.U UP2, `(.L_x_2116) ;  /* 0xffffffb5024c7547 */ /* 0x000fee000b83ffff */
.L_x_2112:
        /* <DEDUP_REMOVED lines=345> */
.L_x_2118:
[----:B------:R-:W-:Y:S05]  /*12890*/  BSYNC.RECONVERGENT B0 ;  /* 0x0000000000007941 */ /* 0x000fea0003800200 */
.L_x_2117:
        /* <DEDUP_REMOVED lines=39> */
.L_x_2120:
[----:B------:R-:W-:Y:S05]  /*12b10*/  BSYNC.RECONVERGENT B0 ;  /* 0x0000000000007941 */ /* 0x000fea0003800200 */
.L_x_2119:
        /* <DEDUP_REMOVED lines=26> */
.L_x_2122:
[----:B------:R-:W-:Y:S05]  /*12cc0*/  BSYNC.RECONVERGENT B0 ;  /* 0x0000000000007941 */ /* 0x000fea0003800200 */
.L_x_2121:
        /* <DEDUP_REMOVED lines=26> */
.L_x_2124:
[----:B------:R-:W-:Y:S05]  /*12e70*/  BSYNC.RECONVERGENT B0 ;  /* 0x0000000000007941 */ /* 0x000fea0003800200 */
.L_x_2123:
        /* <DEDUP_REMOVED lines=25> */
.L_x_2125:
        /* <DEDUP_REMOVED lines=15> */
.L_x_4071:


//--------------------- .text._ZN5flash24flash_fwd_splitkv_kernelI23Flash_fwd_kernel_traitsILi256ELi64ELi64ELi4ELb0ELb0EN7cutlass10bfloat16_tE19Flash_kernel_traitsILi256ELi64ELi64ELi4ES3_EELb1ELb0ELb0ELb0ELb1ELb0ELb0ELb1EEEvNS_16Flash_fwd_paramsE --------------------------
	.section	.text._ZN5flash24flash_fwd_splitkv_kernelI23Flash_fwd_kernel_traitsILi256ELi64ELi64ELi4ELb0ELb0EN7cutlass10bfloat16_tE19Flash_kernel_traitsILi256ELi64ELi64ELi4ES3_EELb1ELb0ELb0ELb0ELb1ELb0ELb0ELb1EEEvNS_16Flash_fwd_paramsE,"ax",@progbits
	.align	128
        .global         _ZN5flash24flash_fwd_splitkv_kernelI23Flash_fwd_kernel_traitsILi256ELi64ELi64ELi4ELb0ELb0EN7cutlass10bfloat16_tE19Flash_kernel_traitsILi256ELi64ELi64ELi4ES3_EELb1ELb0ELb0ELb0ELb1ELb0ELb0ELb1EEEvNS_16Flash_fwd_paramsE
        .type           _ZN5flash24flash_fwd_splitkv_kernelI23Flash_fwd_kernel_traitsILi256ELi64ELi64ELi4ELb0ELb0EN7cutlass10bfloat16_tE19Flash_kernel_traitsILi256ELi64ELi64ELi4ES3_EELb1ELb0ELb0ELb0ELb1ELb0ELb0ELb1EEEvNS_16Flash_fwd_paramsE,@function
        .size           _ZN5flash24flash_fwd_splitkv_kernelI23Flash_fwd_kernel_traitsILi256ELi64ELi64ELi4ELb0ELb0EN7cutlass10bfloat16_tE19Flash_kernel_traitsILi256ELi64ELi64ELi4ES3_EELb1ELb0ELb0ELb0ELb1ELb0ELb0ELb1EEEvNS_16Flash_fwd_paramsE,(.L_x_4072 - _ZN5flash24flash_fwd_splitkv_kernelI23Flash_fwd_kernel_traitsILi256ELi64ELi64ELi4ELb0ELb0EN7cutlass10bfloat16_tE19Flash_kernel_traitsILi256ELi64ELi64ELi4ES3_EELb1ELb0ELb0ELb0ELb1ELb0ELb0ELb1EEEvNS_16Flash_fwd_paramsE)
        .other          _ZN5flash24flash_fwd_splitkv_kernelI23Flash_fwd_kernel_traitsILi256ELi64ELi64ELi4ELb0ELb0EN7cutlass10bfloat16_tE19Flash_kernel_traitsILi256ELi64ELi64ELi4ES3_EELb1ELb0ELb0ELb0ELb1ELb0ELb0ELb1EEEvNS_16Flash_fwd_paramsE,@"STO_CUDA_ENTRY STV_DEFAULT"
_ZN5flash24flash_fwd_splitkv_kernelI23Flash_fwd_kernel_traitsILi256ELi64ELi64ELi4ELb0ELb0EN7cutlass10bfloat16_tE19Flash_kernel_traitsILi256ELi64ELi64ELi4ES3_EELb1ELb0ELb0ELb0ELb1ELb0ELb0ELb1EEEvNS_16Flash_fwd_paramsE:
.text._ZN5flash24flash_fwd_splitkv_kernelI23Flash_fwd_kernel_traitsILi256ELi64ELi64ELi4ELb0ELb0EN7cutlass10bfloat16_tE19Flash_kernel_traitsILi256ELi64ELi64ELi4ES3_EELb1ELb0ELb0ELb0ELb1ELb0ELb0ELb1EEEvNS_16Flash_fwd_paramsE:
        /* <DEDUP_REMOVED lines=51> */
.L_x_2126:
        /* <DEDUP_REMOVED lines=8> */
[----:B------:R-:W-:Y:S02]  /*03b0*/  @P1 IMAD.IADD R69, R69, 0x1, -R0 ;  /* 0x0000000145451824 */ /* 0x000fe400078e0a00 */
[----:B------:R-:W-:Y:S02]  /*03c0*/  VIADD R2, R11, 0x1 ;  /* 0x000000010b027836 */ /* 0x000fe40000000000 */
[----:B------:R-:W-:-:S02]  /*03d0*/  @!P1 IMAD.IADD R69, R71, 0x1, R6 ;  /* 0x0000000147459824 */ /* 0x000fc400078e0206 */
[----:B------:R-:W-:Y:S01]  /*03e0*/  IMAD R2, R2, 0x40, -R231 ;  /* 0x0000004002027824 */ /* 0x000fe200078e0ae7 */
[----:B------:R-:W1:Y:S01]  /*03f0*/  S2R R6, SR_CTAID.Z ;  /* 0x0000000000067919 */ /* 0x000e620000002700 */
        /* <DEDUP_REMOVED lines=28> */
[----:B-1----:R-:W-:-:S04]  /*05c0*/  @P0 IMAD.WIDE.U32 R10, R230, R2, RZ ;  /* 0x00000002e60a0225 */ /* 0x002fc800078e00ff */
[----:B------:R-:W-:-:S04]  /*05d0*/  IMAD.WIDE.U32 R12, R68, R2, R12 ;  /* 0x00000002440c7225 */ /* 0x000fc800078e000c */
[C---:B-----5:R-:W-:Y:S01]  /*05e0*/  @!P0 IMAD.WIDE.U32 R8, R7.reuse, R4, RZ ;  /* 0x0000000407088225 */ /* 0x060fe200078e00ff */
[----:B------:R-:W-:Y:S02]  /*05f0*/  @P0 MOV R8, R10 ;  /* 0x0000000a00080202 */ /* 0x000fe40000000f00 */
[----:B------:R-:W-:Y:S01]  /*0600*/  IADD3 R10, PT, PT, R0, 0x10, RZ ;  /* 0x00000010000a7810 */ /* 0x000fe20007ffe0ff */
[----:B------:R-:W-:Y:S02]  /*0610*/  @!P0 IMAD R5, R7, R5, R9 ;  /* 0x0000000507058224 */ /* 0x000fe400078e0209 */
[-C--:B------:R-:W-:Y:S01]  /*0620*/  @P0 IMAD R5, R230, R3.reuse, R11 ;  /* 0x00000003e6050224 */ /* 0x080fe200078e020b */
[----:B------:R-:W-:Y:S01]  /*0630*/  IADD3 R12, P0, PT, R8, R12, RZ ;  /* 0x0000000c080c7210 */ /* 0x000fe20007f1e0ff */
[----:B------:R-:W-:Y:S01]  /*0640*/  IMAD R4, R68, R3, R13 ;  /* 0x0000000344047224 */ /* 0x000fe200078e020d */
[----:B------:R-:W-:Y:S01]  /*0650*/  ISETP.GE.AND P3, PT, R10, R231, PT ;  /* 0x000000e70a00720c */ /* 0x000fe20003f66270 */
[C---:B------:R-:W-:Y:S01]  /*0660*/  VIADD R8, R0.reuse, 0x20 ;  /* 0x0000002000087836 */ /* 0x040fe20000000000 */
[----:B------:R-:W-:-:S02]  /*0670*/  IADD3 R10, PT, PT, R0, 0x30, RZ ;  /* 0x00000030000a7810 */ /* 0x000fc40007ffe0ff */
[----:B------:R-:W-:Y:S01]  /*0680*/  IADD3.X R13, PT, PT, R5, R4, RZ, P0, !PT ;  /* 0x00000004050d7210 */ /* 0x000fe200007fe4ff */
[----:B--2---:R-:W-:Y:S01]  /*0690*/  IMAD R5, R15, UR9, R6 ;  /* 0x000000090f057c24 */ /* 0x004fe2000f8e0206 */
[-C--:B------:R-:W-:Y:S02]  /*06a0*/  ISETP.GE.AND P0, PT, R0, R231.reuse, PT ;  /* 0x000000e70000720c */ /* 0x080fe40003f06270 */
[-C--:B------:R-:W-:Y:S01]  /*06b0*/  ISETP.GE.AND P2, PT, R8, R231.reuse, PT ;  /* 0x000000e70800720c */ /* 0x080fe20003f46270 */
[----:B---3--:R-:W-:Y:S01]  /*06c0*/  IMAD.WIDE.U32 R12, R6, UR6, R12 ;  /* 0x00000006060c7c25 */ /* 0x008fe2000f8e000c */
[----:B------:R-:W-:-:S03]  /*06d0*/  ISETP.GE.AND P1, PT, R10, R231, PT ;  /* 0x000000e70a00720c */ /* 0x000fc60003f26270 */
[----:B----4-:R-:W-:Y:S02]  /*06e0*/  IMAD R5, R5, UR8, R68 ;  /* 0x0000000805057c24 */ /* 0x010fe4000f8e0244 */
[----:B------:R-:W-:-:S04]  /*06f0*/  IMAD R11, R6, UR7, R13 ;  /* 0x00000007060b7c24 */ /* 0x000fc8000f8e020d */
[----:B------:R-:W-:Y:S05]  /*0700*/  @P0 BRA `(.L_x_2129) ;  /* 0x0000000000280947 */ /* 0x000fea0003800000 */
        /* <DEDUP_REMOVED lines=10> */
.L_x_2129:
[----:B------:R-:W-:Y:S05]  /*07b0*/  BSYNC.RECONVERGENT B0 ;  /* 0x0000000000007941 */ /* 0x000fea0003800200 */
.L_x_2128:
[----:B------:R-:W-:Y:S04]  /*07c0*/  BSSY.RECONVERGENT B0, `(.L_x_2130) ;  /* 0x0000011000007945 */ /* 0x000fe80003800200 */
[----:B------:R-:W-:Y:S05]  /*07d0*/  @P3 BRA `(.L_x_2131) ;  /* 0x00000000003c3947 */ /* 0x000fea0003800000 */
[----:B------:R-:W-:Y:S01]  /*07e0*/  IADD3 R7, P0, PT, R0, 0x10, RZ ;  /* 0x0000001000077810 */ /* 0x000fe20007f1e0ff */
[----:B------:R-:W2:Y:S01]  /*07f0*/  LDCU.64 UR6, c[0x0][0x3f0] ;  /* 0x00007e00ff0677ac */ /* 0x000ea20008000a00 */
[----:B-1----:R-:W-:-:S03]  /*0800*/  IMAD.MOV.U32 R8, RZ, RZ, R12 ;  /* 0x000000ffff087224 */ /* 0x002fc600078e000c */
[----:B------:R-:W-:-:S04]  /*0810*/  IMAD.X R9, RZ, RZ, RZ, P0 ;  /* 0x000000ffff097224 */ /* 0x000fc800000e06ff */
[----:B------:R-:W-:Y:S01]  /*0820*/  IMAD R4, R9, R2, RZ ;  /* 0x0000000209047224 */ /* 0x000fe200078e02ff */
[----:B------:R-:W-:-:S03]  /*0830*/  MOV R9, R11 ;  /* 0x0000000b00097202 */ /* 0x000fc60000000f00 */
[C---:B------:R-:W-:Y:S02]  /*0840*/  IMAD R4, R7.reuse, R3, R4 ;  /* 0x0000000307047224 */ /* 0x040fe400078e0204 */
[----:B------:R-:W-:-:S03]  /*0850*/  IMAD.WIDE.U32 R8, R7, R2, R8 ;  /* 0x0000000207087225 */ /* 0x000fc600078e0008 */
[----:B--2---:R-:W-:Y:S02]  /*0860*/  LEA R6, P0, R8, UR6, 0x1 ;  /* 0x0000000608067c11 */ /* 0x004fe4000f8008ff */
[----:B------:R-:W-:-:S04]  /*0870*/  IADD3 R7, PT, PT, R9, R4, RZ ;  /* 0x0000000409077210 */ /* 0x000fc80007ffe0ff */
[----:B------:R-:W-:-:S05]  /*0880*/  LEA.HI.X R7, R8, UR7, R7, 0x1, P0 ;  /* 0x0000000708077c11 */ /* 0x000fca00080f0c07 */
[----:B------:R2:W-:Y:S04]  /*0890*/  STG.E.128 desc[UR4][R6.64], RZ ;  /* 0x000000ff06007986 */ /* 0x0005e8000c101d04 */
[----:B------:R2:W-:Y:S04]  /*08a0*/  STG.E.128 desc[UR4][R6.64+0x80], RZ ;  /* 0x000080ff06007986 */ /* 0x0005e8000c101d04 */
[----:B------:R2:W-:Y:S04]  /*08b0*/  STG.E.128 desc[UR4][R6.64+0x100], RZ ;  /* 0x000100ff06007986 */ /* 0x0005e8000c101d04 */
[----:B------:R2:W-:Y:S02]  /*08c0*/  STG.E.128 desc[UR4][R6.64+0x180], RZ ;  /* 0x000180ff06007986 */ /* 0x0005e4000c101d04 */
.L_x_2131:
[----:B------:R-:W-:Y:S05]  /*08d0*/  BSYNC.RECONVERGENT B0 ;  /* 0x0000000000007941 */ /* 0x000fea0003800200 */
.L_x_2130:
[----:B------:R-:W-:Y:S04]  /*08e0*/  BSSY.RECONVERGENT B0, `(.L_x_2132) ;  /* 0x0000011000007945 */ /* 0x000fe80003800200 */
[----:B------:R-:W-:Y:S05]  /*08f0*/  @P2 BRA `(.L_x_2133) ;  /* 0x00000000003c2947 */ /* 0x000fea0003800000 */
[----:B--2---:R-:W-:Y:S01]  /*0900*/  IADD3 R7, P0, PT, R0, 0x20, RZ ;  /* 0x0000002000077810 */ /* 0x004fe20007f1e0ff */
        /* <DEDUP_REMOVED lines=14> */
.L_x_2133:
[----:B------:R-:W-:Y:S05]  /*09f0*/  BSYNC.RECONVERGENT B0 ;  /* 0x0000000000007941 */ /* 0x000fea0003800200 */
.L_x_2132:
[----:B------:R-:W-:Y:S04]  /*0a00*/  BSSY.RECONVERGENT B0, `(.L_x_2134) ;  /* 0x0000010000007945 */ /* 0x000fe80003800200 */
[----:B------:R-:W-:Y:S05]  /*0a10*/  @P1 BRA `(.L_x_2135) ;  /* 0x0000000000381947 */ /* 0x000fea0003800000 */
[----:B------:R-:W4:Y:S01]  /*0a20*/  LDCU.64 UR6, c[0x0][0x3f0] ;  /* 0x00007e00ff0677ac */ /* 0x000f220008000a00 */
[----:B--23--:R-:W-:Y:S02]  /*0a30*/  IADD3 R7, P0, PT, R0, 0x30, RZ ;  /* 0x0000003000077810 */ /* 0x00cfe40007f1e0ff */
[----:B------:R-:W-:Y:S02]  /*0a40*/  MOV R10, R12 ;  /* 0x0000000c000a7202 */ /* 0x000fe40000000f00 */
[----:B-1----:R-:W-:-:S03]  /*0a50*/  IADD3.X R9, PT, PT, RZ, RZ, RZ, P0, !PT ;  /* 0x000000ffff097210 */ /* 0x002fc600007fe4ff */
        /* <DEDUP_REMOVED lines=10> */
.L_x_2135:
[----:B------:R-:W-:Y:S05]  /*0b00*/  BSYNC.RECONVERGENT B0 ;  /* 0x0000000000007941 */ /* 0x000fea0003800200 */
.L_x_2134:
[----:B------:R-:W5:Y:S01]  /*0b10*/  LDCU.64 UR6, c[0x0][0x420] ;  /* 0x00008400ff0677ac */ /* 0x000f620008000a00 */
[----:B------:R-:W-:-:S04]  /*0b20*/  LOP3.LUT P4, R64, R64, 0x7, RZ, 0xc0, !PT ;  /* 0x0000000740407812 */ /* 0x000fc8000788c0ff */
[----:B------:R-:W-:Y:S02]  /*0b30*/  ISETP.GE.OR P4, PT, R0, R231, P4 ;  /* 0x000000e70000720c */ /* 0x000fe40002786670 */
[C---:B------:R-:W-:Y:S02]  /*0b40*/  ISETP.NE.OR P3, PT, R64.reuse, RZ, P3 ;  /* 0x000000ff4000720c */ /* 0x040fe40001f65670 */
[C---:B------:R-:W-:Y:S02]  /*0b50*/  ISETP.NE.OR P2, PT, R64.reuse, RZ, P2 ;  /* 0x000000ff4000720c */ /* 0x040fe40001745670 */
[C---:B------:R-:W-:Y:S02]  /*0b60*/  IADD3 R0, P0, PT, R5.reuse, R0, RZ ;  /* 0x0000000005007210 */ /* 0x040fe40007f1e0ff */
        /* <DEDUP_REMOVED lines=14> */
.L_x_2127:
        /* <DEDUP_REMOVED lines=10> */
.L_x_2136:
        /* <DEDUP_REMOVED lines=35> */
[----:B------:R-:W-:-:S06]  /*0f20*/  IMAD.WIDE R12, R5, 0x4, R232 ;  /* 0x00000004050c7825 */ /* 0x000fcc00078e02e8 */
[----:B------:R1:W2:Y:S01]  /*0f30*/  LDG.E R12, desc[UR4][R12.64] ;  /* 0x000000040c0c7981 */ /* 0x0002a2000c1e1900 */
[----:B---3--:R-:W-:Y:S01]  /*0f40*/  IABS R2, R3 ;  /* 0x0000000300027213 */ /* 0x008fe20000000000 */
[----:B------:R-:W-:-:S03]  /*0f50*/  IMAD.MOV R5, RZ, RZ, -R5 ;  /* 0x000000ffff057224 */ /* 0x000fc600078e0a05 */
[----:B------:R-:W3:Y:S01]  /*0f60*/  I2F.RP R10, R2 ;  /* 0x00000002000a7306 */ /* 0x000ee20000209400 */
[----:B------:R-:W-:Y:S01]  /*0f70*/  IMAD R0, R9, R5, R0 ;  /* 0x0000000509007224 */ /* 0x000fe200078e0200 */
[----:B----4-:R-:W-:-:S04]  /*0f80*/  MOV R9, UR15 ;  /* 0x0000000f00097c02 */ /* 0x010fc80008000f00 */
[----:B------:R-:W-:Y:S02]  /*0f90*/  SHF.R.S32.HI R5, RZ, 0x1f, R0 ;  /* 0x0000001fff057819 */ /* 0x000fe40000011400 */
[----:B---3--:R-:W3:Y:S02]  /*0fa0*/  MUFU.RCP R14, R10 ;  /* 0x0000000a000e7308 */ /* 0x008ee40000001000 */
[----:B---3--:R-:W-:Y:S02]  /*0fb0*/  IADD3 R14, PT, PT, R14, 0xffffffe, RZ ;  /* 0x0ffffffe0e0e7810 */ /* 0x008fe40007ffe0ff */
[----:B------:R-:W-:-:S04]  /*0fc0*/  LOP3.LUT R10, RZ, R3, RZ, 0x33, !PT ;  /* 0x00000003ff0a7212 */ /* 0x000fc800078e33ff */
        /* <DEDUP_REMOVED lines=8> */
[----:B-1----:R-:W-:-:S05]  /*1050*/  IADD3 R13, PT, PT, -R4, RZ, RZ ;  /* 0x000000ff040d7210 */ /* 0x002fca0007ffe1ff */
[----:B------:R-:W-:Y:S02]  /*1060*/  IMAD R15, R2, R13, R8 ;  /* 0x0000000d020f7224 */ /* 0x000fe400078e0208 */
[----:B------:R-:W-:-:S03]  /*1070*/  IMAD.U32 R8, RZ, RZ, UR14 ;  /* 0x0000000eff087e24 */ /* 0x000fc6000f8e00ff */
[----:B------:R-:W-:-:S13]  /*1080*/  ISETP.GT.U32.AND P0, PT, R2, R15, PT ;  /* 0x0000000f0200720c */ /* 0x000fda0003f04070 */
[----:B------:R-:W-:Y:S01]  /*1090*/  @!P0 IMAD.IADD R15, R15, 0x1, -R2 ;  /* 0x000000010f0f8824 */ /* 0x000fe200078e0a02 */
[----:B------:R-:W-:-:S04]  /*10a0*/  @!P0 IADD3 R4, PT, PT, R4, 0x1, RZ ;  /* 0x0000000104048810 */ /* 0x000fc80007ffe0ff */
[----:B------:R-:W-:Y:S02]  /*10b0*/  ISETP.GE.U32.AND P1, PT, R15, R2, PT ;  /* 0x000000020f00720c */ /* 0x000fe40003f26070 */
[----:B------:R-:W-:-:S04]  /*10c0*/  LOP3.LUT R2, R6, R3, RZ, 0x3c, !PT ;  /* 0x0000000306027212 */ /* 0x000fc800078e3cff */
[----:B------:R-:W-:-:S07]  /*10d0*/  ISETP.GE.AND P0, PT, R2, RZ, PT ;  /* 0x000000ff0200720c */ /* 0x000fce0003f06270 */
[----:B------:R-:W-:Y:S01]  /*10e0*/  @P1 VIADD R4, R4, 0x1 ;  /* 0x0000000104041836 */ /* 0x000fe20000000000 */
[----:B------:R-:W-:Y:S02]  /*10f0*/  ISETP.NE.AND P1, PT, R3, RZ, PT ;  /* 0x000000ff0300720c */ /* 0x000fe40003f25270 */
[----:B--2---:R-:W-:Y:S01]  /*1100*/  SHF.R.S32.HI R13, RZ, 0x1f, R12 ;  /* 0x0000001fff0d7819 */ /* 0x004fe2000001140c */
[----:B------:R-:W-:-:S04]  /*1110*/  IMAD.WIDE.U32 R18, R12, UR8, RZ ;  /* 0x000000080c127c25 */ /* 0x000fc8000f8e00ff */
[C---:B------:R-:W-:Y:S02]  /*1120*/  IMAD R15, R13.reuse, UR8, RZ ;  /* 0x000000080d0f7c24 */ /* 0x040fe4000f8e02ff */
[----:B------:R-:W-:Y:S02]  /*1130*/  IMAD R13, R13, UR6, RZ ;  /* 0x000000060d0d7c24 */ /* 0x000fe4000f8e02ff */
[C---:B------:R-:W-:Y:S01]  /*1140*/  IMAD R16, R12.reuse, UR9, R15 ;  /* 0x000000090c107c24 */ /* 0x040fe2000f8e020f */
[----:B------:R-:W1:Y:S01]  /*1150*/  LDCU.128 UR8, c[0x0][0x3d0] ;  /* 0x00007a00ff0877ac */ /* 0x000e620008000c00 */
[C---:B------:R-:W-:Y:S02]  /*1160*/  IMAD R14, R12.reuse, UR7, R13 ;  /* 0x000000070c0e7c24 */ /* 0x040fe4000f8e020d */
[----:B------:R-:W-:Y:S01]  /*1170*/  IMAD.WIDE.U32 R12, R12, UR6, RZ ;  /* 0x000000060c0c7c25 */ /* 0x000fe2000f8e00ff */
[----:B------:R-:W2:Y:S01]  /*1180*/  LDCU.64 UR6, c[0x0][0x3c0] ;  /* 0x00007800ff0677ac */ /* 0x000ea20008000a00 */
[----:B------:R-:W-:-:S02]  /*1190*/  IADD3 R17, PT, PT, R19, R16, RZ ;  /* 0x0000001013117210 */ /* 0x000fc40007ffe0ff */
[----:B------:R-:W-:Y:S02]  /*11a0*/  MOV R16, R18 ;  /* 0x0000001200107202 */ /* 0x000fe40000000f00 */
[----:B------:R-:W-:Y:S02]  /*11b0*/  IADD3 R15, PT, PT, R13, R14, RZ ;  /* 0x0000000e0d0f7210 */ /* 0x000fe40007ffe0ff */
[----:B------:R-:W-:Y:S01]  /*11c0*/  MOV R13, R4 ;  /* 0x00000004000d7202 */ /* 0x000fe20000000f00 */
[----:B------:R-:W-:Y:S01]  /*11d0*/  IMAD.WIDE.U32 R16, R0, R8, R16 ;  /* 0x0000000800107225 */ /* 0x000fe200078e0010 */
[----:B------:R-:W-:Y:S02]  /*11e0*/  MOV R14, R12 ;  /* 0x0000000c000e7202 */ /* 0x000fe40000000f00 */
[----:B------:R-:W-:Y:S01]  /*11f0*/  @!P0 IADD3 R13, PT, PT, -R13, RZ, RZ ;  /* 0x000000ff0d0d8210 */ /* 0x000fe20007ffe1ff */
[----:B------:R-:W-:-:S03]  /*1200*/  IMAD R12, R5, R8, RZ ;  /* 0x00000008050c7224 */ /* 0x000fc600078e02ff */
[----:B------:R-:W-:Y:S01]  /*1210*/  SEL R13, R10, R13, !P1 ;  /* 0x0000000d0a0d7207 */ /* 0x000fe20004800000 */
[C---:B------:R-:W-:Y:S02]  /*1220*/  IMAD R12, R0.reuse, R9, R12 ;  /* 0x00000009000c7224 */ /* 0x040fe400078e020c */
[----:B--2---:R-:W-:Y:S01]  /*1230*/  IMAD.U32 R2, RZ, RZ, UR6 ;  /* 0x00000006ff027e24 */ /* 0x004fe2000f8e00ff */
[----:B------:R-:W-:Y:S01]  /*1240*/  MOV R3, UR7 ;  /* 0x0000000700037c02 */ /* 0x000fe20008000f00 */
[----:B------:R-:W-:Y:S02]  /*1250*/  IMAD.IADD R17, R17, 0x1, R12 ;  /* 0x0000000111117824 */ /* 0x000fe400078e020c */
[-C--:B------:R-:W-:Y:S02]  /*1260*/  IMAD R5, R5, R2.reuse, RZ ;  /* 0x0000000205057224 */ /* 0x080fe400078e02ff */
[----:B------:R-:W-:-:S04]  /*1270*/  IMAD.WIDE.U32 R14, R0, R2, R14 ;  /* 0x00000002000e7225 */ /* 0x000fc800078e000e */
[----:B------:R-:W-:Y:S01]  /*1280*/  IMAD R5, R0, R3, R5 ;  /* 0x0000000300057224 */ /* 0x000fe200078e0205 */
[----:B------:R-:W-:Y:S01]  /*1290*/  SHF.R.S32.HI R0, RZ, 0x1f, R13 ;  /* 0x0000001fff007819 */ /* 0x000fe2000001140d */
[----:B-1----:R-:W-:-:S03]  /*12a0*/  IMAD.WIDE.U32 R18, R13, UR8, R16 ;  /* 0x000000080d127c25 */ /* 0x002fc6000f8e0010 */
[----:B------:R-:W-:Y:S01]  /*12b0*/  IADD3 R15, PT, PT, R15, R5, RZ ;  /* 0x000000050f0f7210 */ /* 0x000fe20007ffe0ff */
[C---:B------:R-:W-:Y:S02]  /*12c0*/  IMAD R12, R0.reuse, UR8, RZ ;  /* 0x00000008000c7c24 */ /* 0x040fe4000f8e02ff */
[----:B------:R-:W-:Y:S02]  /*12d0*/  IMAD R0, R0, UR10, RZ ;  /* 0x0000000a00007c24 */ /* 0x000fe4000f8e02ff */
[C---:B------:R-:W-:Y:S02]  /*12e0*/  IMAD R12, R13.reuse, UR9, R12 ;  /* 0x000000090d0c7c24 */ /* 0x040fe4000f8e020c */
[C---:B------:R-:W-:Y:S02]  /*12f0*/  IMAD R16, R13.reuse, UR11, R0 ;  /* 0x0000000b0d107c24 */ /* 0x040fe4000f8e0200 */
[----:B------:R-:W-:Y:S01]  /*1300*/  IMAD.WIDE.U32 R20, R13, UR10, R14 ;  /* 0x0000000a0d147c25 */ /* 0x000fe2000f8e000e */
[----:B------:R-:W-:-:S03]  /*1310*/  IADD3 R0, PT, PT, R19, R12, RZ ;  /* 0x0000000c13007210 */ /* 0x000fc60007ffe0ff */
[----:B------:R-:W-:Y:S01]  /*1320*/  IMAD.MOV.U32 R14, RZ, RZ, R18 ;  /* 0x000000ffff0e7224 */ /* 0x000fe200078e0012 */
[----:B------:R-:W-:Y:S02]  /*1330*/  IADD3 R16, PT, PT, R21, R16, RZ ;  /* 0x0000001015107210 */ /* 0x000fe40007ffe0ff */
[----:B------:R-:W-:Y:S01]  /*1340*/  MOV R18, R20 ;  /* 0x0000001400127202 */ /* 0x000fe20000000f00 */
[----:B------:R-:W-:Y:S06]  /*1350*/  BRA `(.L_x_2138) ;  /* 0x0000000400607947 */ /* 0x000fec0003800000 */
.L_x_2137:
        /* <DEDUP_REMOVED lines=15> */
.L_x_2139:
[----:B------:R-:W2:Y:S01]  /*1450*/  LDC.64 R8, c[0x0][0x3b8] ;  /* 0x0000ee00ff087b82 */ /* 0x000ea20000000a00 */
[----:B------:R-:W-:-:S05]  /*1460*/  IADD3 R16, PT, PT, R0, R13, RZ ;  /* 0x0000000d00107210 */ /* 0x000fca0007ffe0ff */
[C---:B--2---:R-:W-:Y:S02]  /*1470*/  IMAD R5, R16.reuse, R9, RZ ;  /* 0x0000000910057224 */ /* 0x044fe400078e02ff */
[----:B------:R-:W-:-:S05]  /*1480*/  IMAD.WIDE.U32 R16, R16, R8, RZ ;  /* 0x0000000810107225 */ /* 0x000fca00078e00ff */
[----:B------:R-:W-:Y:S02]  /*1490*/  IADD3 R5, PT, PT, R17, R5, RZ ;  /* 0x0000000511057210 */ /* 0x000fe40007ffe0ff */
.L_x_2140:
        /* <DEDUP_REMOVED lines=14> */
.L_x_2141:
[----:B-1----:R-:W1:Y:S01]  /*1580*/  LDC.64 R2, c[0x0][0x3c0] ;  /* 0x0000f000ff027b82 */ /* 0x002e620000000a00 */
[----:B------:R-:W-:-:S05]  /*1590*/  IADD3 R0, PT, PT, R0, R13, RZ ;  /* 0x0000000d00007210 */ /* 0x000fca0007ffe0ff */
[C---:B-1----:R-:W-:Y:S02]  /*15a0*/  IMAD R17, R0.reuse, R3, RZ ;  /* 0x0000000300117224 */ /* 0x042fe400078e02ff */
[----:B------:R-:W-:-:S05]  /*15b0*/  IMAD.WIDE.U32 R18, R0, R2, RZ ;  /* 0x0000000200127225 */ /* 0x000fca00078e00ff */
[----:B------:R-:W-:-:S07]  /*15c0*/  IADD3 R17, PT, PT, R19, R17, RZ ;  /* 0x0000001113117210 */ /* 0x000fce0007ffe0ff */
.L_x_2142:
[----:B------:R-:W1:Y:S01]  /*15d0*/  LDC R21, c[0x0][0x3e8] ;  /* 0x0000fa00ff157b82 */ /* 0x000e620000000800 */
[----:B------:R-:W-:Y:S01]  /*15e0*/  MOV R22, R18 ;  /* 0x0000001200167202 */ /* 0x000fe20000000f00 */
[----:B------:R-:W-:Y:S01]  /*15f0*/  IMAD.MOV.U32 R23, RZ, RZ, R17 ;  /* 0x000000ffff177224 */ /* 0x000fe200078e0011 */
[----:B------:R-:W-:Y:S02]  /*1600*/  MOV R20, R16 ;  /* 0x0000001000147202 */ /* 0x000fe40000000f00 */
[----:B------:R-:W-:Y:S02]  /*1610*/  CS2R R232, SRZ ;  /* 0x0000000000e87805 */ /* 0x000fe4000001ff00 */
[----:B-1----:R-:W-:-:S04]  /*1620*/  IABS R0, R21 ;  /* 0x0000001500007213 */ /* 0x002fc80000000000 */
[----:B------:R-:W1:Y:S08]  /*1630*/  I2F.RP R14, R0 ;  /* 0x00000000000e7306 */ /* 0x000e700000209400 */
[----:B-1----:R-:W1:Y:S02]  /*1640*/  MUFU.RCP R12, R14 ;  /* 0x0000000e000c7308 */ /* 0x002e640000001000 */
[----:B-1----:R-:W-:Y:S01]  /*1650*/  IADD3 R12, PT, PT, R12, 0xffffffe, RZ ;  /* 0x0ffffffe0c0c7810 */ /* 0x002fe20007ffe0ff */
[----:B-----5:R-:W1:Y:S05]  /*1660*/  LDC.64 R14, c[0x0][0x3d8] ;  /* 0x0000f600ff0e7b82 */ /* 0x020e6a0000000a00 */
[----:B------:R-:W2:Y:S02]  /*1670*/  F2I.FTZ.U32.TRUNC.NTZ R13, R12 ;  /* 0x0000000c000d7305 */ /* 0x000ea4000021f000 */
[----:B--2---:R-:W-:Y:S01]  /*1680*/  IMAD.MOV R4, RZ, RZ, -R13 ;  /* 0x000000ffff047224 */ /* 0x004fe200078e0a0d */
        /* <DEDUP_REMOVED lines=8> */
[----:B------:R-:W-:-:S04]  /*1710*/  LOP3.LUT R10, RZ, R21, RZ, 0x33, !PT ;  /* 0x00000015ff0a7212 */ /* 0x000fc800078e33ff */
        /* <DEDUP_REMOVED lines=10> */
[C---:B------:R-:W-:Y:S01]  /*17c0*/  IMAD.WIDE.U32 R22, R0.reuse, R2, R22 ;  /* 0x0000000200167225 */ /* 0x040fe200078e0016 */
[----:B------:R-:W-:Y:S02]  /*17d0*/  MOV R21, R5 ;  /* 0x0000000500157202 */ /* 0x000fe40000000f00 */
[----:B------:R-:W-:Y:S01]  /*17e0*/  MOV R19, R4 ;  /* 0x0000000400137202 */ /* 0x000fe20000000f00 */
[----:B------:R-:W-:Y:S02]  /*17f0*/  IMAD.MOV.U32 R18, RZ, RZ, R22 ;  /* 0x000000ffff127224 */ /* 0x000fe400078e0016 */
[----:B------:R-:W-:-:S04]  /*1800*/  IMAD.WIDE.U32 R20, R0, R8, R20 ;  /* 0x0000000800147225 */ /* 0x000fc800078e0014 */
        /* <DEDUP_REMOVED lines=9> */
[----:B------:R-:W-:-:S04]  /*18a0*/  IMAD.WIDE.U32 R14, R16, R12, R20 ;  /* 0x0000000c100e7225 */ /* 0x000fc800078e0014 */
[----:B------:R-:W-:Y:S01]  /*18b0*/  IMAD R5, R16, R13, R5 ;  /* 0x0000000d10057224 */ /* 0x000fe200078e0205 */
[----:B------:R-:W-:-:S04]  /*18c0*/  IADD3 R16, PT, PT, R19, R0, RZ ;  /* 0x0000000013107210 */ /* 0x000fc80007ffe0ff */
[----:B------:R-:W-:-:S07]  /*18d0*/  IADD3 R0, PT, PT, R15, R5, RZ ;  /* 0x000000050f007210 */ /* 0x000fce0007ffe0ff */
.L_x_2138:
[----:B------:R-:W-:Y:S01]  /*18e0*/  IMAD.MOV.U32 R5, RZ, RZ, RZ ;  /* 0x000000ffff057224 */ /* 0x000fe200078e00ff */
[----:B------:R-:W1:Y:S01]  /*18f0*/  LDC.64 R110, c[0x0][0x3b0] ;  /* 0x0000ec00ff6e7b82 */ /* 0x000e620000000a00 */
[----:B------:R-:W-:Y:S01]  /*1900*/  IMAD.SHL.U32 R80, R64, 0x8, RZ ;  /* 0x0000000840507824 */ /* 0x000fe200078e00ff */
[----:B------:R-:W2:Y:S03]  /*1910*/  LDCU.64 UR6, c[0x0][0x3c8] ;  /* 0x00007900ff0677ac */ /* 0x000ea60008000a00 */
[----:B------:R3:W5:Y:S01]  /*1920*/  @P2 LDG.E R5, desc[UR4][R114.64] ;  /* 0x0000000472052981 */ /* 0x000762000c1e1900 */
[----:B------:R-:W-:Y:S01]  /*1930*/  ISETP.NE.AND P2, PT, R230, -0x1, PT ;  /* 0xffffffffe600780c */ /* 0x000fe20003f45270 */
[----:B------:R-:W4:Y:S01]  /*1940*/  LDCU.64 UR8, c[0x0][0x388] ;  /* 0x00007100ff0877ac */ /* 0x000f220008000a00 */
[--C-:B------:R-:W-:Y:S01]  /*1950*/  SHF.R.U32.HI R112, RZ, 0x3, R64.reuse ;  /* 0x00000003ff707819 */ /* 0x100fe20000011640 */
[C---:B------:R-:W-:Y:S01]  /*1960*/  IMAD.SHL.U32 R74, R64.reuse, 0x4, RZ ;  /* 0x00000004404a7824 */ /* 0x040fe200078e00ff */
[----:B------:R-:W-:Y:S01]  /*1970*/  SHF.L.U32 R59, R165, 0x6, RZ ;  /* 0x00000006a53b7819 */ /* 0x000fe200000006ff */
[----:B------:R-:W-:Y:S01]  /*1980*/  IMAD.MOV.U32 R113, RZ, RZ, RZ ;  /* 0x000000ffff717224 */ /* 0x000fe200078e00ff */
[----:B------:R-:W-:Y:S01]  /*1990*/  SHF.R.U32.HI R66, RZ, 0x1, R64 ;  /* 0x00000001ff427819 */ /* 0x000fe20000011640 */
[----:B------:R-:W-:Y:S01]  /*19a0*/  IMAD.SHL.U32 R67, R64, 0x40, RZ ;  /* 0x0000004040437824 */ /* 0x000fe200078e00ff */
[----:B------:R-:W-:Y:S01]  /*19b0*/  LOP3.LUT R74, R74, 0x1c, RZ, 0xc0, !PT ;  /* 0x0000001c4a4a7812 */ /* 0x000fe200078ec0ff */
[C---:B------:R-:W-:Y:S01]  /*19c0*/  IMAD.SHL.U32 R61, R8.reuse, 0x10, RZ ;  /* 0x00000010083d7824 */ /* 0x040fe200078e00ff */
[----:B------:R-:W-:Y:S01]  /*19d0*/  SHF.L.U64.HI R60, R8, 0x4, R9 ;  /* 0x00000004083c7819 */ /* 0x000fe20000010209 */
[----:B------:R-:W-:Y:S01]  /*19e0*/  VIADD R58, R59, 0xffffffc0 ;  /* 0xffffffc03b3a7836 */ /* 0x000fe20000000000 */
[----:B------:R-:W-:Y:S01]  /*19f0*/  LOP3.LUT R67, R67, 0x1c0, RZ, 0xc0, !PT ;  /* 0x000001c043437812 */ /* 0x000fe200078ec0ff */
[----:B------:R-:W2:Y:S01]  /*1a00*/  @!P2 LDC.64 R12, c[0x0][0x398] ;  /* 0x0000e600ff0cab82 */ /* 0x000ea20000000a00 */
[----:B------:R-:W-:-:S02]  /*1a10*/  SHF.L.U64.HI R62, R2, 0x4, R3 ;  /* 0x00000004023e7819 */ /* 0x000fc40000010203 */
[----:B------:R-:W-:Y:S01]  /*1a20*/  LOP3.LUT R67, R67, 0x38, R80, 0xf8, !PT ;  /* 0x0000003843437812 */ /* 0x000fe200078ef850 */
[----:B-1----:R-:W-:Y:S01]  /*1a30*/  @P2 IMAD.WIDE.U32 R22, R230, R110, RZ ;  /* 0x0000006ee6162225 */ /* 0x002fe200078e00ff */
[----:B------:R-:W-:Y:S02]  /*1a40*/  SHF.L.U32 R63, R2, 0x4, RZ ;  /* 0x00000004023f7819 */ /* 0x000fe400000006ff */
[----:B------:R-:W-:Y:S01]  /*1a50*/  LOP3.LUT R65, R67, 0x8, R66, 0x78, !PT ;  /* 0x0000000843417812 */ /* 0x000fe200078e7842 */
[----:B--2---:R-:W-:-:S04]  /*1a60*/  @!P2 IMAD.WIDE.U32 R20, R7, R12, RZ ;  /* 0x0000000c0714a225 */ /* 0x004fc800078e00ff */
[----:B------:R-:W-:Y:S01]  /*1a70*/  @!P2 IMAD.MOV.U32 R12, RZ, RZ, R20 ;  /* 0x000000ffff0ca224 */ /* 0x000fe200078e0014 */
[----:B------:R-:W-:Y:S01]  /*1a80*/  LOP3.LUT R20, R80, 0x38, RZ, 0xc0, !PT ;  /* 0x0000003850147812 */ /* 0x000fe200078ec0ff */
[----:B------:R-:W-:Y:S01]  /*1a90*/  @!P2 IMAD R13, R7, R13, R21 ;  /* 0x0000000d070da224 */ /* 0x000fe200078e0215 */
[----:B------:R-:W-:Y:S01]  /*1aa0*/  @P2 MOV R12, R22 ;  /* 0x00000016000c2202 */ /* 0x000fe20000000f00 */
[----:B------:R-:W-:Y:S01]  /*1ab0*/  @P2 IMAD R13, R230, R111, R23 ;  /* 0x0000006fe60d2224 */ /* 0x000fe200078e0217 */
[C---:B------:R-:W-:Y:S01]  /*1ac0*/  IADD3 R22, P3, PT, R20.reuse, R14, RZ ;  /* 0x0000000e14167210 */ /* 0x040fe20007f7e0ff */
[----:B------:R-:W-:Y:S01]  /*1ad0*/  IMAD.WIDE.U32 R14, R11, 0x40, R112 ;  /* 0x000000400b0e7825 */ /* 0x000fe200078e0070 */
[C---:B------:R-:W-:Y:S02]  /*1ae0*/  IADD3 R12, P4, PT, R20.reuse, R12, RZ ;  /* 0x0000000c140c7210 */ /* 0x040fe40007f9e0ff */
[----:B------:R-:W-:Y:S01]  /*1af0*/  IADD3 R24, P2, PT, R20, R18, RZ ;  /* 0x0000001214187210 */ /* 0x000fe20007f5e0ff */
[----:B------:R-:W-:-:S02]  /*1b00*/  IMAD.X R23, RZ, RZ, R0, P3 ;  /* 0x000000ffff177224 */ /* 0x000fc400018e0600 */
[----:B------:R-:W1:Y:S01]  /*1b10*/  LDC R0, c[0x0][0x450] ;  /* 0x00011400ff007b82 */ /* 0x000e620000000800 */
[----:B------:R-:W-:Y:S01]  /*1b20*/  IMAD.X R13, RZ, RZ, R13, P4 ;  /* 0x000000ffff0d7224 */ /* 0x000fe200020e060d */
[----:B------:R-:W-:Y:S01]  /*1b30*/  IADD3.X R25, PT, PT, RZ, R16, RZ, P2, !PT ;  /* 0x00000010ff197210 */ /* 0x000fe200017fe4ff */
[----:B------:R-:W-:-:S04]  /*1b40*/  IMAD.WIDE.U32 R18, R112, R8, R22 ;  /* 0x0000000870127225 */ /* 0x000fc800078e0016 */
[----:B------:R-:W-:-:S04]  /*1b50*/  IMAD.WIDE.U32 R12, R6, UR6, R12 ;  /* 0x00000006060c7c25 */ /* 0x000fc8000f8e000c */
[----:B------:R-:W-:Y:S01]  /*1b60*/  IMAD R13, R6, UR7, R13 ;  /* 0x00000007060d7c24 */ /* 0x000fe2000f8e020d */
[----:B------:R-:W2:Y:S01]  /*1b70*/  LDCU.64 UR6, c[0x0][0x390] ;  /* 0x00007200ff0677ac */ /* 0x000ea20008000a00 */
[----:B------:R-:W-:Y:S02]  /*1b80*/  IMAD R85, R112, R9, R19 ;  /* 0x0000000970557224 */ /* 0x000fe400078e0213 */
[----:B------:R-:W-:Y:S02]  /*1b90*/  IMAD.SHL.U32 R84, R18, 0x2, RZ ;  /* 0x0000000212547824 */ /* 0x000fe400078e00ff */
[----:B------:R-:W-:Y:S01]  /*1ba0*/  IMAD.WIDE.U32 R16, R112, R2, R24 ;  /* 0x0000000270107225 */ /* 0x000fe200078e0018 */
[----:B------:R-:W-:Y:S02]  /*1bb0*/  SHF.L.U64.HI R85, R18, 0x1, R85 ;  /* 0x0000000112557819 */ /* 0x000fe40000010255 */
[----:B----4-:R-:W-:Y:S01]  /*1bc0*/  IADD3 R84, P2, PT, R84, UR8, RZ ;  /* 0x0000000854547c10 */ /* 0x010fe2000ff5e0ff */
[----:B------:R-:W-:-:S02]  /*1bd0*/  IMAD R83, R112, R3, R17 ;  /* 0x0000000370537224 */ /* 0x000fc400078e0211 */
[----:B------:R-:W-:Y:S01]  /*1be0*/  IMAD.SHL.U32 R82, R16, 0x2, RZ ;  /* 0x0000000210527824 */ /* 0x000fe200078e00ff */
[----:B-1----:R-:W-:Y:S01]  /*1bf0*/  LEA.HI R77, R0, R0, RZ, 0x1 ;  /* 0x00000000004d7211 */ /* 0x002fe200078f08ff */
[-C--:B------:R-:W-:Y:S01]  /*1c00*/  IMAD R6, R15, R110.reuse, RZ ;  /* 0x0000006e0f067224 */ /* 0x080fe200078e02ff */
[----:B------:R-:W-:Y:S02]  /*1c10*/  SHF.R.S32.HI R0, RZ, 0x1f, R71 ;  /* 0x0000001fff007819 */ /* 0x000fe40000011447 */
[----:B------:R-:W-:Y:S01]  /*1c20*/  IADD3.X R85, PT, PT, R85, UR9, RZ, P2, !PT ;  /* 0x0000000955557c10 */ /* 0x000fe200097fe4ff */
[----:B------:R-:W-:Y:S01]  /*1c30*/  IMAD R11, R14, R111, R6 ;  /* 0x0000006f0e0b7224 */ /* 0x000fe200078e0206 */
[----:B------:R-:W-:Y:S01]  /*1c40*/  LEA.HI R0, R0, R71, RZ, 0x6 ;  /* 0x0000004700007211 */ /* 0x000fe200078f30ff */
[----:B------:R-:W-:Y:S01]  /*1c50*/  IMAD.WIDE.U32 R110, R14, R110, R12 ;  /* 0x0000006e0e6e7225 */ /* 0x000fe200078e000c */
[----:B------:R-:W-:Y:S02]  /*1c60*/  SHF.L.U64.HI R83, R16, 0x1, R83 ;  /* 0x0000000110537819 */ /* 0x000fe40000010253 */
[----:B--2---:R-:W-:Y:S01]  /*1c70*/  IADD3 R82, P2, PT, R82, UR6, RZ ;  /* 0x0000000652527c10 */ /* 0x004fe2000ff5e0ff */
[----:B------:R-:W-:Y:S01]  /*1c80*/  IMAD.MOV.U32 R225, RZ, RZ, R85 ;  /* 0x000000ffffe17224 */ /* 0x000fe200078e0055 */
[----:B------:R-:W-:Y:S01]  /*1c90*/  SHF.R.S32.HI R0, RZ, 0x6, R0 ;  /* 0x00000006ff007819 */ /* 0x000fe20000011400 */
[----:B------:R-:W-:Y:S01]  /*1ca0*/  IMAD.IADD R70, R111, 0x1, R11 ;  /* 0x000000016f467824 */ /* 0x000fe200078e020b */
[----:B------:R-:W-:Y:S01]  /*1cb0*/  IADD3.X R83, PT, PT, R83, UR7, RZ, P2, !PT ;  /* 0x0000000753537c10 */ /* 0x000fe200097fe4ff */
[----:B------:R-:W-:Y:S01]  /*1cc0*/  IMAD.MOV.U32 R228, RZ, RZ, R82 ;  /* 0x000000ffffe47224 */ /* 0x000fe200078e0052 */
[----:B------:R-:W-:-:S02]  /*1cd0*/  ISETP.GE.AND P2, PT, R0, R165, PT ;  /* 0x000000a50000720c */ /* 0x000fc40003f46270 */
[----:B------:R-:W-:Y:S02]  /*1ce0*/  SHF.R.S32.HI R77, RZ, 0x1, R77 ;  /* 0x00000001ff4d7819 */ /* 0x000fe4000001144d */
[----:B------:R-:W-:Y:S02]  /*1cf0*/  MOV R226, R84 ;  /* 0x0000005400e27202 */ /* 0x000fe40000000f00 */
[----:B------:R-:W-:Y:S01]  /*1d00*/  MOV R227, R83 ;  /* 0x0000005300e37202 */ /* 0x000fe20000000f00 */
[----:B------:R-:W-:-:S04]  /*1d10*/  IMAD R75, R112, R77, R74 ;  /* 0x0000004d704b7224 */ /* 0x000fc800078e024a */
[--C-:B------:R-:W-:Y:S01]  /*1d20*/  IMAD.IADD R74, R74, 0x1, R75.reuse ;  /* 0x000000014a4a7824 */ /* 0x100fe200078e024b */
[----:B------:R-:W-:-:S04]  /*1d30*/  SHF.R.S32.HI R73, RZ, 0x1f, R75 ;  /* 0x0000001fff497819 */ /* 0x000fc8000001144b */
[----:B------:R-:W-:Y:S01]  /*1d40*/  SHF.R.S32.HI R72, RZ, 0x1f, R74 ;  /* 0x0000001fff487819 */ /* 0x000fe2000001144a */
[----:B---3--:R-:W-:Y:S06]  /*1d50*/  @P2 BRA `(.L_x_2143) ;  /* 0x0000009800b82947 */ /* 0x008fec0003800000 */
[----:B------:R-:W1:Y:S01]  /*1d60*/  LDC.64 R2, c[0x0][0x4a0] ;  /* 0x00012800ff027b82 */ /* 0x000e620000000a00 */
[----:B------:R-:W2:Y:S01]  /*1d70*/  LDCU.128 UR16, c[0x0][0x4b0] ;  /* 0x00009600ff1077ac */ /* 0x000ea20008000c00 */
[----:B------:R-:W-:Y:S01]  /*1d80*/  IMAD.MOV.U32 R21, RZ, RZ, RZ ;  /* 0x000000ffff157224 */ /* 0x000fe200078e00ff */
[----:B------:R-:W-:Y:S01]  /*1d90*/  SHF.R.S32.HI R23, RZ, 0x1f, R71 ;  /* 0x0000001fff177819 */ /* 0x000fe20000011447 */
[----:B------:R-:W-:Y:S01]  /*1da0*/  @!P0 IMAD.MOV R4, RZ, RZ, -R4 ;  /* 0x000000ffff048224 */ /* 0x000fe200078e0a04 */
[----:B------:R-:W3:Y:S01]  /*1db0*/  LDCU.128 UR12, c[0x0][0x4c0] ;  /* 0x00009800ff0c77ac */ /* 0x000ee20008000c00 */
[----:B-----5:R-:W-:Y:S01]  /*1dc0*/  IMAD.IADD R52, R58, 0x1, R5 ;  /* 0x000000013a347824 */ /* 0x020fe200078e0205 */
[----:B------:R-:W-:Y:S01]  /*1dd0*/  VIMNMX R81, PT, PT, RZ, R0, !PT ;  /* 0x00000000ff517248 */ /* 0x000fe20007fe0100 */
[----:B------:R-:W4:Y:S01]  /*1de0*/  LDC.64 R98, c[0x0][0x4a8] ;  /* 0x00012a00ff627b82 */ /* 0x000f220000000a00 */
[----:B------:R-:W3:Y:S01]  /*1df0*/  LDCU.128 UR8, c[0x0][0x490] ;  /* 0x00009200ff0877ac */ /* 0x000ee20008000c00 */
[----:B------:R-:W-:Y:S01]  /*1e00*/  SEL R10, R10, R4, !P1 ;  /* 0x000000040a0a7207 */ /* 0x000fe20004800000 */
[----:B------:R-:W-:Y:S01]  /*1e10*/  IMAD R52, R52, R77, RZ ;  /* 0x0000004d34347224 */ /* 0x000fe200078e02ff */
[----:B------:R-:W-:Y:S01]  /*1e20*/  IADD3 R4, P0, PT, -R71, R112, RZ ;  /* 0x0000007047047210 */ /* 0x000fe20007f1e1ff */
[----:B------:R-:W4:Y:S01]  /*1e30*/  LDCU.64 UR6, c[0x0][0x488] ;  /* 0x00009100ff0677ac */ /* 0x000f220008000a00 */
[C---:B------:R-:W-:Y:S01]  /*1e40*/  IMAD.SHL.U32 R107, R77.reuse, 0x10, RZ ;  /* 0x000000104d6b7824 */ /* 0x040fe200078e00ff */
[C---:B------:R-:W-:Y:S01]  /*1e50*/  SHF.L.U32 R104, R77.reuse, 0x5, RZ ;  /* 0x000000054d687819 */ /* 0x040fe200000006ff */
[----:B------:R-:W-:Y:S01]  /*1e60*/  IMAD R106, R77, 0x30, RZ ;  /* 0x000000304d6a7824 */ /* 0x000fe200078e02ff */
[----:B------:R-:W-:Y:S01]  /*1e70*/  IADD3.X R23, PT, PT, RZ, ~R23, RZ, P0, !PT ;  /* 0x80000017ff177210 */ /* 0x000fe200007fe4ff */
[----:B------:R-:W-:Y:S01]  /*1e80*/  VIADD R78, R112, 0x20 ;  /* 0x00000020704e7836 */ /* 0x000fe20000000000 */
[----:B------:R-:W-:Y:S01]  /*1e90*/  IADD3 R88, P0, PT, R52, R74, RZ ;  /* 0x0000004a34587210 */ /* 0x000fe20007f1e0ff */
[C---:B------:R-:W-:Y:S01]  /*1ea0*/  VIADD R76, R112.reuse, 0x30 ;  /* 0x00000030704c7836 */ /* 0x040fe20000000000 */
[----:B------:R-:W-:Y:S01]  /*1eb0*/  IADD3 R79, PT, PT, R112, 0x10, RZ ;  /* 0x00000010704f7810 */ /* 0x000fe20007ffe0ff */
[----:B--2---:R-:W-:Y:S01]  /*1ec0*/  IMAD R87, R23, UR16, RZ ;  /* 0x0000001017577c24 */ /* 0x004fe2000f8e02ff */
[C---:B------:R-:W-:Y:S01]  /*1ed0*/  LOP3.LUT R19, R20.reuse, 0x40, RZ, 0xfc, !PT ;  /* 0x0000004014137812 */ /* 0x040fe200078efcff */
[----:B-1----:R-:W-:Y:S01]  /*1ee0*/  IMAD.WIDE.U32 R8, R7, R2, R20 ;  /* 0x0000000207087225 */ /* 0x002fe200078e0014 */
[----:B------:R-:W-:-:S02]  /*1ef0*/  LOP3.LUT R18, R20, 0x80, RZ, 0xfc, !PT ;  /* 0x0000008014127812 */ /* 0x000fc400078efcff */
[----:B------:R-:W-:Y:S01]  /*1f00*/  LOP3.LUT R17, R20, 0xc0, RZ, 0xfc, !PT ;  /* 0x000000c014117812 */ /* 0x000fe200078efcff */
[C---:B------:R-:W-:Y:S01]  /*1f10*/  IMAD R9, R7.reuse, R3, R9 ;  /* 0x0000000307097224 */ /* 0x040fe200078e0209 */
[----:B------:R-:W-:Y:S01]  /*1f20*/  SHF.R.S32.HI R3, RZ, 0x1f, R10 ;  /* 0x0000001fff037819 */ /* 0x000fe2000001140a */
[----:B---3--:R-:W-:Y:S01]  /*1f30*/  IMAD.WIDE.U32 R12, R7, UR10, R20 ;  /* 0x0000000a070c7c25 */ /* 0x008fe2000f8e0014 */
[----:B------:R-:W-:Y:S02]  /*1f40*/  SHF.R.S32.HI R96, RZ, 0x1f, R104 ;  /* 0x0000001fff607819 */ /* 0x000fe40000011468 */
[----:B----4-:R-:W-:Y:S01]  /*1f50*/  SHF.L.U32 R101, R98, 0x4, RZ ;  /* 0x0000000462657819 */ /* 0x010fe200000006ff */
[----:B------:R-:W-:Y:S01]  /*1f60*/  IMAD.WIDE.U32 R14, R58, UR16, R8 ;  /* 0x000000103a0e7c25 */ /* 0x000fe2000f8e0008 */
[----:B------:R-:W-:-:S03]  /*1f70*/  SHF.R.S32.HI R94, RZ, 0x1f, R106 ;  /* 0x0000001fff5e7819 */ /* 0x000fc6000001146a */
[C---:B------:R-:W-:Y:S02]  /*1f80*/  IMAD R9, R3.reuse, UR12, RZ ;  /* 0x0000000c03097c24 */ /* 0x040fe4000f8e02ff */
[----:B------:R-:W-:Y:S02]  /*1f90*/  IMAD R15, R58, UR17, R15 ;  /* 0x000000113a0f7c24 */ /* 0x000fe4000f8e020f */
[C---:B------:R-:W-:Y:S02]  /*1fa0*/  IMAD R6, R10.reuse, UR13, R9 ;  /* 0x0000000d0a067c24 */ /* 0x040fe4000f8e0209 */
[----:B------:R-:W-:Y:S01]  /*1fb0*/  IMAD.WIDE.U32 R8, R10, UR12, R14 ;  /* 0x0000000c0a087c25 */ /* 0x000fe2000f8e000e */
[----:B------:R-:W1:Y:S03]  /*1fc0*/  LDCU.64 UR12, c[0x0][0x4e0] ;  /* 0x00009c00ff0c77ac */ /* 0x000e660008000a00 */
[----:B------:R-:W-:-:S02]  /*1fd0*/  IMAD R3, R3, UR18, RZ ;  /* 0x0000001203037c24 */ /* 0x000fc4000f8e02ff */
[----:B------:R-:W-:Y:S01]  /*1fe0*/  IMAD R13, R7, UR11, R13 ;  /* 0x0000000b070d7c24 */ /* 0x000fe2000f8e020d */
[----:B------:R-:W-:Y:S01]  /*1ff0*/  IADD3 R7, PT, PT, R9, R6, RZ ;  /* 0x0000000609077210 */ /* 0x000fe20007ffe0ff */
[----:B------:R-:W-:Y:S01]  /*2000*/  IMAD.MOV.U32 R6, RZ, RZ, R8 ;  /* 0x000000ffff067224 */ /* 0x000fe200078e0008 */
[----:B------:R-:W2:Y:S01]  /*2010*/  LDCU.64 UR10, c[0x0][0x4d0] ;  /* 0x00009a00ff0a77ac */ /* 0x000ea20008000a00 */
[----:B------:R-:W-:Y:S01]  /*2020*/  IMAD R8, R10, UR19, R3 ;  /* 0x000000130a087c24 */ /* 0x000fe2000f8e0203 */
[----:B------:R-:W-:Y:S01]  /*2030*/  SHF.R.S32.HI R3, RZ, 0x1f, R52 ;  /* 0x0000001fff037819 */ /* 0x000fe20000011434 */
[----:B------:R-:W-:Y:S01]  /*2040*/  IMAD.WIDE.U32 R12, R58, R98, R12 ;  /* 0x000000623a0c7225 */ /* 0x000fe200078e000c */
[----:B------:R-:W-:Y:S01]  /*2050*/  IADD3 R52, P1, PT, R52, R75, RZ ;  /* 0x0000004b34347210 */ /* 0x000fe20007f3e0ff */
[----:B------:R-:W-:Y:S02]  /*2060*/  UMOV UR19, URZ ;  /* 0x000000ff00137c82 */ /* 0x000fe40008000000 */
[----:B------:R-:W-:-:S02]  /*2070*/  IMAD.X R89, R3, 0x1, R72, P0 ;  /* 0x0000000103597824 */ /* 0x000fc400000e0648 */
[----:B------:R-:W-:Y:S02]  /*2080*/  IMAD.X R3, R3, 0x1, R73, P1 ;  /* 0x0000000103037824 */ /* 0x000fe400008e0649 */
[----:B------:R-:W-:Y:S01]  /*2090*/  IMAD R13, R58, R99, R13 ;  /* 0x000000633a0d7224 */ /* 0x000fe200078e020d */
[----:B------:R-:W-:Y:S01]  /*20a0*/  SHF.L.U64.HI R89, R88, 0x1, R89 ;  /* 0x0000000158597819 */ /* 0x000fe20000010259 */
[----:B------:R-:W-:Y:S01]  /*20b0*/  IMAD.WIDE.U32 R6, R4, UR16, R6 ;  /* 0x0000001004067c25 */ /* 0x000fe2000f8e0006 */
[----:B------:R-:W-:-:S03]  /*20c0*/  SHF.L.U64.HI R2, R52, 0x1, R3 ;  /* 0x0000000134027819 */ /* 0x000fc60000010203 */
[----:B------:R-:W-:Y:S01]  /*20d0*/  IMAD.SHL.U32 R52, R52, 0x2, RZ ;  /* 0x0000000234347824 */ /* 0x000fe200078e00ff */
[----:B------:R-:W-:Y:S01]  /*20e0*/  LEA R86, P3, R6, UR8, 0x1 ;  /* 0x0000000806567c11 */ /* 0x000fe2000f8608ff */
[----:B------:R-:W-:Y:S01]  /*20f0*/  IMAD.WIDE.U32 R10, R10, UR18, R12 ;  /* 0x000000120a0a7c25 */ /* 0x000fe2000f8e000c */
[----:B------:R-:W-:Y:S02]  /*2100*/  USHF.L.U32 UR18, UR16, 0x6, URZ ;  /* 0x0000000610127899 */ /* 0x000fe400080006ff */
[----:B------:R-:W-:Y:S01]  /*2110*/  IADD3 R24, P0, PT, R52, UR14, RZ ;  /* 0x0000000e34187c10 */ /* 0x000fe2000ff1e0ff */
[----:B------:R-:W3:Y:S01]  /*2120*/  LDCU UR16, c[0x0][0x450] ;  /* 0x00008a00ff1077ac */ /* 0x000ee20008000800 */
[----:B------:R-:W-:Y:S01]  /*2130*/  IMAD R87, R4, UR17, R87 ;  /* 0x0000001104577c24 */ /* 0x000fe2000f8e0257 */
[----:B------:R-:W-:Y:S01]  /*2140*/  IADD3 R9, PT, PT, R11, R8, RZ ;  /* 0x000000080b097210 */ /* 0x000fe20007ffe0ff */
[----:B------:R-:W-:Y:S01]  /*2150*/  IMAD.SHL.U32 R88, R88, 0x2, RZ ;  /* 0x0000000258587824 */ /* 0x000fe200078e00ff */
[----:B------:R-:W-:Y:S01]  /*2160*/  IADD3.X R25, PT, PT, R2, UR15, RZ, P0, !PT ;  /* 0x0000000f02197c10 */ /* 0x000fe200087fe4ff */
[----:B------:R-:W4:Y:S01]  /*2170*/  LDCU.U8 UR17, c[0x0][0x533] ;  /* 0x0000a660ff1177ac */ /* 0x000f220008000000 */
[----:B--2---:R-:W-:Y:S01]  /*2180*/  IADD3 R52, P0, PT, R52, UR10, RZ ;  /* 0x0000000a34347c10 */ /* 0x004fe2000ff1e0ff */
[----:B------:R-:W-:Y:S01]  /*2190*/  IMAD R23, R23, R98, RZ ;  /* 0x0000006217177224 */ /* 0x000fe200078e02ff */
[----:B------:R-:W-:Y:S01]  /*21a0*/  MOV R8, R10 ;  /* 0x0000000a00087202 */ /* 0x000fe20000000f00 */
[----:B------:R-:W-:Y:S01]  /*21b0*/  IMAD.SHL.U32 R95, R98, 0x40, RZ ;  /* 0x00000040625f7824 */ /* 0x000fe200078e00ff */
[----:B------:R-:W-:Y:S01]  /*21c0*/  IADD3.X R53, PT, PT, R2, UR11, RZ, P0, !PT ;  /* 0x0000000b02357c10 */ /* 0x000fe200087fe4ff */
[C---:B------:R-:W-:Y:S01]  /*21d0*/  IMAD R23, R4.reuse, R99, R23 ;  /* 0x0000006304177224 */ /* 0x040fe200078e0217 */
[----:B------:R-:W-:Y:S01]  /*21e0*/  IADD3 R0, P0, PT, RZ, -UR19, RZ ;  /* 0x80000013ff007c10 */ /* 0x000fe2000ff1e0ff */
[----:B------:R-:W-:Y:S01]  /*21f0*/  IMAD.WIDE.U32 R4, R4, R98, R8 ;  /* 0x0000006204047225 */ /* 0x000fe200078e0008 */
[----:B------:R-:W-:-:S02]  /*2200*/  IADD3 R90, P1, PT, R88, UR14, RZ ;  /* 0x0000000e585a7c10 */ /* 0x000fc4000ff3e0ff */
[----:B------:R-:W-:Y:S01]  /*2210*/  IADD3.X R3, PT, PT, RZ, ~UR18, RZ, P0, !PT ;  /* 0x80000012ff037c10 */ /* 0x000fe200087fe4ff */
[----:B------:R-:W-:Y:S01]  /*2220*/  IMAD.X R95, RZ, RZ, ~R95, P0 ;  /* 0x000000ffff5f7224 */ /* 0x000fe200000e0e5f */
[----:B------:R-:W-:Y:S01]  /*2230*/  IADD3.X R91, PT, PT, R89, UR15, RZ, P1, !PT ;  /* 0x0000000f595b7c10 */ /* 0x000fe20008ffe4ff */
[----:B------:R-:W-:Y:S01]  /*2240*/  IMAD.IADD R87, R7, 0x1, R87 ;  /* 0x0000000107577824 */ /* 0x000fe200078e0257 */
[----:B------:R-:W-:Y:S01]  /*2250*/  LEA R22, P2, R4, UR6, 0x1 ;  /* 0x0000000604167c11 */ /* 0x000fe2000f8408ff */
[----:B------:R-:W-:Y:S01]  /*2260*/  IMAD.IADD R23, R5, 0x1, R23 ;  /* 0x0000000105177824 */ /* 0x000fe200078e0217 */
[----:B------:R-:W-:Y:S01]  /*2270*/  IADD3 R88, P1, PT, R88, UR10, RZ ;  /* 0x0000000a58587c10 */ /* 0x000fe2000ff3e0ff */
[C---:B------:R-:W-:Y:S01]  /*2280*/  IMAD R105, R165.reuse, -0x40, R71 ;  /* 0xffffffc0a5697824 */ /* 0x040fe200078e0247 */
[----:B------:R-:W-:Y:S01]  /*2290*/  SHF.L.U64.HI R99, R98, 0x4, R99 ;  /* 0x0000000462637819 */ /* 0x000fe20000010263 */
[----:B------:R-:W-:Y:S01]  /*22a0*/  IMAD R103, R165, -0x40, R69 ;  /* 0xffffffc0a5677824 */ /* 0x000fe200078e0245 */
[C---:B------:R-:W-:Y:S01]  /*22b0*/  SHF.R.S64 R97, R0.reuse, 0x1f, R95 ;  /* 0x0000001f00617819 */ /* 0x040fe2000000105f */
[----:B------:R-:W-:Y:S01]  /*22c0*/  IMAD.MOV.U32 R102, RZ, RZ, R58 ;  /* 0x000000ffff667224 */ /* 0x000fe200078e003a */
[----:B------:R-:W-:Y:S01]  /*22d0*/  SHF.R.S32.HI R98, RZ, 0x1f, R107 ;  /* 0x0000001fff627819 */ /* 0x000fe2000001146b */
[----:B------:R-:W-:Y:S01]  /*22e0*/  IMAD.MOV.U32 R100, RZ, RZ, R165 ;  /* 0x000000ffff647224 */ /* 0x000fe200078e00a5 */
[----:B---3--:R-:W-:Y:S01]  /*22f0*/  MOV R26, UR16 ;  /* 0x00000010001a7c02 */ /* 0x008fe20008000f00 */
[----:B------:R-:W2:Y:S01]  /*2300*/  LDCU.64 UR14, c[0x0][0x3c0] ;  /* 0x00007800ff0e77ac */ /* 0x000ea20008000a00 */
[----:B------:R-:W-:-:S02]  /*2310*/  SHF.R.S64 R93, R0, 0x1f, R3 ;  /* 0x0000001f005d7819 */ /* 0x000fc40000001003 */
[----:B------:R-:W-:Y:S01]  /*2320*/  SHF.R.S32.HI R92, RZ, 0x1f, R3 ;  /* 0x0000001fff5c7819 */ /* 0x000fe20000011403 */
[----:B----4-:R-:W-:Y:S01]  /*2330*/  UISETP.NE.AND UP0, UPT, UR17, URZ, UPT ;  /* 0x000000ff1100728c */ /* 0x010fe2000bf05270 */
[----:B------:R-:W-:Y:S02]  /*2340*/  SHF.R.S32.HI R95, RZ, 0x1f, R95 ;  /* 0x0000001fff5f7819 */ /* 0x000fe4000001145f */
[----:B------:R-:W-:Y:S02]  /*2350*/  LEA.HI.X R87, R6, UR9, R87, 0x1, P3 ;  /* 0x0000000906577c11 */ /* 0x000fe400098f0c57 */
[----:B------:R-:W-:Y:S01]  /*2360*/  LEA.HI.X R23, R4, UR7, R23, 0x1, P2 ;  /* 0x0000000704177c11 */ /* 0x000fe200090f0c17 */
[----:B------:R-:W3:Y:S01]  /*2370*/  LDCU.64 UR6, c[0x0][0x3b8] ;  /* 0x00007700ff0677ac */ /* 0x000ee20008000a00 */
[----:B------:R-:W-:Y:S01]  /*2380*/  IADD3.X R89, PT, PT, R89, UR11, RZ, P1, !PT ;  /* 0x0000000b59597c10 */ /* 0x000fe20008ffe4ff */
[----:B-1----:R-:W4:Y:S06]  /*2390*/  LDCU.128 UR8, c[0x0][0x3a0] ;  /* 0x00007400ff0877ac */ /* 0x002f2c0008000c00 */
.L_x_2165:
[----:B------:R-:W-:Y:S01]  /*23a0*/  VIADD R103, R103, 0x40 ;  /* 0x0000004067677836 */ /* 0x000fe20000000000 */
[----:B------:R-:W-:Y:S01]  /*23b0*/  BSSY.RECONVERGENT B1, `(.L_x_2144) ;  /* 0x00008e8000017945 */ /* 0x000fe20003800200 */
[----:B------:R-:W-:Y:S02]  /*23c0*/  VIADD R105, R105, 0x40 ;  /* 0x0000004069697836 */ /* 0x000fe40000000000 */
[----:B------:R-:W-:Y:S01]  /*23d0*/  IMAD.MOV.U32 R108, RZ, RZ, R102 ;  /* 0x000000ffff6c7224 */ /* 0x000fe200078e0066 */
[-C--:B------:R-:W-:Y:S01]  /*23e0*/  ISETP.GE.AND P0, PT, R112, R103.reuse, PT ;  /* 0x000000677000720c */ /* 0x080fe20003f06270 */
[----:B------:R-:W-:Y:S01]  /*23f0*/  VIADD R100, R100, 0xffffffff ;  /* 0xffffffff64647836 */ /* 0x000fe20000000000 */
[C---:B------:R-:W-:Y:S01]  /*2400*/  ISETP.GE.AND P5, PT, R79.reuse, R103, PT ;  /* 0x000000674f00720c */ /* 0x040fe20003fa6270 */
[----:B------:R-:W-:Y:S01]  /*2410*/  VIADD R102, R102, 0xffffffc0 ;  /* 0xffffffc066667836 */ /* 0x000fe20000000000 */
[-C--:B------:R-:W-:Y:S02]  /*2420*/  ISETP.GE.AND P0, PT, R112, R105.reuse, !P0 ;  /* 0x000000697000720c */ /* 0x080fe40004706270 */
[----:B------:R-:W-:Y:S02]  /*2430*/  ISETP.GE.AND P5, PT, R79, R105, !P5 ;  /* 0x000000694f00720c */ /* 0x000fe40006fa6270 */
[-C--:B------:R-:W-:Y:S02]  /*2440*/  ISETP.GE.AND P4, PT, R78, R103.reuse, PT ;  /* 0x000000674e00720c */ /* 0x080fe40003f86270 */
[----:B------:R-:W-:Y:S02]  /*2450*/  ISETP.GE.AND P3, PT, R76, R103, PT ;  /* 0x000000674c00720c */ /* 0x000fe40003f66270 */
[-C--:B------:R-:W-:Y:S02]  /*2460*/  ISETP.GE.AND P4, PT, R78, R105.reuse, !P4 ;  /* 0x000000694e00720c */ /* 0x080fe40006786270 */
[----:B------:R-:W-:Y:S03]  /*2470*/  ISETP.GE.AND P3, PT, R76, R105, !P3 ;  /* 0x000000694c00720c */ /* 0x000fe60005f66270 */
[----:B------:R-:W5:Y:S02]  /*2480*/  @P0 LDG.E.128 R28, desc[UR4][R86.64] ;  /* 0x00000004561c0981 */ /* 0x000f64000c1e1d00 */
[----:B------:R-:W1:Y:S02]  /*2490*/  @P5 LDC.64 R2, c[0x0][0x4b0] ;  /* 0x00012c00ff025b82 */ /* 0x000e640000000a00 */
[----:B-----5:R5:W-:Y:S01]  /*24a0*/  @P0 STG.E.128 desc[UR4][R82.64], R28 ;  /* 0x0000001c52000986 */ /* 0x020be2000c101d04 */
[C---:B-1----:R-:W-:Y:S03]  /*24b0*/  @P5 LEA R42, P1, R2.reuse, R86, 0x5 ;  /* 0x00000056022a5211 */ /* 0x042fe600078228ff */
[----:B------:R-:W2:Y:S01]  /*24c0*/  @P0 LDG.E.128 R12, desc[UR4][R86.64+0x80] ;  /* 0x00008004560c0981 */ /* 0x000ea2000c1e1d00 */
[----:B------:R-:W-:Y:S02]  /*24d0*/  @P5 LEA.HI.X R43, R2, R87, R3, 0x5, P1 ;  /* 0x00000057022b5211 */ /* 0x000fe400008f2c03 */
[----:B------:R-:W1:Y:S01]  /*24e0*/  @P4 LDC.64 R2, c[0x0][0x4b0] ;  /* 0x00012c00ff024b82 */ /* 0x000e620000000a00 */
[C---:B------:R-:W-:Y:S04]  /*24f0*/  @P5 LEA R40, P1, R63.reuse, R82, 0x1 ;  /* 0x000000523f285211 */ /* 0x040fe800078208ff */
[----:B------:R-:W-:Y:S02]  /*2500*/  @P5 LEA.HI.X R41, R63, R83, R62, 0x1, P1 ;  /* 0x000000533f295211 */ /* 0x000fe400008f0c3e */
[C---:B-1----:R-:W-:Y:S04]  /*2510*/  @P4 LEA R38, P1, R2.reuse, R86, 0x6 ;  /* 0x0000005602264211 */ /* 0x042fe800078230ff */
[----:B------:R-:W-:Y:S02]  /*2520*/  @P4 LEA.HI.X R39, R2, R87, R3, 0x6, P1 ;  /* 0x0000005702274211 */ /* 0x000fe400008f3403 */
[----:B------:R-:W1:Y:S02]  /*2530*/  @P4 LDC.64 R2, c[0x0][0x3c0] ;  /* 0x0000f000ff024b82 */ /* 0x000e640000000a00 */
[C---:B-1----:R-:W-:Y:S04]  /*2540*/  @P4 LEA R36, P1, R2.reuse, R82, 0x6 ;  /* 0x0000005202244211 */ /* 0x042fe800078230ff */
[----:B------:R-:W-:Y:S02]  /*2550*/  @P4 LEA.HI.X R37, R2, R83, R3, 0x6, P1 ;  /* 0x0000005302254211 */ /* 0x000fe400008f3403 */
[----:B------:R-:W1:Y:S01]  /*2560*/  @P3 LDC.64 R2, c[0x0][0x4b0] ;  /* 0x00012c00ff023b82 */ /* 0x000e620000000a00 */
[----:B------:R-:W-:Y:S01]  /*2570*/  ISETP.NE.AND P1, PT, R26, RZ, PT ;  /* 0x000000ff1a00720c */ /* 0x000fe20003f25270 */
[----:B-1----:R-:W-:Y:S01]  /*2580*/  @P3 IMAD R3, R3, 0x60, RZ ;  /* 0x0000006003033824 */ /* 0x002fe200078e02ff */
[----:B--2---:R-:W-:Y:S04]  /*2590*/  @P0 STG.E.128 desc[UR4][R82.64+0x80], R12 ;  /* 0x0000800c52000986 */ /* 0x004fe8000c101d04 */
[----:B------:R-:W2:Y:S04]  /*25a0*/  @P0 LDG.E.128 R8, desc[UR4][R86.64+0x100] ;  /* 0x0001000456080981 */ /* 0x000ea8000c1e1d00 */
[----:B--2---:R1:W-:Y:S04]  /*25b0*/  @P0 STG.E.128 desc[UR4][R82.64+0x100], R8 ;  /* 0x0001000852000986 */ /* 0x0043e8000c101d04 */
[----:B------:R-:W2:Y:S04]  /*25c0*/  @P0 LDG.E.128 R4, desc[UR4][R86.64+0x180] ;  /* 0x0001800456040981 */ /* 0x000ea8000c1e1d00 */
[----:B--2---:R2:W-:Y:S04]  /*25d0*/  @P0 STG.E.128 desc[UR4][R82.64+0x180], R4 ;  /* 0x0001800452000986 */ /* 0x0045e8000c101d04 */
[----:B------:R-:W3:Y:S04]  /*25e0*/  @P5 LDG.E.128 R32, desc[UR4][R42.64] ;  /* 0x000000042a205981 */ /* 0x000ee8000c1e1d00 */
[----:B---3--:R-:W-:Y:S04]  /*25f0*/  @P5 STG.E.128 desc[UR4][R40.64], R32 ;  /* 0x0000002028005986 */ /* 0x008fe8000c101d04 */
[----:B-----5:R-:W3:Y:S04]  /*2600*/  @P5 LDG.E.128 R28, desc[UR4][R42.64+0x80] ;  /* 0x000080042a1c5981 */ /* 0x020ee8000c1e1d00 */
[----:B---3--:R-:W-:Y:S04]  /*2610*/  @P5 STG.E.128 desc[UR4][R40.64+0x80], R28 ;  /* 0x0000801c28005986 */ /* 0x008fe8000c101d04 */
[----:B-1----:R-:W3:Y:S04]  /*2620*/  @P5 LDG.E.128 R8, desc[UR4][R42.64+0x100] ;  /* 0x000100042a085981 */ /* 0x002ee8000c1e1d00 */
[----:B---3--:R-:W-:Y:S04]  /*2630*/  @P5 STG.E.128 desc[UR4][R40.64+0x100], R8 ;  /* 0x0001000828005986 */ /* 0x008fe8000c101d04 */
[----:B------:R-:W3:Y:S04]  /*2640*/  @P5 LDG.E.128 R12, desc[UR4][R42.64+0x180] ;  /* 0x000180042a0c5981 */ /* 0x000ee8000c1e1d00 */
[----:B---3--:R1:W-:Y:S04]  /*2650*/  @P5 STG.E.128 desc[UR4][R40.64+0x180], R12 ;  /* 0x0001800c28005986 */ /* 0x0083e8000c101d04 */
[----:B--2---:R-:W2:Y:S01]  /*2660*/  @P4 LDG.E.128 R4, desc[UR4][R38.64] ;  /* 0x0000000426044981 */ /* 0x004ea2000c1e1d00 */
[----:B-1----:R-:W-:Y:S04]  /*2670*/  @P3 IMAD.WIDE.U32 R40, R2, 0x60, R86 ;  /* 0x0000006002283825 */ /* 0x002fe800078e0056 */
[----:B------:R-:W-:Y:S02]  /*2680*/  @P3 IMAD.IADD R41, R41, 0x1, R3 ;  /* 0x0000000129293824 */ /* 0x000fe400078e0203 */
[----:B------:R-:W1:Y:S02]  /*2690*/  @P3 LDC.64 R2, c[0x0][0x3c0] ;  /* 0x0000f000ff023b82 */ /* 0x000e640000000a00 */
[----:B-1----:R-:W-:Y:S01]  /*26a0*/  @P3 IMAD R3, R3, 0x60, RZ ;  /* 0x0000006003033824 */ /* 0x002fe200078e02ff */
[----:B--2---:R-:W-:Y:S04]  /*26b0*/  @P4 STG.E.128 desc[UR4][R36.64], R4 ;  /* 0x0000000424004986 */ /* 0x004fe8000c101d04 */
[----:B------:R-:W2:Y:S04]  /*26c0*/  @P4 LDG.E.128 R32, desc[UR4][R38.64+0x80] ;  /* 0x0000800426204981 */ /* 0x000ea8000c1e1d00 */
[----:B--2---:R1:W-:Y:S04]  /*26d0*/  @P4 STG.E.128 desc[UR4][R36.64+0x80], R32 ;  /* 0x0000802024004986 */ /* 0x0043e8000c101d04 */
[----:B------:R-:W2:Y:S01]  /*26e0*/  @P4 LDG.E.128 R28, desc[UR4][R38.64+0x100] ;  /* 0x00010004261c4981 */ /* 0x000ea2000c1e1d00 */
[----:B-1----:R-:W-:Y:S04]  /*26f0*/  @P3 IMAD.WIDE.U32 R32, R2, 0x60, R82 ;  /* 0x0000006002203825 */ /* 0x002fe800078e0052 */
[----:B------:R-:W-:Y:S01]  /*2700*/  @P3 IMAD.IADD R33, R33, 0x1, R3 ;  /* 0x0000000121213824 */ /* 0x000fe200078e0203 */
[----:B--2---:R1:W-:Y:S04]  /*2710*/  @P4 STG.E.128 desc[UR4][R36.64+0x100], R28 ;  /* 0x0001001c24004986 */ /* 0x0043e8000c101d04 */
[----:B------:R-:W2:Y:S04]  /*2720*/  @P4 LDG.E.128 R8, desc[UR4][R38.64+0x180] ;  /* 0x0001800426084981 */ /* 0x000ea8000c1e1d00 */
[----:B--2---:R2:W-:Y:S04]  /*2730*/  @P4 STG.E.128 desc[UR4][R36.64+0x180], R8 ;  /* 0x0001800824004986 */ /* 0x0045e8000c101d04 */
[----:B------:R-:W3:Y:S04]  /*2740*/  @P3 LDG.E.128 R4, desc[UR4][R40.64] ;  /* 0x0000000428043981 */ /* 0x000ee8000c1e1d00 */
[----:B---3--:R3:W-:Y:S04]  /*2750*/  @P3 STG.E.128 desc[UR4][R32.64], R4 ;  /* 0x0000000420003986 */ /* 0x0087e8000c101d04 */
[----:B-1----:R-:W5:Y:S04]  /*2760*/  @P3 LDG.E.128 R28, desc[UR4][R40.64+0x80] ;  /* 0x00008004281c3981 */ /* 0x002f68000c1e1d00 */
[----:B-----5:R3:W-:Y:S04]  /*2770*/  @P3 STG.E.128 desc[UR4][R32.64+0x80], R28 ;  /* 0x0000801c20003986 */ /* 0x0207e8000c101d04 */
[----:B------:R-:W5:Y:S04]  /*2780*/  @P3 LDG.E.128 R12, desc[UR4][R40.64+0x100] ;  /* 0x00010004280c3981 */ /* 0x000f68000c1e1d00 */
[----:B-----5:R3:W-:Y:S04]  /*2790*/  @P3 STG.E.128 desc[UR4][R32.64+0x100], R12 ;  /* 0x0001000c20003986 */ /* 0x0207e8000c101d04 */
[----:B--2---:R-:W2:Y:S04]  /*27a0*/  @P3 LDG.E.128 R8, desc[UR4][R40.64+0x180] ;  /* 0x0001800428083981 */ /* 0x004ea8000c1e1d00 */
[----:B--2---:R3:W-:Y:S01]  /*27b0*/  @P3 STG.E.128 desc[UR4][R32.64+0x180], R8 ;  /* 0x0001800820003986 */ /* 0x0047e2000c101d04 */
[----:B------:R-:W-:Y:S05]  /*27c0*/  @P1 BRA `(.L_x_2145) ;  /* 0x0000000000d41947 */ /* 0x000fea0003800000 */
[----:B---3--:R-:W2:Y:S01]  /*27d0*/  @P0 LDG.E.128 R28, desc[UR4][R22.64] ;  /* 0x00000004161c0981 */ /* 0x008ea2000c1e1d00 */
[----:B------:R-:W1:Y:S01]  /*27e0*/  @P4 LDC.64 R2, c[0x0][0x4a8] ;  /* 0x00012a00ff024b82 */ /* 0x000e620000000a00 */
[C---:B------:R-:W-:Y:S01]  /*27f0*/  @P5 LEA R42, P1, R101.reuse, R22, 0x1 ;  /* 0x00000016652a5211 */ /* 0x040fe200078208ff */
[----:B------:R-:W-:Y:S03]  /*2800*/  IMAD.MOV.U32 R26, RZ, RZ, RZ ;  /* 0x000000ffff1a7224 */ /* 0x000fe600078e00ff */
[----:B------:R-:W-:Y:S01]  /*2810*/  @P5 LEA.HI.X R43, R101, R23, R99, 0x1, P1 ;  /* 0x00000017652b5211 */ /* 0x000fe200008f0c63 */
[----:B--2---:R2:W-:Y:S04]  /*2820*/  @P0 STG.E.128 desc[UR4][R84.64], R28 ;  /* 0x0000001c54000986 */ /* 0x0045e8000c101d04 */
[----:B------:R-:W3:Y:S04]  /*2830*/  @P0 LDG.E.128 R12, desc[UR4][R22.64+0x80] ;  /* 0x00008004160c0981 */ /* 0x000ee8000c1e1d00 */
[----:B---3--:R3:W-:Y:S04]  /*2840*/  @P0 STG.E.128 desc[UR4][R84.64+0x80], R12 ;  /* 0x0000800c54000986 */ /* 0x0087e8000c101d04 */
[----:B------:R-:W5:Y:S04]  /*2850*/  @P0 LDG.E.128 R8, desc[UR4][R22.64+0x100] ;  /* 0x0001000416080981 */ /* 0x000f68000c1e1d00 */
[----:B-----5:R5:W-:Y:S04]  /*2860*/  @P0 STG.E.128 desc[UR4][R84.64+0x100], R8 ;  /* 0x0001000854000986 */ /* 0x020be8000c101d04 */
[----:B------:R-:W4:Y:S04]  /*2870*/  @P0 LDG.E.128 R4, desc[UR4][R22.64+0x180] ;  /* 0x0001800416040981 */ /* 0x000f28000c1e1d00 */
[----:B----4-:R4:W-:Y:S01]  /*2880*/  @P0 STG.E.128 desc[UR4][R84.64+0x180], R4 ;  /* 0x0001800454000986 */ /* 0x0109e2000c101d04 */
[C---:B------:R-:W-:Y:S03]  /*2890*/  @P5 LEA R40, P0, R61.reuse, R84, 0x1 ;  /* 0x000000543d285211 */ /* 0x040fe600078008ff */
[----:B------:R-:W2:Y:S01]  /*28a0*/  @P5 LDG.E.128 R32, desc[UR4][R42.64] ;  /* 0x000000042a205981 */ /* 0x000ea2000c1e1d00 */
[----:B------:R-:W-:Y:S02]  /*28b0*/  @P5 LEA.HI.X R41, R61, R85, R60, 0x1, P0 ;  /* 0x000000553d295211 */ /* 0x000fe400000f0c3c */
[C---:B-1----:R-:W-:Y:S04]  /*28c0*/  @P4 LEA R36, P0, R2.reuse, R22, 0x6 ;  /* 0x0000001602244211 */ /* 0x042fe800078030ff */
[----:B------:R-:W-:Y:S02]  /*28d0*/  @P4 LEA.HI.X R37, R2, R23, R3, 0x6, P0 ;  /* 0x0000001702254211 */ /* 0x000fe400000f3403 */
[----:B------:R-:W1:Y:S02]  /*28e0*/  @P4 LDC.64 R2, c[0x0][0x3b8] ;  /* 0x0000ee00ff024b82 */ /* 0x000e640000000a00 */
[C---:B-1----:R-:W-:Y:S04]  /*28f0*/  @P4 LEA R38, P0, R2.reuse, R84, 0x6 ;  /* 0x0000005402264211 */ /* 0x042fe800078030ff */
[----:B------:R-:W-:Y:S01]  /*2900*/  @P4 LEA.HI.X R39, R2, R85, R3, 0x6, P0 ;  /* 0x0000005502274211 */ /* 0x000fe200000f3403 */
[----:B--2---:R1:W-:Y:S04]  /*2910*/  @P5 STG.E.128 desc[UR4][R40.64], R32 ;  /* 0x0000002028005986 */ /* 0x0043e8000c101d04 */
[----:B------:R-:W2:Y:S04]  /*2920*/  @P5 LDG.E.128 R28, desc[UR4][R42.64+0x80] ;  /* 0x000080042a1c5981 */ /* 0x000ea8000c1e1d00 */
[----:B--2---:R2:W-:Y:S04]  /*2930*/  @P5 STG.E.128 desc[UR4][R40.64+0x80], R28 ;  /* 0x0000801c28005986 */ /* 0x0045e8000c101d04 */
[----:B---3--:R-:W3:Y:S04]  /*2940*/  @P5 LDG.E.128 R12, desc[UR4][R42.64+0x100] ;  /* 0x000100042a0c5981 */ /* 0x008ee8000c1e1d00 */
[----:B---3--:R3:W-:Y:S04]  /*2950*/  @P5 STG.E.128 desc[UR4][R40.64+0x100], R12 ;  /* 0x0001000c28005986 */ /* 0x0087e8000c101d04 */
[----:B-----5:R-:W5:Y:S04]  /*2960*/  @P5 LDG.E.128 R8, desc[UR4][R42.64+0x180] ;  /* 0x000180042a085981 */ /* 0x020f68000c1e1d00 */
[----:B-----5:R1:W-:Y:S04]  /*2970*/  @P5 STG.E.128 desc[UR4][R40.64+0x180], R8 ;  /* 0x0001800828005986 */ /* 0x0203e8000c101d04 */
[----:B----4-:R-:W4:Y:S04]  /*2980*/  @P4 LDG.E.128 R4, desc[UR4][R36.64] ;  /* 0x0000000424044981 */ /* 0x010f28000c1e1d00 */
[----:B----4-:R4:W-:Y:S04]  /*2990*/  @P4 STG.E.128 desc[UR4][R38.64], R4 ;  /* 0x0000000426004986 */ /* 0x0109e8000c101d04 */
[----:B-1----:R-:W5:Y:S04]  /*29a0*/  @P4 LDG.E.128 R32, desc[UR4][R36.64+0x80] ;  /* 0x0000800424204981 */ /* 0x002f68000c1e1d00 */
[----:B-----5:R4:W-:Y:S04]  /*29b0*/  @P4 STG.E.128 desc[UR4][R38.64+0x80], R32 ;  /* 0x0000802026004986 */ /* 0x0209e8000c101d04 */
[----:B--2---:R-:W2:Y:S04]  /*29c0*/  @P4 LDG.E.128 R28, desc[UR4][R36.64+0x100] ;  /* 0x00010004241c4981 */ /* 0x004ea8000c1e1d00 */
[----:B--2---:R4:W-:Y:S04]  /*29d0*/  @P4 STG.E.128 desc[UR4][R38.64+0x100], R28 ;  /* 0x0001001c26004986 */ /* 0x0049e8000c101d04 */
[----:B---3--:R-:W2:Y:S04]  /*29e0*/  @P4 LDG.E.128 R12, desc[UR4][R36.64+0x180] ;  /* 0x00018004240c4981 */ /* 0x008ea8000c1e1d00 */
[----:B--2---:R4:W-:Y:S01]  /*29f0*/  @P4 STG.E.128 desc[UR4][R38.64+0x180], R12 ;  /* 0x0001800c26004986 */ /* 0x0049e2000c101d04 */
[----:B------:R-:W-:Y:S05]  /*2a00*/  @!P3 BRA `(.L_x_2146) ;  /* 0x000000880008b947 */ /* 0x000fea0003800000 */
[----:B------:R-:W1:Y:S02]  /*2a10*/  LDC.64 R2, c[0x0][0x4a8] ;  /* 0x00012a00ff027b82 */ /* 0x000e640000000a00 */
[----:B-1----:R-:W-:Y:S02]  /*2a20*/  IMAD R3, R3, 0x60, RZ ;  /* 0x0000006003037824 */ /* 0x002fe400078e02ff */
[----:B----4-:R-:W-:Y:S05]  /*2a30*/  IMAD.WIDE.U32 R32, R2, 0x60, R22 ;  /* 0x0000006002207825 */ /* 0x010fea00078e0016 */
[----:B------:R-:W-:Y:S02]  /*2a40*/  IADD3 R33, PT, PT, R33, R3, RZ ;  /* 0x0000000321217210 */ /* 0x000fe40007ffe0ff */
[----:B------:R-:W1:Y:S03]  /*2a50*/  LDC.64 R2, c[0x0][0x3b8] ;  /* 0x0000ee00ff027b82 */ /* 0x000e660000000a00 */
[----:B------:R-:W2:Y:S01]  /*2a60*/  LDG.E.128 R4, desc[UR4][R32.64] ;  /* 0x0000000420047981 */ /* 0x000ea2000c1e1d00 */
[----:B-1----:R-:W-:Y:S04]  /*2a70*/  IMAD.WIDE.U32 R34, R2, 0x60, R84 ;  /* 0x0000006002227825 */ /* 0x002fe800078e0054 */
[----:B------:R-:W-:Y:S05]  /*2a80*/  IMAD R3, R3, 0x60, RZ ;  /* 0x0000006003037824 */ /* 0x000fea00078e02ff */
[----:B------:R-:W-:Y:S05]  /*2a90*/  IADD3 R35, PT, PT, R35, R3, RZ ;  /* 0x0000000323237210 */ /* 0x000fea0007ffe0ff */
[----:B--2---:R1:W-:Y:S04]  /*2aa0*/  STG.E.128 desc[UR4][R34.64], R4 ;  /* 0x0000000422007986 */ /* 0x0043e8000c101d04 */
[----:B------:R-:W2:Y:S04]  /*2ab0*/  LDG.E.128 R28, desc[UR4][R32.64+0x80] ;  /* 0x00008004201c7981 */ /* 0x000ea8000c1e1d00 */
[----:B--2---:R1:W-:Y:S04]  /*2ac0*/  STG.E.128 desc[UR4][R34.64+0x80], R28 ;  /* 0x0000801c22007986 */ /* 0x0043e8000c101d04 */
[----:B------:R-:W2:Y:S04]  /*2ad0*/  LDG.E.128 R12, desc[UR4][R32.64+0x100] ;  /* 0x00010004200c7981 */ /* 0x000ea8000c1e1d00 */
[----:B--2---:R1:W-:Y:S04]  /*2ae0*/  STG.E.128 desc[UR4][R34.64+0x100], R12 ;  /* 0x0001000c22007986 */ /* 0x0043e8000c101d04 */
[----:B------:R-:W2:Y:S04]  /*2af0*/  LDG.E.128 R8, desc[UR4][R32.64+0x180] ;  /* 0x0001800420087981 */ /* 0x000ea8000c1e1d00 */
[----:B--2---:R1:W-:Y:S01]  /*2b00*/  STG.E.128 desc[UR4][R34.64+0x180], R8 ;  /* 0x0001800822007986 */ /* 0x0043e2000c101d04 */
[----:B------:R-:W-:Y:S05]  /*2b10*/  BRA `(.L_x_2146) ;  /* 0x0000008400c47947 */ /* 0x000fea0003800000 */
.L_x_2145:
[----:B------:R-:W-:Y:S05]  /*2b20*/  BRA.U !UP0, `(.L_x_2147) ;  /* 0x0000003108147547 */ /* 0x000fea000b800000 */
[C---:B------:R-:W-:Y:S01]  /*2b30*/  SHF.L.U64.HI R3, R107.reuse, 0x1, R98 ;  /* 0x000000016b037819 */ /* 0x040fe20000010262 */
[----:B---3--:R-:W-:Y:S01]  /*2b40*/  IMAD.SHL.U32 R5, R107, 0x2, RZ ;  /* 0x000000026b057824 */ /* 0x008fe200078e00ff */
[----:B------:R-:W1:Y:S01]  /*2b50*/  LDC R109, c[0x0][0x450] ;  /* 0x00011400ff6d7b82 */ /* 0x000e620000000800 */
[----:B------:R-:W-:Y:S03]  /*2b60*/  BSSY.RECONVERGENT B0, `(.L_x_2148) ;  /* 0x00000ba000007945 */ /* 0x000fe60003800200 */
[-C--:B------:R-:W-:Y:S02]  /*2b70*/  IADD3 R28, P2, PT, R24, R5.reuse, RZ ;  /* 0x00000005181c7210 */ /* 0x080fe40007f5e0ff */
[----:B------:R-:W-:Y:S03]  /*2b80*/  IADD3 R54, P1, PT, R52, R5, RZ ;  /* 0x0000000534367210 */ /* 0x000fe60007f3e0ff */
[--C-:B------:R-:W-:Y:S02]  /*2b90*/  IMAD.X R29, R25, 0x1, R3.reuse, P2 ;  /* 0x00000001191d7824 */ /* 0x100fe400010e0603 */
[----:B------:R-:W-:Y:S01]  /*2ba0*/  IMAD.X R55, R53, 0x1, R3, P1 ;  /* 0x0000000135377824 */ /* 0x000fe200008e0603 */
[----:B------:R-:W-:Y:S07]  /*2bb0*/  @!P0 BRA `(.L_x_2149) ;  /* 0x0000000800d08947 */ /* 0x000fee0003800000 */
[-C--:B------:R-:W-:Y:S01]  /*2bc0*/  ISETP.GE.AND P0, PT, R20, R26.reuse, PT ;  /* 0x0000001a1400720c */ /* 0x080fe20003f06270 */
[----:B------:R-:W2:Y:S01]  /*2bd0*/  LDG.E.128 R36, desc[UR4][R22.64] ;  /* 0x0000000416247981 */ /* 0x000ea2000c1e1d00 */
[----:B------:R-:W-:Y:S11]  /*2be0*/  ISETP.GE.AND P1, PT, R19, R26, PT ;  /* 0x0000001a1300720c */ /* 0x000ff60003f26270 */
[----:B------:R-:W3:Y:S06]  /*2bf0*/  @!P0 LDG.E.64 R48, desc[UR4][R52.64] ;  /* 0x0000000434308981 */ /* 0x000eec000c1e1b00 */
[----:B------:R-:W5:Y:S01]  /*2c00*/  @!P0 LDG.E.64 R30, desc[UR4][R24.64] ;  /* 0x00000004181e8981 */ /* 0x000f62000c1e1b00 */
[C---:B--2---:R-:W-:Y:S01]  /*2c10*/  @!P0 LOP3.LUT R33, R36.reuse, 0xffff0000, RZ, 0xc0, !PT ;  /* 0xffff000024218812 */ /* 0x044fe200078ec0ff */
[----:B------:R-:W-:Y:S01]  /*2c20*/  @!P0 IMAD.U32 R46, R39, 0x10000, RZ ;  /* 0x00010000272e8824 */ /* 0x000fe200078e00ff */
[----:B------:R-:W-:Y:S01]  /*2c30*/  @!P0 LOP3.LUT R35, R37, 0xffff0000, RZ, 0xc0, !PT ;  /* 0xffff000025238812 */ /* 0x000fe200078ec0ff */
[----:B------:R-:W-:Y:S01]  /*2c40*/  @!P0 IMAD.U32 R45, R36, 0x10000, RZ ;  /* 0x00010000242d8824 */ /* 0x000fe200078e00ff */
[C---:B------:R-:W-:Y:S02]  /*2c50*/  @!P0 LOP3.LUT R34, R38.reuse, 0xffff0000, RZ, 0xc0, !PT ;  /* 0xffff000026228812 */ /* 0x040fe400078ec0ff */
[----:B------:R-:W-:Y:S02]  /*2c60*/  @!P0 SHF.L.U32 R44, R38, 0x10, RZ ;  /* 0x00000010262c8819 */ /* 0x000fe400000006ff */
[C---:B---3--:R-:W-:Y:S02]  /*2c70*/  @!P0 SHF.L.U32 R43, R48.reuse, 0x10, RZ ;  /* 0x00000010302b8819 */ /* 0x048fe400000006ff */
[----:B------:R-:W-:Y:S02]  /*2c80*/  @!P0 SHF.L.U32 R42, R49, 0x10, RZ ;  /* 0x00000010312a8819 */ /* 0x000fe400000006ff */
[----:B------:R-:W-:Y:S01]  /*2c90*/  @!P0 LOP3.LUT R47, R48, 0xffff0000, RZ, 0xc0, !PT ;  /* 0xffff0000302f8812 */ /* 0x000fe200078ec0ff */
[----:B------:R-:W-:Y:S01]  /*2ca0*/  @!P0 FMUL.FTZ R51, R33, R43 ;  /* 0x0000002b21338220 */ /* 0x000fe20000410000 */
[----:B-----5:R-:W-:Y:S01]  /*2cb0*/  @!P0 SHF.L.U32 R32, R30, 0x10, RZ ;  /* 0x000000101e208819 */ /* 0x020fe200000006ff */
[----:B------:R-:W-:Y:S01]  /*2cc0*/  @!P0 FMUL.FTZ R50, R34, R42 ;  /* 0x0000002a22328220 */ /* 0x000fe20000410000 */
[----:B------:R-:W-:Y:S01]  /*2cd0*/  @!P0 LOP3.LUT R30, R30, 0xffff0000, RZ, 0xc0, !PT ;  /* 0xffff00001e1e8812 */ /* 0x000fe200078ec0ff */
[C---:B------:R-:W-:Y:S01]  /*2ce0*/  @!P0 IMAD.U32 R27, R31.reuse, 0x10000, RZ ;  /* 0x000100001f1b8824 */ /* 0x040fe200078e00ff */
[----:B------:R-:W-:Y:S01]  /*2cf0*/  @!P0 LOP3.LUT R31, R31, 0xffff0000, RZ, 0xc0, !PT ;  /* 0xffff00001f1f8812 */ /* 0x000fe200078ec0ff */
[-C--:B------:R-:W-:Y:S01]  /*2d00*/  @!P0 FMUL.FTZ R0, R33, R32.reuse ;  /* 0x0000002021008220 */ /* 0x080fe20000410000 */
[----:B------:R-:W-:Y:S01]  /*2d10*/  @!P0 LOP3.LUT R49, R49, 0xffff0000, RZ, 0xc0, !PT ;  /* 0xffff000031318812 */ /* 0x000fe200078ec0ff */
[----:B------:R-:W-:Y:S01]  /*2d20*/  @!P0 FFMA.FTZ R51, R45, R32, -R51 ;  /* 0x000000202d338223 */ /* 0x000fe20000010833 */
[----:B------:R-:W-:Y:S01]  /*2d30*/  @!P0 LOP3.LUT R32, R39, 0xffff0000, RZ, 0xc0, !PT ;  /* 0xffff000027208812 */ /* 0x000fe200078ec0ff */
[----:B------:R-:W-:Y:S01]  /*2d40*/  @!P0 FFMA.FTZ R0, R43, R45, R0 ;  /* 0x0000002d2b008223 */ /* 0x000fe20000010000 */
[----:B------:R-:W-:Y:S01]  /*2d50*/  @!P0 FMUL.FTZ R2, R35, R30 ;  /* 0x0000001e23028220 */ /* 0x000fe20000410000 */
[----:B------:R-:W-:Y:S02]  /*2d60*/  @!P0 IMAD.U32 R43, R37, 0x10000, RZ ;  /* 0x00010000252b8824 */ /* 0x000fe400078e00ff */
[----:B------:R-:W-:Y:S01]  /*2d70*/  @!P0 FMUL.FTZ R3, R34, R27 ;  /* 0x0000001b22038220 */ /* 0x000fe20000410000 */
[----:B------:R-:W-:Y:S01]  /*2d80*/  @!P0 FMUL.FTZ R57, R35, R47 ;  /* 0x0000002f23398220 */ /* 0x000fe20000410000 */
[----:B------:R-:W-:Y:S01]  /*2d90*/  @!P0 F2FP.BF16.F32.PACK_AB R51, R0, R51 ;  /* 0x000000330033823e */ /* 0x000fe200000010ff */
[C---:B------:R-:W-:Y:S01]  /*2da0*/  @!P0 FMUL.FTZ R117, R32.reuse, R49 ;  /* 0x0000003120758220 */ /* 0x040fe20000410000 */
[----:B------:R-:W-:Y:S01]  /*2db0*/  @!P0 FMUL.FTZ R4, R32, R31 ;  /* 0x0000001f20048220 */ /* 0x000fe20000410000 */
[----:B------:R-:W-:Y:S01]  /*2dc0*/  @!P0 FFMA.FTZ R2, R47, R43, R2 ;  /* 0x0000002b2f028223 */ /* 0x000fe20000010002 */
[----:B------:R-:W-:Y:S01]  /*2dd0*/  @!P0 MOV R36, R51 ;  /* 0x0000003300248202 */ /* 0x000fe20000000f00 */
[----:B------:R-:W-:Y:S01]  /*2de0*/  @!P0 FFMA.FTZ R3, R42, R44, R3 ;  /* 0x0000002c2a038223 */ /* 0x000fe20000010003 */
[----:B------:R-:W-:Y:S01]  /*2df0*/  @!P0 FFMA.FTZ R57, R43, R30, -R57 ;  /* 0x0000001e2b398223 */ /* 0x000fe20000010839 */
[----:B------:R-:W-:Y:S01]  /*2e00*/  @!P0 FFMA.FTZ R117, R46, R31, -R117 ;  /* 0x0000001f2e758223 */ /* 0x000fe20000010875 */
[----:B------:R-:W-:Y:S01]  /*2e10*/  @!P0 FFMA.FTZ R4, R49, R46, R4 ;  /* 0x0000002e31048223 */ /* 0x000fe20000010004 */
[----:B------:R-:W-:Y:S02]  /*2e20*/  @!P0 FFMA.FTZ R50, R44, R27, -R50 ;  /* 0x0000001b2c328223 */ /* 0x000fe40000010832 */
[----:B------:R-:W-:Y:S02]  /*2e30*/  @!P0 F2FP.BF16.F32.PACK_AB R56, R2, R57 ;  /* 0x000000390238823e */ /* 0x000fe400000010ff */
[----:B------:R-:W-:Y:S02]  /*2e40*/  @!P0 F2FP.BF16.F32.PACK_AB R117, R4, R117 ;  /* 0x000000750475823e */ /* 0x000fe400000010ff */
[----:B------:R-:W-:Y:S01]  /*2e50*/  @!P0 F2FP.BF16.F32.PACK_AB R50, R3, R50 ;  /* 0x000000320332823e */ /* 0x000fe200000010ff */
[----:B------:R-:W-:Y:S02]  /*2e60*/  @!P0 IMAD.MOV.U32 R37, RZ, RZ, R56 ;  /* 0x000000ffff258224 */ /* 0x000fe400078e0038 */
[----:B------:R-:W-:Y:S01]  /*2e70*/  @!P0 IMAD.MOV.U32 R39, RZ, RZ, R117 ;  /* 0x000000ffff278224 */ /* 0x000fe200078e0075 */
[----:B------:R-:W-:Y:S02]  /*2e80*/  @!P0 MOV R38, R50 ;  /* 0x0000003200268202 */ /* 0x000fe40000000f00 */
[----:B------:R-:W-:Y:S03]  /*2e90*/  ISETP.GE.AND P0, PT, R18, R26, PT ;  /* 0x0000001a1200720c */ /* 0x000fe60003f06270 */
[----:B------:R2:W-:Y:S08]  /*2ea0*/  STG.E.128 desc[UR4][R84.64], R36 ;  /* 0x0000002454007986 */ /* 0x0005f0000c101d04 */
[----:B------:R-:W3:Y:S06]  /*2eb0*/  @!P1 LDG.E.64 R30, desc[UR4][R24.64+0x40] ;  /* 0x00004004181e9981 */ /* 0x000eec000c1e1b00 */
[----:B------:R-:W5:Y:S06]  /*2ec0*/  @!P1 LDG.E.64 R46, desc[UR4][R52.64+0x40] ;  /* 0x00004004342e9981 */ /* 0x000f6c000c1e1b00 */
[----:B------:R-:W4:Y:S01]  /*2ed0*/  LDG.E.128 R32, desc[UR4][R22.64+0x80] ;  /* 0x0000800416207981 */ /* 0x000f22000c1e1d00 */
[C---:B---3--:R-:W-:Y:S01]  /*2ee0*/  @!P1 SHF.L.U32 R40, R30.reuse, 0x10, RZ ;  /* 0x000000101e289819 */ /* 0x048fe200000006ff */
[C---:B------:R-:W-:Y:S01]  /*2ef0*/  @!P1 IMAD.U32 R27, R31.reuse, 0x10000, RZ ;  /* 0x000100001f1b9824 */ /* 0x040fe200078e00ff */
[----:B------:R-:W-:Y:S02]  /*2f00*/  @!P1 LOP3.LUT R30, R30, 0xffff0000, RZ, 0xc0, !PT ;  /* 0xffff00001e1e9812 */ /* 0x000fe400078ec0ff */
[----:B------:R-:W-:Y:S02]  /*2f10*/  @!P1 LOP3.LUT R31, R31, 0xffff0000, RZ, 0xc0, !PT ;  /* 0xffff00001f1f9812 */ /* 0x000fe400078ec0ff */
[C---:B-----5:R-:W-:Y:S01]  /*2f20*/  @!P1 SHF.L.U32 R42, R46.reuse, 0x10, RZ ;  /* 0x000000102e2a9819 */ /* 0x060fe200000006ff */
[C---:B------:R-:W-:Y:S01]  /*2f30*/  @!P1 IMAD.U32 R44, R47.reuse, 0x10000, RZ ;  /* 0x000100002f2c9824 */ /* 0x040fe200078e00ff */
[----:B------:R-:W-:Y:S02]  /*2f40*/  @!P1 LOP3.LUT R45, R46, 0xffff0000, RZ, 0xc0, !PT ;  /* 0xffff00002e2d9812 */ /* 0x000fe400078ec0ff */
[----:B------:R-:W-:Y:S02]  /*2f50*/  @!P1 LOP3.LUT R47, R47, 0xffff0000, RZ, 0xc0, !PT ;  /* 0xffff00002f2f9812 */ /* 0x000fe400078ec0ff */
[C---:B----4-:R-:W-:Y:S02]  /*2f60*/  @!P1 LOP3.LUT R41, R32.reuse, 0xffff0000, RZ, 0xc0, !PT ;  /* 0xffff000020299812 */ /* 0x050fe400078ec0ff */
[----:B------:R-:W-:Y:S02]  /*2f70*/  @!P1 SHF.L.U32 R43, R32, 0x10, RZ ;  /* 0x00000010202b9819 */ /* 0x000fe400000006ff */
[----:B--2---:R-:W-:Y:S01]  /*2f80*/  @!P1 LOP3.LUT R37, R33, 0xffff0000, RZ, 0xc0, !PT ;  /* 0xffff000021259812 */ /* 0x004fe200078ec0ff */
[C---:B------:R-:W-:Y:S01]  /*2f90*/  @!P1 FMUL.FTZ R50, R41.reuse, R42 ;  /* 0x0000002a29329220 */ /* 0x040fe20000410000 */
[----:B------:R-:W-:Y:S01]  /*2fa0*/  @!P1 LOP3.LUT R38, R34, 0xffff0000, RZ, 0xc0, !PT ;  /* 0xffff000022269812 */ /* 0x000fe200078ec0ff */
[-C--:B------:R-:W-:Y:S01]  /*2fb0*/  @!P1 FMUL.FTZ R5, R41, R40.reuse ;  /* 0x0000002829059220 */ /* 0x080fe20000410000 */
[----:B------:R-:W-:Y:S01]  /*2fc0*/  @!P1 LOP3.LUT R36, R35, 0xffff0000, RZ, 0xc0, !PT ;  /* 0xffff000023249812 */ /* 0x000fe200078ec0ff */
[----:B------:R-:W-:Y:S01]  /*2fd0*/  @!P1 FFMA.FTZ R50, R43, R40, -R50 ;  /* 0x000000282b329223 */ /* 0x000fe20000010832 */
[----:B------:R-:W-:Y:S01]  /*2fe0*/  @!P1 SHF.L.U32 R46, R35, 0x10, RZ ;  /* 0x00000010232e9819 */ /* 0x000fe200000006ff */
[----:B------:R-:W-:Y:S01]  /*2ff0*/  @!P1 FFMA.FTZ R5, R42, R43, R5 ;  /* 0x0000002b2a059223 */ /* 0x000fe20000010005 */
[----:B------:R-:W-:Y:S01]  /*3000*/  @!P1 SHF.L.U32 R43, R33, 0x10, RZ ;  /* 0x00000010212b9819 */ /* 0x000fe200000006ff */
[C---:B------:R-:W-:Y:S01]  /*3010*/  @!P1 FMUL.FTZ R6, R37.reuse, R30 ;  /* 0x0000001e25069220 */ /* 0x040fe20000410000 */
[----:B------:R-:W-:Y:S01]  /*3020*/  @!P1 FMUL.FTZ R51, R37, R45 ;  /* 0x0000002d25339220 */ /* 0x000fe20000410000 */
[----:B------:R-:W-:Y:S01]  /*3030*/  @!P1 FMUL.FTZ R7, R38, R27 ;  /* 0x0000001b26079220 */ /* 0x000fe20000410000 */
[----:B------:R-:W-:Y:S01]  /*3040*/  @!P1 F2FP.BF16.F32.PACK_AB R50, R5, R50 ;  /* 0x000000320532923e */ /* 0x000fe200000010ff */
[----:B------:R-:W-:Y:S02]  /*3050*/  @!P1 IMAD.U32 R42, R34, 0x10000, RZ ;  /* 0x00010000222a9824 */ /* 0x000fe400078e00ff */
[----:B------:R-:W-:Y:S01]  /*3060*/  @!P1 FMUL.FTZ R56, R38, R44 ;  /* 0x0000002c26389220 */ /* 0x000fe20000410000 */
[C---:B------:R-:W-:Y:S01]  /*3070*/  @!P1 FMUL.FTZ R57, R36.reuse, R47 ;  /* 0x0000002f24399220 */ /* 0x040fe20000410000 */
[----:B------:R-:W-:Y:S01]  /*3080*/  @!P1 MOV R32, R50 ;  /* 0x0000003200209202 */ /* 0x000fe20000000f00 */
[----:B------:R-:W-:Y:S01]  /*3090*/  @!P1 FMUL.FTZ R8, R36, R31 ;  /* 0x0000001f24089220 */ /* 0x000fe20000410000 */
[----:B------:R-:W-:Y:S01]  /*30a0*/  @!P1 FFMA.FTZ R6, R45, R43, R6 ;  /* 0x0000002b2d069223 */ /* 0x000fe20000010006 */
[----:B------:R-:W-:Y:S01]  /*30b0*/  @!P1 FFMA.FTZ R51, R43, R30, -R51 ;  /* 0x0000001e2b339223 */ /* 0x000fe20000010833 */
[----:B------:R-:W-:Y:S01]  /*30c0*/  @!P1 FFMA.FTZ R7, R44, R42, R7 ;  /* 0x0000002a2c079223 */ /* 0x000fe20000010007 */
[----:B------:R-:W-:Y:S01]  /*30d0*/  @!P1 FFMA.FTZ R57, R46, R31, -R57 ;  /* 0x0000001f2e399223 */ /* 0x000fe20000010839 */
[----:B------:R-:W-:Y:S01]  /*30e0*/  @!P1 FFMA.FTZ R8, R47, R46, R8 ;  /* 0x0000002e2f089223 */ /* 0x000fe20000010008 */
[----:B------:R-:W-:Y:S01]  /*30f0*/  @!P1 FFMA.FTZ R56, R42, R27, -R56 ;  /* 0x0000001b2a389223 */ /* 0x000fe20000010838 */
[----:B------:R-:W-:Y:S03]  /*3100*/  @!P1 F2FP.BF16.F32.PACK_AB R51, R6, R51 ;  /* 0x000000330633923e */ /* 0x000fe600000010ff */
[----:B------:R-:W-:Y:S02]  /*3110*/  @!P1 F2FP.BF16.F32.PACK_AB R57, R8, R57 ;  /* 0x000000390839923e */ /* 0x000fe400000010ff */
[----:B------:R-:W-:Y:S01]  /*3120*/  @!P1 F2FP.BF16.F32.PACK_AB R56, R7, R56 ;  /* 0x000000380738923e */ /* 0x000fe200000010ff */
[----:B------:R-:W-:Y:S01]  /*3130*/  @!P1 IMAD.MOV.U32 R33, RZ, RZ, R51 ;  /* 0x000000ffff219224 */ /* 0x000fe200078e0033 */
[----:B------:R-:W-:Y:S02]  /*3140*/  @!P1 MOV R35, R57 ;  /* 0x0000003900239202 */ /* 0x000fe40000000f00 */
[----:B------:R-:W-:Y:S02]  /*3150*/  @!P1 MOV R34, R56 ;  /* 0x0000003800229202 */ /* 0x000fe40000000f00 */
[----:B------:R-:W-:Y:S03]  /*3160*/  ISETP.GE.AND P1, PT, R17, R26, PT ;  /* 0x0000001a1100720c */ /* 0x000fe60003f26270 */
[----:B------:R2:W-:Y:S08]  /*3170*/  STG.E.128 desc[UR4][R84.64+0x80], R32 ;  /* 0x0000802054007986 */ /* 0x0005f0000c101d04 */
[----:B------:R-:W3:Y:S06]  /*3180*/  @!P0 LDG.E.64 R46, desc[UR4][R52.64+0x80] ;  /* 0x00008004342e8981 */ /* 0x000eec000c1e1b00 */
[----:B------:R-:W4:Y:S08]  /*3190*/  LDG.E.128 R36, desc[UR4][R22.64+0x100] ;  /* 0x0001000416247981 */ /* 0x000f30000c1e1d00 */
[----:B------:R-:W5:Y:S01]  /*31a0*/  @!P0 LDG.E.64 R30, desc[UR4][R24.64+0x80] ;  /* 0x00008004181e8981 */ /* 0x000f62000c1e1b00 */
[C---:B---3--:R-:W-:Y:S01]  /*31b0*/  @!P0 SHF.L.U32 R42, R46.reuse, 0x10, RZ ;  /* 0x000000102e2a8819 */ /* 0x048fe200000006ff */
[C---:B------:R-:W-:Y:S01]  /*31c0*/  @!P0 IMAD.U32 R44, R47.reuse, 0x10000, RZ ;  /* 0x000100002f2c8824 */ /* 0x040fe200078e00ff */
[----:B------:R-:W-:Y:S02]  /*31d0*/  @!P0 LOP3.LUT R45, R46, 0xffff0000, RZ, 0xc0, !PT ;  /* 0xffff00002e2d8812 */ /* 0x000fe400078ec0ff */
[----:B------:R-:W-:Y:S02]  /*31e0*/  @!P0 LOP3.LUT R47, R47, 0xffff0000, RZ, 0xc0, !PT ;  /* 0xffff00002f2f8812 */ /* 0x000fe400078ec0ff */
[C---:B----4-:R-:W-:Y:S02]  /*31f0*/  @!P0 LOP3.LUT R41, R36.reuse, 0xffff0000, RZ, 0xc0, !PT ;  /* 0xffff000024298812 */ /* 0x050fe400078ec0ff */
[----:B------:R-:W-:Y:S02]  /*3200*/  @!P0 SHF.L.U32 R43, R36, 0x10, RZ ;  /* 0x00000010242b8819 */ /* 0x000fe400000006ff */
[----:B--2---:R-:W-:Y:S01]  /*3210*/  @!P0 LOP3.LUT R33, R37, 0xffff0000, RZ, 0xc0, !PT ;  /* 0xffff000025218812 */ /* 0x004fe200078ec0ff */
[----:B------:R-:W-:Y:S01]  /*3220*/  @!P0 FMUL.FTZ R50, R41, R42 ;  /* 0x0000002a29328220 */ /* 0x000fe20000410000 */
[----:B------:R-:W-:Y:S02]  /*3230*/  @!P0 LOP3.LUT R34, R38, 0xffff0000, RZ, 0xc0, !PT ;  /* 0xffff000026228812 */ /* 0x000fe400078ec0ff */
[----:B-----5:R-:W-:Y:S01]  /*3240*/  @!P0 SHF.L.U32 R27, R31, 0x10, RZ ;  /* 0x000000101f1b8819 */ /* 0x020fe200000006ff */
[C---:B------:R-:W-:Y:S01]  /*3250*/  @!P0 IMAD.U32 R40, R30.reuse, 0x10000, RZ ;  /* 0x000100001e288824 */ /* 0x040fe200078e00ff */
[----:B------:R-:W-:Y:S01]  /*3260*/  @!P0 LOP3.LUT R30, R30, 0xffff0000, RZ, 0xc0, !PT ;  /* 0xffff00001e1e8812 */ /* 0x000fe200078ec0ff */
[----:B------:R-:W-:Y:S01]  /*3270*/  @!P0 FMUL.FTZ R51, R33, R45 ;  /* 0x0000002d21338220 */ /* 0x000fe20000410000 */
[----:B------:R-:W-:Y:S01]  /*3280*/  @!P0 LOP3.LUT R31, R31, 0xffff0000, RZ, 0xc0, !PT ;  /* 0xffff00001f1f8812 */ /* 0x000fe200078ec0ff */
[-C--:B------:R-:W-:Y:S01]  /*3290*/  @!P0 FMUL.FTZ R9, R41, R40.reuse ;  /* 0x0000002829098220 */ /* 0x080fe20000410000 */
[----:B------:R-:W-:Y:S01]  /*32a0*/  @!P0 LOP3.LUT R32, R39, 0xffff0000, RZ, 0xc0, !PT ;  /* 0xffff000027208812 */ /* 0x000fe200078ec0ff */
[----:B------:R-:W-:Y:S01]  /*32b0*/  @!P0 FFMA.FTZ R50, R43, R40, -R50 ;  /* 0x000000282b328223 */ /* 0x000fe20000010832 */
[----:B------:R-:W-:Y:S01]  /*32c0*/  @!P0 SHF.L.U32 R46, R39, 0x10, RZ ;  /* 0x00000010272e8819 */ /* 0x000fe200000006ff */
[----:B------:R-:W-:Y:S01]  /*32d0*/  @!P0 FFMA.FTZ R9, R42, R43, R9 ;  /* 0x0000002b2a098223 */ /* 0x000fe20000010009 */
[----:B------:R-:W-:Y:S01]  /*32e0*/  @!P0 SHF.L.U32 R43, R37, 0x10, RZ ;  /* 0x00000010252b8819 */ /* 0x000fe200000006ff */
[----:B------:R-:W-:Y:S01]  /*32f0*/  @!P0 FMUL.FTZ R10, R33, R30 ;  /* 0x0000001e210a8220 */ /* 0x000fe20000410000 */
[----:B------:R-:W-:Y:S01]  /*3300*/  @!P0 FMUL.FTZ R11, R34, R27 ;  /* 0x0000001b220b8220 */ /* 0x000fe20000410000 */
[----:B------:R-:W-:Y:S01]  /*3310*/  @!P0 IMAD.U32 R42, R38, 0x10000, RZ ;  /* 0x00010000262a8824 */ /* 0x000fe200078e00ff */
[----:B------:R-:W-:Y:S01]  /*3320*/  @!P0 F2FP.BF16.F32.PACK_AB R50, R9, R50 ;  /* 0x000000320932823e */ /* 0x000fe200000010ff */
[----:B------:R-:W-:Y:S01]  /*3330*/  @!P0 FMUL.FTZ R56, R34, R44 ;  /* 0x0000002c22388220 */ /* 0x000fe20000410000 */
[C---:B------:R-:W-:Y:S01]  /*3340*/  @!P0 FMUL.FTZ R57, R32.reuse, R47 ;  /* 0x0000002f20398220 */ /* 0x040fe20000410000 */
[----:B------:R-:W-:Y:S01]  /*3350*/  @!P0 FMUL.FTZ R12, R32, R31 ;  /* 0x0000001f200c8220 */ /* 0x000fe20000410000 */
[----:B------:R-:W-:Y:S01]  /*3360*/  @!P0 MOV R36, R50 ;  /* 0x0000003200248202 */ /* 0x000fe20000000f00 */
        /* <DEDUP_REMOVED lines=11> */
[----:B------:R-:W-:Y:S05]  /*3420*/  @!P0 MOV R38, R56 ;  /* 0x0000003800268202 */ /* 0x000fea0000000f00 */
        /* <DEDUP_REMOVED lines=25> */
[----:B------:R-:W-:Y:S02]  /*35c0*/  @!P1 IMAD.U32 R42, R34, 0x10000, RZ ;  /* 0x00010000222a9824 */ /* 0x000fe400078e00ff */
[C---:B------:R-:W-:Y:S01]  /*35d0*/  @!P1 FMUL.FTZ R15, R38.reuse, R27 ;  /* 0x0000001b260f9220 */ /* 0x040fe20000410000 */
        /* <DEDUP_REMOVED lines=9> */
[----:B------:R-:W-:Y:S01]  /*3670*/  @!P1 FFMA.FTZ R57, R46, R31, -R57 ;  /* 0x0000001f2e399223 */ /* 0x000fe20000010839 */
[----:B------:R-:W-:Y:S01]  /*3680*/  @!P1 FFMA.FTZ R16, R47, R46, R16 ;  /* 0x0000002e2f109223 */ /* 0x000fe20000010010 */
[----:B------:R-:W-:Y:S02]  /*3690*/  @!P1 F2FP.BF16.F32.PACK_AB R51, R14, R51 ;  /* 0x000000330e33923e */ /* 0x000fe400000010ff */
[----:B------:R-:W-:Y:S02]  /*36a0*/  @!P1 F2FP.BF16.F32.PACK_AB R56, R15, R56 ;  /* 0x000000380f38923e */ /* 0x000fe400000010ff */
[----:B------:R-:W-:Y:S01]  /*36b0*/  @!P1 F2FP.BF16.F32.PACK_AB R57, R16, R57 ;  /* 0x000000391039923e */ /* 0x000fe200000010ff */
[----:B------:R-:W-:Y:S01]  /*36c0*/  @!P1 IMAD.MOV.U32 R33, RZ, RZ, R51 ;  /* 0x000000ffff219224 */ /* 0x000fe200078e0033 */
[----:B------:R-:W-:Y:S02]  /*36d0*/  @!P1 MOV R34, R56 ;  /* 0x0000003800229202 */ /* 0x000fe40000000f00 */
[----:B------:R-:W-:Y:S05]  /*36e0*/  @!P1 MOV R35, R57 ;  /* 0x0000003900239202 */ /* 0x000fea0000000f00 */
[----:B------:R2:W-:Y:S02]  /*36f0*/  STG.E.128 desc[UR4][R84.64+0x180], R32 ;  /* 0x0001802054007986 */ /* 0x0005e4000c101d04 */
.L_x_2149:
[----:B----4-:R-:W-:Y:S05]  /*3700*/  BSYNC.RECONVERGENT B0 ;  /* 0x0000000000007941 */ /* 0x010fea0003800200 */
.L_x_2148:
[----:B------:R-:W-:Y:S04]  /*3710*/  BSSY.RECONVERGENT B0, `(.L_x_2150) ;  /* 0x00000ba000007945 */ /* 0x000fe80003800200 */
[----:B------:R-:W-:Y:S05]  /*3720*/  @!P5 BRA `(.L_x_2151) ;  /* 0x0000000800e0d947 */ /* 0x000fea0003800000 */
[----:B------:R-:W-:Y:S02]  /*3730*/  ISETP.GE.AND P0, PT, R20, R26, PT ;  /* 0x0000001a1400720c */ /* 0x000fe40003f06270 */
[----:B------:R-:W-:Y:S02]  /*3740*/  LEA R56, P1, R101, R22, 0x1 ;  /* 0x0000001665387211 */ /* 0x000fe400078208ff */
[----:B------:R-:W-:Y:S02]  /*3750*/  LEA R50, P2, R61, R84, 0x1 ;  /* 0x000000543d327211 */ /* 0x000fe400078408ff */
[----:B------:R-:W-:Y:S02]  /*3760*/  LEA.HI.X R57, R101, R23, R99, 0x1, P1 ;  /* 0x0000001765397211 */ /* 0x000fe400008f0c63 */
[----:B------:R-:W-:Y:S03]  /*3770*/  ISETP.GE.AND P1, PT, R19, R26, PT ;  /* 0x0000001a1300720c */ /* 0x000fe60003f26270 */
[----:B------:R-:W2:Y:S08]  /*3780*/  LDG.E.128 R36, desc[UR4][R56.64] ;  /* 0x0000000438247981 */ /* 0x000eb0000c1e1d00 */
[----:B------:R-:W3:Y:S06]  /*3790*/  @!P0 LDG.E.64 R48, desc[UR4][R54.64] ;  /* 0x0000000436308981 */ /* 0x000eec000c1e1b00 */
[----:B------:R-:W4:Y:S01]  /*37a0*/  @!P0 LDG.E.64 R30, desc[UR4][R28.64] ;  /* 0x000000041c1e8981 */ /* 0x000f22000c1e1b00 */
[C---:B--2---:R-:W-:Y:S01]  /*37b0*/  @!P0 LOP3.LUT R33, R36.reuse, 0xffff0000, RZ, 0xc0, !PT ;  /* 0xffff000024218812 */ /* 0x044fe200078ec0ff */
[----:B------:R-:W-:Y:S01]  /*37c0*/  @!P0 IMAD.U32 R46, R39, 0x10000, RZ ;  /* 0x00010000272e8824 */ /* 0x000fe200078e00ff */
[----:B------:R-:W-:Y:S02]  /*37d0*/  @!P0 SHF.L.U32 R45, R36, 0x10, RZ ;  /* 0x00000010242d8819 */ /* 0x000fe400000006ff */
[C---:B------:R-:W-:Y:S02]  /*37e0*/  @!P0 LOP3.LUT R34, R38.reuse, 0xffff0000, RZ, 0xc0, !PT ;  /* 0xffff000026228812 */ /* 0x040fe400078ec0ff */
[----:B------:R-:W-:Y:S02]  /*37f0*/  @!P0 SHF.L.U32 R44, R38, 0x10, RZ ;  /* 0x00000010262c8819 */ /* 0x000fe400000006ff */
[C---:B---3--:R-:W-:Y:S01]  /*3800*/  @!P0 SHF.L.U32 R43, R48.reuse, 0x10, RZ ;  /* 0x00000010302b8819 */ /* 0x048fe200000006ff */
[C---:B------:R-:W-:Y:S01]  /*3810*/  @!P0 IMAD.U32 R42, R49.reuse, 0x10000, RZ ;  /* 0x00010000312a8824 */ /* 0x040fe200078e00ff */
[----:B------:R-:W-:Y:S02]  /*3820*/  @!P0 LOP3.LUT R47, R48, 0xffff0000, RZ, 0xc0, !PT ;  /* 0xffff0000302f8812 */ /* 0x000fe400078ec0ff */
[----:B------:R-:W-:Y:S01]  /*3830*/  @!P0 LOP3.LUT R49, R49, 0xffff0000, RZ, 0xc0, !PT ;  /* 0xffff000031318812 */ /* 0x000fe200078ec0ff */
[----:B------:R-:W-:Y:S01]  /*3840*/  @!P0 FMUL.FTZ R116, R34, R42 ;  /* 0x0000002a22748220 */ /* 0x000fe20000410000 */
[C---:B----4-:R-:W-:Y:S01]  /*3850*/  @!P0 SHF.L.U32 R32, R30.reuse, 0x10, RZ ;  /* 0x000000101e208819 */ /* 0x050fe200000006ff */
        /* <DEDUP_REMOVED lines=9> */
[----:B------:R-:W-:Y:S02]  /*38f0*/  @!P0 IMAD.U32 R43, R37, 0x10000, RZ ;  /* 0x00010000252b8824 */ /* 0x000fe400078e00ff */
[C---:B------:R-:W-:Y:S01]  /*3900*/  @!P0 FMUL.FTZ R2, R33.reuse, R30 ;  /* 0x0000001e21028220 */ /* 0x040fe20000410000 */
[----:B------:R-:W-:Y:S01]  /*3910*/  @!P0 FMUL.FTZ R3, R34, R27 ;  /* 0x0000001b22038220 */ /* 0x000fe20000410000 */
[----:B------:R-:W-:Y:S01]  /*3920*/  @!P0 FMUL.FTZ R117, R33, R47 ;  /* 0x0000002f21758220 */ /* 0x000fe20000410000 */
[----:B------:R-:W-:Y:S01]  /*3930*/  @!P0 F2FP.BF16.F32.PACK_AB R118, R0, R51 ;  /* 0x000000330076823e */ /* 0x000fe200000010ff */
[C---:B------:R-:W-:Y:S01]  /*3940*/  @!P0 FMUL.FTZ R119, R32.reuse, R49 ;  /* 0x0000003120778220 */ /* 0x040fe20000410000 */
[----:B------:R-:W-:Y:S01]  /*3950*/  LEA.HI.X R51, R61, R85, R60, 0x1, P2 ;  /* 0x000000553d337211 */ /* 0x000fe200010f0c3c */
[----:B------:R-:W-:Y:S01]  /*3960*/  @!P0 FMUL.FTZ R4, R32, R31 ;  /* 0x0000001f20048220 */ /* 0x000fe20000410000 */
[----:B------:R-:W-:Y:S01]  /*3970*/  @!P0 MOV R36, R118 ;  /* 0x0000007600248202 */ /* 0x000fe20000000f00 */
[----:B------:R-:W-:Y:S01]  /*3980*/  @!P0 FFMA.FTZ R2, R47, R43, R2 ;  /* 0x0000002b2f028223 */ /* 0x000fe20000010002 */
        /* <DEDUP_REMOVED lines=14> */
[----:B------:R-:W4:Y:S06]  /*3a70*/  @!P1 LDG.E.64 R46, desc[UR4][R54.64+0x40] ;  /* 0x00004004362e9981 */ /* 0x000f2c000c1e1b00 */
[----:B------:R-:W5:Y:S01]  /*3a80*/  LDG.E.128 R32, desc[UR4][R56.64+0x80] ;  /* 0x0000800438207981 */ /* 0x000f62000c1e1d00 */
[C---:B---3--:R-:W-:Y:S01]  /*3a90*/  @!P1 SHF.L.U32 R40, R30.reuse, 0x10, RZ ;  /* 0x000000101e289819 */ /* 0x048fe200000006ff */
[C---:B------:R-:W-:Y:S01]  /*3aa0*/  @!P1 IMAD.U32 R27, R31.reuse, 0x10000, RZ ;  /* 0x000100001f1b9824 */ /* 0x040fe200078e00ff */
[----:B------:R-:W-:Y:S02]  /*3ab0*/  @!P1 LOP3.LUT R30, R30, 0xffff0000, RZ, 0xc0, !PT ;  /* 0xffff00001e1e9812 */ /* 0x000fe400078ec0ff */
[----:B------:R-:W-:Y:S02]  /*3ac0*/  @!P1 LOP3.LUT R31, R31, 0xffff0000, RZ, 0xc0, !PT ;  /* 0xffff00001f1f9812 */ /* 0x000fe400078ec0ff */
[C---:B----4-:R-:W-:Y:S01]  /*3ad0*/  @!P1 SHF.L.U32 R42, R46.reuse, 0x10, RZ ;  /* 0x000000102e2a9819 */ /* 0x050fe200000006ff */
[C---:B------:R-:W-:Y:S01]  /*3ae0*/  @!P1 IMAD.U32 R44, R47.reuse, 0x10000, RZ ;  /* 0x000100002f2c9824 */ /* 0x040fe200078e00ff */
[----:B------:R-:W-:Y:S02]  /*3af0*/  @!P1 LOP3.LUT R45, R46, 0xffff0000, RZ, 0xc0, !PT ;  /* 0xffff00002e2d9812 */ /* 0x000fe400078ec0ff */
[----:B------:R-:W-:Y:S02]  /*3b00*/  @!P1 LOP3.LUT R47, R47, 0xffff0000, RZ, 0xc0, !PT ;  /* 0xffff00002f2f9812 */ /* 0x000fe400078ec0ff */
[C---:B-----5:R-:W-:Y:S01]  /*3b10*/  @!P1 LOP3.LUT R41, R32.reuse, 0xffff0000, RZ, 0xc0, !PT ;  /* 0xffff000020299812 */ /* 0x060fe200078ec0ff */
[----:B------:R-:W-:Y:S01]  /*3b20*/  @!P1 IMAD.U32 R46, R35, 0x10000, RZ ;  /* 0x00010000232e9824 */ /* 0x000fe200078e00ff */
[----:B------:R-:W-:Y:S02]  /*3b30*/  @!P1 SHF.L.U32 R43, R32, 0x10, RZ ;  /* 0x00000010202b9819 */ /* 0x000fe400000006ff */
[----:B--2---:R-:W-:Y:S01]  /*3b40*/  @!P1 LOP3.LUT R37, R33, 0xffff0000, RZ, 0xc0, !PT ;  /* 0xffff000021259812 */ /* 0x004fe200078ec0ff */
[C---:B------:R-:W-:Y:S01]  /*3b50*/  @!P1 FMUL.FTZ R116, R41.reuse, R42 ;  /* 0x0000002a29749220 */ /* 0x040fe20000410000 */
[----:B------:R-:W-:Y:S01]  /*3b60*/  @!P1 LOP3.LUT R38, R34, 0xffff0000, RZ, 0xc0, !PT ;  /* 0xffff000022269812 */ /* 0x000fe200078ec0ff */
[-C--:B------:R-:W-:Y:S01]  /*3b70*/  @!P1 FMUL.FTZ R5, R41, R40.reuse ;  /* 0x0000002829059220 */ /* 0x080fe20000410000 */
[----:B------:R-:W-:Y:S01]  /*3b80*/  @!P1 LOP3.LUT R36, R35, 0xffff0000, RZ, 0xc0, !PT ;  /* 0xffff000023249812 */ /* 0x000fe200078ec0ff */
[----:B------:R-:W-:Y:S01]  /*3b90*/  @!P1 FFMA.FTZ R116, R43, R40, -R116 ;  /* 0x000000282b749223 */ /* 0x000fe20000010874 */
[----:B------:R-:W-:Y:S01]  /*3ba0*/  @!P1 FMUL.FTZ R6, R37, R30 ;  /* 0x0000001e25069220 */ /* 0x000fe20000410000 */
[----:B------:R-:W-:Y:S01]  /*3bb0*/  @!P1 FFMA.FTZ R5, R42, R43, R5 ;  /* 0x0000002b2a059223 */ /* 0x000fe20000010005 */
[----:B------:R-:W-:Y:S01]  /*3bc0*/  @!P1 SHF.L.U32 R42, R34, 0x10, RZ ;  /* 0x00000010222a9819 */ /* 0x000fe200000006ff */
[----:B------:R-:W-:Y:S02]  /*3bd0*/  @!P1 IMAD.U32 R43, R33, 0x10000, RZ ;  /* 0x00010000212b9824 */ /* 0x000fe400078e00ff */
[----:B------:R-:W-:Y:S01]  /*3be0*/  @!P1 FMUL.FTZ R7, R38, R27 ;  /* 0x0000001b26079220 */ /* 0x000fe20000410000 */
[----:B------:R-:W-:Y:S01]  /*3bf0*/  @!P1 FMUL.FTZ R117, R37, R45 ;  /* 0x0000002d25759220 */ /* 0x000fe20000410000 */
[----:B------:R-:W-:Y:S01]  /*3c00*/  @!P1 F2FP.BF16.F32.PACK_AB R116, R5, R116 ;  /* 0x000000740574923e */ /* 0x000fe200000010ff */
[C---:B------:R-:W-:Y:S01]  /*3c10*/  @!P1 FMUL.FTZ R119, R36.reuse, R47 ;  /* 0x0000002f24779220 */ /* 0x040fe20000410000 */
[----:B------:R-:W-:Y:S01]  /*3c20*/  @!P1 FMUL.FTZ R8, R36, R31 ;  /* 0x0000001f24089220 */ /* 0x000fe20000410000 */
        /* <DEDUP_REMOVED lines=27> */
[C---:B-----5:R-:W-:Y:S02]  /*3de0*/  @!P0 LOP3.LUT R41, R36.reuse, 0xffff0000, RZ, 0xc0, !PT ;  /* 0xffff000024298812 */ /* 0x060fe400078ec0ff */
        /* <DEDUP_REMOVED lines=76> */
.L_x_2151:
[----:B------:R-:W-:Y:S05]  /*42b0*/  BSYNC.RECONVERGENT B0 ;  /* 0x0000000000007941 */ /* 0x000fea0003800200 */
.L_x_2150:
[----:B------:R-:W-:Y:S04]  /*42c0*/  BSSY.RECONVERGENT B0, `(.L_x_2152) ;  /* 0x00000c0000007945 */ /* 0x000fe80003800200 */
[----:B------:R-:W-:Y:S05]  /*42d0*/  @!P4 BRA `(.L_x_2153) ;  /* 0x0000000800f8c947 */ /* 0x000fea0003800000 */
[C---:B------:R-:W-:Y:S01]  /*42e0*/  LEA R40, P2, R77.reuse, R28, 0x5 ;  /* 0x0000001c4d287211 */ /* 0x040fe200078428ff */
[----:B------:R-:W4:Y:S01]  /*42f0*/  LDC.64 R116, c[0x0][0x4a8] ;  /* 0x00012a00ff747b82 */ /* 0x000f220000000a00 */
[----:B------:R-:W-:Y:S02]  /*4300*/  ISETP.GE.AND P0, PT, R20, R26, PT ;  /* 0x0000001a1400720c */ /* 0x000fe40003f06270 */
[C---:B------:R-:W-:Y:S02]  /*4310*/  LEA.HI.X.SX32 R41, R77.reuse, R29, 0x5, P2 ;  /* 0x0000001d4d297211 */ /* 0x040fe400010f2eff */
[C---:B------:R-:W-:Y:S04]  /*4320*/  LEA R56, P1, R77.reuse, R54, 0x5 ;  /* 0x000000364d387211 */ /* 0x040fe800078228ff */
[----:B------:R-:W-:Y:S02]  /*4330*/  LEA.HI.X.SX32 R57, R77, R55, 0x5, P1 ;  /* 0x000000374d397211 */ /* 0x000fe400008f2eff */
[----:B------:R-:W-:Y:S03]  /*4340*/  ISETP.GE.AND P1, PT, R19, R26, PT ;  /* 0x0000001a1300720c */ /* 0x000fe60003f26270 */
[----:B---3--:R-:W3:Y:S06]  /*4350*/  @!P0 LDG.E.64 R50, desc[UR4][R56.64] ;  /* 0x0000000438328981 */ /* 0x008eec000c1e1b00 */
[----:B------:R-:W5:Y:S01]  /*4360*/  @!P0 LDG.E.64 R30, desc[UR4][R40.64] ;  /* 0x00000004281e8981 */ /* 0x000f62000c1e1b00 */
[C---:B----4-:R-:W-:Y:S04]  /*4370*/  LEA R118, P2, R116.reuse, R22, 0x6 ;  /* 0x0000001674767211 */ /* 0x050fe800078430ff */
[----:B------:R-:W-:Y:S02]  /*4380*/  LEA.HI.X R119, R116, R23, R117, 0x6, P2 ;  /* 0x0000001774777211 */ /* 0x000fe400010f3475 */
[----:B------:R-:W4:Y:S03]  /*4390*/  LDC.64 R116, c[0x0][0x3b8] ;  /* 0x0000ee00ff747b82 */ /* 0x000f260000000a00 */
[----:B--2---:R-:W2:Y:S01]  /*43a0*/  LDG.E.128 R32, desc[UR4][R118.64] ;  /* 0x0000000476207981 */ /* 0x004ea2000c1e1d00 */
[----:B----4-:R-:W-:Y:S02]  /*43b0*/  LEA R120, P2, R116, R84, 0x6 ;  /* 0x0000005474787211 */ /* 0x010fe400078430ff */
        /* <DEDUP_REMOVED lines=8> */
[C---:B--2---:R-:W-:Y:S01]  /*4440*/  @!P0 LOP3.LUT R37, R32.reuse, 0xffff0000, RZ, 0xc0, !PT ;  /* 0xffff000020258812 */ /* 0x044fe200078ec0ff */
[----:B------:R-:W-:Y:S01]  /*4450*/  @!P0 IMAD.U32 R48, R35, 0x10000, RZ ;  /* 0x0001000023308824 */ /* 0x000fe200078e00ff */
[----:B------:R-:W-:Y:S02]  /*4460*/  @!P0 SHF.L.U32 R47, R32, 0x10, RZ ;  /* 0x00000010202f8819 */ /* 0x000fe400000006ff */
[C---:B------:R-:W-:Y:S01]  /*4470*/  @!P0 LOP3.LUT R38, R34.reuse, 0xffff0000, RZ, 0xc0, !PT ;  /* 0xffff000022268812 */ /* 0x040fe200078ec0ff */
[C---:B------:R-:W-:Y:S01]  /*4480*/  @!P0 FMUL.FTZ R121, R37.reuse, R45 ;  /* 0x0000002d25798220 */ /* 0x040fe20000410000 */
[----:B------:R-:W-:Y:S01]  /*4490*/  @!P0 SHF.L.U32 R46, R34, 0x10, RZ ;  /* 0x00000010222e8819 */ /* 0x000fe200000006ff */
        /* <DEDUP_REMOVED lines=10> */
[----:B------:R-:W-:Y:S01]  /*4540*/  @!P0 FMUL.FTZ R125, R36, R51 ;  /* 0x00000033247d8220 */ /* 0x000fe20000410000 */
[----:B------:R-:W-:Y:S01]  /*4550*/  LEA.HI.X R121, R116, R85, R117, 0x6, P2 ;  /* 0x0000005574797211 */ /* 0x000fe200010f3475 */
[----:B------:R-:W-:Y:S01]  /*4560*/  @!P0 FMUL.FTZ R4, R36, R31 ;  /* 0x0000001f24048220 */ /* 0x000fe20000410000 */
[----:B------:R-:W-:Y:S01]  /*4570*/  @!P0 MOV R32, R124 ;  /* 0x0000007c00208202 */ /* 0x000fe20000000f00 */
[----:B------:R-:W-:Y:S01]  /*4580*/  @!P0 FMUL.FTZ R122, R38, R44 ;  /* 0x0000002c267a8220 */ /* 0x000fe20000410000 */
        /* <DEDUP_REMOVED lines=101> */
[----:B------:R-:W-:Y:S05]  /*4be0*/  @!P0 MOV R34, R122 ;  /* 0x0000007a00228202 */ /* 0x000fea0000000f00 */
        /* <DEDUP_REMOVED lines=24> */
[----:B------:R-:W-:Y:S02]  /*4d70*/  @!P1 IMAD.U32 R44, R38, 0x10000, RZ ;  /* 0x00010000262c9824 */ /* 0x000fe400078e00ff */
[----:B------:R-:W-:Y:S01]  /*4d80*/  @!P1 FMUL.FTZ R117, R33, R47 ;  /* 0x0000002f21759220 */ /* 0x000fe20000410000 */
[----:B------:R-:W-:Y:S01]  /*4d90*/  @!P1 F2FP.BF16.F32.PACK_AB R116, R13, R116 ;  /* 0x000000740d74923e */ /* 0x000fe200000010ff */
[C---:B------:R-:W-:Y:S01]  /*4da0*/  @!P1 FMUL.FTZ R15, R34.reuse, R27 ;  /* 0x0000001b220f9220 */ /* 0x040fe20000410000 */
        /* <DEDUP_REMOVED lines=17> */
.L_x_2153:
[----:B------:R-:W-:Y:S05]  /*4ec0*/  BSYNC.RECONVERGENT B0 ;  /* 0x0000000000007941 */ /* 0x000fea0003800200 */
.L_x_2152:
[----:B------:R-:W-:Y:S04]  /*4ed0*/  BSSY.RECONVERGENT B0, `(.L_x_2154) ;  /* 0x00000c3000007945 */ /* 0x000fe80003800200 */
[----:B------:R-:W-:Y:S05]  /*4ee0*/  @!P3 BRA `(.L_x_2155) ;  /* 0x0000000c0004b947 */ /* 0x000fea0003800000 */
[----:B------:R-:W-:Y:S01]  /*4ef0*/  ISETP.GE.AND P0, PT, R20, R26, PT ;  /* 0x0000001a1400720c */ /* 0x000fe20003f06270 */
[----:B------:R-:W5:Y:S01]  /*4f00*/  LDC.64 R56, c[0x0][0x4a8] ;  /* 0x00012a00ff387b82 */ /* 0x000f620000000a00 */
[C---:B---3--:R-:W-:Y:S02]  /*4f10*/  LEA R50, P1, R77.reuse, R54, 0x6 ;  /* 0x000000364d327211 */ /* 0x048fe400078230ff */
[C---:B------:R-:W-:Y:S02]  /*4f20*/  LEA R30, P2, R77.reuse, R28, 0x6 ;  /* 0x0000001c4d1e7211 */ /* 0x040fe400078430ff */
[C---:B------:R-:W-:Y:S02]  /*4f30*/  LEA.HI.X.SX32 R51, R77.reuse, R55, 0x6, P1 ;  /* 0x000000374d337211 */ /* 0x040fe400008f36ff */
[----:B------:R-:W-:Y:S02]  /*4f40*/  LEA.HI.X.SX32 R31, R77, R29, 0x6, P2 ;  /* 0x0000001d4d1f7211 */ /* 0x000fe400010f36ff */
[----:B------:R-:W-:Y:S03]  /*4f50*/  ISETP.GE.AND P1, PT, R19, R26, PT ;  /* 0x0000001a1300720c */ /* 0x000fe60003f26270 */
[----:B------:R-:W3:Y:S06]  /*4f60*/  @!P0 LDG.E.64 R48, desc[UR4][R50.64] ;  /* 0x0000000432308981 */ /* 0x000eec000c1e1b00 */
[----:B------:R-:W2:Y:S01]  /*4f70*/  @!P0 LDG.E.64 R28, desc[UR4][R30.64] ;  /* 0x000000041e1c8981 */ /* 0x000ea2000c1e1b00 */
[----:B---3--:R-:W-:Y:S01]  /*4f80*/  @!P0 SHF.L.U32 R42, R49, 0x10, RZ ;  /* 0x00000010312a8819 */ /* 0x008fe200000006ff */
[----:B-----5:R-:W-:Y:S01]  /*4f90*/  IMAD R57, R57, 0x60, RZ ;  /* 0x0000006039397824 */ /* 0x020fe200078e02ff */
[----:B------:R-:W-:Y:S01]  /*4fa0*/  @!P0 LOP3.LUT R47, R48, 0xffff0000, RZ, 0xc0, !PT ;  /* 0xffff0000302f8812 */ /* 0x000fe200078ec0ff */
[----:B------:R-:W-:Y:S01]  /*4fb0*/  IMAD.WIDE.U32 R116, R56, 0x60, R22 ;  /* 0x0000006038747825 */ /* 0x000fe200078e0016 */
[----:B------:R-:W-:Y:S02]  /*4fc0*/  @!P0 LOP3.LUT R49, R49, 0xffff0000, RZ, 0xc0, !PT ;  /* 0xffff000031318812 */ /* 0x000fe400078ec0ff */
[----:B--2---:R-:W-:Y:S01]  /*4fd0*/  @!P0 SHF.L.U32 R27, R29, 0x10, RZ ;  /* 0x000000101d1b8819 */ /* 0x004fe200000006ff */
[----:B------:R-:W-:Y:S01]  /*4fe0*/  @!P0 IMAD.U32 R43, R48, 0x10000, RZ ;  /* 0x00010000302b8824 */ /* 0x000fe200078e00ff */
[----:B------:R-:W-:Y:S01]  /*4ff0*/  IADD3 R117, PT, PT, R117, R57, RZ ;  /* 0x0000003975757210 */ /* 0x000fe20007ffe0ff */
[C---:B----4-:R-:W-:Y:S01]  /*5000*/  @!P0 IMAD.U32 R36, R28.reuse, 0x10000, RZ ;  /* 0x000100001c248824 */ /* 0x050fe200078e00ff */
[----:B------:R-:W-:Y:S01]  /*5010*/  @!P0 LOP3.LUT R28, R28, 0xffff0000, RZ, 0xc0, !PT ;  /* 0xffff00001c1c8812 */ /* 0x000fe200078ec0ff */
[----:B------:R-:W2:Y:S01]  /*5020*/  LDC.64 R56, c[0x0][0x3b8] ;  /* 0x0000ee00ff387b82 */ /* 0x000ea20000000a00 */
[----:B------:R-:W-:Y:S01]  /*5030*/  @!P0 LOP3.LUT R29, R29, 0xffff0000, RZ, 0xc0, !PT ;  /* 0xffff00001d1d8812 */ /* 0x000fe200078ec0ff */
[----:B------:R-:W3:Y:S01]  /*5040*/  LDG.E.128 R32, desc[UR4][R116.64] ;  /* 0x0000000474207981 */ /* 0x000ee2000c1e1d00 */
[----:B--2---:R-:W-:Y:S04]  /*5050*/  IMAD.WIDE.U32 R124, R56, 0x60, R84 ;  /* 0x00000060387c7825 */ /* 0x004fe800078e0054 */
[----:B------:R-:W-:Y:S01]  /*5060*/  IMAD R120, R57, 0x60, RZ ;  /* 0x0000006039787824 */ /* 0x000fe200078e02ff */
[----:B------:R-:W-:Y:S03]  /*5070*/  MOV R56, R124 ;  /* 0x0000007c00387202 */ /* 0x000fe60000000f00 */
[----:B------:R-:W-:Y:S01]  /*5080*/  IMAD.IADD R57, R125, 0x1, R120 ;  /* 0x000000017d397824 */ /* 0x000fe200078e0278 */
[C---:B---3--:R-:W-:Y:S01]  /*5090*/  @!P0 LOP3.LUT R37, R32.reuse, 0xffff0000, RZ, 0xc0, !PT ;  /* 0xffff000020258812 */ /* 0x048fe200078ec0ff */
[----:B------:R-:W-:Y:S01]  /*50a0*/  @!P0 IMAD.U32 R45, R32, 0x10000, RZ ;  /* 0x00010000202d8824 */ /* 0x000fe200078e00ff */
[C---:B------:R-:W-:Y:S01]  /*50b0*/  @!P0 LOP3.LUT R38, R34.reuse, 0xffff0000, RZ, 0xc0, !PT ;  /* 0xffff000022268812 */ /* 0x040fe200078ec0ff */
[----:B------:R-:W-:Y:S01]  /*50c0*/  @!P0 IMAD.U32 R44, R34, 0x10000, RZ ;  /* 0x00010000222c8824 */ /* 0x000fe200078e00ff */
[----:B------:R-:W-:Y:S01]  /*50d0*/  @!P0 SHF.L.U32 R46, R35, 0x10, RZ ;  /* 0x00000010232e8819 */ /* 0x000fe200000006ff */
[C---:B------:R-:W-:Y:S01]  /*50e0*/  @!P0 FMUL.FTZ R119, R37.reuse, R43 ;  /* 0x0000002b25778220 */ /* 0x040fe20000410000 */
[-C--:B------:R-:W-:Y:S01]  /*50f0*/  @!P0 FMUL.FTZ R0, R37, R36.reuse ;  /* 0x0000002425008220 */ /* 0x080fe20000410000 */
[----:B------:R-:W-:Y:S01]  /*5100*/  @!P0 LOP3.LUT R37, R33, 0xffff0000, RZ, 0xc0, !PT ;  /* 0xffff000021258812 */ /* 0x000fe200078ec0ff */
[----:B------:R-:W-:Y:S01]  /*5110*/  @!P0 FMUL.FTZ R3, R38, R27 ;  /* 0x0000001b26038220 */ /* 0x000fe20000410000 */
[----:B------:R-:W-:Y:S01]  /*5120*/  @!P0 FFMA.FTZ R119, R45, R36, -R119 ;  /* 0x000000242d778223 */ /* 0x000fe20000010877 */
[----:B------:R-:W-:Y:S01]  /*5130*/  @!P0 LOP3.LUT R36, R35, 0xffff0000, RZ, 0xc0, !PT ;  /* 0xffff000023248812 */ /* 0x000fe200078ec0ff */
[----:B------:R-:W-:Y:S01]  /*5140*/  @!P0 FFMA.FTZ R0, R43, R45, R0 ;  /* 0x0000002d2b008223 */ /* 0x000fe20000010000 */
[----:B------:R-:W-:Y:S01]  /*5150*/  @!P0 SHF.L.U32 R43, R33, 0x10, RZ ;  /* 0x00000010212b8819 */ /* 0x000fe200000006ff */
[C---:B------:R-:W-:Y:S01]  /*5160*/  @!P0 FMUL.FTZ R2, R37.reuse, R28 ;  /* 0x0000001c25028220 */ /* 0x040fe20000410000 */
[----:B------:R-:W-:Y:S01]  /*5170*/  @!P0 FMUL.FTZ R121, R37, R47 ;  /* 0x0000002f25798220 */ /* 0x000fe20000410000 */
[----:B------:R-:W-:Y:S01]  /*5180*/  @!P0 FMUL.FTZ R123, R36, R49 ;  /* 0x00000031247b8220 */ /* 0x000fe20000410000 */
[----:B------:R-:W-:Y:S01]  /*5190*/  @!P0 F2FP.BF16.F32.PACK_AB R119, R0, R119 ;  /* 0x000000770077823e */ /* 0x000fe200000010ff */
[----:B------:R-:W-:Y:S01]  /*51a0*/  @!P0 FMUL.FTZ R4, R36, R29 ;  /* 0x0000001d24048220 */ /* 0x000fe20000410000 */
        /* <DEDUP_REMOVED lines=68> */
[----:B----4-:R-:W-:Y:S01]  /*55f0*/  @!P0 LOP3.LUT R40, R32, 0xffff0000, RZ, 0xc0, !PT ;  /* 0xffff000020288812 */ /* 0x010fe200078ec0ff */
[----:B------:R-:W-:Y:S01]  /*5600*/  @!P0 IMAD.U32 R47, R34, 0x10000, RZ ;  /* 0x00010000222f8824 */ /* 0x000fe200078e00ff */
        /* <DEDUP_REMOVED lines=10> */
[----:B------:R-:W-:Y:S01]  /*56b0*/  @!P0 SHF.L.U32 R45, R33, 0x10, RZ ;  /* 0x00000010212d8819 */ /* 0x000fe200000006ff */
[----:B------:R-:W-:Y:S01]  /*56c0*/  @!P0 FFMA.FTZ R118, R44, R27, -R118 ;  /* 0x0000001b2c768223 */ /* 0x000fe20000010876 */
[----:B------:R-:W-:Y:S01]  /*56d0*/  @!P0 LOP3.LUT R27, R34, 0xffff0000, RZ, 0xc0, !PT ;  /* 0xffff0000221b8812 */ /* 0x000fe200078ec0ff */
[----:B------:R-:W-:Y:S01]  /*56e0*/  @!P0 FMUL.FTZ R10, R37, R28 ;  /* 0x0000001c250a8220 */ /* 0x000fe20000410000 */
[----:B------:R-:W-:Y:S01]  /*56f0*/  @!P0 FFMA.FTZ R9, R42, R44, R9 ;  /* 0x0000002c2a098223 */ /* 0x000fe20000010009 */
[----:B------:R-:W-:Y:S01]  /*5700*/  @!P0 SHF.L.U32 R42, R35, 0x10, RZ ;  /* 0x00000010232a8819 */ /* 0x000fe200000006ff */
[C---:B------:R-:W-:Y:S01]  /*5710*/  @!P0 FMUL.FTZ R121, R36.reuse, R49 ;  /* 0x0000003124798220 */ /* 0x040fe20000410000 */
[C---:B------:R-:W-:Y:S01]  /*5720*/  @!P0 FMUL.FTZ R11, R27.reuse, R26 ;  /* 0x0000001a1b0b8220 */ /* 0x040fe20000410000 */
        /* <DEDUP_REMOVED lines=16> */
[----:B------:R2:W-:Y:S08]  /*5830*/  STG.E.128 desc[UR4][R56.64+0x100], R32 ;  /* 0x0001002038007986 */ /* 0x0005f0000c101d04 */
[----:B------:R-:W3:Y:S06]  /*5840*/  @!P1 LDG.E.64 R50, desc[UR4][R50.64+0xc0] ;  /* 0x0000c00432329981 */ /* 0x000eec000c1e1b00 */
[----:B------:R-:W4:Y:S08]  /*5850*/  LDG.E.128 R36, desc[UR4][R116.64+0x180] ;  /* 0x0001800474247981 */ /* 0x000f30000c1e1d00 */
[----:B------:R5:W2:Y:S01]  /*5860*/  @!P1 LDG.E.64 R26, desc[UR4][R30.64+0xc0] ;  /* 0x0000c0041e1a9981 */ /* 0x000aa2000c1e1b00 */
[C---:B---3--:R-:W-:Y:S01]  /*5870*/  @!P1 SHF.L.U32 R42, R50.reuse, 0x10, RZ ;  /* 0x00000010322a9819 */ /* 0x048fe200000006ff */
[C---:B------:R-:W-:Y:S01]  /*5880*/  @!P1 IMAD.U32 R46, R51.reuse, 0x10000, RZ ;  /* 0x00010000332e9824 */ /* 0x040fe200078e00ff */
[----:B------:R-:W-:Y:S02]  /*5890*/  @!P1 LOP3.LUT R43, R50, 0xffff0000, RZ, 0xc0, !PT ;  /* 0xffff0000322b9812 */ /* 0x000fe400078ec0ff */
[----:B------:R-:W-:Y:S02]  /*58a0*/  @!P1 LOP3.LUT R49, R51, 0xffff0000, RZ, 0xc0, !PT ;  /* 0xffff000033319812 */ /* 0x000fe400078ec0ff */
[----:B----4-:R-:W-:Y:S01]  /*58b0*/  @!P1 LOP3.LUT R40, R36, 0xffff0000, RZ, 0xc0, !PT ;  /* 0xffff000024289812 */ /* 0x010fe200078ec0ff */
[----:B------:R-:W-:Y:S01]  /*58c0*/  @!P1 IMAD.U32 R47, R38, 0x10000, RZ ;  /* 0x00010000262f9824 */ /* 0x000fe200078e00ff */
[----:B------:R-:W-:Y:S02]  /*58d0*/  @!P1 SHF.L.U32 R44, R36, 0x10, RZ ;  /* 0x00000010242c9819 */ /* 0x000fe400000006ff */
[----:B-----5:R-:W-:Y:S01]  /*58e0*/  @!P1 LOP3.LUT R31, R37, 0xffff0000, RZ, 0xc0, !PT ;  /* 0xffff0000251f9812 */ /* 0x020fe200078ec0ff */
[----:B------:R-:W-:Y:S01]  /*58f0*/  @!P1 FMUL.FTZ R116, R40, R42 ;  /* 0x0000002a28749220 */ /* 0x000fe20000410000 */
[----:B------:R-:W-:Y:S02]  /*5900*/  @!P1 LOP3.LUT R30, R39, 0xffff0000, RZ, 0xc0, !PT ;  /* 0xffff0000271e9812 */ /* 0x000fe400078ec0ff */
[C---:B--2---:R-:W-:Y:S01]  /*5910*/  @!P1 LOP3.LUT R28, R26.reuse, 0xffff0000, RZ, 0xc0, !PT ;  /* 0xffff00001a1c9812 */ /* 0x044fe200078ec0ff */
[----:B------:R-:W-:Y:S01]  /*5920*/  @!P1 IMAD.U32 R29, R26, 0x10000, RZ ;  /* 0x000100001a1d9824 */ /* 0x000fe200078e00ff */
[----:B------:R-:W-:Y:S01]  /*5930*/  @!P1 SHF.L.U32 R26, R27, 0x10, RZ ;  /* 0x000000101b1a9819 */ /* 0x000fe200000006ff */
[----:B------:R-:W-:Y:S01]  /*5940*/  @!P1 FMUL.FTZ R117, R31, R43 ;  /* 0x0000002b1f759220 */ /* 0x000fe20000410000 */
[----:B------:R-:W-:Y:S01]  /*5950*/  @!P1 LOP3.LUT R27, R27, 0xffff0000, RZ, 0xc0, !PT ;  /* 0xffff00001b1b9812 */ /* 0x000fe200078ec0ff */
[-C--:B------:R-:W-:Y:S01]  /*5960*/  @!P1 FMUL.FTZ R13, R40, R29.reuse ;  /* 0x0000001d280d9220 */ /* 0x080fe20000410000 */
[----:B------:R-:W-:Y:S01]  /*5970*/  @!P1 SHF.L.U32 R45, R37, 0x10, RZ ;  /* 0x00000010252d9819 */ /* 0x000fe200000006ff */
[----:B------:R-:W-:Y:S01]  /*5980*/  @!P1 FFMA.FTZ R116, R44, R29, -R116 ;  /* 0x0000001d2c749223 */ /* 0x000fe20000010874 */
[----:B------:R-:W-:Y:S01]  /*5990*/  @!P1 LOP3.LUT R29, R38, 0xffff0000, RZ, 0xc0, !PT ;  /* 0xffff0000261d9812 */ /* 0x000fe200078ec0ff */
[----:B------:R-:W-:Y:S01]  /*59a0*/  @!P1 FFMA.FTZ R13, R42, R44, R13 ;  /* 0x0000002c2a0d9223 */ /* 0x000fe2000001000d */
[----:B------:R-:W-:Y:S01]  /*59b0*/  @!P1 SHF.L.U32 R42, R39, 0x10, RZ ;  /* 0x00000010272a9819 */ /* 0x000fe200000006ff */
[----:B------:R-:W-:Y:S01]  /*59c0*/  @!P1 FMUL.FTZ R14, R31, R28 ;  /* 0x0000001c1f0e9220 */ /* 0x000fe20000410000 */
[C---:B------:R-:W-:Y:S01]  /*59d0*/  @!P1 FMUL.FTZ R119, R30.reuse, R49 ;  /* 0x000000311e779220 */ /* 0x040fe20000410000 */
[----:B------:R-:W-:Y:S01]  /*59e0*/  @!P1 FMUL.FTZ R15, R29, R26 ;  /* 0x0000001a1d0f9220 */ /* 0x000fe20000410000 */
[----:B------:R-:W-:Y:S01]  /*59f0*/  @!P1 F2FP.BF16.F32.PACK_AB R116, R13, R116 ;  /* 0x000000740d74923e */ /* 0x000fe200000010ff */
[----:B------:R-:W-:Y:S01]  /*5a00*/  @!P1 FMUL.FTZ R118, R29, R46 ;  /* 0x0000002e1d769220 */ /* 0x000fe20000410000 */
[----:B------:R-:W-:Y:S01]  /*5a10*/  @!P1 FMUL.FTZ R16, R30, R27 ;  /* 0x0000001b1e109220 */ /* 0x000fe20000410000 */
[----:B------:R-:W-:Y:S01]  /*5a20*/  @!P1 FFMA.FTZ R14, R43, R45, R14 ;  /* 0x0000002d2b0e9223 */ /* 0x000fe2000001000e */
[----:B------:R-:W-:Y:S01]  /*5a30*/  @!P1 MOV R36, R116 ;  /* 0x0000007400249202 */ /* 0x000fe20000000f00 */
        /* <DEDUP_REMOVED lines=12> */
.L_x_2155:
[----:B------:R-:W-:Y:S05]  /*5b00*/  BSYNC.RECONVERGENT B0 ;  /* 0x0000000000007941 */ /* 0x000fea0003800200 */
.L_x_2154:
[----:B------:R-:W2:Y:S01]  /*5b10*/  LDC R26, c[0x0][0x450] ;  /* 0x00011400ff1a7b82 */ /* 0x000ea20000000800 */
[----:B-1----:R-:W-:Y:S05]  /*5b20*/  IMAD.U32 R109, R109, -0x20, RZ ;  /* 0xffffffe06d6d7824 */ /* 0x002fea00078e00ff */
[C---:B------:R-:W-:Y:S02]  /*5b30*/  LEA R24, P1, R109.reuse, R24, 0x1 ;  /* 0x000000186d187211 */ /* 0x040fe400078208ff */
[C---:B------:R-:W-:Y:S02]  /*5b40*/  LEA R52, P0, R109.reuse, R52, 0x1 ;  /* 0x000000346d347211 */ /* 0x040fe400078008ff */
[C---:B------:R-:W-:Y:S02]  /*5b50*/  LEA.HI.X.SX32 R25, R109.reuse, R25, 0x1, P1 ;  /* 0x000000196d197211 */ /* 0x040fe400008f0eff */
[----:B------:R-:W-:Y:S01]  /*5b60*/  LEA.HI.X.SX32 R53, R109, R53, 0x1, P0 ;  /* 0x000000356d357211 */ /* 0x000fe200000f0eff */
[----:B------:R-:W-:Y:S05]  /*5b70*/  BRA `(.L_x_2146) ;  /* 0x0000005400ac7947 */ /* 0x000fea0003800000 */
.L_x_2147:
[----:B---3--:R-:W-:Y:S01]  /*5b80*/  LEA.HI R10, R26, R26, RZ, 0x1 ;  /* 0x0000001a1a0a7211 */ /* 0x008fe200078f08ff */
[----:B------:R-:W1:Y:S01]  /*5b90*/  LDC R48, c[0x0][0x450] ;  /* 0x00011400ff307b82 */ /* 0x000e620000000800 */
[----:B------:R-:W-:Y:S01]  /*5ba0*/  SHF.R.U32.HI R9, RZ, 0x1, R26 ;  /* 0x00000001ff097819 */ /* 0x000fe2000001161a */
[----:B------:R-:W-:Y:S01]  /*5bb0*/  BSSY.RECONVERGENT B0, `(.L_x_2156) ;  /* 0x0000154000007945 */ /* 0x000fe20003800200 */
[----:B------:R-:W-:Y:S05]  /*5bc0*/  SHF.R.S32.HI R10, RZ, 0x1, R10 ;  /* 0x00000001ff0a7819 */ /* 0x000fea000001140a */
[----:B------:R-:W-:Y:S05]  /*5bd0*/  IMAD.MOV R10, RZ, RZ, -R10 ;  /* 0x000000ffff0a7224 */ /* 0x000fea00078e0a0a */
[----:B------:R-:W-:Y:S01]  /*5be0*/  SHF.R.S32.HI R49, RZ, 0x1f, R10 ;  /* 0x0000001fff317819 */ /* 0x000fe2000001140a */
[----:B------:R-:W-:Y:S06]  /*5bf0*/  @!P0 BRA `(.L_x_2157) ;  /* 0x00000014003c8947 */ /* 0x000fec0003800000 */
        /* <DEDUP_REMOVED lines=16> */
[----:B------:R-:W5:Y:S08]  /*5d00*/  @!P0 LDG.E.128 R40, desc[UR4][R40.64] ;  /* 0x0000000428288981 */ /* 0x000f70000c1e1d00 */
[----:B------:R-:W4:Y:S01]  /*5d10*/  @!P0 LDG.E.128 R32, desc[UR4][R30.64] ;  /* 0x000000041e208981 */ /* 0x000f22000c1e1d00 */
[C---:B---3--:R-:W-:Y:S01]  /*5d20*/  @!P0 LOP3.LUT R2, R12.reuse, 0xffff0000, RZ, 0xc0, !PT ;  /* 0xffff00000c028812 */ /* 0x048fe200078ec0ff */
[C---:B------:R-:W-:Y:S01]  /*5d30*/  @!P0 IMAD.U32 R3, R13.reuse, 0x10000, RZ ;  /* 0x000100000d038824 */ /* 0x040fe200078e00ff */
[----:B------:R-:W-:Y:S01]  /*5d40*/  @!P0 LOP3.LUT R4, R13, 0xffff0000, RZ, 0xc0, !PT ;  /* 0xffff00000d048812 */ /* 0x000fe200078ec0ff */
[----:B------:R-:W-:Y:S01]  /*5d50*/  @!P0 IMAD.U32 R0, R12, 0x10000, RZ ;  /* 0x000100000c008824 */ /* 0x000fe200078e00ff */
[C---:B------:R-:W-:Y:S01]  /*5d60*/  @!P0 LOP3.LUT R11, R15.reuse, 0xffff0000, RZ, 0xc0, !PT ;  /* 0xffff00000f0b8812 */ /* 0x040fe200078ec0ff */
[----:B------:R-:W-:Y:S01]  /*5d70*/  @!P0 IMAD.U32 R7, R15, 0x10000, RZ ;  /* 0x000100000f078824 */ /* 0x000fe200078e00ff */
[----:B------:R-:W-:Y:S02]  /*5d80*/  @!P0 SHF.L.U32 R5, R14, 0x10, RZ ;  /* 0x000000100e058819 */ /* 0x000fe400000006ff */
[C---:B-----5:R-:W-:Y:S01]  /*5d90*/  @!P0 LOP3.LUT R27, R40.reuse, 0xffff0000, RZ, 0xc0, !PT ;  /* 0xffff0000281b8812 */ /* 0x060fe200078ec0ff */
[----:B------:R-:W-:Y:S01]  /*5da0*/  @!P0 IMAD.U32 R29, R40, 0x10000, RZ ;  /* 0x00010000281d8824 */ /* 0x000fe200078e00ff */
[----:B------:R-:W-:Y:S01]  /*5db0*/  @!P0 SHF.L.U32 R16, R41, 0x10, RZ ;  /* 0x0000001029108819 */ /* 0x000fe200000006ff */
[----:B------:R-:W-:Y:S01]  /*5dc0*/  @!P0 IMAD.U32 R12, R43, 0x10000, RZ ;  /* 0x000100002b0c8824 */ /* 0x000fe200078e00ff */
[----:B------:R-:W-:Y:S01]  /*5dd0*/  @!P0 LOP3.LUT R6, R14, 0xffff0000, RZ, 0xc0, !PT ;  /* 0xffff00000e068812 */ /* 0x000fe200078ec0ff */
[----:B------:R-:W-:Y:S01]  /*5de0*/  @!P1 FADD.FTZ R27, -R27, -RZ ;  /* 0x800000ff1b1b9221 */ /* 0x000fe20000010100 */
[----:B------:R-:W-:Y:S01]  /*5df0*/  @!P0 LOP3.LUT R15, R41, 0xffff0000, RZ, 0xc0, !PT ;  /* 0xffff0000290f8812 */ /* 0x000fe200078ec0ff */
[----:B------:R-:W-:Y:S01]  /*5e00*/  @!P1 FADD.FTZ R16, -R16, -RZ ;  /* 0x800000ff10109221 */ /* 0x000fe20000010100 */
[----:B------:R-:W-:Y:S01]  /*5e10*/  @!P0 LOP3.LUT R13, R42, 0xffff0000, RZ, 0xc0, !PT ;  /* 0xffff00002a0d8812 */ /* 0x000fe200078ec0ff */
[----:B------:R-:W-:Y:S01]  /*5e20*/  @!P1 FADD.FTZ R29, -R29, -RZ ;  /* 0x800000ff1d1d9221 */ /* 0x000fe20000010100 */
[----:B------:R-:W-:Y:S01]  /*5e30*/  @!P0 LOP3.LUT R8, R43, 0xffff0000, RZ, 0xc0, !PT ;  /* 0xffff00002b088812 */ /* 0x000fe200078ec0ff */
[----:B------:R-:W-:Y:S01]  /*5e40*/  @!P0 FMUL.FTZ R2, R2, R27 ;  /* 0x0000001b02028220 */ /* 0x000fe20000410000 */
[----:B--2---:R-:W-:Y:S01]  /*5e50*/  @!P0 SHF.L.U32 R27, R36, 0x10, RZ ;  /* 0x00000010241b8819 */ /* 0x004fe200000006ff */
[----:B------:R-:W-:Y:S01]  /*5e60*/  @!P0 IMAD.U32 R14, R42, 0x10000, RZ ;  /* 0x000100002a0e8824 */ /* 0x000fe200078e00ff */
[----:B----4-:R-:W-:Y:S01]  /*5e70*/  @!P0 LOP3.LUT R28, R32, 0xffff0000, RZ, 0xc0, !PT ;  /* 0xffff0000201c8812 */ /* 0x010fe200078ec0ff */
[----:B------:R-:W-:Y:S01]  /*5e80*/  @!P0 FMUL.FTZ R3, R3, R16 ;  /* 0x0000001003038220 */ /* 0x000fe20000410000 */
[----:B------:R-:W-:Y:S01]  /*5e90*/  @!P0 LOP3.LUT R31, R33, 0xffff0000, RZ, 0xc0, !PT ;  /* 0xffff0000211f8812 */ /* 0x000fe200078ec0ff */
[----:B------:R-:W-:Y:S01]  /*5ea0*/  @!P0 FMUL.FTZ R0, R0, R29 ;  /* 0x0000001d00008220 */ /* 0x000fe20000410000 */
[----:B------:R-:W-:Y:S01]  /*5eb0*/  @!P0 LOP3.LUT R29, R36, 0xffff0000, RZ, 0xc0, !PT ;  /* 0xffff0000241d8812 */ /* 0x000fe200078ec0ff */
[----:B------:R-:W-:Y:S01]  /*5ec0*/  @!P0 IMAD.U32 R16, R32, 0x10000, RZ ;  /* 0x0001000020108824 */ /* 0x000fe200078e00ff */
[----:B------:R-:W-:Y:S01]  /*5ed0*/  @!P0 LOP3.LUT R32, R34, 0xffff0000, RZ, 0xc0, !PT ;  /* 0xffff000022208812 */ /* 0x000fe200078ec0ff */
[----:B------:R-:W-:Y:S01]  /*5ee0*/  @!P1 FADD.FTZ R15, -R15, -RZ ;  /* 0x800000ff0f0f9221 */ /* 0x000fe20000010100 */
[----:B------:R-:W-:Y:S01]  /*5ef0*/  @!P1 FADD.FTZ R14, -R14, -RZ ;  /* 0x800000ff0e0e9221 */ /* 0x000fe20000010100 */
[----:B------:R-:W-:Y:S01]  /*5f00*/  @!P1 FADD.FTZ R13, -R13, -RZ ;  /* 0x800000ff0d0d9221 */ /* 0x000fe20000010100 */
[----:B------:R-:W-:Y:S01]  /*5f10*/  @!P1 FADD.FTZ R12, -R12, -RZ ;  /* 0x800000ff0c0c9221 */ /* 0x000fe20000010100 */
[----:B------:R-:W-:Y:S01]  /*5f20*/  @!P1 FADD.FTZ R8, -R8, -RZ ;  /* 0x800000ff08089221 */ /* 0x000fe20000010100 */
[----:B------:R-:W-:Y:S01]  /*5f30*/  ISETP.GE.AND P1, PT, R19, R26, PT ;  /* 0x0000001a1300720c */ /* 0x000fe20003f26270 */
[----:B------:R-:W-:Y:S01]  /*5f40*/  @!P0 FFMA.FTZ R0, R27, R16, R0 ;  /* 0x000000101b008223 */ /* 0x000fe20000010000 */
[----:B------:R-:W-:Y:S01]  /*5f50*/  @!P0 SHF.L.U32 R16, R37, 0x10, RZ ;  /* 0x0000001025108819 */ /* 0x000fe200000006ff */
[----:B------:R-:W-:Y:S01]  /*5f60*/  @!P0 IMAD.U32 R30, R33, 0x10000, RZ ;  /* 0x00010000211e8824 */ /* 0x000fe200078e00ff */
[----:B------:R-:W-:Y:S01]  /*5f70*/  @!P0 LOP3.LUT R27, R37, 0xffff0000, RZ, 0xc0, !PT ;  /* 0xffff0000251b8812 */ /* 0x000fe200078ec0ff */
[----:B------:R-:W-:Y:S01]  /*5f80*/  @!P0 FMUL.FTZ R4, R4, R15 ;  /* 0x0000000f04048220 */ /* 0x000fe20000410000 */
[----:B------:R-:W-:Y:S01]  /*5f90*/  @!P0 SHF.L.U32 R33, R35, 0x10, RZ ;  /* 0x0000001023218819 */ /* 0x000fe200000006ff */
[----:B------:R-:W-:Y:S01]  /*5fa0*/  @!P0 FFMA.FTZ R2, R29, R28, R2 ;  /* 0x0000001c1d028223 */ /* 0x000fe20000010002 */
[----:B------:R-:W-:Y:S01]  /*5fb0*/  @!P0 FFMA.FTZ R3, R16, R30, R3 ;  /* 0x0000001e10038223 */ /* 0x000fe20000010003 */
[----:B------:R-:W-:Y:S01]  /*5fc0*/  @!P0 FMUL.FTZ R5, R5, R14 ;  /* 0x0000000e05058220 */ /* 0x000fe20000410000 */
[C---:B------:R-:W-:Y:S02]  /*5fd0*/  @!P0 IMAD.U32 R28, R38.reuse, 0x10000, RZ ;  /* 0x00010000261c8824 */ /* 0x040fe400078e00ff */
[----:B------:R-:W-:Y:S01]  /*5fe0*/  @!P0 FFMA.FTZ R4, R27, R31, R4 ;  /* 0x0000001f1b048223 */ /* 0x000fe20000010004 */
[----:B------:R-:W-:Y:S01]  /*5ff0*/  @!P0 LOP3.LUT R27, R38, 0xffff0000, RZ, 0xc0, !PT ;  /* 0xffff0000261b8812 */ /* 0x000fe200078ec0ff */
[----:B------:R-:W-:Y:S01]  /*6000*/  @!P0 IMAD.U32 R29, R34, 0x10000, RZ ;  /* 0x00010000221d8824 */ /* 0x000fe200078e00ff */
[----:B------:R-:W-:Y:S01]  /*6010*/  @!P0 F2FP.BF16.F32.PACK_AB R2, R2, R0 ;  /* 0x000000000202823e */ /* 0x000fe200000010ff */
[----:B------:R-:W-:Y:S01]  /*6020*/  @!P0 FMUL.FTZ R6, R6, R13 ;  /* 0x0000000d06068220 */ /* 0x000fe20000410000 */
[----:B------:R-:W-:Y:S01]  /*6030*/  @!P0 LOP3.LUT R34, R35, 0xffff0000, RZ, 0xc0, !PT ;  /* 0xffff000023228812 */ /* 0x000fe200078ec0ff */
[----:B------:R-:W-:Y:S01]  /*6040*/  @!P0 FFMA.FTZ R5, R28, R29, R5 ;  /* 0x0000001d1c058223 */ /* 0x000fe20000010005 */
[----:B------:R-:W-:Y:S01]  /*6050*/  @!P0 F2FP.BF16.F32.PACK_AB R29, R4, R3 ;  /* 0x00000003041d823e */ /* 0x000fe200000010ff */
[----:B------:R-:W-:Y:S01]  /*6060*/  @!P0 FFMA.FTZ R6, R27, R32, R6 ;  /* 0x000000201b068223 */ /* 0x000fe20000010006 */
[----:B------:R-:W-:Y:S01]  /*6070*/  @!P1 IADD3 R4, P6, PT, R10, 0x40, RZ ;  /* 0x000000400a049810 */ /* 0x000fe20007fde0ff */
[----:B------:R-:W-:Y:S01]  /*6080*/  @!P0 FMUL.FTZ R7, R7, R12 ;  /* 0x0000000c07078220 */ /* 0x000fe20000410000 */
[C---:B------:R-:W-:Y:S01]  /*6090*/  @!P0 LOP3.LUT R3, R39.reuse, 0xffff0000, RZ, 0xc0, !PT ;  /* 0xffff000027038812 */ /* 0x040fe200078ec0ff */
[----:B------:R-:W-:Y:S01]  /*60a0*/  @!P0 IMAD.U32 R0, R39, 0x10000, RZ ;  /* 0x0001000027008824 */ /* 0x000fe200078e00ff */
[----:B------:R-:W-:Y:S01]  /*60b0*/  @!P1 ISETP.GE.U32.AND P2, PT, R19, R9, PT ;  /* 0x000000091300920c */ /* 0x000fe20003f46070 */
[----:B------:R-:W-:Y:S01]  /*60c0*/  @!P0 FMUL.FTZ R8, R11, R8 ;  /* 0x000000080b088220 */ /* 0x000fe20000410000 */
[----:B------:R-:W-:Y:S01]  /*60d0*/  @!P0 F2FP.BF16.F32.PACK_AB R5, R6, R5 ;  /* 0x000000050605823e */ /* 0x000fe200000010ff */
[----:B------:R-:W-:Y:S01]  /*60e0*/  @!P0 FFMA.FTZ R7, R0, R33, R7 ;  /* 0x0000002100078223 */ /* 0x000fe20000010007 */
[----:B------:R-:W-:Y:S01]  /*60f0*/  @!P1 SEL R4, R4, 0x40, P2 ;  /* 0x0000004004049807 */ /* 0x000fe20001000000 */
[----:B------:R-:W-:Y:S01]  /*6100*/  @!P1 IMAD.X R0, RZ, RZ, R49, P6 ;  /* 0x000000ffff009224 */ /* 0x000fe200030e0631 */
[----:B------:R-:W-:Y:S01]  /*6110*/  @!P0 MOV R36, R2 ;  /* 0x0000000200248202 */ /* 0x000fe20000000f00 */
[----:B------:R-:W-:Y:S01]  /*6120*/  @!P0 FFMA.FTZ R8, R3, R34, R8 ;  /* 0x0000002203088223 */ /* 0x000fe20000010008 */
[----:B------:R-:W-:Y:S01]  /*6130*/  @!P0 MOV R38, R5 ;  /* 0x0000000500268202 */ /* 0x000fe20000000f00 */
[----:B------:R-:W-:Y:S01]  /*6140*/  @!P0 IMAD.MOV.U32 R37, RZ, RZ, R29 ;  /* 0x000000ffff258224 */ /* 0x000fe200078e001d */
[----:B------:R-:W-:Y:S02]  /*6150*/  @!P1 SEL R27, R0, RZ, P2 ;  /* 0x000000ff001b9207 */ /* 0x000fe40001000000 */
[----:B------:R-:W-:Y:S02]  /*6160*/  @!P0 F2FP.BF16.F32.PACK_AB R8, R8, R7 ;  /* 0x000000070808823e */ /* 0x000fe400000010ff */
[C---:B------:R-:W-:Y:S01]  /*6170*/  @!P1 SHF.L.U64.HI R0, R4.reuse, 0x1, R27 ;  /* 0x0000000104009819 */ /* 0x040fe2000001021b */
[----:B------:R-:W-:Y:S01]  /*6180*/  @!P1 IMAD.SHL.U32 R27, R4, 0x2, RZ ;  /* 0x00000002041b9824 */ /* 0x000fe200078e00ff */
[----:B------:R-:W-:Y:S01]  /*6190*/  @!P1 SEL R3, R9, R10, !P2 ;  /* 0x0000000a09039207 */ /* 0x000fe20005000000 */
[----:B------:R-:W-:Y:S03]  /*61a0*/  @!P0 IMAD.MOV.U32 R39, RZ, RZ, R8 ;  /* 0x000000ffff278224 */ /* 0x000fe600078e0008 */
[----:B------:R-:W-:Y:S01]  /*61b0*/  @!P1 IADD3 R44, P0, PT, R27, R88, RZ ;  /* 0x000000581b2c9210 */ /* 0x000fe20007f1e0ff */
[----:B------:R-:W-:Y:S01]  /*61c0*/  @!P1 IMAD.WIDE R6, R3, 0x2, R22 ;  /* 0x0000000203069825 */ /* 0x000fe200078e0216 */
[----:B------:R2:W-:Y:S03]  /*61d0*/  STG.E.128 desc[UR4][R84.64], R36 ;  /* 0x0000002454007986 */ /* 0x0005e6000c101d04 */
[C---:B------:R-:W-:Y:S01]  /*61e0*/  @!P1 IMAD.X R45, R0.reuse, 0x1, R89, P0 ;  /* 0x00000001002d9824 */ /* 0x040fe200000e0659 */
[----:B------:R-:W-:Y:S04]  /*61f0*/  @!P1 IADD3 R30, P0, PT, R27, R90, RZ ;  /* 0x0000005a1b1e9210 */ /* 0x000fe80007f1e0ff */
[----:B------:R-:W-:Y:S01]  /*6200*/  @!P1 IADD3.X R31, PT, PT, R0, R91, RZ, P0, !PT ;  /* 0x0000005b001f9210 */ /* 0x000fe200007fe4ff */
[----:B------:R-:W3:Y:S01]  /*6210*/  @!P1 LDG.E.128 R44, desc[UR4][R44.64] ;  /* 0x000000042c2c9981 */ /* 0x000ee2000c1e1d00 */
[----:B------:R-:W-:Y:S07]  /*6220*/  ISETP.GE.U32.OR P0, PT, R19, R9, P1 ;  /* 0x000000091300720c */ /* 0x000fee0000f06470 */
[----:B------:R-:W4:Y:S08]  /*6230*/  @!P1 LDG.E.128 R4, desc[UR4][R6.64+0x80] ;  /* 0x0000800406049981 */ /* 0x000f30000c1e1d00 */
[----:B------:R-:W5:Y:S08]  /*6240*/  LDG.E.128 R40, desc[UR4][R22.64+0x80] ;  /* 0x0000800416287981 */ /* 0x000f70000c1e1d00 */
[----:B------:R5:W2:Y:S01]  /*6250*/  @!P1 LDG.E.128 R32, desc[UR4][R30.64] ;  /* 0x000000041e209981 */ /* 0x000aa2000c1e1d00 */
[----:B---3--:R-:W-:Y:S01]  /*6260*/  @!P1 LOP3.LUT R27, R44, 0xffff0000, RZ, 0xc0, !PT ;  /* 0xffff00002c1b9812 */ /* 0x008fe200078ec0ff */
[----:B------:R-:W-:Y:S01]  /*6270*/  @!P1 IMAD.U32 R14, R46, 0x10000, RZ ;  /* 0x000100002e0e9824 */ /* 0x000fe200078e00ff */
[C---:B------:R-:W-:Y:S01]  /*6280*/  @!P1 SHF.L.U32 R16, R45.reuse, 0x10, RZ ;  /* 0x000000102d109819 */ /* 0x040fe200000006ff */
[----:B------:R-:W-:Y:S01]  /*6290*/  @!P1 IMAD.U32 R29, R44, 0x10000, RZ ;  /* 0x000100002c1d9824 */ /* 0x000fe200078e00ff */
[----:B------:R-:W-:Y:S01]  /*62a0*/  @!P1 LOP3.LUT R15, R45, 0xffff0000, RZ, 0xc0, !PT ;  /* 0xffff00002d0f9812 */ /* 0x000fe200078ec0ff */
[----:B------:R-:W-:Y:S01]  /*62b0*/  @!P0 FADD.FTZ R27, -R27, -RZ ;  /* 0x800000ff1b1b8221 */ /* 0x000fe20000010100 */
[----:B------:R-:W-:Y:S01]  /*62c0*/  @!P1 LOP3.LUT R13, R46, 0xffff0000, RZ, 0xc0, !PT ;  /* 0xffff00002e0d9812 */ /* 0x000fe200078ec0ff */
[----:B------:R-:W-:Y:S01]  /*62d0*/  @!P0 FADD.FTZ R29, -R29, -RZ ;  /* 0x800000ff1d1d8221 */ /* 0x000fe20000010100 */
[C---:B----4-:R-:W-:Y:S01]  /*62e0*/  @!P1 LOP3.LUT R2, R4.reuse, 0xffff0000, RZ, 0xc0, !PT ;  /* 0xffff000004029812 */ /* 0x050fe200078ec0ff */
[C---:B------:R-:W-:Y:S01]  /*62f0*/  @!P1 IMAD.U32 R8, R7.reuse, 0x10000, RZ ;  /* 0x0001000007089824 */ /* 0x040fe200078e00ff */
[----:B------:R-:W-:Y:S01]  /*6300*/  @!P1 LOP3.LUT R12, R7, 0xffff0000, RZ, 0xc0, !PT ;  /* 0xffff0000070c9812 */ /* 0x000fe200078ec0ff */
[C---:B------:R-:W-:Y:S01]  /*6310*/  @!P1 IMAD.U32 R7, R47.reuse, 0x10000, RZ ;  /* 0x000100002f079824 */ /* 0x040fe200078e00ff */
[----:B------:R-:W-:Y:S01]  /*6320*/  @!P1 LOP3.LUT R11, R47, 0xffff0000, RZ, 0xc0, !PT ;  /* 0xffff00002f0b9812 */ /* 0x000fe200078ec0ff */
[----:B------:R-:W-:Y:S01]  /*6330*/  @!P1 IMAD.U32 R0, R4, 0x10000, RZ ;  /* 0x0001000004009824 */ /* 0x000fe200078e00ff */
[C---:B------:R-:W-:Y:S01]  /*6340*/  @!P1 LOP3.LUT R4, R5.reuse, 0xffff0000, RZ, 0xc0, !PT ;  /* 0xffff000005049812 */ /* 0x040fe200078ec0ff */
[----:B------:R-:W-:Y:S01]  /*6350*/  @!P1 IMAD.U32 R3, R5, 0x10000, RZ ;  /* 0x0001000005039824 */ /* 0x000fe200078e00ff */
[----:B-----5:R-:W-:Y:S01]  /*6360*/  @!P1 SHF.L.U32 R30, R41, 0x10, RZ ;  /* 0x00000010291e9819 */ /* 0x020fe200000006ff */
[----:B------:R-:W-:Y:S01]  /*6370*/  @!P0 FADD.FTZ R16, -R16, -RZ ;  /* 0x800000ff10108221 */ /* 0x000fe20000010100 */
[----:B------:R-:W-:Y:S01]  /*6380*/  @!P1 SHF.L.U32 R5, R6, 0x10, RZ ;  /* 0x0000001006059819 */ /* 0x000fe200000006ff */
[----:B------:R-:W-:Y:S01]  /*6390*/  @!P1 FMUL.FTZ R2, R2, R27 ;  /* 0x0000001b02029220 */ /* 0x000fe20000410000 */
[----:B------:R-:W-:Y:S01]  /*63a0*/  @!P1 SHF.L.U32 R27, R40, 0x10, RZ ;  /* 0x00000010281b9819 */ /* 0x000fe200000006ff */
[----:B------:R-:W-:Y:S01]  /*63b0*/  @!P0 FADD.FTZ R15, -R15, -RZ ;  /* 0x800000ff0f0f8221 */ /* 0x000fe20000010100 */
[----:B------:R-:W-:Y:S01]  /*63c0*/  @!P1 LOP3.LUT R6, R6, 0xffff0000, RZ, 0xc0, !PT ;  /* 0xffff000006069812 */ /* 0x000fe200078ec0ff */
[----:B------:R-:W-:Y:S01]  /*63d0*/  @!P1 FMUL.FTZ R0, R0, R29 ;  /* 0x0000001d00009220 */ /* 0x000fe20000410000 */
[----:B--2---:R-:W-:Y:S01]  /*63e0*/  @!P1 LOP3.LUT R28, R32, 0xffff0000, RZ, 0xc0, !PT ;  /* 0xffff0000201c9812 */ /* 0x004fe200078ec0ff */
[----:B------:R-:W-:Y:S01]  /*63f0*/  @!P1 FMUL.FTZ R3, R3, R16 ;  /* 0x0000001003039220 */ /* 0x000fe20000410000 */
[----:B------:R-:W-:Y:S01]  /*6400*/  @!P1 LOP3.LUT R29, R40, 0xffff0000, RZ, 0xc0, !PT ;  /* 0xffff0000281d9812 */ /* 0x000fe200078ec0ff */
[----:B------:R-:W-:Y:S01]  /*6410*/  @!P0 FADD.FTZ R14, -R14, -RZ ;  /* 0x800000ff0e0e8221 */ /* 0x000fe20000010100 */
[----:B------:R-:W-:Y:S01]  /*6420*/  @!P0 FADD.FTZ R13, -R13, -RZ ;  /* 0x800000ff0d0d8221 */ /* 0x000fe20000010100 */
[----:B------:R-:W-:Y:S01]  /*6430*/  @!P0 FADD.FTZ R7, -R7, -RZ ;  /* 0x800000ff07078221 */ /* 0x000fe20000010100 */
[----:B------:R-:W-:Y:S01]  /*6440*/  @!P0 FADD.FTZ R11, -R11, -RZ ;  /* 0x800000ff0b0b8221 */ /* 0x000fe20000010100 */
[----:B------:R-:W-:Y:S01]  /*6450*/  ISETP.GE.AND P0, PT, R18, R26, PT ;  /* 0x0000001a1200720c */ /* 0x000fe20003f06270 */
[----:B------:R-:W-:Y:S01]  /*6460*/  @!P1 IMAD.U32 R16, R32, 0x10000, RZ ;  /* 0x0001000020109824 */ /* 0x000fe200078e00ff */
[C---:B------:R-:W-:Y:S01]  /*6470*/  @!P1 LOP3.LUT R32, R33.reuse, 0xffff0000, RZ, 0xc0, !PT ;  /* 0xffff000021209812 */ /* 0x040fe200078ec0ff */
[----:B------:R-:W-:Y:S01]  /*6480*/  @!P1 IMAD.U32 R31, R33, 0x10000, RZ ;  /* 0x00010000211f9824 */ /* 0x000fe200078e00ff */
[----:B------:R-:W-:Y:S01]  /*6490*/  @!P1 LOP3.LUT R33, R41, 0xffff0000, RZ, 0xc0, !PT ;  /* 0xffff000029219812 */ /* 0x000fe200078ec0ff */
[----:B------:R-:W-:Y:S01]  /*64a0*/  @!P1 FMUL.FTZ R4, R4, R15 ;  /* 0x0000000f04049220 */ /* 0x000fe20000410000 */
[----:B------:R-:W-:Y:S01]  /*64b0*/  @!P1 FFMA.FTZ R0, R27, R16, R0 ;  /* 0x000000101b009223 */ /* 0x000fe20000010000 */
[----:B------:R-:W-:Y:S01]  /*64c0*/  @!P1 FFMA.FTZ R2, R29, R28, R2 ;  /* 0x0000001c1d029223 */ /* 0x000fe20000010002 */
[----:B------:R-:W-:Y:S01]  /*64d0*/  @!P1 LOP3.LUT R28, R34, 0xffff0000, RZ, 0xc0, !PT ;  /* 0xffff0000221c9812 */ /* 0x000fe200078ec0ff */
[----:B------:R-:W-:Y:S01]  /*64e0*/  @!P1 FFMA.FTZ R3, R30, R31, R3 ;  /* 0x0000001f1e039223 */ /* 0x000fe20000010003 */
[----:B------:R-:W-:Y:S01]  /*64f0*/  @!P1 SHF.L.U32 R29, R35, 0x10, RZ ;  /* 0x00000010231d9819 */ /* 0x000fe200000006ff */
[----:B------:R-:W-:Y:S01]  /*6500*/  @!P1 FFMA.FTZ R4, R33, R32, R4 ;  /* 0x0000002021049223 */ /* 0x000fe20000010004 */
[----:B------:R-:W-:Y:S01]  /*6510*/  @!P1 F2FP.BF16.F32.PACK_AB R2, R2, R0 ;  /* 0x000000000202923e */ /* 0x000fe200000010ff */
[----:B------:R-:W-:Y:S01]  /*6520*/  @!P1 IMAD.U32 R27, R34, 0x10000, RZ ;  /* 0x00010000221b9824 */ /* 0x000fe200078e00ff */
[----:B------:R-:W-:Y:S01]  /*6530*/  @!P1 LOP3.LUT R30, R35, 0xffff0000, RZ, 0xc0, !PT ;  /* 0xffff0000231e9812 */ /* 0x000fe200078ec0ff */
[----:B------:R-:W-:Y:S01]  /*6540*/  @!P1 FMUL.FTZ R5, R5, R14 ;  /* 0x0000000e05059220 */ /* 0x000fe20000410000 */
[----:B------:R-:W-:Y:S01]  /*6550*/  @!P1 F2FP.BF16.F32.PACK_AB R33, R4, R3 ;  /* 0x000000030421923e */ /* 0x000fe200000010ff */
[----:B------:R-:W-:Y:S01]  /*6560*/  @!P1 IMAD.U32 R16, R42, 0x10000, RZ ;  /* 0x000100002a109824 */ /* 0x000fe200078e00ff */
[----:B------:R-:W-:Y:S01]  /*6570*/  @!P0 IADD3 R4, P6, PT, R10, 0x80, RZ ;  /* 0x000000800a048810 */ /* 0x000fe20007fde0ff */
[----:B------:R-:W-:Y:S01]  /*6580*/  @!P1 FMUL.FTZ R6, R6, R13 ;  /* 0x0000000d06069220 */ /* 0x000fe20000410000 */
[C---:B------:R-:W-:Y:S01]  /*6590*/  @!P1 LOP3.LUT R3, R43.reuse, 0xffff0000, RZ, 0xc0, !PT ;  /* 0xffff00002b039812 */ /* 0x040fe200078ec0ff */
[----:B------:R-:W-:Y:S01]  /*65a0*/  @!P1 FFMA.FTZ R5, R16, R27, R5 ;  /* 0x0000001b10059223 */ /* 0x000fe20000010005 */
[----:B------:R-:W-:Y:S01]  /*65b0*/  @!P1 LOP3.LUT R27, R42, 0xffff0000, RZ, 0xc0, !PT ;  /* 0xffff00002a1b9812 */ /* 0x000fe200078ec0ff */
[----:B------:R-:W-:Y:S01]  /*65c0*/  @!P1 FMUL.FTZ R7, R8, R7 ;  /* 0x0000000708079220 */ /* 0x000fe20000410000 */
[----:B------:R-:W-:Y:S01]  /*65d0*/  @!P0 ISETP.GE.U32.AND P2, PT, R18, R9, PT ;  /* 0x000000091200820c */ /* 0x000fe20003f46070 */
[----:B------:R-:W-:Y:S02]  /*65e0*/  @!P1 IMAD.U32 R0, R43, 0x10000, RZ ;  /* 0x000100002b009824 */ /* 0x000fe400078e00ff */
[----:B------:R-:W-:Y:S01]  /*65f0*/  @!P1 FMUL.FTZ R8, R12, R11 ;  /* 0x0000000b0c089220 */ /* 0x000fe20000410000 */
[----:B------:R-:W-:Y:S01]  /*6600*/  @!P1 FFMA.FTZ R6, R27, R28, R6 ;  /* 0x0000001c1b069223 */ /* 0x000fe20000010006 */
[----:B------:R-:W-:Y:S01]  /*6610*/  @!P0 SEL R4, R4, 0x80, P2 ;  /* 0x0000008004048807 */ /* 0x000fe20001000000 */
[----:B------:R-:W-:Y:S02]  /*6620*/  @!P0 IMAD.X R16, RZ, RZ, R49, P6 ;  /* 0x000000ffff108224 */ /* 0x000fe400030e0631 */
[----:B------:R-:W-:Y:S01]  /*6630*/  @!P1 FFMA.FTZ R7, R0, R29, R7 ;  /* 0x0000001d00079223 */ /* 0x000fe20000010007 */
[----:B------:R-:W-:Y:S01]  /*6640*/  @!P1 FFMA.FTZ R8, R3, R30, R8 ;  /* 0x0000001e03089223 */ /* 0x000fe20000010008 */
[----:B------:R-:W-:Y:S01]  /*6650*/  @!P1 F2FP.BF16.F32.PACK_AB R5, R6, R5 ;  /* 0x000000050605923e */ /* 0x000fe200000010ff */
[----:B------:R-:W-:Y:S01]  /*6660*/  @!P1 IMAD.MOV.U32 R40, RZ, RZ, R2 ;  /* 0x000000ffff289224 */ /* 0x000fe200078e0002 */
[----:B------:R-:W-:Y:S01]  /*6670*/  @!P0 SEL R27, R16, RZ, P2 ;  /* 0x000000ff101b8207 */ /* 0x000fe20001000000 */
[----:B------:R-:W-:Y:S01]  /*6680*/  @!P1 IMAD.MOV.U32 R41, RZ, RZ, R33 ;  /* 0x000000ffff299224 */ /* 0x000fe200078e0021 */
[----:B------:R-:W-:Y:S02]  /*6690*/  @!P1 F2FP.BF16.F32.PACK_AB R8, R8, R7 ;  /* 0x000000070808923e */ /* 0x000fe400000010ff */
[C---:B------:R-:W-:Y:S02]  /*66a0*/  @!P0 SHF.L.U64.HI R0, R4.reuse, 0x1, R27 ;  /* 0x0000000104008819 */ /* 0x040fe4000001021b */
[----:B------:R-:W-:Y:S01]  /*66b0*/  @!P0 SHF.L.U32 R27, R4, 0x1, RZ ;  /* 0x00000001041b8819 */ /* 0x000fe200000006ff */
[----:B------:R-:W-:Y:S01]  /*66c0*/  @!P1 IMAD.MOV.U32 R43, RZ, RZ, R8 ;  /* 0x000000ffff2b9224 */ /* 0x000fe200078e0008 */
[----:B------:R-:W-:Y:S02]  /*66d0*/  @!P1 MOV R42, R5 ;  /* 0x00000005002a9202 */ /* 0x000fe40000000f00 */
[----:B------:R-:W-:Y:S02]  /*66e0*/  @!P0 IADD3 R44, P1, PT, R27, R88, RZ ;  /* 0x000000581b2c8210 */ /* 0x000fe40007f3e0ff */
[----:B------:R-:W-:Y:S01]  /*66f0*/  @!P0 SEL R3, R9, R10, !P2 ;  /* 0x0000000a09038207 */ /* 0x000fe20005000000 */
[----:B------:R2:W-:Y:S02]  /*6700*/  STG.E.128 desc[UR4][R84.64+0x80], R40 ;  /* 0x0000802854007986 */ /* 0x0005e4000c101d04 */
[C---:B------:R-:W-:Y:S01]  /*6710*/  @!P0 IMAD.X R45, R0.reuse, 0x1, R89, P1 ;  /* 0x00000001002d8824 */ /* 0x040fe200008e0659 */
[----:B------:R-:W-:Y:S01]  /*6720*/  @!P0 IADD3 R30, P1, PT, R27, R90, RZ ;  /* 0x0000005a1b1e8210 */ /* 0x000fe20007f3e0ff */
[----:B------:R-:W-:Y:S03]  /*6730*/  @!P0 IMAD.WIDE R6, R3, 0x2, R22 ;  /* 0x0000000203068825 */ /* 0x000fe600078e0216 */
[----:B------:R-:W-:Y:S01]  /*6740*/  @!P0 IADD3.X R31, PT, PT, R0, R91, RZ, P1, !PT ;  /* 0x0000005b001f8210 */ /* 0x000fe20000ffe4ff */
[----:B------:R-:W3:Y:S01]  /*6750*/  @!P0 LDG.E.128 R44, desc[UR4][R44.64] ;  /* 0x000000042c2c8981 */ /* 0x000ee2000c1e1d00 */
[----:B------:R-:W-:Y:S07]  /*6760*/  ISETP.GE.U32.OR P1, PT, R18, R9, P0 ;  /* 0x000000091200720c */ /* 0x000fee0000726470 */
[----:B------:R-:W4:Y:S08]  /*6770*/  @!P0 LDG.E.128 R4, desc[UR4][R6.64+0x100] ;  /* 0x0001000406048981 */ /* 0x000f30000c1e1d00 */
[----:B------:R-:W5:Y:S08]  /*6780*/  @!P0 LDG.E.128 R32, desc[UR4][R30.64] ;  /* 0x000000041e208981 */ /* 0x000f70000c1e1d00 */
[----:B------:R-:W2:Y:S01]  /*6790*/  LDG.E.128 R36, desc[UR4][R22.64+0x100] ;  /* 0x0001000416247981 */ /* 0x000ea2000c1e1d00 */
[C---:B---3--:R-:W-:Y:S01]  /*67a0*/  @!P0 SHF.L.U32 R16, R45.reuse, 0x10, RZ ;  /* 0x000000102d108819 */ /* 0x048fe200000006ff */
[C---:B------:R-:W-:Y:S01]  /*67b0*/  @!P0 IMAD.U32 R29, R44.reuse, 0x10000, RZ ;  /* 0x000100002c1d8824 */ /* 0x040fe200078e00ff */
[----:B------:R-:W-:Y:S01]  /*67c0*/  @!P0 LOP3.LUT R27, R44, 0xffff0000, RZ, 0xc0, !PT ;  /* 0xffff00002c1b8812 */ /* 0x000fe200078ec0ff */
[----:B------:R-:W-:Y:S01]  /*67d0*/  @!P0 IMAD.U32 R14, R46, 0x10000, RZ ;  /* 0x000100002e0e8824 */ /* 0x000fe200078e00ff */
[----:B------:R-:W-:Y:S01]  /*67e0*/  @!P0 LOP3.LUT R15, R45, 0xffff0000, RZ, 0xc0, !PT ;  /* 0xffff00002d0f8812 */ /* 0x000fe200078ec0ff */
[----:B------:R-:W-:Y:S01]  /*67f0*/  @!P1 FADD.FTZ R16, -R16, -RZ ;  /* 0x800000ff10109221 */ /* 0x000fe20000010100 */
[----:B------:R-:W-:Y:S01]  /*6800*/  @!P0 LOP3.LUT R13, R46, 0xffff0000, RZ, 0xc0, !PT ;  /* 0xffff00002e0d8812 */ /* 0x000fe200078ec0ff */
[----:B------:R-:W-:Y:S01]  /*6810*/  @!P1 FADD.FTZ R29, -R29, -RZ ;  /* 0x800000ff1d1d9221 */ /* 0x000fe20000010100 */
[----:B----4-:R-:W-:Y:S01]  /*6820*/  @!P0 SHF.L.U32 R3, R5, 0x10, RZ ;  /* 0x0000001005038819 */ /* 0x010fe200000006ff */
[C---:B------:R-:W-:Y:S01]  /*6830*/  @!P0 IMAD.U32 R0, R4.reuse, 0x10000, RZ ;  /* 0x0001000004008824 */ /* 0x040fe200078e00ff */
[----:B------:R-:W-:Y:S01]  /*6840*/  @!P0 LOP3.LUT R2, R4, 0xffff0000, RZ, 0xc0, !PT ;  /* 0xffff000004028812 */ /* 0x000fe200078ec0ff */
[----:B------:R-:W-:Y:S01]  /*6850*/  @!P1 FADD.FTZ R27, -R27, -RZ ;  /* 0x800000ff1b1b9221 */ /* 0x000fe20000010100 */
[----:B------:R-:W-:Y:S01]  /*6860*/  @!P0 SHF.L.U32 R8, R7, 0x10, RZ ;  /* 0x0000001007088819 */ /* 0x000fe200000006ff */
[----:B------:R-:W-:Y:S01]  /*6870*/  @!P0 FMUL.FTZ R3, R3, R16 ;  /* 0x0000001003038220 */ /* 0x000fe20000410000 */
[----:B------:R-:W-:Y:S01]  /*6880*/  @!P0 LOP3.LUT R12, R7, 0xffff0000, RZ, 0xc0, !PT ;  /* 0xffff0000070c8812 */ /* 0x000fe200078ec0ff */
[----:B------:R-:W-:Y:S01]  /*6890*/  @!P1 FADD.FTZ R15, -R15, -RZ ;  /* 0x800000ff0f0f9221 */ /* 0x000fe20000010100 */
[C---:B------:R-:W-:Y:S01]  /*68a0*/  @!P0 SHF.L.U32 R7, R47.reuse, 0x10, RZ ;  /* 0x000000102f078819 */ /* 0x040fe200000006ff */
[----:B------:R-:W-:Y:S01]  /*68b0*/  @!P0 FMUL.FTZ R0, R0, R29 ;  /* 0x0000001d00008220 */ /* 0x000fe20000410000 */
[----:B------:R-:W-:Y:S01]  /*68c0*/  @!P0 LOP3.LUT R11, R47, 0xffff0000, RZ, 0xc0, !PT ;  /* 0xffff00002f0b8812 */ /* 0x000fe200078ec0ff */
[----:B------:R-:W-:Y:S01]  /*68d0*/  @!P0 FMUL.FTZ R2, R2, R27 ;  /* 0x0000001b02028220 */ /* 0x000fe20000410000 */
[----:B------:R-:W-:Y:S01]  /*68e0*/  @!P0 LOP3.LUT R4, R5, 0xffff0000, RZ, 0xc0, !PT ;  /* 0xffff000005048812 */ /* 0x000fe200078ec0ff */
[----:B------:R-:W-:Y:S01]  /*68f0*/  @!P1 FADD.FTZ R14, -R14, -RZ ;  /* 0x800000ff0e0e9221 */ /* 0x000fe20000010100 */
[C---:B-----5:R-:W-:Y:S01]  /*6900*/  @!P0 SHF.L.U32 R16, R32.reuse, 0x10, RZ ;  /* 0x0000001020108819 */ /* 0x060fe200000006ff */
[----:B------:R-:W-:Y:S01]  /*6910*/  @!P1 FADD.FTZ R13, -R13, -RZ ;  /* 0x800000ff0d0d9221 */ /* 0x000fe20000010100 */
[----:B------:R-:W-:Y:S01]  /*6920*/  @!P0 LOP3.LUT R28, R32, 0xffff0000, RZ, 0xc0, !PT ;  /* 0xffff0000201c8812 */ /* 0x000fe200078ec0ff */
[C---:B--2---:R-:W-:Y:S01]  /*6930*/  @!P0 IMAD.U32 R27, R36.reuse, 0x10000, RZ ;  /* 0x00010000241b8824 */ /* 0x044fe200078e00ff */
[----:B------:R-:W-:Y:S01]  /*6940*/  @!P0 LOP3.LUT R29, R36, 0xffff0000, RZ, 0xc0, !PT ;  /* 0xffff0000241d8812 */ /* 0x000fe200078ec0ff */
[----:B------:R-:W-:Y:S01]  /*6950*/  @!P1 FADD.FTZ R7, -R7, -RZ ;  /* 0x800000ff07079221 */ /* 0x000fe20000010100 */
[----:B------:R-:W-:Y:S01]  /*6960*/  @!P0 LOP3.LUT R32, R33, 0xffff0000, RZ, 0xc0, !PT ;  /* 0xffff000021208812 */ /* 0x000fe200078ec0ff */
[----:B------:R-:W-:Y:S01]  /*6970*/  @!P1 FADD.FTZ R11, -R11, -RZ ;  /* 0x800000ff0b0b9221 */ /* 0x000fe20000010100 */
[----:B------:R-:W-:Y:S01]  /*6980*/  @!P0 SHF.L.U32 R30, R37, 0x10, RZ ;  /* 0x00000010251e8819 */ /* 0x000fe200000006ff */
[----:B------:R-:W-:Y:S01]  /*6990*/  @!P0 IMAD.U32 R31, R33, 0x10000, RZ ;  /* 0x00010000211f8824 */ /* 0x000fe200078e00ff */
[----:B------:R-:W-:Y:S01]  /*69a0*/  @!P0 LOP3.LUT R33, R37, 0xffff0000, RZ, 0xc0, !PT ;  /* 0xffff000025218812 */ /* 0x000fe200078ec0ff */
[----:B------:R-:W-:Y:S01]  /*69b0*/  @!P0 IMAD.U32 R5, R6, 0x10000, RZ ;  /* 0x0001000006058824 */ /* 0x000fe200078e00ff */
[----:B------:R-:W-:Y:S01]  /*69c0*/  ISETP.GE.AND P1, PT, R17, R26, PT ;  /* 0x0000001a1100720c */ /* 0x000fe20003f26270 */
[----:B------:R-:W-:Y:S01]  /*69d0*/  @!P0 FMUL.FTZ R4, R4, R15 ;  /* 0x0000000f04048220 */ /* 0x000fe20000410000 */
[----:B------:R-:W-:Y:S01]  /*69e0*/  @!P0 LOP3.LUT R6, R6, 0xffff0000, RZ, 0xc0, !PT ;  /* 0xffff000006068812 */ /* 0x000fe200078ec0ff */
[----:B------:R-:W-:Y:S01]  /*69f0*/  @!P0 FFMA.FTZ R0, R27, R16, R0 ;  /* 0x000000101b008223 */ /* 0x000fe20000010000 */
[C---:B------:R-:W-:Y:S01]  /*6a00*/  @!P0 SHF.L.U32 R27, R34.reuse, 0x10, RZ ;  /* 0x00000010221b8819 */ /* 0x040fe200000006ff */
[----:B------:R-:W-:Y:S01]  /*6a10*/  @!P0 FFMA.FTZ R2, R29, R28, R2 ;  /* 0x0000001c1d028223 */ /* 0x000fe20000010002 */
[----:B------:R-:W-:Y:S01]  /*6a20*/  @!P0 LOP3.LUT R28, R34, 0xffff0000, RZ, 0xc0, !PT ;  /* 0xffff0000221c8812 */ /* 0x000fe200078ec0ff */
[----:B------:R-:W-:Y:S01]  /*6a30*/  @!P0 FMUL.FTZ R5, R5, R14 ;  /* 0x0000000e05058220 */ /* 0x000fe20000410000 */
[----:B------:R-:W-:Y:S01]  /*6a40*/  @!P0 FFMA.FTZ R3, R30, R31, R3 ;  /* 0x0000001f1e038223 */ /* 0x000fe20000010003 */
[----:B------:R-:W-:Y:S01]  /*6a50*/  @!P0 LOP3.LUT R30, R35, 0xffff0000, RZ, 0xc0, !PT ;  /* 0xffff0000231e8812 */ /* 0x000fe200078ec0ff */
[----:B------:R-:W-:Y:S01]  /*6a60*/  @!P0 IMAD.U32 R16, R38, 0x10000, RZ ;  /* 0x0001000026108824 */ /* 0x000fe200078e00ff */
[----:B------:R-:W-:Y:S01]  /*6a70*/  @!P0 F2FP.BF16.F32.PACK_AB R2, R2, R0 ;  /* 0x000000000202823e */ /* 0x000fe200000010ff */
[----:B------:R-:W-:Y:S01]  /*6a80*/  @!P0 FFMA.FTZ R4, R33, R32, R4 ;  /* 0x0000002021048223 */ /* 0x000fe20000010004 */
[----:B------:R-:W-:Y:S01]  /*6a90*/  @!P0 SHF.L.U32 R0, R39, 0x10, RZ ;  /* 0x0000001027008819 */ /* 0x000fe200000006ff */
[----:B------:R-:W-:Y:S01]  /*6aa0*/  @!P0 FFMA.FTZ R5, R16, R27, R5 ;  /* 0x0000001b10058223 */ /* 0x000fe20000010005 */
[----:B------:R-:W-:Y:S01]  /*6ab0*/  @!P0 LOP3.LUT R27, R38, 0xffff0000, RZ, 0xc0, !PT ;  /* 0xffff0000261b8812 */ /* 0x000fe200078ec0ff */
[----:B------:R-:W-:Y:S01]  /*6ac0*/  @!P0 IMAD.U32 R29, R35, 0x10000, RZ ;  /* 0x00010000231d8824 */ /* 0x000fe200078e00ff */
[----:B------:R-:W-:Y:S01]  /*6ad0*/  @!P0 F2FP.BF16.F32.PACK_AB R33, R4, R3 ;  /* 0x000000030421823e */ /* 0x000fe200000010ff */
[----:B------:R-:W-:Y:S01]  /*6ae0*/  @!P0 FMUL.FTZ R6, R6, R13 ;  /* 0x0000000d06068220 */ /* 0x000fe20000410000 */
[----:B------:R-:W-:Y:S01]  /*6af0*/  @!P0 LOP3.LUT R3, R39, 0xffff0000, RZ, 0xc0, !PT ;  /* 0xffff000027038812 */ /* 0x000fe200078ec0ff */
[----:B------:R-:W-:Y:S01]  /*6b00*/  @!P0 FMUL.FTZ R7, R8, R7 ;  /* 0x0000000708078220 */ /* 0x000fe20000410000 */
[----:B------:R-:W-:Y:S01]  /*6b10*/  @!P1 IADD3 R4, P6, PT, R10, 0xc0, RZ ;  /* 0x000000c00a049810 */ /* 0x000fe20007fde0ff */
[----:B------:R-:W-:Y:S01]  /*6b20*/  @!P0 FMUL.FTZ R8, R12, R11 ;  /* 0x0000000b0c088220 */ /* 0x000fe20000410000 */
[----:B------:R-:W-:Y:S01]  /*6b30*/  @!P1 ISETP.GE.U32.AND P2, PT, R17, R9, PT ;  /* 0x000000091100920c */ /* 0x000fe20003f46070 */
[----:B------:R-:W-:Y:S01]  /*6b40*/  @!P0 FFMA.FTZ R6, R27, R28, R6 ;  /* 0x0000001c1b068223 */ /* 0x000fe20000010006 */
[----:B------:R-:W-:Y:S01]  /*6b50*/  @!P0 MOV R37, R33 ;  /* 0x0000002100258202 */ /* 0x000fe20000000f00 */
[----:B------:R-:W-:Y:S01]  /*6b60*/  @!P0 FFMA.FTZ R7, R0, R29, R7 ;  /* 0x0000001d00078223 */ /* 0x000fe20000010007 */
[----:B------:R-:W-:Y:S01]  /*6b70*/  @!P1 SEL R4, R4, 0xc0, P2 ;  /* 0x000000c004049807 */ /* 0x000fe20001000000 */
[----:B------:R-:W-:Y:S01]  /*6b80*/  @!P0 FFMA.FTZ R8, R3, R30, R8 ;  /* 0x0000001e03088223 */ /* 0x000fe20000010008 */
[----:B------:R-:W-:Y:S01]  /*6b90*/  @!P0 F2FP.BF16.F32.PACK_AB R5, R6, R5 ;  /* 0x000000050605823e */ /* 0x000fe200000010ff */
[----:B------:R-:W-:Y:S01]  /*6ba0*/  @!P1 IMAD.X R16, RZ, RZ, R49, P6 ;  /* 0x000000ffff109224 */ /* 0x000fe200030e0631 */
[----:B------:R-:W-:Y:S01]  /*6bb0*/  @!P1 SHF.L.U32 R29, R4, 0x1, RZ ;  /* 0x00000001041d9819 */ /* 0x000fe200000006ff */
[----:B------:R-:W-:Y:S01]  /*6bc0*/  @!P0 IMAD.MOV.U32 R36, RZ, RZ, R2 ;  /* 0x000000ffff248224 */ /* 0x000fe200078e0002 */
[----:B------:R-:W-:Y:S01]  /*6bd0*/  @!P0 F2FP.BF16.F32.PACK_AB R8, R8, R7 ;  /* 0x000000070808823e */ /* 0x000fe200000010ff */
[----:B------:R-:W-:Y:S01]  /*6be0*/  @!P0 IMAD.MOV.U32 R38, RZ, RZ, R5 ;  /* 0x000000ffff268224 */ /* 0x000fe200078e0005 */
[----:B------:R-:W-:Y:S02]  /*6bf0*/  @!P1 SEL R27, R16, RZ, P2 ;  /* 0x000000ff101b9207 */ /* 0x000fe40001000000 */
[----:B------:R-:W-:Y:S02]  /*6c00*/  @!P0 MOV R39, R8 ;  /* 0x0000000800278202 */ /* 0x000fe40000000f00 */
[----:B------:R-:W-:Y:S02]  /*6c10*/  @!P1 SHF.L.U64.HI R0, R4, 0x1, R27 ;  /* 0x0000000104009819 */ /* 0x000fe4000001021b */
[----:B------:R-:W-:Y:S01]  /*6c20*/  @!P1 IADD3 R32, P0, PT, R29, R88, RZ ;  /* 0x000000581d209210 */ /* 0x000fe20007f1e0ff */
[----:B------:R2:W-:Y:S01]  /*6c30*/  STG.E.128 desc[UR4][R84.64+0x100], R36 ;  /* 0x0001002454007986 */ /* 0x0005e2000c101d04 */
[----:B------:R-:W-:Y:S03]  /*6c40*/  @!P1 SEL R3, R9, R10, !P2 ;  /* 0x0000000a09039207 */ /* 0x000fe60005000000 */
[C---:B------:R-:W-:Y:S01]  /*6c50*/  @!P1 IMAD.X R33, R0.reuse, 0x1, R89, P0 ;  /* 0x0000000100219824 */ /* 0x040fe200000e0659 */
[----:B------:R-:W-:Y:S01]  /*6c60*/  @!P1 IADD3 R28, P0, PT, R29, R90, RZ ;  /* 0x0000005a1d1c9210 */ /* 0x000fe20007f1e0ff */
[----:B------:R-:W-:Y:S02]  /*6c70*/  @!P1 IMAD.WIDE R6, R3, 0x2, R22 ;  /* 0x0000000203069825 */ /* 0x000fe400078e0216 */
[----:B------:R-:W3:Y:S01]  /*6c80*/  LDG.E.128 R40, desc[UR4][R22.64+0x180] ;  /* 0x0001800416287981 */ /* 0x000ee2000c1e1d00 */
[----:B------:R-:W-:Y:S02]  /*6c90*/  @!P1 IADD3.X R29, PT, PT, R0, R91, RZ, P0, !PT ;  /* 0x0000005b001d9210 */ /* 0x000fe400007fe4ff */
[----:B------:R-:W-:Y:S05]  /*6ca0*/  ISETP.GE.U32.OR P0, PT, R17, R9, P1 ;  /* 0x000000091100720c */ /* 0x000fea0000f06470 */
[----:B------:R-:W4:Y:S08]  /*6cb0*/  @!P1 LDG.E.128 R32, desc[UR4][R32.64] ;  /* 0x0000000420209981 */ /* 0x000f30000c1e1d00 */
[----:B------:R-:W5:Y:S08]  /*6cc0*/  @!P1 LDG.E.128 R4, desc[UR4][R6.64+0x180] ;  /* 0x0001800406049981 */ /* 0x000f70000c1e1d00 */
[----:B------:R1:W2:Y:S01]  /*6cd0*/  @!P1 LDG.E.128 R44, desc[UR4][R28.64] ;  /* 0x000000041c2c9981 */ /* 0x0002a2000c1e1d00 */
[----:B---3--:R-:W-:Y:S02]  /*6ce0*/  @!P1 SHF.L.U32 R30, R41, 0x10, RZ ;  /* 0x00000010291e9819 */ /* 0x008fe400000006ff */
[C---:B----4-:R-:W-:Y:S01]  /*6cf0*/  @!P1 LOP3.LUT R27, R32.reuse, 0xffff0000, RZ, 0xc0, !PT ;  /* 0xffff0000201b9812 */ /* 0x050fe200078ec0ff */
[----:B-1----:R-:W-:Y:S01]  /*6d00*/  @!P1 IMAD.U32 R29, R32, 0x10000, RZ ;  /* 0x00010000201d9824 */ /* 0x002fe200078e00ff */
[C---:B------:R-:W-:Y:S01]  /*6d10*/  @!P1 SHF.L.U32 R16, R33.reuse, 0x10, RZ ;  /* 0x0000001021109819 */ /* 0x040fe200000006ff */
[C---:B------:R-:W-:Y:S01]  /*6d20*/  @!P1 IMAD.U32 R14, R34.reuse, 0x10000, RZ ;  /* 0x00010000220e9824 */ /* 0x040fe200078e00ff */
[----:B------:R-:W-:Y:S01]  /*6d30*/  @!P1 LOP3.LUT R15, R33, 0xffff0000, RZ, 0xc0, !PT ;  /* 0xffff0000210f9812 */ /* 0x000fe200078ec0ff */
[----:B------:R-:W-:Y:S01]  /*6d40*/  @!P0 FADD.FTZ R27, -R27, -RZ ;  /* 0x800000ff1b1b8221 */ /* 0x000fe20000010100 */
[----:B------:R-:W-:Y:S01]  /*6d50*/  @!P1 LOP3.LUT R13, R34, 0xffff0000, RZ, 0xc0, !PT ;  /* 0xffff0000220d9812 */ /* 0x000fe200078ec0ff */
[----:B------:R-:W-:Y:S01]  /*6d60*/  @!P0 FADD.FTZ R29, -R29, -RZ ;  /* 0x800000ff1d1d8221 */ /* 0x000fe20000010100 */
[----:B-----5:R-:W-:Y:S01]  /*6d70*/  @!P1 LOP3.LUT R2, R4, 0xffff0000, RZ, 0xc0, !PT ;  /* 0xffff000004029812 */ /* 0x020fe200078ec0ff */
[----:B------:R-:W-:Y:S01]  /*6d80*/  @!P0 FADD.FTZ R16, -R16, -RZ ;  /* 0x800000ff10108221 */ /* 0x000fe20000010100 */
[----:B------:R-:W-:Y:S01]  /*6d90*/  @!P1 SHF.L.U32 R3, R5, 0x10, RZ ;  /* 0x0000001005039819 */ /* 0x000fe200000006ff */
[----:B------:R-:W-:Y:S01]  /*6da0*/  @!P1 IMAD.U32 R0, R4, 0x10000, RZ ;  /* 0x0001000004009824 */ /* 0x000fe200078e00ff */
[C---:B------:R-:W-:Y:S01]  /*6db0*/  @!P1 SHF.L.U32 R8, R7.reuse, 0x10, RZ ;  /* 0x0000001007089819 */ /* 0x040fe200000006ff */
[----:B------:R-:W-:Y:S01]  /*6dc0*/  @!P1 FMUL.FTZ R2, R2, R27 ;  /* 0x0000001b02029220 */ /* 0x000fe20000410000 */
[----:B------:R-:W-:Y:S01]  /*6dd0*/  @!P1 LOP3.LUT R12, R7, 0xffff0000, RZ, 0xc0, !PT ;  /* 0xffff0000070c9812 */ /* 0x000fe200078ec0ff */
[----:B------:R-:W-:Y:S01]  /*6de0*/  @!P1 FMUL.FTZ R3, R3, R16 ;  /* 0x0000001003039220 */ /* 0x000fe20000410000 */
[----:B------:R-:W-:Y:S01]  /*6df0*/  @!P1 SHF.L.U32 R7, R35, 0x10, RZ ;  /* 0x0000001023079819 */ /* 0x000fe200000006ff */
[----:B------:R-:W-:Y:S01]  /*6e00*/  @!P1 IMAD.U32 R27, R40, 0x10000, RZ ;  /* 0x00010000281b9824 */ /* 0x000fe200078e00ff */
[----:B------:R-:W-:Y:S01]  /*6e10*/  @!P1 LOP3.LUT R4, R5, 0xffff0000, RZ, 0xc0, !PT ;  /* 0xffff000005049812 */ /* 0x000fe200078ec0ff */
[----:B------:R-:W-:Y:S01]  /*6e20*/  @!P1 FMUL.FTZ R0, R0, R29 ;  /* 0x0000001d00009220 */ /* 0x000fe20000410000 */
[----:B------:R-:W-:Y:S01]  /*6e30*/  @!P1 LOP3.LUT R11, R35, 0xffff0000, RZ, 0xc0, !PT ;  /* 0xffff0000230b9812 */ /* 0x000fe200078ec0ff */
[C---:B--2---:R-:W-:Y:S01]  /*6e40*/  @!P1 IMAD.U32 R16, R44.reuse, 0x10000, RZ ;  /* 0x000100002c109824 */ /* 0x044fe200078e00ff */
[----:B------:R-:W-:Y:S01]  /*6e50*/  @!P1 LOP3.LUT R28, R44, 0xffff0000, RZ, 0xc0, !PT ;  /* 0xffff00002c1c9812 */ /* 0x000fe200078ec0ff */
[----:B------:R-:W-:Y:S01]  /*6e60*/  @!P1 IMAD.U32 R33, R46, 0x10000, RZ ;  /* 0x000100002e219824 */ /* 0x000fe200078e00ff */
[----:B------:R-:W-:Y:S01]  /*6e70*/  @!P1 LOP3.LUT R29, R40, 0xffff0000, RZ, 0xc0, !PT ;  /* 0xffff0000281d9812 */ /* 0x000fe200078ec0ff */
[C---:B------:R-:W-:Y:S01]  /*6e80*/  @!P1 IMAD.U32 R5, R6.reuse, 0x10000, RZ ;  /* 0x0001000006059824 */ /* 0x040fe200078e00ff */
[----:B------:R-:W-:Y:S01]  /*6e90*/  @!P1 LOP3.LUT R6, R6, 0xffff0000, RZ, 0xc0, !PT ;  /* 0xffff000006069812 */ /* 0x000fe200078ec0ff */
[----:B------:R-:W-:Y:S01]  /*6ea0*/  @!P0 FADD.FTZ R15, -R15, -RZ ;  /* 0x800000ff0f0f8221 */ /* 0x000fe20000010100 */
[C---:B------:R-:W-:Y:S01]  /*6eb0*/  @!P1 SHF.L.U32 R31, R45.reuse, 0x10, RZ ;  /* 0x000000102d1f9819 */ /* 0x040fe200000006ff */
[----:B------:R-:W-:Y:S01]  /*6ec0*/  @!P0 FADD.FTZ R14, -R14, -RZ ;  /* 0x800000ff0e0e8221 */ /* 0x000fe20000010100 */
[----:B------:R-:W-:Y:S01]  /*6ed0*/  @!P1 LOP3.LUT R32, R45, 0xffff0000, RZ, 0xc0, !PT ;  /* 0xffff00002d209812 */ /* 0x000fe200078ec0ff */
[----:B------:R-:W-:Y:S01]  /*6ee0*/  @!P1 FFMA.FTZ R0, R27, R16, R0 ;  /* 0x000000101b009223 */ /* 0x000fe20000010000 */
        /* <DEDUP_REMOVED lines=10> */
[----:B------:R-:W-:Y:S01]  /*6f90*/  @!P1 LOP3.LUT R36, R47, 0xffff0000, RZ, 0xc0, !PT ;  /* 0xffff00002f249812 */ /* 0x000fe200078ec0ff */
[----:B------:R-:W-:Y:S01]  /*6fa0*/  @!P1 IMAD.U32 R16, R42, 0x10000, RZ ;  /* 0x000100002a109824 */ /* 0x000fe200078e00ff */
[----:B------:R-:W-:Y:S01]  /*6fb0*/  @!P1 F2FP.BF16.F32.PACK_AB R0, R2, R0 ;  /* 0x000000000200923e */ /* 0x000fe200000010ff */
[----:B------:R-:W-:Y:S01]  /*6fc0*/  @!P1 FMUL.FTZ R5, R5, R14 ;  /* 0x0000000e05059220 */ /* 0x000fe20000410000 */
        /* <DEDUP_REMOVED lines=18> */
.L_x_2157:
[----:B----4-:R-:W-:Y:S05]  /*70f0*/  BSYNC.RECONVERGENT B0 ;  /* 0x0000000000007941 */ /* 0x010fea0003800200 */
.L_x_2156:
[----:B------:R-:W-:Y:S04]  /*7100*/  BSSY.RECONVERGENT B0, `(.L_x_2158) ;  /* 0x0000156000007945 */ /* 0x000fe80003800200 */
[----:B------:R-:W-:Y:S05]  /*7110*/  @!P5 BRA `(.L_x_2159) ;  /* 0x000000140050d947 */ /* 0x000fea0003800000 */
[C---:B------:R-:W-:Y:S02]  /*7120*/  ISETP.GE.AND P0, PT, R20.reuse, R26, PT ;  /* 0x0000001a1400720c */ /* 0x040fe40003f06270 */
[----:B------:R-:W-:Y:S02]  /*7130*/  LEA R12, P2, R101, R22, 0x1 ;  /* 0x00000016650c7211 */ /* 0x000fe400078408ff */
[----:B------:R-:W-:Y:S02]  /*7140*/  LEA R44, P5, R61, R84, 0x1 ;  /* 0x000000543d2c7211 */ /* 0x000fe400078a08ff */
[----:B------:R-:W-:Y:S02]  /*7150*/  LEA.HI.X R13, R101, R23, R99, 0x1, P2 ;  /* 0x00000017650d7211 */ /* 0x000fe400010f0c63 */
[----:B------:R-:W-:Y:S03]  /*7160*/  LEA.HI.X R45, R61, R85, R60, 0x1, P5 ;  /* 0x000000553d2d7211 */ /* 0x000fe600028f0c3c */
[----:B------:R-:W3:Y:S02]  /*7170*/  LDG.E.128 R36, desc[UR4][R12.64] ;  /* 0x000000040c247981 */ /* 0x000ee4000c1e1d00 */
[----:B------:R-:W-:Y:S04]  /*7180*/  @!P0 ISETP.GE.U32.AND P1, PT, R20, R9, PT ;  /* 0x000000091400820c */ /* 0x000fe80003f26070 */
[----:B------:R-:W-:Y:S02]  /*7190*/  @!P0 SEL R0, R10, RZ, P1 ;  /* 0x000000ff0a008207 */ /* 0x000fe40000800000 */
[----:B------:R-:W-:Y:S02]  /*71a0*/  @!P0 SEL R3, R9, R10, !P1 ;  /* 0x0000000a09038207 */ /* 0x000fe40004800000 */
[----:B------:R-:W-:Y:S02]  /*71b0*/  @!P0 SEL R5, R49, RZ, P1 ;  /* 0x000000ff31058207 */ /* 0x000fe40000800000 */
[----:B------:R-:W-:Y:S01]  /*71c0*/  @!P0 IADD3 R0, P1, PT, R107, R0, RZ ;  /* 0x000000006b008210 */ /* 0x000fe20007f3e0ff */
[----:B------:R-:W-:Y:S04]  /*71d0*/  @!P0 IMAD.WIDE R6, R3, 0x2, R12 ;  /* 0x0000000203068825 */ /* 0x000fe800078e020c */
[----:B------:R-:W-:Y:S02]  /*71e0*/  @!P0 IMAD.X R5, R98, 0x1, R5, P1 ;  /* 0x0000000162058824 */ /* 0x000fe400008e0605 */
[C---:B------:R-:W-:Y:S03]  /*71f0*/  @!P0 IMAD.SHL.U32 R3, R0.reuse, 0x2, RZ ;  /* 0x0000000200038824 */ /* 0x040fe600078e00ff */
[----:B------:R-:W-:Y:S02]  /*7200*/  @!P0 SHF.L.U64.HI R0, R0, 0x1, R5 ;  /* 0x0000000100008819 */ /* 0x000fe40000010205 */
[C---:B--2---:R-:W-:Y:S01]  /*7210*/  @!P0 IADD3 R40, P1, PT, R3.reuse, R88, RZ ;  /* 0x0000005803288210 */ /* 0x044fe20007f3e0ff */
[----:B------:R-:W2:Y:S03]  /*7220*/  @!P0 LDG.E.128 R4, desc[UR4][R6.64] ;  /* 0x0000000406048981 */ /* 0x000ea6000c1e1d00 */
[C---:B------:R-:W-:Y:S02]  /*7230*/  @!P0 IADD3.X R41, PT, PT, R0.reuse, R89, RZ, P1, !PT ;  /* 0x0000005900298210 */ /* 0x040fe40000ffe4ff */
[----:B------:R-:W-:Y:S04]  /*7240*/  @!P0 IADD3 R28, P1, PT, R3, R90, RZ ;  /* 0x0000005a031c8210 */ /* 0x000fe80007f3e0ff */
[----:B------:R-:W4:Y:S01]  /*7250*/  @!P0 LDG.E.128 R40, desc[UR4][R40.64] ;  /* 0x0000000428288981 */ /* 0x000f22000c1e1d00 */
[----:B------:R-:W-:Y:S01]  /*7260*/  @!P0 IMAD.X R29, R0, 0x1, R91, P1 ;  /* 0x00000001001d8824 */ /* 0x000fe200008e065b */
[----:B------:R-:W-:Y:S06]  /*7270*/  ISETP.GE.U32.OR P1, PT, R20, R9, P0 ;  /* 0x000000091400720c */ /* 0x000fec0000726470 */
[----:B------:R5:W3:Y:S01]  /*7280*/  @!P0 LDG.E.128 R32, desc[UR4][R28.64] ;  /* 0x000000041c208981 */ /* 0x000ae2000c1e1d00 */
[C---:B--2---:R-:W-:Y:S01]  /*7290*/  @!P0 LOP3.LUT R14, R7.reuse, 0xffff0000, RZ, 0xc0, !PT ;  /* 0xffff0000070e8812 */ /* 0x044fe200078ec0ff */
[----:B------:R-:W-:Y:S01]  /*72a0*/  @!P0 IMAD.U32 R8, R7, 0x10000, RZ ;  /* 0x0001000007088824 */ /* 0x000fe200078e00ff */
[C---:B------:R-:W-:Y:S01]  /*72b0*/  @!P0 LOP3.LUT R2, R4.reuse, 0xffff0000, RZ, 0xc0, !PT ;  /* 0xffff000004028812 */ /* 0x040fe200078ec0ff */
[----:B------:R-:W-:Y:S01]  /*72c0*/  @!P0 IMAD.U32 R0, R4, 0x10000, RZ ;  /* 0x0001000004008824 */ /* 0x000fe200078e00ff */
[C---:B------:R-:W-:Y:S02]  /*72d0*/  @!P0 SHF.L.U32 R3, R5.reuse, 0x10, RZ ;  /* 0x0000001005038819 */ /* 0x040fe400000006ff */
[----:B------:R-:W-:Y:S01]  /*72e0*/  @!P0 LOP3.LUT R4, R5, 0xffff0000, RZ, 0xc0, !PT ;  /* 0xffff000005048812 */ /* 0x000fe200078ec0ff */
[C---:B------:R-:W-:Y:S01]  /*72f0*/  @!P0 IMAD.U32 R5, R6.reuse, 0x10000, RZ ;  /* 0x0001000006058824 */ /* 0x040fe200078e00ff */
[----:B------:R-:W-:Y:S01]  /*7300*/  @!P0 LOP3.LUT R6, R6, 0xffff0000, RZ, 0xc0, !PT ;  /* 0xffff000006068812 */ /* 0x000fe200078ec0ff */
[C---:B----4-:R-:W-:Y:S01]  /*7310*/  @!P0 IMAD.U32 R16, R42.reuse, 0x10000, RZ ;  /* 0x000100002a108824 */ /* 0x050fe200078e00ff */
[----:B------:R-:W-:Y:S01]  /*7320*/  @!P0 SHF.L.U32 R7, R43, 0x10, RZ ;  /* 0x000000102b078819 */ /* 0x000fe200000006ff */
[----:B-----5:R-:W-:Y:S01]  /*7330*/  @!P0 IMAD.U32 R28, R41, 0x10000, RZ ;  /* 0x00010000291c8824 */ /* 0x020fe200078e00ff */
[----:B------:R-:W-:Y:S01]  /*7340*/  @!P0 LOP3.LUT R15, R42, 0xffff0000, RZ, 0xc0, !PT ;  /* 0xffff00002a0f8812 */ /* 0x000fe200078ec0ff */
[----:B------:R-:W-:Y:S01]  /*7350*/  @!P1 FADD.FTZ R16, -R16, -RZ ;  /* 0x800000ff10109221 */ /* 0x000fe20000010100 */
[----:B------:R-:W-:Y:S01]  /*7360*/  @!P0 LOP3.LUT R11, R43, 0xffff0000, RZ, 0xc0, !PT ;  /* 0xffff00002b0b8812 */ /* 0x000fe200078ec0ff */
[----:B------:R-:W-:Y:S01]  /*7370*/  @!P1 FADD.FTZ R7, -R7, -RZ ;  /* 0x800000ff07079221 */ /* 0x000fe20000010100 */
[C---:B------:R-:W-:Y:S01]  /*7380*/  @!P0 SHF.L.U32 R31, R40.reuse, 0x10, RZ ;  /* 0x00000010281f8819 */ /* 0x040fe200000006ff */
[----:B------:R-:W-:Y:S01]  /*7390*/  @!P1 FADD.FTZ R15, -R15, -RZ ;  /* 0x800000ff0f0f9221 */ /* 0x000fe20000010100 */
[----:B------:R-:W-:Y:S01]  /*73a0*/  @!P0 LOP3.LUT R27, R41, 0xffff0000, RZ, 0xc0, !PT ;  /* 0xffff0000291b8812 */ /* 0x000fe200078ec0ff */
[----:B------:R-:W-:Y:S01]  /*73b0*/  @!P1 FADD.FTZ R11, -R11, -RZ ;  /* 0x800000ff0b0b9221 */ /* 0x000fe20000010100 */
[----:B------:R-:W-:Y:S01]  /*73c0*/  @!P0 LOP3.LUT R29, R40, 0xffff0000, RZ, 0xc0, !PT ;  /* 0xffff0000281d8812 */ /* 0x000fe200078ec0ff */
[----:B------:R-:W-:Y:S01]  /*73d0*/  @!P1 FADD.FTZ R31, -R31, -RZ ;  /* 0x800000ff1f1f9221 */ /* 0x000fe20000010100 */
[----:B---3--:R-:W-:Y:S01]  /*73e0*/  @!P0 LOP3.LUT R30, R33, 0xffff0000, RZ, 0xc0, !PT ;  /* 0xffff0000211e8812 */ /* 0x008fe200078ec0ff */
[----:B------:R-:W-:Y:S01]  /*73f0*/  @!P1 FADD.FTZ R27, -R27, -RZ ;  /* 0x800000ff1b1b9221 */ /* 0x000fe20000010100 */
[----:B------:R-:W-:Y:S01]  /*7400*/  @!P1 FADD.FTZ R28, -R28, -RZ ;  /* 0x800000ff1c1c9221 */ /* 0x000fe20000010100 */
[----:B------:R-:W-:Y:S01]  /*7410*/  @!P1 FADD.FTZ R29, -R29, -RZ ;  /* 0x800000ff1d1d9221 */ /* 0x000fe20000010100 */
[----:B------:R-:W-:Y:S01]  /*7420*/  ISETP.GE.AND P1, PT, R19, R26, PT ;  /* 0x0000001a1300720c */ /* 0x000fe20003f26270 */
[----:B------:R-:W-:Y:S01]  /*7430*/  @!P0 FMUL.FTZ R7, R8, R7 ;  /* 0x0000000708078220 */ /* 0x000fe20000410000 */
[----:B------:R-:W-:Y:S01]  /*7440*/  @!P0 FMUL.FTZ R5, R5, R16 ;  /* 0x0000001005058220 */ /* 0x000fe20000410000 */
[----:B------:R-:W-:Y:S01]  /*7450*/  @!P0 LOP3.LUT R16, R32, 0xffff0000, RZ, 0xc0, !PT ;  /* 0xffff000020108812 */ /* 0x000fe200078ec0ff */
[----:B------:R-:W-:Y:S01]  /*7460*/  @!P0 FMUL.FTZ R6, R6, R15 ;  /* 0x0000000f06068220 */ /* 0x000fe20000410000 */
[----:B------:R-:W-:Y:S01]  /*7470*/  @!P0 LOP3.LUT R15, R36, 0xffff0000, RZ, 0xc0, !PT ;  /* 0xffff0000240f8812 */ /* 0x000fe200078ec0ff */
[----:B------:R-:W-:Y:S01]  /*7480*/  @!P0 FMUL.FTZ R8, R14, R11 ;  /* 0x0000000b0e088220 */ /* 0x000fe20000410000 */
[----:B------:R-:W-:Y:S02]  /*7490*/  @!P0 IMAD.U32 R14, R32, 0x10000, RZ ;  /* 0x00010000200e8824 */ /* 0x000fe400078e00ff */
[----:B------:R-:W-:Y:S01]  /*74a0*/  @!P0 FMUL.FTZ R0, R0, R31 ;  /* 0x0000001f00008220 */ /* 0x000fe20000410000 */
[----:B------:R-:W-:Y:S01]  /*74b0*/  @!P0 FMUL.FTZ R4, R4, R27 ;  /* 0x0000001b04048220 */ /* 0x000fe20000410000 */
[----:B------:R-:W-:Y:S01]  /*74c0*/  @!P0 SHF.L.U32 R27, R33, 0x10, RZ ;  /* 0x00000010211b8819 */ /* 0x000fe200000006ff */
[----:B------:R-:W-:Y:S02]  /*74d0*/  @!P0 IMAD.U32 R11, R36, 0x10000, RZ ;  /* 0x00010000240b8824 */ /* 0x000fe400078e00ff */
[----:B------:R-:W-:Y:S01]  /*74e0*/  @!P0 FMUL.FTZ R2, R2, R29 ;  /* 0x0000001d02028220 */ /* 0x000fe20000410000 */
[----:B------:R-:W-:Y:S01]  /*74f0*/  @!P0 LOP3.LUT R29, R37, 0xffff0000, RZ, 0xc0, !PT ;  /* 0xffff0000251d8812 */ /* 0x000fe200078ec0ff */
[----:B------:R-:W-:Y:S01]  /*7500*/  @!P0 FMUL.FTZ R3, R3, R28 ;  /* 0x0000001c03038220 */ /* 0x000fe20000410000 */
[----:B------:R-:W-:Y:S01]  /*7510*/  @!P1 ISETP.GE.U32.AND P2, PT, R19, R9, PT ;  /* 0x000000091300920c */ /* 0x000fe20003f46070 */
[----:B------:R-:W-:Y:S02]  /*7520*/  @!P0 IMAD.U32 R28, R37, 0x10000, RZ ;  /* 0x00010000251c8824 */ /* 0x000fe400078e00ff */
[----:B------:R-:W-:Y:S01]  /*7530*/  @!P0 FFMA.FTZ R0, R11, R14, R0 ;  /* 0x0000000e0b008223 */ /* 0x000fe20000010000 */
[C---:B------:R-:W-:Y:S01]  /*7540*/  @!P0 SHF.L.U32 R11, R34.reuse, 0x10, RZ ;  /* 0x00000010220b8819 */ /* 0x040fe200000006ff */
[----:B------:R-:W-:Y:S01]  /*7550*/  @!P0 FFMA.FTZ R2, R15, R16, R2 ;  /* 0x000000100f028223 */ /* 0x000fe20000010002 */
[----:B------:R-:W-:Y:S01]  /*7560*/  @!P0 LOP3.LUT R15, R34, 0xffff0000, RZ, 0xc0, !PT ;  /* 0xffff0000220f8812 */ /* 0x000fe200078ec0ff */
[----:B------:R-:W-:Y:S01]  /*7570*/  @!P0 FFMA.FTZ R3, R28, R27, R3 ;  /* 0x0000001b1c038223 */ /* 0x000fe20000010003 */
[----:B------:R-:W-:Y:S01]  /*7580*/  @!P0 LOP3.LUT R27, R35, 0xffff0000, RZ, 0xc0, !PT ;  /* 0xffff0000231b8812 */ /* 0x000fe200078ec0ff */
[----:B------:R-:W-:Y:S01]  /*7590*/  @!P0 IMAD.U32 R14, R38, 0x10000, RZ ;  /* 0x00010000260e8824 */ /* 0x000fe200078e00ff */
[----:B------:R-:W-:Y:S01]  /*75a0*/  @!P0 F2FP.BF16.F32.PACK_AB R2, R2, R0 ;  /* 0x000000000202823e */ /* 0x000fe200000010ff */
[----:B------:R-:W-:Y:S01]  /*75b0*/  @!P0 FFMA.FTZ R4, R29, R30, R4 ;  /* 0x0000001e1d048223 */ /* 0x000fe20000010004 */
[----:B------:R-:W-:Y:S02]  /*75c0*/  @!P0 IMAD.U32 R16, R35, 0x10000, RZ ;  /* 0x0001000023108824 */ /* 0x000fe400078e00ff */
[----:B------:R-:W-:Y:S01]  /*75d0*/  @!P0 FFMA.FTZ R5, R14, R11, R5 ;  /* 0x0000000b0e058223 */ /* 0x000fe20000010005 */
[----:B------:R-:W-:Y:S01]  /*75e0*/  @!P0 LOP3.LUT R11, R38, 0xffff0000, RZ, 0xc0, !PT ;  /* 0xffff0000260b8812 */ /* 0x000fe200078ec0ff */
[C---:B------:R-:W-:Y:S01]  /*75f0*/  @!P0 IMAD.U32 R0, R39.reuse, 0x10000, RZ ;  /* 0x0001000027008824 */ /* 0x040fe200078e00ff */
[----:B------:R-:W-:Y:S02]  /*7600*/  @!P0 F2FP.BF16.F32.PACK_AB R29, R4, R3 ;  /* 0x00000003041d823e */ /* 0x000fe400000010ff */
[----:B------:R-:W-:Y:S01]  /*7610*/  @!P0 LOP3.LUT R3, R39, 0xffff0000, RZ, 0xc0, !PT ;  /* 0xffff000027038812 */ /* 0x000fe200078ec0ff */
[----:B------:R-:W-:Y:S01]  /*7620*/  @!P0 FFMA.FTZ R6, R11, R15, R6 ;  /* 0x0000000f0b068223 */ /* 0x000fe20000010006 */
[----:B------:R-:W-:Y:S01]  /*7630*/  @!P0 MOV R36, R2 ;  /* 0x0000000200248202 */ /* 0x000fe20000000f00 */
[----:B------:R-:W-:Y:S01]  /*7640*/  @!P0 FFMA.FTZ R7, R0, R16, R7 ;  /* 0x0000001000078223 */ /* 0x000fe20000010007 */
[----:B------:R-:W-:Y:S01]  /*7650*/  @!P1 SEL R2, R10, RZ, P2 ;  /* 0x000000ff0a029207 */ /* 0x000fe20001000000 */
[----:B------:R-:W-:Y:S01]  /*7660*/  @!P0 FFMA.FTZ R8, R3, R27, R8 ;  /* 0x0000001b03088223 */ /* 0x000fe20000010008 */
[----:B------:R-:W-:Y:S01]  /*7670*/  @!P1 SEL R11, R49, RZ, P2 ;  /* 0x000000ff310b9207 */ /* 0x000fe20001000000 */
[----:B------:R-:W-:Y:S01]  /*7680*/  @!P0 IMAD.MOV.U32 R37, RZ, RZ, R29 ;  /* 0x000000ffff258224 */ /* 0x000fe200078e001d */
[----:B------:R-:W-:Y:S02]  /*7690*/  @!P1 IADD3 R2, P6, PT, R107, R2, RZ ;  /* 0x000000026b029210 */ /* 0x000fe40007fde0ff */
[----:B------:R-:W-:Y:S02]  /*76a0*/  @!P1 SEL R3, R9, R10, !P2 ;  /* 0x0000000a09039207 */ /* 0x000fe40005000000 */
[----:B------:R-:W-:Y:S01]  /*76b0*/  @!P0 F2FP.BF16.F32.PACK_AB R5, R6, R5 ;  /* 0x000000050605823e */ /* 0x000fe200000010ff */
[----:B------:R-:W-:Y:S01]  /*76c0*/  @!P1 IMAD.X R11, R98, 0x1, R11, P6 ;  /* 0x00000001620b9824 */ /* 0x000fe200030e060b */
[----:B------:R-:W-:Y:S01]  /*76d0*/  @!P0 F2FP.BF16.F32.PACK_AB R8, R8, R7 ;  /* 0x000000070808823e */ /* 0x000fe200000010ff */
[----:B------:R-:W-:Y:S01]  /*76e0*/  @!P1 IMAD.WIDE R6, R3, 0x2, R12 ;  /* 0x0000000203069825 */ /* 0x000fe200078e020c */
[C---:B------:R-:W-:Y:S02]  /*76f0*/  @!P1 SHF.L.U32 R3, R2.reuse, 0x1, RZ ;  /* 0x0000000102039819 */ /* 0x040fe400000006ff */
[----:B------:R-:W-:Y:S01]  /*7700*/  @!P1 SHF.L.U64.HI R0, R2, 0x1, R11 ;  /* 0x0000000102009819 */ /* 0x000fe2000001020b */
[----:B------:R-:W-:Y:S02]  /*7710*/  @!P0 IMAD.MOV.U32 R38, RZ, RZ, R5 ;  /* 0x000000ffff268224 */ /* 0x000fe400078e0005 */
[----:B------:R-:W-:Y:S01]  /*7720*/  @!P0 IMAD.MOV.U32 R39, RZ, RZ, R8 ;  /* 0x000000ffff278224 */ /* 0x000fe200078e0008 */
[C---:B------:R-:W-:Y:S04]  /*7730*/  @!P1 IADD3 R116, P0, PT, R3.reuse, R88, RZ ;  /* 0x0000005803749210 */ /* 0x040fe80007f1e0ff */
[C---:B------:R-:W-:Y:S01]  /*7740*/  @!P1 IADD3.X R117, PT, PT, R0.reuse, R89, RZ, P0, !PT ;  /* 0x0000005900759210 */ /* 0x040fe200007fe4ff */
[----:B------:R2:W-:Y:S01]  /*7750*/  STG.E.128 desc[UR4][R44.64], R36 ;  /* 0x000000242c007986 */ /* 0x0005e2000c101d04 */
[----:B------:R-:W-:Y:S05]  /*7760*/  @!P1 IADD3 R28, P0, PT, R3, R90, RZ ;  /* 0x0000005a031c9210 */ /* 0x000fea0007f1e0ff */
[----:B------:R-:W-:Y:S01]  /*7770*/  @!P1 IMAD.X R29, R0, 0x1, R91, P0 ;  /* 0x00000001001d9824 */ /* 0x000fe200000e065b */
[----:B------:R-:W-:Y:S01]  /*7780*/  ISETP.GE.U32.OR P0, PT, R19, R9, P1 ;  /* 0x000000091300720c */ /* 0x000fe20000f06470 */
[----:B------:R-:W3:Y:S08]  /*7790*/  @!P1 LDG.E.128 R4, desc[UR4][R6.64+0x80] ;  /* 0x0000800406049981 */ /* 0x000ef0000c1e1d00 */
[----:B------:R-:W4:Y:S08]  /*77a0*/  @!P1 LDG.E.128 R116, desc[UR4][R116.64+0x80] ;  /* 0x0000800474749981 */ /* 0x000f30000c1e1d00 */
[----:B------:R-:W5:Y:S08]  /*77b0*/  LDG.E.128 R32, desc[UR4][R12.64+0x80] ;  /* 0x000080040c207981 */ /* 0x000f70000c1e1d00 */
[----:B------:R1:W2:Y:S01]  /*77c0*/  @!P1 LDG.E.128 R40, desc[UR4][R28.64+0x80] ;  /* 0x000080041c289981 */ /* 0x0002a2000c1e1d00 */
[C---:B---3--:R-:W-:Y:S01]  /*77d0*/  @!P1 LOP3.LUT R14, R7.reuse, 0xffff0000, RZ, 0xc0, !PT ;  /* 0xffff0000070e9812 */ /* 0x048fe200078ec0ff */
[----:B------:R-:W-:Y:S01]  /*77e0*/  @!P1 IMAD.U32 R8, R7, 0x10000, RZ ;  /* 0x0001000007089824 */ /* 0x000fe200078e00ff */
[C---:B------:R-:W-:Y:S01]  /*77f0*/  @!P1 LOP3.LUT R2, R4.reuse, 0xffff0000, RZ, 0xc0, !PT ;  /* 0xffff000004029812 */ /* 0x040fe200078ec0ff */
[----:B------:R-:W-:Y:S01]  /*7800*/  @!P1 IMAD.U32 R0, R4, 0x10000, RZ ;  /* 0x0001000004009824 */ /* 0x000fe200078e00ff */
[C---:B------:R-:W-:Y:S02]  /*7810*/  @!P1 SHF.L.U32 R3, R5.reuse, 0x10, RZ ;  /* 0x0000001005039819 */ /* 0x040fe400000006ff */
[----:B------:R-:W-:Y:S01]  /*7820*/  @!P1 LOP3.LUT R4, R5, 0xffff0000, RZ, 0xc0, !PT ;  /* 0xffff000005049812 */ /* 0x000fe200078ec0ff */
[----:B------:R-:W-:Y:S01]  /*7830*/  @!P1 IMAD.U32 R5, R6, 0x10000, RZ ;  /* 0x0001000006059824 */ /* 0x000fe200078e00ff */
[C---:B----4-:R-:W-:Y:S01]  /*7840*/  @!P1 SHF.L.U32 R7, R119.reuse, 0x10, RZ ;  /* 0x0000001077079819 */ /* 0x050fe200000006ff */
[----:B------:R-:W-:Y:S01]  /*7850*/  @!P1 IMAD.U32 R16, R118, 0x10000, RZ ;  /* 0x0001000076109824 */ /* 0x000fe200078e00ff */
[----:B------:R-:W-:Y:S01]  /*7860*/  @!P1 LOP3.LUT R11, R119, 0xffff0000, RZ, 0xc0, !PT ;  /* 0xffff0000770b9812 */ /* 0x000fe200078ec0ff */
[----:B-1----:R-:W-:Y:S01]  /*7870*/  @!P1 IMAD.U32 R28, R117, 0x10000, RZ ;  /* 0x00010000751c9824 */ /* 0x002fe200078e00ff */
[----:B------:R-:W-:Y:S01]  /*7880*/  @!P1 SHF.L.U32 R31, R116, 0x10, RZ ;  /* 0x00000010741f9819 */ /* 0x000fe200000006ff */
[----:B------:R-:W-:Y:S01]  /*7890*/  @!P0 FADD.FTZ R7, -R7, -RZ ;  /* 0x800000ff07078221 */ /* 0x000fe20000010100 */
[----:B------:R-:W-:Y:S01]  /*78a0*/  @!P1 LOP3.LUT R15, R118, 0xffff0000, RZ, 0xc0, !PT ;  /* 0xffff0000760f9812 */ /* 0x000fe200078ec0ff */
[----:B------:R-:W-:Y:S01]  /*78b0*/  @!P0 FADD.FTZ R11, -R11, -RZ ;  /* 0x800000ff0b0b8221 */ /* 0x000fe20000010100 */
[----:B------:R-:W-:Y:S01]  /*78c0*/  @!P1 LOP3.LUT R27, R117, 0xffff0000, RZ, 0xc0, !PT ;  /* 0xffff0000751b9812 */ /* 0x000fe200078ec0ff */
[----:B------:R-:W-:Y:S01]  /*78d0*/  @!P0 FADD.FTZ R31, -R31, -RZ ;  /* 0x800000ff1f1f8221 */ /* 0x000fe20000010100 */
[----:B------:R-:W-:Y:S01]  /*78e0*/  @!P1 LOP3.LUT R29, R116, 0xffff0000, RZ, 0xc0, !PT ;  /* 0xffff0000741d9812 */ /* 0x000fe200078ec0ff */
[----:B------:R-:W-:Y:S01]  /*78f0*/  @!P0 FADD.FTZ R16, -R16, -RZ ;  /* 0x800000ff10108221 */ /* 0x000fe20000010100 */
[----:B------:R-:W-:Y:S01]  /*7900*/  @!P1 LOP3.LUT R6, R6, 0xffff0000, RZ, 0xc0, !PT ;  /* 0xffff000006069812 */ /* 0x000fe200078ec0ff */
[----:B------:R-:W-:Y:S01]  /*7910*/  @!P0 FADD.FTZ R15, -R15, -RZ ;  /* 0x800000ff0f0f8221 */ /* 0x000fe20000010100 */
[----:B------:R-:W-:Y:S01]  /*7920*/  @!P1 FMUL.FTZ R7, R8, R7 ;  /* 0x0000000708079220 */ /* 0x000fe20000410000 */
[----:B------:R-:W-:Y:S01]  /*7930*/  @!P0 FADD.FTZ R27, -R27, -RZ ;  /* 0x800000ff1b1b8221 */ /* 0x000fe20000010100 */
[----:B--2---:R-:W-:Y:S01]  /*7940*/  @!P1 LOP3.LUT R30, R43, 0xffff0000, RZ, 0xc0, !PT ;  /* 0xffff00002b1e9812 */ /* 0x004fe200078ec0ff */
[----:B------:R-:W-:Y:S01]  /*7950*/  @!P1 FMUL.FTZ R8, R14, R11 ;  /* 0x0000000b0e089220 */ /* 0x000fe20000410000 */
[----:B------:R-:W-:Y:S02]  /*7960*/  @!P1 IMAD.U32 R14, R40, 0x10000, RZ ;  /* 0x00010000280e9824 */ /* 0x000fe400078e00ff */
[----:B------:R-:W-:Y:S01]  /*7970*/  @!P0 FADD.FTZ R29, -R29, -RZ ;  /* 0x800000ff1d1d8221 */ /* 0x000fe20000010100 */
[----:B------:R-:W-:Y:S01]  /*7980*/  @!P1 FMUL.FTZ R0, R0, R31 ;  /* 0x0000001f00009220 */ /* 0x000fe20000410000 */
[----:B-----5:R-:W-:Y:S02]  /*7990*/  @!P1 IMAD.U32 R11, R32, 0x10000, RZ ;  /* 0x00010000200b9824 */ /* 0x020fe400078e00ff */
[----:B------:R-:W-:Y:S01]  /*79a0*/  @!P0 FADD.FTZ R28, -R28, -RZ ;  /* 0x800000ff1c1c8221 */ /* 0x000fe20000010100 */
[----:B------:R-:W-:Y:S01]  /*79b0*/  ISETP.GE.AND P0, PT, R18, R26, PT ;  /* 0x0000001a1200720c */ /* 0x000fe20003f06270 */
[----:B------:R-:W-:Y:S01]  /*79c0*/  @!P1 FMUL.FTZ R5, R5, R16 ;  /* 0x0000001005059220 */ /* 0x000fe20000410000 */
[----:B------:R-:W-:Y:S01]  /*79d0*/  @!P1 LOP3.LUT R16, R40, 0xffff0000, RZ, 0xc0, !PT ;  /* 0xffff000028109812 */ /* 0x000fe200078ec0ff */
[----:B------:R-:W-:Y:S01]  /*79e0*/  @!P1 FMUL.FTZ R6, R6, R15 ;  /* 0x0000000f06069220 */ /* 0x000fe20000410000 */
[----:B------:R-:W-:Y:S01]  /*79f0*/  @!P1 LOP3.LUT R15, R32, 0xffff0000, RZ, 0xc0, !PT ;  /* 0xffff0000200f9812 */ /* 0x000fe200078ec0ff */
[----:B------:R-:W-:Y:S01]  /*7a00*/  @!P1 FMUL.FTZ R4, R4, R27 ;  /* 0x0000001b04049220 */ /* 0x000fe20000410000 */
[----:B------:R-:W-:Y:S01]  /*7a10*/  @!P1 SHF.L.U32 R27, R41, 0x10, RZ ;  /* 0x00000010291b9819 */ /* 0x000fe200000006ff */
[----:B------:R-:W-:Y:S01]  /*7a20*/  @!P1 FMUL.FTZ R2, R2, R29 ;  /* 0x0000001d02029220 */ /* 0x000fe20000410000 */
[----:B------:R-:W-:Y:S01]  /*7a30*/  @!P1 SHF.L.U32 R29, R43, 0x10, RZ ;  /* 0x000000102b1d9819 */ /* 0x000fe200000006ff */
[----:B------:R-:W-:Y:S01]  /*7a40*/  @!P1 FFMA.FTZ R0, R11, R14, R0 ;  /* 0x0000000e0b009223 */ /* 0x000fe20000010000 */
[----:B------:R-:W-:Y:S01]  /*7a50*/  @!P1 LOP3.LUT R11, R33, 0xffff0000, RZ, 0xc0, !PT ;  /* 0xffff0000210b9812 */ /* 0x000fe200078ec0ff */
[----:B------:R-:W-:Y:S01]  /*7a60*/  @!P1 FMUL.FTZ R3, R3, R28 ;  /* 0x0000001c03039220 */ /* 0x000fe20000410000 */
[----:B------:R-:W-:Y:S01]  /*7a70*/  @!P1 LOP3.LUT R28, R41, 0xffff0000, RZ, 0xc0, !PT ;  /* 0xffff0000291c9812 */ /* 0x000fe200078ec0ff */
[----:B------:R-:W-:Y:S01]  /*7a80*/  @!P1 IMAD.U32 R14, R33, 0x10000, RZ ;  /* 0x00010000210e9824 */ /* 0x000fe200078e00ff */
[----:B------:R-:W-:Y:S01]  /*7a90*/  @!P0 ISETP.GE.U32.AND P2, PT, R18, R9, PT ;  /* 0x000000091200820c */ /* 0x000fe20003f46070 */
[----:B------:R-:W-:Y:S01]  /*7aa0*/  @!P1 FFMA.FTZ R2, R15, R16, R2 ;  /* 0x000000100f029223 */ /* 0x000fe20000010002 */
[----:B------:R-:W-:Y:S01]  /*7ab0*/  @!P1 LOP3.LUT R16, R42, 0xffff0000, RZ, 0xc0, !PT ;  /* 0xffff00002a109812 */ /* 0x000fe200078ec0ff */
[----:B------:R-:W-:Y:S01]  /*7ac0*/  @!P1 FFMA.FTZ R3, R14, R27, R3 ;  /* 0x0000001b0e039223 */ /* 0x000fe20000010003 */
[----:B------:R-:W-:Y:S02]  /*7ad0*/  @!P1 IMAD.U32 R15, R42, 0x10000, RZ ;  /* 0x000100002a0f9824 */ /* 0x000fe400078e00ff */
[----:B------:R-:W-:Y:S01]  /*7ae0*/  @!P1 FFMA.FTZ R4, R11, R28, R4 ;  /* 0x0000001c0b049223 */ /* 0x000fe20000010004 */
[C---:B------:R-:W-:Y:S01]  /*7af0*/  @!P1 LOP3.LUT R11, R34.reuse, 0xffff0000, RZ, 0xc0, !PT ;  /* 0xffff0000220b9812 */ /* 0x040fe200078ec0ff */
[----:B------:R-:W-:Y:S01]  /*7b00*/  @!P1 IMAD.U32 R14, R34, 0x10000, RZ ;  /* 0x00010000220e9824 */ /* 0x000fe200078e00ff */
[----:B------:R-:W-:Y:S01]  /*7b10*/  @!P1 F2FP.BF16.F32.PACK_AB R2, R2, R0 ;  /* 0x000000000202923e */ /* 0x000fe200000010ff */
[C---:B------:R-:W-:Y:S02]  /*7b20*/  @!P1 IMAD.U32 R0, R35.reuse, 0x10000, RZ ;  /* 0x0001000023009824 */ /* 0x040fe400078e00ff */
[----:B------:R-:W-:Y:S01]  /*7b30*/  @!P1 FFMA.FTZ R5, R14, R15, R5 ;  /* 0x0000000f0e059223 */ /* 0x000fe20000010005 */
[----:B------:R-:W-:Y:S01]  /*7b40*/  @!P1 LOP3.LUT R15, R35, 0xffff0000, RZ, 0xc0, !PT ;  /* 0xffff0000230f9812 */ /* 0x000fe200078ec0ff */
[----:B------:R-:W-:Y:S01]  /*7b50*/  @!P1 FFMA.FTZ R6, R11, R16, R6 ;  /* 0x000000100b069223 */ /* 0x000fe20000010006 */
[----:B------:R-:W-:Y:S01]  /*7b60*/  @!P0 SEL R14, R10, RZ, P2 ;  /* 0x000000ff0a0e8207 */ /* 0x000fe20001000000 */
[----:B------:R-:W-:Y:S01]  /*7b70*/  @!P1 FFMA.FTZ R7, R0, R29, R7 ;  /* 0x0000001d00079223 */ /* 0x000fe20000010007 */
[----:B------:R-:W-:Y:S01]  /*7b80*/  @!P0 SEL R11, R49, RZ, P2 ;  /* 0x000000ff310b8207 */ /* 0x000fe20001000000 */
[----:B------:R-:W-:Y:S01]  /*7b90*/  @!P1 FFMA.FTZ R8, R15, R30, R8 ;  /* 0x0000001e0f089223 */ /* 0x000fe20000010008 */
[----:B------:R-:W-:Y:S01]  /*7ba0*/  @!P0 IADD3 R14, P5, PT, R107, R14, RZ ;  /* 0x0000000e6b0e8210 */ /* 0x000fe20007fbe0ff */
[----:B------:R-:W-:Y:S01]  /*7bb0*/  @!P1 IMAD.MOV.U32 R32, RZ, RZ, R2 ;  /* 0x000000ffff209224 */ /* 0x000fe200078e0002 */
[----:B------:R-:W-:Y:S02]  /*7bc0*/  @!P1 F2FP.BF16.F32.PACK_AB R6, R6, R5 ;  /* 0x000000050606923e */ /* 0x000fe400000010ff */
[----:B------:R-:W-:Y:S01]  /*7bd0*/  @!P1 F2FP.BF16.F32.PACK_AB R7, R8, R7 ;  /* 0x000000070807923e */ /* 0x000fe200000010ff */
[----:B------:R-:W-:Y:S01]  /*7be0*/  @!P0 IMAD.SHL.U32 R29, R14, 0x2, RZ ;  /* 0x000000020e1d8824 */ /* 0x000fe200078e00ff */
[----:B------:R-:W-:Y:S01]  /*7bf0*/  @!P1 F2FP.BF16.F32.PACK_AB R15, R4, R3 ;  /* 0x00000003040f923e */ /* 0x000fe200000010ff */
[----:B------:R-:W-:Y:S01]  /*7c00*/  @!P1 IMAD.MOV.U32 R34, RZ, RZ, R6 ;  /* 0x000000ffff229224 */ /* 0x000fe200078e0006 */
[----:B------:R-:W-:Y:S01]  /*7c10*/  @!P0 IADD3.X R11, PT, PT, R98, R11, RZ, P5, !PT ;  /* 0x0000000b620b8210 */ /* 0x000fe20002ffe4ff */
[----:B------:R-:W-:Y:S01]  /*7c20*/  @!P1 IMAD.MOV.U32 R35, RZ, RZ, R7 ;  /* 0x000000ffff239224 */ /* 0x000fe200078e0007 */
[----:B------:R-:W-:Y:S02]  /*7c30*/  @!P1 MOV R33, R15 ;  /* 0x0000000f00219202 */ /* 0x000fe40000000f00 */
[----:B------:R-:W-:Y:S02]  /*7c40*/  @!P0 SEL R3, R9, R10, !P2 ;  /* 0x0000000a09038207 */ /* 0x000fe40005000000 */
[----:B------:R-:W-:Y:S01]  /*7c50*/  @!P0 SHF.L.U64.HI R0, R14, 0x1, R11 ;  /* 0x000000010e008819 */ /* 0x000fe2000001020b */
[----:B------:R1:W-:Y:S01]  /*7c60*/  STG.E.128 desc[UR4][R44.64+0x80], R32 ;  /* 0x000080202c007986 */ /* 0x0003e2000c101d04 */
[----:B------:R-:W-:Y:S01]  /*7c70*/  @!P0 IADD3 R116, P1, PT, R29, R88, RZ ;  /* 0x000000581d748210 */ /* 0x000fe20007f3e0ff */
[----:B------:R-:W-:Y:S03]  /*7c80*/  @!P0 IMAD.WIDE R4, R3, 0x2, R12 ;  /* 0x0000000203048825 */ /* 0x000fe600078e020c */
[C---:B------:R-:W-:Y:S02]  /*7c90*/  @!P0 IADD3.X R117, PT, PT, R0.reuse, R89, RZ, P1, !PT ;  /* 0x0000005900758210 */ /* 0x040fe40000ffe4ff */
[----:B------:R-:W-:Y:S01]  /*7ca0*/  @!P0 IADD3 R28, P1, PT, R29, R90, RZ ;  /* 0x0000005a1d1c8210 */ /* 0x000fe20007f3e0ff */
[----:B------:R-:W2:Y:S04]  /*7cb0*/  @!P0 LDG.E.128 R4, desc[UR4][R4.64+0x100] ;  /* 0x0001000404048981 */ /* 0x000ea8000c1e1d00 */
[----:B------:R-:W-:Y:S01]  /*7cc0*/  @!P0 IMAD.X R29, R0, 0x1, R91, P1 ;  /* 0x00000001001d8824 */ /* 0x000fe200008e065b */
[----:B------:R-:W-:Y:S03]  /*7cd0*/  ISETP.GE.U32.OR P1, PT, R18, R9, P0 ;  /* 0x000000091200720c */ /* 0x000fe60000726470 */
[----:B------:R-:W3:Y:S08]  /*7ce0*/  @!P0 LDG.E.128 R116, desc[UR4][R116.64+0x100] ;  /* 0x0001000474748981 */ /* 0x000ef0000c1e1d00 */
[----:B------:R4:W1:Y:S08]  /*7cf0*/  @!P0 LDG.E.128 R40, desc[UR4][R28.64+0x100] ;  /* 0x000100041c288981 */ /* 0x000870000c1e1d00 */
[----:B------:R-:W5:Y:S01]  /*7d00*/  LDG.E.128 R36, desc[UR4][R12.64+0x100] ;  /* 0x000100040c247981 */ /* 0x000f62000c1e1d00 */
[C---:B--2---:R-:W-:Y:S01]  /*7d10*/  @!P0 LOP3.LUT R14, R7.reuse, 0xffff0000, RZ, 0xc0, !PT ;  /* 0xffff0000070e8812 */ /* 0x044fe200078ec0ff */
[----:B------:R-:W-:Y:S01]  /*7d20*/  @!P0 IMAD.U32 R8, R7, 0x10000, RZ ;  /* 0x0001000007088824 */ /* 0x000fe200078e00ff */
[C---:B------:R-:W-:Y:S01]  /*7d30*/  @!P0 LOP3.LUT R2, R4.reuse, 0xffff0000, RZ, 0xc0, !PT ;  /* 0xffff000004028812 */ /* 0x040fe200078ec0ff */
[----:B------:R-:W-:Y:S01]  /*7d40*/  @!P0 IMAD.U32 R0, R4, 0x10000, RZ ;  /* 0x0001000004008824 */ /* 0x000fe200078e00ff */
[C---:B------:R-:W-:Y:S02]  /*7d50*/  @!P0 SHF.L.U32 R3, R5.reuse, 0x10, RZ ;  /* 0x0000001005038819 */ /* 0x040fe400000006ff */
[----:B------:R-:W-:Y:S01]  /*7d60*/  @!P0 LOP3.LUT R4, R5, 0xffff0000, RZ, 0xc0, !PT ;  /* 0xffff000005048812 */ /* 0x000fe200078ec0ff */
[----:B------:R-:W-:Y:S01]  /*7d70*/  @!P0 IMAD.U32 R5, R6, 0x10000, RZ ;  /* 0x0001000006058824 */ /* 0x000fe200078e00ff */
[----:B---3--:R-:W-:Y:S01]  /*7d80*/  @!P0 SHF.L.U32 R31, R116, 0x10, RZ ;  /* 0x00000010741f8819 */ /* 0x008fe200000006ff */
[----:B------:R-:W-:Y:S01]  /*7d90*/  @!P0 IMAD.U32 R16, R118, 0x10000, RZ ;  /* 0x0001000076108824 */ /* 0x000fe200078e00ff */
[----:B----4-:R-:W-:Y:S01]  /*7da0*/  @!P0 LOP3.LUT R29, R116, 0xffff0000, RZ, 0xc0, !PT ;  /* 0xffff0000741d8812 */ /* 0x010fe200078ec0ff */
[C---:B------:R-:W-:Y:S01]  /*7db0*/  @!P0 IMAD.U32 R28, R117.reuse, 0x10000, RZ ;  /* 0x00010000751c8824 */ /* 0x040fe200078e00ff */
[----:B------:R-:W-:Y:S01]  /*7dc0*/  @!P0 LOP3.LUT R27, R117, 0xffff0000, RZ, 0xc0, !PT ;  /* 0xffff0000751b8812 */ /* 0x000fe200078ec0ff */
[----:B------:R-:W-:Y:S01]  /*7dd0*/  @!P1 FADD.FTZ R31, -R31, -RZ ;  /* 0x800000ff1f1f9221 */ /* 0x000fe20000010100 */
[----:B------:R-:W-:Y:S01]  /*7de0*/  @!P0 LOP3.LUT R15, R118, 0xffff0000, RZ, 0xc0, !PT ;  /* 0xffff0000760f8812 */ /* 0x000fe200078ec0ff */
[----:B------:R-:W-:Y:S01]  /*7df0*/  @!P1 FADD.FTZ R29, -R29, -RZ ;  /* 0x800000ff1d1d9221 */ /* 0x000fe20000010100 */
[----:B------:R-:W-:Y:S01]  /*7e00*/  @!P0 SHF.L.U32 R7, R119, 0x10, RZ ;  /* 0x0000001077078819 */ /* 0x000fe200000006ff */
[----:B-1----:R-:W-:Y:S01]  /*7e10*/  @!P0 IMAD.U32 R33, R43, 0x10000, RZ ;  /* 0x000100002b218824 */ /* 0x002fe200078e00ff */
        /* <DEDUP_REMOVED lines=10> */
[----:B------:R-:W-:Y:S01]  /*7ec0*/  @!P1 FADD.FTZ R11, -R11, -RZ ;  /* 0x800000ff0b0b9221 */ /* 0x000fe20000010100 */
[----:B------:R-:W-:Y:S01]  /*7ed0*/  ISETP.GE.AND P1, PT, R17, R26, PT ;  /* 0x0000001a1100720c */ /* 0x000fe20003f26270 */
[----:B------:R-:W-:Y:S01]  /*7ee0*/  @!P0 FMUL.FTZ R5, R5, R16 ;  /* 0x0000001005058220 */ /* 0x000fe20000410000 */
[----:B------:R-:W-:Y:S01]  /*7ef0*/  @!P0 LOP3.LUT R16, R40, 0xffff0000, RZ, 0xc0, !PT ;  /* 0xffff000028108812 */ /* 0x000fe200078ec0ff */
[----:B------:R-:W-:Y:S01]  /*7f00*/  @!P0 FMUL.FTZ R7, R8, R7 ;  /* 0x0000000708078220 */ /* 0x000fe20000410000 */
[----:B------:R-:W-:Y:S01]  /*7f10*/  @!P0 FMUL.FTZ R6, R6, R15 ;  /* 0x0000000f06068220 */ /* 0x000fe20000410000 */
[----:B-----5:R-:W-:Y:S01]  /*7f20*/  @!P0 LOP3.LUT R15, R36, 0xffff0000, RZ, 0xc0, !PT ;  /* 0xffff0000240f8812 */ /* 0x020fe200078ec0ff */
[----:B------:R-:W-:Y:S01]  /*7f30*/  @!P0 FMUL.FTZ R8, R14, R11 ;  /* 0x0000000b0e088220 */ /* 0x000fe20000410000 */
[----:B------:R-:W-:Y:S02]  /*7f40*/  @!P0 IMAD.U32 R14, R40, 0x10000, RZ ;  /* 0x00010000280e8824 */ /* 0x000fe400078e00ff */
[----:B------:R-:W-:Y:S01]  /*7f50*/  @!P0 FMUL.FTZ R0, R0, R31 ;  /* 0x0000001f00008220 */ /* 0x000fe20000410000 */
[----:B------:R-:W-:Y:S01]  /*7f60*/  @!P0 SHF.L.U32 R31, R42, 0x10, RZ ;  /* 0x000000102a1f8819 */ /* 0x000fe200000006ff */
[----:B------:R-:W-:Y:S02]  /*7f70*/  @!P0 IMAD.U32 R11, R36, 0x10000, RZ ;  /* 0x00010000240b8824 */ /* 0x000fe400078e00ff */
[----:B------:R-:W-:Y:S01]  /*7f80*/  @!P0 FMUL.FTZ R2, R2, R29 ;  /* 0x0000001d02028220 */ /* 0x000fe20000410000 */
[----:B------:R-:W-:Y:S01]  /*7f90*/  @!P0 LOP3.LUT R29, R37, 0xffff0000, RZ, 0xc0, !PT ;  /* 0xffff0000251d8812 */ /* 0x000fe200078ec0ff */
[----:B------:R-:W-:Y:S01]  /*7fa0*/  @!P0 FMUL.FTZ R3, R3, R28 ;  /* 0x0000001c03038220 */ /* 0x000fe20000410000 */
[----:B------:R-:W-:Y:S01]  /*7fb0*/  @!P1 ISETP.GE.U32.AND P2, PT, R17, R9, PT ;  /* 0x000000091100920c */ /* 0x000fe20003f46070 */
[----:B------:R-:W-:Y:S01]  /*7fc0*/  @!P0 FMUL.FTZ R4, R4, R27 ;  /* 0x0000001b04048220 */ /* 0x000fe20000410000 */
[----:B------:R-:W-:Y:S01]  /*7fd0*/  @!P0 SHF.L.U32 R28, R37, 0x10, RZ ;  /* 0x00000010251c8819 */ /* 0x000fe200000006ff */
[----:B------:R-:W-:Y:S02]  /*7fe0*/  @!P0 IMAD.U32 R27, R41, 0x10000, RZ ;  /* 0x00010000291b8824 */ /* 0x000fe400078e00ff */
        /* <DEDUP_REMOVED lines=8> */
[----:B------:R-:W-:Y:S01]  /*8070*/  @!P0 IMAD.U32 R14, R38, 0x10000, RZ ;  /* 0x00010000260e8824 */ /* 0x000fe200078e00ff */
[C---:B------:R-:W-:Y:S02]  /*8080*/  @!P0 SHF.L.U32 R16, R39.reuse, 0x10, RZ ;  /* 0x0000001027108819 */ /* 0x040fe400000006ff */
[----:B------:R-:W-:Y:S01]  /*8090*/  @!P0 F2FP.BF16.F32.PACK_AB R3, R4, R3 ;  /* 0x000000030403823e */ /* 0x000fe200000010ff */
[----:B------:R-:W-:Y:S01]  /*80a0*/  @!P0 FFMA.FTZ R5, R14, R31, R5 ;  /* 0x0000001f0e058223 */ /* 0x000fe20000010005 */
[----:B------:R-:W-:Y:S01]  /*80b0*/  @!P0 F2FP.BF16.F32.PACK_AB R0, R2, R0 ;  /* 0x000000000200823e */ /* 0x000fe200000010ff */
[----:B------:R-:W-:Y:S01]  /*80c0*/  @!P1 IMAD.X R14, R98, 0x1, R15, P5 ;  /* 0x00000001620e9824 */ /* 0x000fe200028e060f */
[----:B------:R-:W-:Y:S01]  /*80d0*/  @!P0 LOP3.LUT R15, R39, 0xffff0000, RZ, 0xc0, !PT ;  /* 0xffff0000270f8812 */ /* 0x000fe200078ec0ff */
[----:B------:R-:W-:Y:S01]  /*80e0*/  @!P0 FFMA.FTZ R6, R11, R32, R6 ;  /* 0x000000200b068223 */ /* 0x000fe20000010006 */
[----:B------:R-:W-:Y:S01]  /*80f0*/  @!P0 MOV R36, R0 ;  /* 0x0000000000248202 */ /* 0x000fe20000000f00 */
[----:B------:R-:W-:Y:S01]  /*8100*/  @!P0 FFMA.FTZ R7, R16, R33, R7 ;  /* 0x0000002110078223 */ /* 0x000fe20000010007 */
[----:B------:R-:W-:Y:S01]  /*8110*/  @!P1 SHF.L.U64.HI R14, R29, 0x1, R14 ;  /* 0x000000011d0e9819 */ /* 0x000fe2000001020e */
[----:B------:R-:W-:Y:S01]  /*8120*/  @!P0 FFMA.FTZ R8, R15, R34, R8 ;  /* 0x000000220f088223 */ /* 0x000fe20000010008 */
[----:B------:R-:W-:Y:S01]  /*8130*/  @!P0 F2FP.BF16.F32.PACK_AB R6, R6, R5 ;  /* 0x000000050606823e */ /* 0x000fe200000010ff */
[----:B------:R-:W-:Y:S01]  /*8140*/  @!P0 IMAD.MOV.U32 R37, RZ, RZ, R3 ;  /* 0x000000ffff258224 */ /* 0x000fe200078e0003 */
[----:B------:R-:W-:Y:S02]  /*8150*/  @!P1 SHF.L.U32 R29, R29, 0x1, RZ ;  /* 0x000000011d1d9819 */ /* 0x000fe400000006ff */
[----:B------:R-:W-:Y:S02]  /*8160*/  @!P0 F2FP.BF16.F32.PACK_AB R7, R8, R7 ;  /* 0x000000070807823e */ /* 0x000fe400000010ff */
[----:B------:R-:W-:Y:S02]  /*8170*/  @!P0 MOV R38, R6 ;  /* 0x0000000600268202 */ /* 0x000fe40000000f00 */
[----:B------:R-:W-:Y:S01]  /*8180*/  @!P1 IADD3 R116, P5, PT, R29, R88, RZ ;  /* 0x000000581d749210 */ /* 0x000fe20007fbe0ff */
[----:B------:R-:W-:Y:S01]  /*8190*/  @!P0 IMAD.MOV.U32 R39, RZ, RZ, R7 ;  /* 0x000000ffff278224 */ /* 0x000fe200078e0007 */
[----:B------:R-:W-:Y:S02]  /*81a0*/  @!P1 SEL R3, R9, R10, !P2 ;  /* 0x0000000a09039207 */ /* 0x000fe40005000000 */
[----:B------:R-:W-:Y:S01]  /*81b0*/  @!P1 IADD3 R28, P0, PT, R29, R90, RZ ;  /* 0x0000005a1d1c9210 */ /* 0x000fe20007f1e0ff */
[C---:B------:R-:W-:Y:S01]  /*81c0*/  @!P1 IMAD.X R117, R14.reuse, 0x1, R89, P5 ;  /* 0x000000010e759824 */ /* 0x040fe200028e0659 */
[----:B------:R3:W-:Y:S01]  /*81d0*/  STG.E.128 desc[UR4][R44.64+0x100], R36 ;  /* 0x000100242c007986 */ /* 0x0007e2000c101d04 */
[----:B------:R-:W-:Y:S01]  /*81e0*/  @!P1 IMAD.WIDE R4, R3, 0x2, R12 ;  /* 0x0000000203049825 */ /* 0x000fe200078e020c */
[----:B------:R-:W-:Y:S02]  /*81f0*/  @!P1 IADD3.X R29, PT, PT, R14, R91, RZ, P0, !PT ;  /* 0x0000005b0e1d9210 */ /* 0x000fe400007fe4ff */
[----:B------:R-:W-:Y:S04]  /*8200*/  ISETP.GE.U32.OR P0, PT, R17, R9, P1 ;  /* 0x000000091100720c */ /* 0x000fe80000f06470 */
[----:B------:R-:W2:Y:S08]  /*8210*/  @!P1 LDG.E.128 R116, desc[UR4][R116.64+0x180] ;  /* 0x0001800474749981 */ /* 0x000eb0000c1e1d00 */
[----:B------:R-:W4:Y:S08]  /*8220*/  @!P1 LDG.E.128 R4, desc[UR4][R4.64+0x180] ;  /* 0x0001800404049981 */ /* 0x000f30000c1e1d00 */
[----:B------:R4:W5:Y:S08]  /*8230*/  @!P1 LDG.E.128 R40, desc[UR4][R28.64+0x180] ;  /* 0x000180041c289981 */ /* 0x000970000c1e1d00 */
[----:B------:R1:W3:Y:S01]  /*8240*/  LDG.E.128 R32, desc[UR4][R12.64+0x180] ;  /* 0x000180040c207981 */ /* 0x0002e2000c1e1d00 */
[----:B--2---:R-:W-:Y:S01]  /*8250*/  @!P1 SHF.L.U32 R11, R119, 0x10, RZ ;  /* 0x00000010770b9819 */ /* 0x004fe200000006ff */
        /* <DEDUP_REMOVED lines=11> */
[----:B----4-:R-:W-:Y:S01]  /*8310*/  @!P1 LOP3.LUT R29, R4, 0xffff0000, RZ, 0xc0, !PT ;  /* 0xffff0000041d9812 */ /* 0x010fe200078ec0ff */
[----:B------:R-:W-:Y:S01]  /*8320*/  @!P0 FADD.FTZ R16, -R16, -RZ ;  /* 0x800000ff10108221 */ /* 0x000fe20000010100 */
[----:B-1----:R-:W-:Y:S01]  /*8330*/  @!P1 SHF.L.U32 R12, R7, 0x10, RZ ;  /* 0x00000010070c9819 */ /* 0x002fe200000006ff */
[----:B------:R-:W-:Y:S01]  /*8340*/  @!P1 IMAD.U32 R31, R4, 0x10000, RZ ;  /* 0x00010000041f9824 */ /* 0x000fe200078e00ff */
[----:B------:R-:W-:Y:S01]  /*8350*/  @!P1 SHF.L.U32 R4, R5, 0x10, RZ ;  /* 0x0000001005049819 */ /* 0x000fe200000006ff */
[----:B------:R-:W-:Y:S01]  /*8360*/  @!P0 FADD.FTZ R0, -R0, -RZ ;  /* 0x800000ff00008221 */ /* 0x000fe20000010100 */
[----:B------:R-:W-:Y:S01]  /*8370*/  @!P1 LOP3.LUT R27, R6, 0xffff0000, RZ, 0xc0, !PT ;  /* 0xffff0000061b9812 */ /* 0x000fe200078ec0ff */
[----:B------:R-:W-:Y:S01]  /*8380*/  @!P0 FADD.FTZ R3, -R3, -RZ ;  /* 0x800000ff03038221 */ /* 0x000fe20000010100 */
[----:B------:R-:W-:Y:S01]  /*8390*/  @!P1 LOP3.LUT R13, R7, 0xffff0000, RZ, 0xc0, !PT ;  /* 0xffff0000070d9812 */ /* 0x000fe200078ec0ff */
[----:B------:R-:W-:Y:S01]  /*83a0*/  @!P1 FMUL.FTZ R7, R12, R11 ;  /* 0x0000000b0c079220 */ /* 0x000fe20000410000 */
[----:B------:R-:W-:Y:S01]  /*83b0*/  @!P1 LOP3.LUT R5, R5, 0xffff0000, RZ, 0xc0, !PT ;  /* 0xffff000005059812 */ /* 0x000fe200078ec0ff */
[----:B------:R-:W-:Y:S01]  /*83c0*/  @!P1 IMAD.U32 R28, R6, 0x10000, RZ ;  /* 0x00010000061c9824 */ /* 0x000fe200078e00ff */
[----:B-----5:R-:W-:Y:S01]  /*83d0*/  @!P1 SHF.L.U32 R30, R43, 0x10, RZ ;  /* 0x000000102b1e9819 */ /* 0x020fe200000006ff */
[----:B------:R-:W-:Y:S01]  /*83e0*/  @!P0 FADD.FTZ R2, -R2, -RZ ;  /* 0x800000ff02028221 */ /* 0x000fe20000010100 */
[C---:B---3--:R-:W-:Y:S02]  /*83f0*/  @!P1 IMAD.U32 R11, R32.reuse, 0x10000, RZ ;  /* 0x00010000200b9824 */ /* 0x048fe400078e00ff */
[----:B------:R-:W-:Y:S01]  /*8400*/  @!P1 FMUL.FTZ R8, R13, R8 ;  /* 0x000000080d089220 */ /* 0x000fe20000410000 */
[----:B------:R-:W-:Y:S01]  /*8410*/  @!P1 LOP3.LUT R13, R32, 0xffff0000, RZ, 0xc0, !PT ;  /* 0xffff0000200d9812 */ /* 0x000fe200078ec0ff */
[----:B------:R-:W-:Y:S02]  /*8420*/  @!P1 IMAD.U32 R12, R40, 0x10000, RZ ;  /* 0x00010000280c9824 */ /* 0x000fe400078e00ff */
[----:B------:R-:W-:Y:S01]  /*8430*/  @!P1 FMUL.FTZ R0, R31, R0 ;  /* 0x000000001f009220 */ /* 0x000fe20000410000 */
[----:B------:R-:W-:Y:S01]  /*8440*/  @!P1 LOP3.LUT R31, R43, 0xffff0000, RZ, 0xc0, !PT ;  /* 0xffff00002b1f9812 */ /* 0x000fe200078ec0ff */
[----:B------:R-:W-:Y:S01]  /*8450*/  @!P1 FMUL.FTZ R3, R4, R3 ;  /* 0x0000000304039220 */ /* 0x000fe20000410000 */
[----:B------:R-:W-:Y:S01]  /*8460*/  @!P1 FMUL.FTZ R6, R27, R14 ;  /* 0x0000000e1b069220 */ /* 0x000fe20000410000 */
[----:B------:R-:W-:Y:S01]  /*8470*/  @!P1 LOP3.LUT R14, R40, 0xffff0000, RZ, 0xc0, !PT ;  /* 0xffff0000280e9812 */ /* 0x000fe200078ec0ff */
[----:B------:R-:W-:Y:S01]  /*8480*/  @!P1 FMUL.FTZ R4, R5, R16 ;  /* 0x0000001005049220 */ /* 0x000fe20000410000 */
[----:B------:R-:W-:Y:S01]  /*8490*/  @!P1 SHF.L.U32 R16, R33, 0x10, RZ ;  /* 0x0000001021109819 */ /* 0x000fe200000006ff */
[----:B------:R-:W-:Y:S01]  /*84a0*/  @!P1 FMUL.FTZ R2, R29, R2 ;  /* 0x000000021d029220 */ /* 0x000fe20000410000 */
[C---:B------:R-:W-:Y:S01]  /*84b0*/  @!P1 LOP3.LUT R27, R41.reuse, 0xffff0000, RZ, 0xc0, !PT ;  /* 0xffff0000291b9812 */ /* 0x040fe200078ec0ff */
[----:B------:R-:W-:Y:S01]  /*84c0*/  @!P1 FMUL.FTZ R5, R28, R15 ;  /* 0x0000000f1c059220 */ /* 0x000fe20000410000 */
[----:B------:R-:W-:Y:S01]  /*84d0*/  @!P1 SHF.L.U32 R15, R41, 0x10, RZ ;  /* 0x00000010290f9819 */ /* 0x000fe200000006ff */
[----:B------:R-:W-:Y:S01]  /*84e0*/  @!P1 FFMA.FTZ R0, R11, R12, R0 ;  /* 0x0000000c0b009223 */ /* 0x000fe20000010000 */
[----:B------:R-:W-:Y:S01]  /*84f0*/  @!P1 LOP3.LUT R11, R33, 0xffff0000, RZ, 0xc0, !PT ;  /* 0xffff0000210b9812 */ /* 0x000fe200078ec0ff */
[----:B------:R-:W-:Y:S01]  /*8500*/  @!P1 FFMA.FTZ R2, R13, R14, R2 ;  /* 0x0000000e0d029223 */ /* 0x000fe20000010002 */
[----:B------:R-:W-:Y:S01]  /*8510*/  @!P1 LOP3.LUT R29, R42, 0xffff0000, RZ, 0xc0, !PT ;  /* 0xffff00002a1d9812 */ /* 0x000fe200078ec0ff */
[C---:B------:R-:W-:Y:S01]  /*8520*/  @!P1 IMAD.U32 R12, R34.reuse, 0x10000, RZ ;  /* 0x00010000220c9824 */ /* 0x040fe200078e00ff */
[----:B------:R-:W-:Y:S01]  /*8530*/  @!P1 LOP3.LUT R13, R34, 0xffff0000, RZ, 0xc0, !PT ;  /* 0xffff0000220d9812 */ /* 0x000fe200078ec0ff */
[----:B------:R-:W-:Y:S01]  /*8540*/  @!P1 IMAD.U32 R28, R42, 0x10000, RZ ;  /* 0x000100002a1c9824 */ /* 0x000fe200078e00ff */
[C---:B------:R-:W-:Y:S01]  /*8550*/  @!P1 SHF.L.U32 R14, R35.reuse, 0x10, RZ ;  /* 0x00000010230e9819 */ /* 0x040fe200000006ff */
[----:B------:R-:W-:Y:S01]  /*8560*/  @!P1 FFMA.FTZ R3, R16, R15, R3 ;  /* 0x0000000f10039223 */ /* 0x000fe20000010003 */
[----:B------:R-:W-:Y:S01]  /*8570*/  @!P1 LOP3.LUT R15, R35, 0xffff0000, RZ, 0xc0, !PT ;  /* 0xffff0000230f9812 */ /* 0x000fe200078ec0ff */
[----:B------:R-:W-:Y:S01]  /*8580*/  @!P1 FFMA.FTZ R4, R11, R27, R4 ;  /* 0x0000001b0b049223 */ /* 0x000fe20000010004 */
[----:B------:R-:W-:Y:S01]  /*8590*/  @!P1 F2FP.BF16.F32.PACK_AB R0, R2, R0 ;  /* 0x000000000200923e */ /* 0x000fe200000010ff */
        /* <DEDUP_REMOVED lines=12> */
.L_x_2159:
[----:B------:R-:W-:Y:S05]  /*8660*/  BSYNC.RECONVERGENT B0 ;  /* 0x0000000000007941 */ /* 0x000fea0003800200 */
.L_x_2158:
[----:B------:R-:W-:Y:S04]  /*8670*/  BSSY.RECONVERGENT B0, `(.L_x_2160) ;  /* 0x0000159000007945 */ /* 0x000fe80003800200 */
[----:B------:R-:W-:Y:S05]  /*8680*/  @!P4 BRA `(.L_x_2161) ;  /* 0x00000014005cc947 */ /* 0x000fea0003800000 */
[C---:B------:R-:W-:Y:S01]  /*8690*/  ISETP.GE.AND P0, PT, R20.reuse, R26, PT ;  /* 0x0000001a1400720c */ /* 0x040fe20003f06270 */
[----:B------:R-:W4:Y:S11]  /*86a0*/  LDC.64 R2, c[0x0][0x4a8] ;  /* 0x00012a00ff027b82 */ /* 0x000f360000000a00 */
[----:B------:R-:W-:Y:S01]  /*86b0*/  @!UPT UIADD3 URZ, UPT, UPT, URZ, URZ, URZ ;  /* 0x000000fffffff290 */ /* 0x000fe2000fffe0ff */
[----:B------:R-:W-:Y:S04]  /*86c0*/  @!P0 ISETP.GE.U32.AND P1, PT, R20, R9, PT ;  /* 0x000000091400820c */ /* 0x000fe80003f26070 */
[----:B------:R-:W-:Y:S02]  /*86d0*/  @!P0 SEL R7, R10, RZ, P1 ;  /* 0x000000ff0a078207 */ /* 0x000fe40000800000 */
[----:B------:R-:W-:Y:S02]  /*86e0*/  @!P0 SEL R11, R49, RZ, P1 ;  /* 0x000000ff310b8207 */ /* 0x000fe40000800000 */
[C---:B----4-:R-:W-:Y:S04]  /*86f0*/  LEA R12, P2, R2.reuse, R22, 0x6 ;  /* 0x00000016020c7211 */ /* 0x050fe800078430ff */
[----:B------:R-:W-:Y:S02]  /*8700*/  LEA.HI.X R13, R2, R23, R3, 0x6, P2 ;  /* 0x00000017020d7211 */ /* 0x000fe400010f3403 */
[----:B------:R-:W-:Y:S02]  /*8710*/  @!P0 IADD3 R7, P2, PT, R104, R7, RZ ;  /* 0x0000000768078210 */ /* 0x000fe40007f5e0ff */
[----:B------:R-:W-:Y:S01]  /*8720*/  @!P0 SEL R3, R9, R10, !P1 ;  /* 0x0000000a09038207 */ /* 0x000fe20004800000 */
[----:B------:R-:W4:Y:S02]  /*8730*/  LDG.E.128 R36, desc[UR4][R12.64] ;  /* 0x000000040c247981 */ /* 0x000f24000c1e1d00 */
[----:B------:R-:W-:Y:S02]  /*8740*/  @!P0 IMAD.X R0, R96, 0x1, R11, P2 ;  /* 0x0000000160008824 */ /* 0x000fe400010e060b */
[----:B------:R-:W-:Y:S02]  /*8750*/  @!P0 IMAD.SHL.U32 R11, R7, 0x2, RZ ;  /* 0x00000002070b8824 */ /* 0x000fe400078e00ff */
[----:B------:R-:W-:Y:S01]  /*8760*/  @!P0 IMAD.WIDE R4, R3, 0x2, R12 ;  /* 0x0000000203048825 */ /* 0x000fe200078e020c */
[----:B------:R-:W-:Y:S02]  /*8770*/  @!P0 SHF.L.U64.HI R0, R7, 0x1, R0 ;  /* 0x0000000107008819 */ /* 0x000fe40000010200 */
[C---:B--2---:R-:W-:Y:S03]  /*8780*/  @!P0 IADD3 R40, P1, PT, R11.reuse, R88, RZ ;  /* 0x000000580b288210 */ /* 0x044fe60007f3e0ff */
[----:B------:R-:W2:Y:S01]  /*8790*/  @!P0 LDG.E.128 R4, desc[UR4][R4.64] ;  /* 0x0000000404048981 */ /* 0x000ea2000c1e1d00 */
[C---:B------:R-:W-:Y:S02]  /*87a0*/  @!P0 IADD3.X R41, PT, PT, R0.reuse, R89, RZ, P1, !PT ;  /* 0x0000005900298210 */ /* 0x040fe40000ffe4ff */
[----:B------:R-:W-:Y:S05]  /*87b0*/  @!P0 IADD3 R28, P1, PT, R11, R90, RZ ;  /* 0x0000005a0b1c8210 */ /* 0x000fea0007f3e0ff */
[----:B------:R-:W5:Y:S01]  /*87c0*/  @!P0 LDG.E.128 R40, desc[UR4][R40.64] ;  /* 0x0000000428288981 */ /* 0x000f62000c1e1d00 */
[----:B------:R-:W-:Y:S01]  /*87d0*/  @!P0 IMAD.X R29, R0, 0x1, R91, P1 ;  /* 0x00000001001d8824 */ /* 0x000fe200008e065b */
[----:B------:R-:W-:Y:S06]  /*87e0*/  ISETP.GE.U32.OR P1, PT, R20, R9, P0 ;  /* 0x000000091400720c */ /* 0x000fec0000726470 */
[----:B---3--:R3:W4:Y:S01]  /*87f0*/  @!P0 LDG.E.128 R32, desc[UR4][R28.64] ;  /* 0x000000041c208981 */ /* 0x008722000c1e1d00 */
[C---:B--2---:R-:W-:Y:S01]  /*8800*/  @!P0 LOP3.LUT R14, R7.reuse, 0xffff0000, RZ, 0xc0, !PT ;  /* 0xffff0000070e8812 */ /* 0x044fe200078ec0ff */
[----:B------:R-:W-:Y:S01]  /*8810*/  @!P0 IMAD.U32 R8, R7, 0x10000, RZ ;  /* 0x0001000007088824 */ /* 0x000fe200078e00ff */
[C---:B------:R-:W-:Y:S01]  /*8820*/  @!P0 LOP3.LUT R2, R4.reuse, 0xffff0000, RZ, 0xc0, !PT ;  /* 0xffff000004028812 */ /* 0x040fe200078ec0ff */
[----:B------:R-:W-:Y:S01]  /*8830*/  @!P0 IMAD.U32 R0, R4, 0x10000, RZ ;  /* 0x0001000004008824 */ /* 0x000fe200078e00ff */
[C---:B------:R-:W-:Y:S02]  /*8840*/  @!P0 SHF.L.U32 R3, R5.reuse, 0x10, RZ ;  /* 0x0000001005038819 */ /* 0x040fe400000006ff */
[----:B------:R-:W-:Y:S01]  /*8850*/  @!P0 LOP3.LUT R4, R5, 0xffff0000, RZ, 0xc0, !PT ;  /* 0xffff000005048812 */ /* 0x000fe200078ec0ff */
[----:B------:R-:W-:Y:S01]  /*8860*/  @!P0 IMAD.U32 R5, R6, 0x10000, RZ ;  /* 0x0001000006058824 */ /* 0x000fe200078e00ff */
[C---:B-----5:R-:W-:Y:S01]  /*8870*/  @!P0 LOP3.LUT R15, R42.reuse, 0xffff0000, RZ, 0xc0, !PT ;  /* 0xffff00002a0f8812 */ /* 0x060fe200078ec0ff */
[----:B------:R-:W-:Y:S01]  /*8880*/  @!P0 IMAD.U32 R16, R42, 0x10000, RZ ;  /* 0x000100002a108824 */ /* 0x000fe200078e00ff */
[----:B------:R-:W-:Y:S01]  /*8890*/  @!P0 SHF.L.U32 R7, R43, 0x10, RZ ;  /* 0x000000102b078819 */ /* 0x000fe200000006ff */
[----:B---3--:R-:W-:Y:S01]  /*88a0*/  @!P0 IMAD.U32 R28, R41, 0x10000, RZ ;  /* 0x00010000291c8824 */ /* 0x008fe200078e00ff */
        /* <DEDUP_REMOVED lines=10> */
[----:B----4-:R-:W-:Y:S01]  /*8950*/  @!P0 SHF.L.U32 R30, R35, 0x10, RZ ;  /* 0x00000010231e8819 */ /* 0x010fe200000006ff */
[----:B------:R-:W-:Y:S01]  /*8960*/  @!P1 FADD.FTZ R28, -R28, -RZ ;  /* 0x800000ff1c1c9221 */ /* 0x000fe20000010100 */
[----:B------:R-:W-:Y:S01]  /*8970*/  @!P1 FADD.FTZ R11, -R11, -RZ ;  /* 0x800000ff0b0b9221 */ /* 0x000fe20000010100 */
[----:B------:R-:W-:Y:S01]  /*8980*/  @!P1 FADD.FTZ R27, -R27, -RZ ;  /* 0x800000ff1b1b9221 */ /* 0x000fe20000010100 */
[----:B------:R-:W-:Y:S01]  /*8990*/  ISETP.GE.AND P1, PT, R19, R26, PT ;  /* 0x0000001a1300720c */ /* 0x000fe20003f26270 */
[----:B------:R-:W-:Y:S01]  /*89a0*/  @!P0 FMUL.FTZ R5, R5, R16 ;  /* 0x0000001005058220 */ /* 0x000fe20000410000 */
[----:B------:R-:W-:Y:S01]  /*89b0*/  @!P0 FMUL.FTZ R6, R6, R15 ;  /* 0x0000000f06068220 */ /* 0x000fe20000410000 */
[----:B------:R-:W-:Y:S01]  /*89c0*/  @!P0 FMUL.FTZ R7, R8, R7 ;  /* 0x0000000708078220 */ /* 0x000fe20000410000 */
[----:B------:R-:W-:Y:S02]  /*89d0*/  @!P0 IMAD.U32 R16, R32, 0x10000, RZ ;  /* 0x0001000020108824 */ /* 0x000fe400078e00ff */
[----:B------:R-:W-:Y:S01]  /*89e0*/  @!P0 FMUL.FTZ R0, R0, R31 ;  /* 0x0000001f00008220 */ /* 0x000fe20000410000 */
[----:B------:R-:W-:Y:S01]  /*89f0*/  @!P0 LOP3.LUT R31, R35, 0xffff0000, RZ, 0xc0, !PT ;  /* 0xffff0000231f8812 */ /* 0x000fe200078ec0ff */
[----:B------:R-:W-:Y:S01]  /*8a00*/  @!P0 FMUL.FTZ R2, R2, R29 ;  /* 0x0000001d02028220 */ /* 0x000fe20000410000 */
[----:B------:R-:W-:Y:S01]  /*8a10*/  @!P0 LOP3.LUT R29, R33, 0xffff0000, RZ, 0xc0, !PT ;  /* 0xffff0000211d8812 */ /* 0x000fe200078ec0ff */
[----:B------:R-:W-:Y:S01]  /*8a20*/  @!P0 FMUL.FTZ R3, R3, R28 ;  /* 0x0000001c03038220 */ /* 0x000fe20000410000 */
[----:B------:R-:W-:Y:S01]  /*8a30*/  @!P0 LOP3.LUT R28, R32, 0xffff0000, RZ, 0xc0, !PT ;  /* 0xffff0000201c8812 */ /* 0x000fe200078ec0ff */
[----:B------:R-:W-:Y:S02]  /*8a40*/  @!P0 IMAD.U32 R15, R36, 0x10000, RZ ;  /* 0x00010000240f8824 */ /* 0x000fe400078e00ff */
[----:B------:R-:W-:Y:S01]  /*8a50*/  @!P0 FMUL.FTZ R8, R14, R11 ;  /* 0x0000000b0e088220 */ /* 0x000fe20000410000 */
[----:B------:R-:W-:Y:S01]  /*8a60*/  @!P0 SHF.L.U32 R11, R33, 0x10, RZ ;  /* 0x00000010210b8819 */ /* 0x000fe200000006ff */
[----:B------:R-:W-:Y:S01]  /*8a70*/  @!P0 FMUL.FTZ R4, R4, R27 ;  /* 0x0000001b04048220 */ /* 0x000fe20000410000 */
[----:B------:R-:W-:Y:S01]  /*8a80*/  @!P0 LOP3.LUT R27, R36, 0xffff0000, RZ, 0xc0, !PT ;  /* 0xffff0000241b8812 */ /* 0x000fe200078ec0ff */
[----:B------:R-:W2:Y:S01]  /*8a90*/  LDC.64 R32, c[0x0][0x3b8] ;  /* 0x0000ee00ff207b82 */ /* 0x000ea20000000a00 */
[----:B------:R-:W-:Y:S01]  /*8aa0*/  @!P1 ISETP.GE.U32.AND P2, PT, R19, R9, PT ;  /* 0x000000091300920c */ /* 0x000fe20003f46070 */
[----:B------:R-:W-:Y:S01]  /*8ab0*/  @!P0 FFMA.FTZ R0, R15, R16, R0 ;  /* 0x000000100f008223 */ /* 0x000fe20000010000 */
[C---:B------:R-:W-:Y:S01]  /*8ac0*/  @!P0 LOP3.LUT R15, R37.reuse, 0xffff0000, RZ, 0xc0, !PT ;  /* 0xffff0000250f8812 */ /* 0x040fe200078ec0ff */
[----:B------:R-:W-:Y:S02]  /*8ad0*/  @!P0 IMAD.U32 R14, R37, 0x10000, RZ ;  /* 0x00010000250e8824 */ /* 0x000fe400078e00ff */
[----:B------:R-:W-:Y:S01]  /*8ae0*/  @!P0 FFMA.FTZ R2, R27, R28, R2 ;  /* 0x0000001c1b028223 */ /* 0x000fe20000010002 */
[C---:B------:R-:W-:Y:S01]  /*8af0*/  @!P0 LOP3.LUT R28, R34.reuse, 0xffff0000, RZ, 0xc0, !PT ;  /* 0xffff0000221c8812 */ /* 0x040fe200078ec0ff */
[----:B------:R-:W-:Y:S02]  /*8b00*/  @!P0 IMAD.U32 R27, R34, 0x10000, RZ ;  /* 0x00010000221b8824 */ /* 0x000fe400078e00ff */
[----:B------:R-:W-:Y:S01]  /*8b10*/  @!P0 FFMA.FTZ R3, R14, R11, R3 ;  /* 0x0000000b0e038223 */ /* 0x000fe20000010003 */
[----:B------:R-:W-:Y:S01]  /*8b20*/  @!P0 LOP3.LUT R11, R38, 0xffff0000, RZ, 0xc0, !PT ;  /* 0xffff0000260b8812 */ /* 0x000fe200078ec0ff */
[----:B------:R-:W-:Y:S01]  /*8b30*/  @!P0 FFMA.FTZ R4, R15, R29, R4 ;  /* 0x0000001d0f048223 */ /* 0x000fe20000010004 */
[----:B------:R-:W-:Y:S01]  /*8b40*/  @!P0 F2FP.BF16.F32.PACK_AB R2, R2, R0 ;  /* 0x000000000202823e */ /* 0x000fe200000010ff */
[----:B------:R-:W-:Y:S02]  /*8b50*/  @!P0 IMAD.U32 R16, R38, 0x10000, RZ ;  /* 0x0001000026108824 */ /* 0x000fe400078e00ff */
[C---:B------:R-:W-:Y:S01]  /*8b60*/  @!P0 IMAD.U32 R0, R39.reuse, 0x10000, RZ ;  /* 0x0001000027008824 */ /* 0x040fe200078e00ff */
[----:B------:R-:W-:Y:S01]  /*8b70*/  @!P0 F2FP.BF16.F32.PACK_AB R15, R4, R3 ;  /* 0x00000003040f823e */ /* 0x000fe200000010ff */
[----:B------:R-:W-:Y:S01]  /*8b80*/  @!P0 FFMA.FTZ R5, R16, R27, R5 ;  /* 0x0000001b10058223 */ /* 0x000fe20000010005 */
[----:B------:R-:W-:Y:S01]  /*8b90*/  @!P0 LOP3.LUT R3, R39, 0xffff0000, RZ, 0xc0, !PT ;  /* 0xffff000027038812 */ /* 0x000fe200078ec0ff */
[----:B------:R-:W-:Y:S01]  /*8ba0*/  @!P0 FFMA.FTZ R6, R11, R28, R6 ;  /* 0x0000001c0b068223 */ /* 0x000fe20000010006 */
[----:B------:R-:W-:Y:S01]  /*8bb0*/  @!P1 SEL R11, R10, RZ, P2 ;  /* 0x000000ff0a0b9207 */ /* 0x000fe20001000000 */
[----:B------:R-:W-:Y:S01]  /*8bc0*/  @!P0 FFMA.FTZ R7, R0, R30, R7 ;  /* 0x0000001e00078223 */ /* 0x000fe20000010007 */
[----:B------:R-:W-:Y:S01]  /*8bd0*/  @!P0 MOV R36, R2 ;  /* 0x0000000200248202 */ /* 0x000fe20000000f00 */
[----:B------:R-:W-:Y:S01]  /*8be0*/  @!P0 FFMA.FTZ R8, R3, R31, R8 ;  /* 0x0000001f03088223 */ /* 0x000fe20000010008 */
[----:B------:R-:W-:Y:S01]  /*8bf0*/  @!P1 IADD3 R11, P5, PT, R104, R11, RZ ;  /* 0x0000000b680b9210 */ /* 0x000fe20007fbe0ff */
[----:B------:R-:W-:Y:S01]  /*8c00*/  @!P0 IMAD.MOV.U32 R37, RZ, RZ, R15 ;  /* 0x000000ffff258224 */ /* 0x000fe200078e000f */
[----:B------:R-:W-:Y:S02]  /*8c10*/  @!P1 SEL R15, R49, RZ, P2 ;  /* 0x000000ff310f9207 */ /* 0x000fe40001000000 */
[----:B------:R-:W-:Y:S02]  /*8c20*/  @!P0 F2FP.BF16.F32.PACK_AB R5, R6, R5 ;  /* 0x000000050605823e */ /* 0x000fe400000010ff */
[----:B------:R-:W-:Y:S01]  /*8c30*/  @!P0 F2FP.BF16.F32.PACK_AB R8, R8, R7 ;  /* 0x000000070808823e */ /* 0x000fe200000010ff */
[----:B------:R-:W-:Y:S01]  /*8c40*/  @!P1 IMAD.X R0, R96, 0x1, R15, P5 ;  /* 0x0000000160009824 */ /* 0x000fe200028e060f */
[C---:B--2---:R-:W-:Y:S01]  /*8c50*/  LEA R44, P4, R32.reuse, R84, 0x6 ;  /* 0x00000054202c7211 */ /* 0x044fe200078830ff */
[----:B------:R-:W-:Y:S01]  /*8c60*/  @!P0 IMAD.MOV.U32 R38, RZ, RZ, R5 ;  /* 0x000000ffff268224 */ /* 0x000fe200078e0005 */
[----:B------:R-:W-:Y:S01]  /*8c70*/  @!P1 SHF.L.U32 R29, R11, 0x1, RZ ;  /* 0x000000010b1d9819 */ /* 0x000fe200000006ff */
[----:B------:R-:W-:Y:S01]  /*8c80*/  @!P0 IMAD.MOV.U32 R39, RZ, RZ, R8 ;  /* 0x000000ffff278224 */ /* 0x000fe200078e0008 */
[----:B------:R-:W-:Y:S02]  /*8c90*/  LEA.HI.X R45, R32, R85, R33, 0x6, P4 ;  /* 0x00000055202d7211 */ /* 0x000fe400020f3421 */
[----:B------:R-:W-:Y:S02]  /*8ca0*/  @!P1 SEL R3, R9, R10, !P2 ;  /* 0x0000000a09039207 */ /* 0x000fe40005000000 */
[----:B------:R-:W-:Y:S01]  /*8cb0*/  @!P1 SHF.L.U64.HI R0, R11, 0x1, R0 ;  /* 0x000000010b009819 */ /* 0x000fe20000010200 */
[----:B------:R2:W-:Y:S01]  /*8cc0*/  STG.E.128 desc[UR4][R44.64], R36 ;  /* 0x000000242c007986 */ /* 0x0005e2000c101d04 */
[----:B------:R-:W-:Y:S01]  /*8cd0*/  @!P1 IADD3 R116, P0, PT, R29, R88, RZ ;  /* 0x000000581d749210 */ /* 0x000fe20007f1e0ff */
[----:B------:R-:W-:Y:S03]  /*8ce0*/  @!P1 IMAD.WIDE R6, R3, 0x2, R12 ;  /* 0x0000000203069825 */ /* 0x000fe600078e020c */
[C---:B------:R-:W-:Y:S02]  /*8cf0*/  @!P1 IADD3.X R117, PT, PT, R0.reuse, R89, RZ, P0, !PT ;  /* 0x0000005900759210 */ /* 0x040fe400007fe4ff */
[----:B------:R-:W-:Y:S01]  /*8d00*/  @!P1 IADD3 R28, P0, PT, R29, R90, RZ ;  /* 0x0000005a1d1c9210 */ /* 0x000fe20007f1e0ff */
[----:B------:R-:W3:Y:S04]  /*8d10*/  @!P1 LDG.E.128 R4, desc[UR4][R6.64+0x80] ;  /* 0x0000800406049981 */ /* 0x000ee8000c1e1d00 */
[----:B------:R-:W-:Y:S01]  /*8d20*/  @!P1 IMAD.X R29, R0, 0x1, R91, P0 ;  /* 0x00000001001d9824 */ /* 0x000fe200000e065b */
[----:B------:R-:W-:Y:S03]  /*8d30*/  ISETP.GE.U32.OR P0, PT, R19, R9, P1 ;  /* 0x000000091300720c */ /* 0x000fe60000f06470 */
        /* <DEDUP_REMOVED lines=14> */
[C---:B------:R-:W-:Y:S01]  /*8e20*/  @!P1 SHF.L.U32 R31, R116.reuse, 0x10, RZ ;  /* 0x00000010741f9819 */ /* 0x040fe200000006ff */
        /* <DEDUP_REMOVED lines=10> */
[----:B------:R-:W-:Y:S01]  /*8ed0*/  @!P0 FADD.FTZ R16, -R16, -RZ ;  /* 0x800000ff10108221 */ /* 0x000fe20000010100 */
[----:B--2---:R-:W-:Y:S01]  /*8ee0*/  @!P1 LOP3.LUT R30, R43, 0xffff0000, RZ, 0xc0, !PT ;  /* 0xffff00002b1e9812 */ /* 0x004fe200078ec0ff */
[----:B------:R-:W-:Y:S01]  /*8ef0*/  @!P0 FADD.FTZ R15, -R15, -RZ ;  /* 0x800000ff0f0f8221 */ /* 0x000fe20000010100 */
[----:B------:R-:W-:Y:S01]  /*8f00*/  ISETP.GE.AND P0, PT, R18, R26, PT ;  /* 0x0000001a1200720c */ /* 0x000fe20003f06270 */
[----:B------:R-:W-:Y:S01]  /*8f10*/  @!P1 FMUL.FTZ R7, R8, R7 ;  /* 0x0000000708079220 */ /* 0x000fe20000410000 */
[----:B------:R-:W-:Y:S01]  /*8f20*/  @!P1 FMUL.FTZ R8, R14, R11 ;  /* 0x0000000b0e089220 */ /* 0x000fe20000410000 */
[----:B------:R-:W-:Y:S02]  /*8f30*/  @!P1 IMAD.U32 R14, R40, 0x10000, RZ ;  /* 0x00010000280e9824 */ /* 0x000fe400078e00ff */
[----:B------:R-:W-:Y:S01]  /*8f40*/  @!P1 FMUL.FTZ R0, R0, R31 ;  /* 0x0000001f00009220 */ /* 0x000fe20000410000 */
[----:B-----5:R-:W-:Y:S02]  /*8f50*/  @!P1 IMAD.U32 R11, R32, 0x10000, RZ ;  /* 0x00010000200b9824 */ /* 0x020fe400078e00ff */
[----:B------:R-:W-:Y:S01]  /*8f60*/  @!P1 FMUL.FTZ R5, R5, R16 ;  /* 0x0000001005059220 */ /* 0x000fe20000410000 */
[----:B------:R-:W-:Y:S01]  /*8f70*/  @!P1 LOP3.LUT R16, R40, 0xffff0000, RZ, 0xc0, !PT ;  /* 0xffff000028109812 */ /* 0x000fe200078ec0ff */
[----:B------:R-:W-:Y:S01]  /*8f80*/  @!P1 FMUL.FTZ R6, R6, R15 ;  /* 0x0000000f06069220 */ /* 0x000fe20000410000 */
[----:B------:R-:W-:Y:S01]  /*8f90*/  @!P1 LOP3.LUT R15, R32, 0xffff0000, RZ, 0xc0, !PT ;  /* 0xffff0000200f9812 */ /* 0x000fe200078ec0ff */
[----:B------:R-:W-:Y:S01]  /*8fa0*/  @!P1 FMUL.FTZ R4, R4, R27 ;  /* 0x0000001b04049220 */ /* 0x000fe20000410000 */
[----:B------:R-:W-:Y:S01]  /*8fb0*/  @!P1 SHF.L.U32 R27, R41, 0x10, RZ ;  /* 0x00000010291b9819 */ /* 0x000fe200000006ff */
[----:B------:R-:W-:Y:S01]  /*8fc0*/  @!P1 FMUL.FTZ R2, R2, R29 ;  /* 0x0000001d02029220 */ /* 0x000fe20000410000 */
[----:B------:R-:W-:Y:S01]  /*8fd0*/  @!P0 ISETP.GE.U32.AND P2, PT, R18, R9, PT ;  /* 0x000000091200820c */ /* 0x000fe20003f46070 */
[----:B------:R-:W-:Y:S01]  /*8fe0*/  @!P1 FFMA.FTZ R0, R11, R14, R0 ;  /* 0x0000000e0b009223 */ /* 0x000fe20000010000 */
[----:B------:R-:W-:Y:S01]  /*8ff0*/  @!P1 LOP3.LUT R11, R33, 0xffff0000, RZ, 0xc0, !PT ;  /* 0xffff0000210b9812 */ /* 0x000fe200078ec0ff */
[----:B------:R-:W-:Y:S01]  /*9000*/  @!P1 FMUL.FTZ R3, R3, R28 ;  /* 0x0000001c03039220 */ /* 0x000fe20000410000 */
[----:B------:R-:W-:Y:S01]  /*9010*/  @!P1 LOP3.LUT R28, R41, 0xffff0000, RZ, 0xc0, !PT ;  /* 0xffff0000291c9812 */ /* 0x000fe200078ec0ff */
[----:B------:R-:W-:Y:S01]  /*9020*/  @!P1 IMAD.U32 R14, R33, 0x10000, RZ ;  /* 0x00010000210e9824 */ /* 0x000fe200078e00ff */
[----:B------:R-:W-:Y:S01]  /*9030*/  @!P1 SHF.L.U32 R29, R43, 0x10, RZ ;  /* 0x000000102b1d9819 */ /* 0x000fe200000006ff */
[----:B------:R-:W-:Y:S01]  /*9040*/  @!P1 FFMA.FTZ R2, R15, R16, R2 ;  /* 0x000000100f029223 */ /* 0x000fe20000010002 */
[----:B------:R-:W-:Y:S01]  /*9050*/  @!P1 LOP3.LUT R16, R42, 0xffff0000, RZ, 0xc0, !PT ;  /* 0xffff00002a109812 */ /* 0x000fe200078ec0ff */
[----:B------:R-:W-:Y:S01]  /*9060*/  @!P1 FFMA.FTZ R3, R14, R27, R3 ;  /* 0x0000001b0e039223 */ /* 0x000fe20000010003 */
[----:B------:R-:W-:Y:S01]  /*9070*/  @!P0 SEL R27, R10, RZ, P2 ;  /* 0x000000ff0a1b8207 */ /* 0x000fe20001000000 */
[----:B------:R-:W-:Y:S01]  /*9080*/  @!P1 IMAD.U32 R15, R42, 0x10000, RZ ;  /* 0x000100002a0f9824 */ /* 0x000fe200078e00ff */
[----:B------:R-:W-:Y:S01]  /*9090*/  @!P1 F2FP.BF16.F32.PACK_AB R2, R2, R0 ;  /* 0x000000000202923e */ /* 0x000fe200000010ff */
[----:B------:R-:W-:Y:S01]  /*90a0*/  @!P1 IMAD.U32 R14, R34, 0x10000, RZ ;  /* 0x00010000220e9824 */ /* 0x000fe200078e00ff */
[----:B------:R-:W-:Y:S01]  /*90b0*/  @!P0 IADD3 R27, P4, PT, R104, R27, RZ ;  /* 0x0000001b681b8210 */ /* 0x000fe20007f9e0ff */
[----:B------:R-:W-:Y:S01]  /*90c0*/  @!P1 FFMA.FTZ R4, R11, R28, R4 ;  /* 0x0000001c0b049223 */ /* 0x000fe20000010004 */
[----:B------:R-:W-:Y:S01]  /*90d0*/  @!P1 LOP3.LUT R11, R34, 0xffff0000, RZ, 0xc0, !PT ;  /* 0xffff0000220b9812 */ /* 0x000fe200078ec0ff */
[----:B------:R-:W-:Y:S01]  /*90e0*/  @!P1 FFMA.FTZ R5, R14, R15, R5 ;  /* 0x0000000f0e059223 */ /* 0x000fe20000010005 */
[C---:B------:R-:W-:Y:S01]  /*90f0*/  @!P1 LOP3.LUT R15, R35.reuse, 0xffff0000, RZ, 0xc0, !PT ;  /* 0xffff0000230f9812 */ /* 0x040fe200078ec0ff */
[----:B------:R-:W-:Y:S02]  /*9100*/  @!P1 IMAD.U32 R0, R35, 0x10000, RZ ;  /* 0x0001000023009824 */ /* 0x000fe400078e00ff */
[----:B------:R-:W-:Y:S01]  /*9110*/  @!P1 FFMA.FTZ R6, R11, R16, R6 ;  /* 0x000000100b069223 */ /* 0x000fe20000010006 */
[----:B------:R-:W-:Y:S01]  /*9120*/  @!P0 SEL R11, R49, RZ, P2 ;  /* 0x000000ff310b8207 */ /* 0x000fe20001000000 */
[----:B------:R-:W-:Y:S01]  /*9130*/  @!P1 FFMA.FTZ R7, R0, R29, R7 ;  /* 0x0000001d00079223 */ /* 0x000fe20000010007 */
[----:B------:R-:W-:Y:S01]  /*9140*/  @!P1 FFMA.FTZ R8, R15, R30, R8 ;  /* 0x0000001e0f089223 */ /* 0x000fe20000010008 */
[----:B------:R-:W-:Y:S01]  /*9150*/  @!P1 F2FP.BF16.F32.PACK_AB R15, R4, R3 ;  /* 0x00000003040f923e */ /* 0x000fe200000010ff */
[----:B------:R-:W-:Y:S01]  /*9160*/  @!P1 IMAD.MOV.U32 R32, RZ, RZ, R2 ;  /* 0x000000ffff209224 */ /* 0x000fe200078e0002 */
[----:B------:R-:W-:Y:S02]  /*9170*/  @!P0 IADD3.X R0, PT, PT, R96, R11, RZ, P4, !PT ;  /* 0x0000000b60008210 */ /* 0x000fe400027fe4ff */
[----:B------:R-:W-:Y:S02]  /*9180*/  @!P1 F2FP.BF16.F32.PACK_AB R6, R6, R5 ;  /* 0x000000050606923e */ /* 0x000fe400000010ff */
[----:B------:R-:W-:Y:S02]  /*9190*/  @!P1 F2FP.BF16.F32.PACK_AB R7, R8, R7 ;  /* 0x000000070807923e */ /* 0x000fe400000010ff */
[C---:B------:R-:W-:Y:S01]  /*91a0*/  @!P0 SHF.L.U64.HI R0, R27.reuse, 0x1, R0 ;  /* 0x000000011b008819 */ /* 0x040fe20000010200 */
[----:B------:R-:W-:Y:S01]  /*91b0*/  @!P0 IMAD.SHL.U32 R27, R27, 0x2, RZ ;  /* 0x000000021b1b8824 */ /* 0x000fe200078e00ff */
[----:B------:R-:W-:Y:S01]  /*91c0*/  @!P1 MOV R33, R15 ;  /* 0x0000000f00219202 */ /* 0x000fe20000000f00 */
[----:B------:R-:W-:Y:S01]  /*91d0*/  @!P1 IMAD.MOV.U32 R34, RZ, RZ, R6 ;  /* 0x000000ffff229224 */ /* 0x000fe200078e0006 */
[----:B------:R-:W-:Y:S01]  /*91e0*/  @!P0 SEL R3, R9, R10, !P2 ;  /* 0x0000000a09038207 */ /* 0x000fe20005000000 */
[----:B------:R-:W-:Y:S01]  /*91f0*/  @!P1 IMAD.MOV.U32 R35, RZ, RZ, R7 ;  /* 0x000000ffff239224 */ /* 0x000fe200078e0007 */
[----:B------:R-:W-:Y:S03]  /*9200*/  @!P0 IADD3 R116, P1, PT, R27, R88, RZ ;  /* 0x000000581b748210 */ /* 0x000fe60007f3e0ff */
[----:B------:R-:W-:Y:S01]  /*9210*/  @!P0 IMAD.WIDE R4, R3, 0x2, R12 ;  /* 0x0000000203048825 */ /* 0x000fe200078e020c */
[C---:B------:R-:W-:Y:S01]  /*9220*/  @!P0 IADD3.X R117, PT, PT, R0.reuse, R89, RZ, P1, !PT ;  /* 0x0000005900758210 */ /* 0x040fe20000ffe4ff */
[----:B------:R1:W-:Y:S01]  /*9230*/  STG.E.128 desc[UR4][R44.64+0x80], R32 ;  /* 0x000080202c007986 */ /* 0x0003e2000c101d04 */
[----:B------:R-:W-:Y:S05]  /*9240*/  @!P0 IADD3 R28, P1, PT, R27, R90, RZ ;  /* 0x0000005a1b1c8210 */ /* 0x000fea0007f3e0ff */
[----:B------:R-:W-:Y:S01]  /*9250*/  @!P0 IMAD.X R29, R0, 0x1, R91, P1 ;  /* 0x00000001001d8824 */ /* 0x000fe200008e065b */
[----:B------:R-:W-:Y:S01]  /*9260*/  ISETP.GE.U32.OR P1, PT, R18, R9, P0 ;  /* 0x000000091200720c */ /* 0x000fe20000726470 */
[----:B------:R-:W2:Y:S08]  /*9270*/  @!P0 LDG.E.128 R4, desc[UR4][R4.64+0x100] ;  /* 0x0001000404048981 */ /* 0x000eb0000c1e1d00 */
        /* <DEDUP_REMOVED lines=33> */
[----:B------:R-:W-:Y:S01]  /*9490*/  @!P0 SHF.L.U32 R31, R42, 0x10, RZ ;  /* 0x000000102a1f8819 */ /* 0x000fe200000006ff */
[----:B------:R-:W-:Y:S01]  /*94a0*/  @!P0 FMUL.FTZ R7, R8, R7 ;  /* 0x0000000708078220 */ /* 0x000fe20000410000 */
[----:B------:R-:W-:Y:S01]  /*94b0*/  @!P0 FMUL.FTZ R8, R14, R11 ;  /* 0x0000000b0e088220 */ /* 0x000fe20000410000 */
[C---:B------:R-:W-:Y:S02]  /*94c0*/  @!P0 IMAD.U32 R14, R40.reuse, 0x10000, RZ ;  /* 0x00010000280e8824 */ /* 0x040fe400078e00ff */
[----:B------:R-:W-:Y:S01]  /*94d0*/  @!P0 FMUL.FTZ R5, R5, R16 ;  /* 0x0000001005058220 */ /* 0x000fe20000410000 */
[----:B------:R-:W-:Y:S01]  /*94e0*/  @!P0 LOP3.LUT R16, R40, 0xffff0000, RZ, 0xc0, !PT ;  /* 0xffff000028108812 */ /* 0x000fe200078ec0ff */
[----:B------:R-:W-:Y:S01]  /*94f0*/  @!P0 FMUL.FTZ R6, R6, R15 ;  /* 0x0000000f06068220 */ /* 0x000fe20000410000 */
[C---:B-----5:R-:W-:Y:S01]  /*9500*/  @!P0 LOP3.LUT R15, R36.reuse, 0xffff0000, RZ, 0xc0, !PT ;  /* 0xffff0000240f8812 */ /* 0x060fe200078ec0ff */
[----:B------:R-:W-:Y:S02]  /*9510*/  @!P0 IMAD.U32 R11, R36, 0x10000, RZ ;  /* 0x00010000240b8824 */ /* 0x000fe400078e00ff */
[----:B------:R-:W-:Y:S01]  /*9520*/  @!P0 FMUL.FTZ R3, R3, R28 ;  /* 0x0000001c03038220 */ /* 0x000fe20000410000 */
[----:B------:R-:W-:Y:S01]  /*9530*/  @!P0 SHF.L.U32 R28, R37, 0x10, RZ ;  /* 0x00000010251c8819 */ /* 0x000fe200000006ff */
[----:B------:R-:W-:Y:S01]  /*9540*/  @!P0 FMUL.FTZ R2, R2, R29 ;  /* 0x0000001d02028220 */ /* 0x000fe20000410000 */
[----:B------:R-:W-:Y:S01]  /*9550*/  @!P1 ISETP.GE.U32.AND P2, PT, R17, R9, PT ;  /* 0x000000091100920c */ /* 0x000fe20003f46070 */
[----:B------:R-:W-:Y:S01]  /*9560*/  @!P0 FMUL.FTZ R4, R4, R27 ;  /* 0x0000001b04048220 */ /* 0x000fe20000410000 */
[----:B------:R-:W-:Y:S01]  /*9570*/  @!P0 LOP3.LUT R29, R37, 0xffff0000, RZ, 0xc0, !PT ;  /* 0xffff0000251d8812 */ /* 0x000fe200078ec0ff */
[----:B------:R-:W-:Y:S02]  /*9580*/  @!P0 IMAD.U32 R27, R41, 0x10000, RZ ;  /* 0x00010000291b8824 */ /* 0x000fe400078e00ff */
[----:B------:R-:W-:Y:S01]  /*9590*/  @!P0 FFMA.FTZ R0, R11, R14, R0 ;  /* 0x0000000e0b008223 */ /* 0x000fe20000010000 */
[----:B------:R-:W-:Y:S01]  /*95a0*/  @!P1 SEL R11, R10, RZ, P2 ;  /* 0x000000ff0a0b9207 */ /* 0x000fe20001000000 */
[----:B------:R-:W-:Y:S01]  /*95b0*/  @!P0 FFMA.FTZ R2, R15, R16, R2 ;  /* 0x000000100f028223 */ /* 0x000fe20000010002 */
[----:B------:R-:W-:Y:S01]  /*95c0*/  @!P1 SEL R15, R49, RZ, P2 ;  /* 0x000000ff310f9207 */ /* 0x000fe20001000000 */
[----:B------:R-:W-:Y:S01]  /*95d0*/  @!P0 FFMA.FTZ R3, R28, R27, R3 ;  /* 0x0000001b1c038223 */ /* 0x000fe20000010003 */
[----:B------:R-:W-:Y:S01]  /*95e0*/  @!P0 SHF.L.U32 R16, R39, 0x10, RZ ;  /* 0x0000001027108819 */ /* 0x000fe200000006ff */
[----:B------:R-:W-:Y:S01]  /*95f0*/  @!P0 FFMA.FTZ R4, R29, R30, R4 ;  /* 0x0000001e1d048223 */ /* 0x000fe20000010004 */
[----:B------:R-:W-:Y:S01]  /*9600*/  @!P1 IADD3 R29, P4, PT, R104, R11, RZ ;  /* 0x0000000b681d9210 */ /* 0x000fe20007f9e0ff */
[C---:B------:R-:W-:Y:S01]  /*9610*/  @!P0 IMAD.U32 R14, R38.reuse, 0x10000, RZ ;  /* 0x00010000260e8824 */ /* 0x040fe200078e00ff */
[----:B------:R-:W-:Y:S02]  /*9620*/  @!P0 LOP3.LUT R11, R38, 0xffff0000, RZ, 0xc0, !PT ;  /* 0xffff0000260b8812 */ /* 0x000fe400078ec0ff */
        /* <DEDUP_REMOVED lines=25> */
[----:B------:R-:W3:Y:S08]  /*97c0*/  @!P1 LDG.E.128 R4, desc[UR4][R4.64+0x180] ;  /* 0x0001800404049981 */ /* 0x000ef0000c1e1d00 */
[----:B------:R3:W5:Y:S08]  /*97d0*/  @!P1 LDG.E.128 R40, desc[UR4][R28.64+0x180] ;  /* 0x000180041c289981 */ /* 0x000770000c1e1d00 */
[----:B------:R1:W4:Y:S01]  /*97e0*/  LDG.E.128 R32, desc[UR4][R12.64+0x180] ;  /* 0x000180040c207981 */ /* 0x000322000c1e1d00 */
        /* <DEDUP_REMOVED lines=12> */
[----:B---3--:R-:W-:Y:S01]  /*98b0*/  @!P1 LOP3.LUT R29, R4, 0xffff0000, RZ, 0xc0, !PT ;  /* 0xffff0000041d9812 */ /* 0x008fe200078ec0ff */
        /* <DEDUP_REMOVED lines=13> */
[C---:B----4-:R-:W-:Y:S02]  /*9990*/  @!P1 IMAD.U32 R11, R32.reuse, 0x10000, RZ ;  /* 0x00010000200b9824 */ /* 0x050fe400078e00ff */
        /* <DEDUP_REMOVED lines=38> */
.L_x_2161:
[----:B------:R-:W-:Y:S05]  /*9c00*/  BSYNC.RECONVERGENT B0 ;  /* 0x0000000000007941 */ /* 0x000fea0003800200 */
.L_x_2160:
[----:B------:R-:W-:Y:S04]  /*9c10*/  BSSY.RECONVERGENT B0, `(.L_x_2162) ;  /* 0x000015b000007945 */ /* 0x000fe80003800200 */
[----:B------:R-:W-:Y:S05]  /*9c20*/  @!P3 BRA `(.L_x_2163) ;  /* 0x000000140064b947 */ /* 0x000fea0003800000 */
[C---:B------:R-:W-:Y:S01]  /*9c30*/  ISETP.GE.AND P0, PT, R20.reuse, R26, PT ;  /* 0x0000001a1400720c */ /* 0x040fe20003f06270 */
[----:B------:R-:W5:Y:S11]  /*9c40*/  LDC.64 R12, c[0x0][0x4a8] ;  /* 0x00012a00ff0c7b82 */ /* 0x000f760000000a00 */
[----:B------:R-:W-:Y:S01]  /*9c50*/  @!UPT UIADD3 URZ, UPT, UPT, URZ, URZ, URZ ;  /* 0x000000fffffff290 */ /* 0x000fe2000fffe0ff */
[----:B------:R-:W-:Y:S04]  /*9c60*/  @!P0 ISETP.GE.U32.AND P1, PT, R20, R9, PT ;  /* 0x000000091400820c */ /* 0x000fe80003f26070 */
[----:B------:R-:W-:Y:S02]  /*9c70*/  @!P0 SEL R5, R10, RZ, P1 ;  /* 0x000000ff0a058207 */ /* 0x000fe40000800000 */
[----:B------:R-:W-:Y:S02]  /*9c80*/  @!P0 SEL R11, R49, RZ, P1 ;  /* 0x000000ff310b8207 */ /* 0x000fe40000800000 */
[----:B------:R-:W-:Y:S01]  /*9c90*/  @!P0 IADD3 R5, P2, PT, R106, R5, RZ ;  /* 0x000000056a058210 */ /* 0x000fe20007f5e0ff */
[----:B-----5:R-:W-:Y:S02]  /*9ca0*/  IMAD R3, R13, 0x60, RZ ;  /* 0x000000600d037824 */ /* 0x020fe400078e02ff */
[----:B------:R-:W-:Y:S04]  /*9cb0*/  IMAD.WIDE.U32 R12, R12, 0x60, R22 ;  /* 0x000000600c0c7825 */ /* 0x000fe800078e0016 */
[----:B------:R-:W-:Y:S01]  /*9cc0*/  @!P0 IMAD.X R0, R94, 0x1, R11, P2 ;  /* 0x000000015e008824 */ /* 0x000fe200010e060b */
[----:B------:R-:W-:Y:S01]  /*9cd0*/  @!P0 SHF.L.U32 R11, R5, 0x1, RZ ;  /* 0x00000001050b8819 */ /* 0x000fe200000006ff */
[----:B------:R-:W-:Y:S01]  /*9ce0*/  IMAD.IADD R13, R13, 0x1, R3 ;  /* 0x000000010d0d7824 */ /* 0x000fe200078e0203 */
[----:B------:R-:W-:Y:S02]  /*9cf0*/  @!P0 SEL R3, R9, R10, !P1 ;  /* 0x0000000a09038207 */ /* 0x000fe40004800000 */
[----:B------:R-:W-:Y:S02]  /*9d00*/  @!P0 SHF.L.U64.HI R0, R5, 0x1, R0 ;  /* 0x0000000105008819 */ /* 0x000fe40000010200 */
[----:B--2---:R-:W-:Y:S01]  /*9d10*/  @!P0 IADD3 R40, P1, PT, R11, R88, RZ ;  /* 0x000000580b288210 */ /* 0x004fe20007f3e0ff */
[----:B------:R-:W-:Y:S01]  /*9d20*/  @!P0 IMAD.WIDE R6, R3, 0x2, R12 ;  /* 0x0000000203068825 */ /* 0x000fe200078e020c */
[----:B------:R-:W2:Y:S03]  /*9d30*/  LDG.E.128 R36, desc[UR4][R12.64] ;  /* 0x000000040c247981 */ /* 0x000ea6000c1e1d00 */
[C---:B------:R-:W-:Y:S01]  /*9d40*/  @!P0 IMAD.X R41, R0.reuse, 0x1, R89, P1 ;  /* 0x0000000100298824 */ /* 0x040fe200008e0659 */
[----:B------:R-:W-:Y:S04]  /*9d50*/  @!P0 IADD3 R28, P1, PT, R11, R90, RZ ;  /* 0x0000005a0b1c8210 */ /* 0x000fe80007f3e0ff */
[----:B------:R-:W5:Y:S01]  /*9d60*/  @!P0 LDG.E.128 R4, desc[UR4][R6.64] ;  /* 0x0000000406048981 */ /* 0x000f62000c1e1d00 */
[----:B------:R-:W-:Y:S01]  /*9d70*/  @!P0 IMAD.X R29, R0, 0x1, R91, P1 ;  /* 0x00000001001d8824 */ /* 0x000fe200008e065b */
[----:B------:R-:W-:Y:S06]  /*9d80*/  ISETP.GE.U32.OR P1, PT, R20, R9, P0 ;  /* 0x000000091400720c */ /* 0x000fec0000726470 */
[----:B------:R-:W2:Y:S08]  /*9d90*/  @!P0 LDG.E.128 R40, desc[UR4][R40.64] ;  /* 0x0000000428288981 */ /* 0x000eb0000c1e1d00 */
[----:B---34-:R3:W4:Y:S01]  /*9da0*/  @!P0 LDG.E.128 R32, desc[UR4][R28.64] ;  /* 0x000000041c208981 */ /* 0x018722000c1e1d00 */
[----:B-----5:R-:W-:Y:S01]  /*9db0*/  @!P0 SHF.L.U32 R8, R7, 0x10, RZ ;  /* 0x0000001007088819 */ /* 0x020fe200000006ff */
[----:B------:R-:W-:Y:S01]  /*9dc0*/  @!P0 IMAD.U32 R3, R5, 0x10000, RZ ;  /* 0x0001000005038824 */ /* 0x000fe200078e00ff */
[----:B------:R-:W-:Y:S02]  /*9dd0*/  @!P0 LOP3.LUT R14, R7, 0xffff0000, RZ, 0xc0, !PT ;  /* 0xffff0000070e8812 */ /* 0x000fe400078ec0ff */
[C---:B------:R-:W-:Y:S02]  /*9de0*/  @!P0 SHF.L.U32 R0, R4.reuse, 0x10, RZ ;  /* 0x0000001004008819 */ /* 0x040fe400000006ff */
[----:B------:R-:W-:Y:S02]  /*9df0*/  @!P0 LOP3.LUT R2, R4, 0xffff0000, RZ, 0xc0, !PT ;  /* 0xffff000004028812 */ /* 0x000fe400078ec0ff */
[C---:B--2---:R-:W-:Y:S01]  /*9e00*/  @!P0 LOP3.LUT R11, R43.reuse, 0xffff0000, RZ, 0xc0, !PT ;  /* 0xffff00002b0b8812 */ /* 0x044fe200078ec0ff */
[----:B------:R-:W-:Y:S01]  /*9e10*/  @!P0 IMAD.U32 R7, R43, 0x10000, RZ ;  /* 0x000100002b078824 */ /* 0x000fe200078e00ff */
[----:B------:R-:W-:Y:S01]  /*9e20*/  @!P0 SHF.L.U32 R16, R42, 0x10, RZ ;  /* 0x000000102a108819 */ /* 0x000fe200000006ff */
[----:B------:R-:W-:Y:S01]  /*9e30*/  @!P0 IMAD.U32 R31, R40, 0x10000, RZ ;  /* 0x00010000281f8824 */ /* 0x000fe200078e00ff */
[----:B------:R-:W-:Y:S01]  /*9e40*/  @!P0 LOP3.LUT R15, R42, 0xffff0000, RZ, 0xc0, !PT ;  /* 0xffff00002a0f8812 */ /* 0x000fe200078ec0ff */
[----:B------:R-:W-:Y:S01]  /*9e50*/  @!P1 FADD.FTZ R7, -R7, -RZ ;  /* 0x800000ff07079221 */ /* 0x000fe20000010100 */
[----:B------:R-:W-:Y:S01]  /*9e60*/  @!P0 LOP3.LUT R4, R5, 0xffff0000, RZ, 0xc0, !PT ;  /* 0xffff000005048812 */ /* 0x000fe200078ec0ff */
[----:B------:R-:W-:Y:S01]  /*9e70*/  @!P1 FADD.FTZ R11, -R11, -RZ ;  /* 0x800000ff0b0b9221 */ /* 0x000fe20000010100 */
[----:B---3--:R-:W-:Y:S01]  /*9e80*/  @!P0 LOP3.LUT R29, R40, 0xffff0000, RZ, 0xc0, !PT ;  /* 0xffff0000281d8812 */ /* 0x008fe200078ec0ff */
[C---:B------:R-:W-:Y:S01]  /*9e90*/  @!P0 IMAD.U32 R28, R41.reuse, 0x10000, RZ ;  /* 0x00010000291c8824 */ /* 0x040fe200078e00ff */
[----:B------:R-:W-:Y:S01]  /*9ea0*/  @!P0 LOP3.LUT R27, R41, 0xffff0000, RZ, 0xc0, !PT ;  /* 0xffff0000291b8812 */ /* 0x000fe200078ec0ff */
[----:B------:R-:W-:Y:S01]  /*9eb0*/  @!P1 FADD.FTZ R31, -R31, -RZ ;  /* 0x800000ff1f1f9221 */ /* 0x000fe20000010100 */
[C---:B------:R-:W-:Y:S01]  /*9ec0*/  @!P0 IMAD.U32 R5, R6.reuse, 0x10000, RZ ;  /* 0x0001000006058824 */ /* 0x040fe200078e00ff */
[----:B------:R-:W-:Y:S01]  /*9ed0*/  @!P0 LOP3.LUT R6, R6, 0xffff0000, RZ, 0xc0, !PT ;  /* 0xffff000006068812 */ /* 0x000fe200078ec0ff */
[----:B------:R-:W-:Y:S01]  /*9ee0*/  @!P0 FMUL.FTZ R7, R8, R7 ;  /* 0x0000000708078220 */ /* 0x000fe20000410000 */
[----:B------:R-:W-:Y:S01]  /*9ef0*/  @!P1 FADD.FTZ R16, -R16, -RZ ;  /* 0x800000ff10109221 */ /* 0x000fe20000010100 */
[----:B------:R-:W-:Y:S01]  /*9f00*/  @!P1 FADD.FTZ R15, -R15, -RZ ;  /* 0x800000ff0f0f9221 */ /* 0x000fe20000010100 */
[----:B------:R-:W-:Y:S01]  /*9f10*/  @!P0 FMUL.FTZ R8, R14, R11 ;  /* 0x0000000b0e088220 */ /* 0x000fe20000410000 */
[----:B----4-:R-:W-:Y:S01]  /*9f20*/  @!P0 SHF.L.U32 R14, R32, 0x10, RZ ;  /* 0x00000010200e8819 */ /* 0x010fe200000006ff */
[----:B------:R-:W-:Y:S01]  /*9f30*/  @!P0 FMUL.FTZ R0, R0, R31 ;  /* 0x0000001f00008220 */ /* 0x000fe20000410000 */
[----:B------:R-:W-:Y:S01]  /*9f40*/  @!P1 FADD.FTZ R29, -R29, -RZ ;  /* 0x800000ff1d1d9221 */ /* 0x000fe20000010100 */
[----:B------:R-:W-:Y:S01]  /*9f50*/  @!P1 FADD.FTZ R28, -R28, -RZ ;  /* 0x800000ff1c1c9221 */ /* 0x000fe20000010100 */
[----:B------:R-:W-:Y:S01]  /*9f60*/  @!P1 FADD.FTZ R27, -R27, -RZ ;  /* 0x800000ff1b1b9221 */ /* 0x000fe20000010100 */
[----:B------:R-:W-:Y:S01]  /*9f70*/  ISETP.GE.AND P1, PT, R19, R26, PT ;  /* 0x0000001a1300720c */ /* 0x000fe20003f26270 */
[----:B------:R-:W-:Y:S02]  /*9f80*/  @!P0 IMAD.U32 R11, R36, 0x10000, RZ ;  /* 0x00010000240b8824 */ /* 0x000fe400078e00ff */
[----:B------:R-:W-:Y:S01]  /*9f90*/  @!P0 FMUL.FTZ R5, R5, R16 ;  /* 0x0000001005058220 */ /* 0x000fe20000410000 */
[----:B------:R-:W-:Y:S01]  /*9fa0*/  @!P0 LOP3.LUT R16, R32, 0xffff0000, RZ, 0xc0, !PT ;  /* 0xffff000020108812 */ /* 0x000fe200078ec0ff */
[----:B------:R-:W-:Y:S01]  /*9fb0*/  @!P0 FMUL.FTZ R6, R6, R15 ;  /* 0x0000000f06068220 */ /* 0x000fe20000410000 */
[----:B------:R-:W-:Y:S01]  /*9fc0*/  @!P0 LOP3.LUT R15, R36, 0xffff0000, RZ, 0xc0, !PT ;  /* 0xffff0000240f8812 */ /* 0x000fe200078ec0ff */
[----:B------:R-:W-:Y:S01]  /*9fd0*/  @!P0 FMUL.FTZ R2, R2, R29 ;  /* 0x0000001d02028220 */ /* 0x000fe20000410000 */
[----:B------:R-:W-:Y:S01]  /*9fe0*/  @!P0 FMUL.FTZ R3, R3, R28 ;  /* 0x0000001c03038220 */ /* 0x000fe20000410000 */
[----:B------:R-:W-:Y:S01]  /*9ff0*/  @!P0 LOP3.LUT R28, R33, 0xffff0000, RZ, 0xc0, !PT ;  /* 0xffff0000211c8812 */ /* 0x000fe200078ec0ff */
[----:B------:R-:W-:Y:S01]  /*a000*/  @!P0 FMUL.FTZ R4, R4, R27 ;  /* 0x0000001b04048220 */ /* 0x000fe20000410000 */
[----:B------:R-:W-:Y:S01]  /*a010*/  @!P0 FFMA.FTZ R0, R11, R14, R0 ;  /* 0x0000000e0b008223 */ /* 0x000fe20000010000 */
[----:B------:R-:W-:Y:S01]  /*a020*/  @!P0 LOP3.LUT R11, R37, 0xffff0000, RZ, 0xc0, !PT ;  /* 0xffff0000250b8812 */ /* 0x000fe200078ec0ff */
[----:B------:R-:W-:Y:S01]  /*a030*/  @!P0 IMAD.U32 R27, R33, 0x10000, RZ ;  /* 0x00010000211b8824 */ /* 0x000fe200078e00ff */
[----:B------:R-:W-:Y:S01]  /*a040*/  @!P1 ISETP.GE.U32.AND P2, PT, R19, R9, PT ;  /* 0x000000091300920c */ /* 0x000fe20003f46070 */
[----:B------:R-:W-:Y:S01]  /*a050*/  @!P0 IMAD.U32 R14, R37, 0x10000, RZ ;  /* 0x00010000250e8824 */ /* 0x000fe200078e00ff */
[----:B------:R-:W2:Y:S01]  /*a060*/  LDC.64 R30, c[0x0][0x3b8] ;  /* 0x0000ee00ff1e7b82 */ /* 0x000ea20000000a00 */
[----:B------:R-:W-:Y:S01]  /*a070*/  @!P0 FFMA.FTZ R2, R15, R16, R2 ;  /* 0x000000100f028223 */ /* 0x000fe20000010002 */
[----:B------:R-:W-:Y:S01]  /*a080*/  @!P0 LOP3.LUT R15, R34, 0xffff0000, RZ, 0xc0, !PT ;  /* 0xffff0000220f8812 */ /* 0x000fe200078ec0ff */
[----:B------:R-:W-:Y:S01]  /*a090*/  @!P0 FFMA.FTZ R3, R14, R27, R3 ;  /* 0x0000001b0e038223 */ /* 0x000fe20000010003 */
[----:B------:R-:W-:Y:S01]  /*a0a0*/  @!P0 SHF.L.U32 R14, R38, 0x10, RZ ;  /* 0x00000010260e8819 */ /* 0x000fe200000006ff */
[----:B------:R-:W-:Y:S01]  /*a0b0*/  @!P0 FFMA.FTZ R4, R11, R28, R4 ;  /* 0x0000001c0b048223 */ /* 0x000fe20000010004 */
[----:B------:R-:W-:Y:S01]  /*a0c0*/  @!P0 F2FP.BF16.F32.PACK_AB R2, R2, R0 ;  /* 0x000000000202823e */ /* 0x000fe200000010ff */
[----:B------:R-:W-:Y:S01]  /*a0d0*/  @!P0 IMAD.U32 R11, R34, 0x10000, RZ ;  /* 0x00010000220b8824 */ /* 0x000fe200078e00ff */
[----:B------:R-:W-:Y:S01]  /*a0e0*/  @!P0 SHF.L.U32 R0, R39, 0x10, RZ ;  /* 0x0000001027008819 */ /* 0x000fe200000006ff */
[C---:B------:R-:W-:Y:S01]  /*a0f0*/  @!P0 IMAD.U32 R16, R35.reuse, 0x10000, RZ ;  /* 0x0001000023108824 */ /* 0x040fe200078e00ff */
[----:B------:R-:W-:Y:S01]  /*a100*/  @!P0 F2FP.BF16.F32.PACK_AB R29, R4, R3 ;  /* 0x00000003041d823e */ /* 0x000fe200000010ff */
[----:B------:R-:W-:Y:S01]  /*a110*/  @!P0 FFMA.FTZ R5, R14, R11, R5 ;  /* 0x0000000b0e058223 */ /* 0x000fe20000010005 */
[----:B------:R-:W-:Y:S01]  /*a120*/  @!P0 LOP3.LUT R11, R38, 0xffff0000, RZ, 0xc0, !PT ;  /* 0xffff0000260b8812 */ /* 0x000fe200078ec0ff */
[----:B------:R-:W-:Y:S01]  /*a130*/  @!P0 IMAD.MOV.U32 R36, RZ, RZ, R2 ;  /* 0x000000ffff248224 */ /* 0x000fe200078e0002 */
[----:B------:R-:W-:Y:S01]  /*a140*/  @!P0 LOP3.LUT R27, R35, 0xffff0000, RZ, 0xc0, !PT ;  /* 0xffff0000231b8812 */ /* 0x000fe200078ec0ff */
[----:B------:R-:W-:Y:S01]  /*a150*/  @!P0 IMAD.MOV.U32 R37, RZ, RZ, R29 ;  /* 0x000000ffff258224 */ /* 0x000fe200078e001d */
[----:B------:R-:W-:Y:S01]  /*a160*/  @!P0 LOP3.LUT R3, R39, 0xffff0000, RZ, 0xc0, !PT ;  /* 0xffff000027038812 */ /* 0x000fe200078ec0ff */
[----:B------:R-:W-:Y:S01]  /*a170*/  @!P0 FFMA.FTZ R6, R11, R15, R6 ;  /* 0x0000000f0b068223 */ /* 0x000fe20000010006 */
[----:B------:R-:W-:Y:S01]  /*a180*/  @!P1 SEL R29, R10, RZ, P2 ;  /* 0x000000ff0a1d9207 */ /* 0x000fe20001000000 */
[----:B------:R-:W-:Y:S02]  /*a190*/  @!P0 FFMA.FTZ R7, R0, R16, R7 ;  /* 0x0000001000078223 */ /* 0x000fe40000010007 */
[----:B------:R-:W-:Y:S01]  /*a1a0*/  @!P0 FFMA.FTZ R8, R3, R27, R8 ;  /* 0x0000001b03088223 */ /* 0x000fe20000010008 */
[----:B------:R-:W-:Y:S02]  /*a1b0*/  @!P1 SEL R3, R49, RZ, P2 ;  /* 0x000000ff31039207 */ /* 0x000fe40001000000 */
[----:B------:R-:W-:Y:S01]  /*a1c0*/  @!P1 IADD3 R29, P3, PT, R106, R29, RZ ;  /* 0x0000001d6a1d9210 */ /* 0x000fe20007f7e0ff */
[----:B--2---:R-:W-:Y:S01]  /*a1d0*/  IMAD.WIDE.U32 R44, R30, 0x60, R84 ;  /* 0x000000601e2c7825 */ /* 0x004fe200078e0054 */
[----:B------:R-:W-:Y:S02]  /*a1e0*/  @!P0 F2FP.BF16.F32.PACK_AB R8, R8, R7 ;  /* 0x000000070808823e */ /* 0x000fe400000010ff */
[----:B------:R-:W-:Y:S01]  /*a1f0*/  @!P1 IADD3.X R0, PT, PT, R94, R3, RZ, P3, !PT ;  /* 0x000000035e009210 */ /* 0x000fe20001ffe4ff */
[----:B------:R-:W-:Y:S01]  /*a200*/  IMAD R31, R31, 0x60, RZ ;  /* 0x000000601f1f7824 */ /* 0x000fe200078e02ff */
[----:B------:R-:W-:Y:S01]  /*a210*/  @!P0 F2FP.BF16.F32.PACK_AB R5, R6, R5 ;  /* 0x000000050605823e */ /* 0x000fe200000010ff */
[----:B------:R-:W-:Y:S01]  /*a220*/  @!P0 IMAD.MOV.U32 R39, RZ, RZ, R8 ;  /* 0x000000ffff278224 */ /* 0x000fe200078e0008 */
[C---:B------:R-:W-:Y:S01]  /*a230*/  @!P1 SHF.L.U64.HI R0, R29.reuse, 0x1, R0 ;  /* 0x000000011d009819 */ /* 0x040fe20000010200 */
[----:B------:R-:W-:Y:S01]  /*a240*/  @!P1 IMAD.SHL.U32 R29, R29, 0x2, RZ ;  /* 0x000000021d1d9824 */ /* 0x000fe200078e00ff */
[----:B------:R-:W-:Y:S01]  /*a250*/  @!P0 MOV R38, R5 ;  /* 0x0000000500268202 */ /* 0x000fe20000000f00 */
[----:B------:R-:W-:Y:S01]  /*a260*/  IMAD.IADD R45, R45, 0x1, R31 ;  /* 0x000000012d2d7824 */ /* 0x000fe200078e021f */
[----:B------:R-:W-:Y:S02]  /*a270*/  @!P1 SEL R3, R9, R10, !P2 ;  /* 0x0000000a09039207 */ /* 0x000fe40005000000 */
[----:B------:R-:W-:Y:S02]  /*a280*/  @!P1 IADD3 R116, P0, PT, R29, R88, RZ ;  /* 0x000000581d749210 */ /* 0x000fe40007f1e0ff */
[----:B------:R2:W-:Y:S01]  /*a290*/  STG.E.128 desc[UR4][R44.64], R36 ;  /* 0x000000242c007986 */ /* 0x0005e2000c101d04 */
[----:B------:R-:W-:Y:S04]  /*a2a0*/  @!P1 IMAD.WIDE R6, R3, 0x2, R12 ;  /* 0x0000000203069825 */ /* 0x000fe800078e020c */
[C---:B------:R-:W-:Y:S01]  /*a2b0*/  @!P1 IMAD.X R117, R0.reuse, 0x1, R89, P0 ;  /* 0x0000000100759824 */ /* 0x040fe200000e0659 */
[----:B------:R-:W-:Y:S02]  /*a2c0*/  @!P1 IADD3 R28, P0, PT, R29, R90, RZ ;  /* 0x0000005a1d1c9210 */ /* 0x000fe40007f1e0ff */
[----:B------:R-:W3:Y:S02]  /*a2d0*/  @!P1 LDG.E.128 R4, desc[UR4][R6.64+0x80] ;  /* 0x0000800406049981 */ /* 0x000ee4000c1e1d00 */
[----:B------:R-:W-:Y:S02]  /*a2e0*/  @!P1 IADD3.X R29, PT, PT, R0, R91, RZ, P0, !PT ;  /* 0x0000005b001d9210 */ /* 0x000fe400007fe4ff */
[----:B------:R-:W-:Y:S04]  /*a2f0*/  ISETP.GE.U32.OR P0, PT, R19, R9, P1 ;  /* 0x000000091300720c */ /* 0x000fe80000f06470 */
[----:B------:R-:W4:Y:S08]  /*a300*/  @!P1 LDG.E.128 R116, desc[UR4][R116.64+0x80] ;  /* 0x0000800474749981 */ /* 0x000f30000c1e1d00 */
[----:B------:R-:W5:Y:S08]  /*a310*/  LDG.E.128 R32, desc[UR4][R12.64+0x80] ;  /* 0x000080040c207981 */ /* 0x000f70000c1e1d00 */
[----:B------:R1:W2:Y:S01]  /*a320*/  @!P1 LDG.E.128 R40, desc[UR4][R28.64+0x80] ;  /* 0x000080041c289981 */ /* 0x0002a2000c1e1d00 */
[C---:B---3--:R-:W-:Y:S01]  /*a330*/  @!P1 LOP3.LUT R14, R7.reuse, 0xffff0000, RZ, 0xc0, !PT ;  /* 0xffff0000070e9812 */ /* 0x048fe200078ec0ff */
[----:B------:R-:W-:Y:S01]  /*a340*/  @!P1 IMAD.U32 R8, R7, 0x10000, RZ ;  /* 0x0001000007089824 */ /* 0x000fe200078e00ff */
[C---:B------:R-:W-:Y:S01]  /*a350*/  @!P1 LOP3.LUT R2, R4.reuse, 0xffff0000, RZ, 0xc0, !PT ;  /* 0xffff000004029812 */ /* 0x040fe200078ec0ff */
[----:B------:R-:W-:Y:S01]  /*a360*/  @!P1 IMAD.U32 R0, R4, 0x10000, RZ ;  /* 0x0001000004009824 */ /* 0x000fe200078e00ff */
[C---:B------:R-:W-:Y:S01]  /*a370*/  @!P1 LOP3.LUT R4, R5.reuse, 0xffff0000, RZ, 0xc0, !PT ;  /* 0xffff000005049812 */ /* 0x040fe200078ec0ff */
[----:B------:R-:W-:Y:S01]  /*a380*/  @!P1 IMAD.U32 R3, R5, 0x10000, RZ ;  /* 0x0001000005039824 */ /* 0x000fe200078e00ff */
[----:B------:R-:W-:Y:S02]  /*a390*/  @!P1 SHF.L.U32 R5, R6, 0x10, RZ ;  /* 0x0000001006059819 */ /* 0x000fe400000006ff */
[C---:B----4-:R-:W-:Y:S01]  /*a3a0*/  @!P1 LOP3.LUT R11, R119.reuse, 0xffff0000, RZ, 0xc0, !PT ;  /* 0xffff0000770b9812 */ /* 0x050fe200078ec0ff */
[----:B------:R-:W-:Y:S01]  /*a3b0*/  @!P1 IMAD.U32 R7, R119, 0x10000, RZ ;  /* 0x0001000077079824 */ /* 0x000fe200078e00ff */
[----:B------:R-:W-:Y:S01]  /*a3c0*/  @!P1 LOP3.LUT R15, R118, 0xffff0000, RZ, 0xc0, !PT ;  /* 0xffff0000760f9812 */ /* 0x000fe200078ec0ff */
[C---:B------:R-:W-:Y:S01]  /*a3d0*/  @!P1 IMAD.U32 R31, R116.reuse, 0x10000, RZ ;  /* 0x00010000741f9824 */ /* 0x040fe200078e00ff */
[----:B-1----:R-:W-:Y:S01]  /*a3e0*/  @!P1 LOP3.LUT R29, R116, 0xffff0000, RZ, 0xc0, !PT ;  /* 0xffff0000741d9812 */ /* 0x002fe200078ec0ff */
[----:B------:R-:W-:Y:S01]  /*a3f0*/  @!P0 FADD.FTZ R7, -R7, -RZ ;  /* 0x800000ff07078221 */ /* 0x000fe20000010100 */
[----:B------:R-:W-:Y:S01]  /*a400*/  @!P1 SHF.L.U32 R28, R117, 0x10, RZ ;  /* 0x00000010751c9819 */ /* 0x000fe200000006ff */
[----:B------:R-:W-:Y:S01]  /*a410*/  @!P0 FADD.FTZ R11, -R11, -RZ ;  /* 0x800000ff0b0b8221 */ /* 0x000fe20000010100 */
[----:B------:R-:W-:Y:S01]  /*a420*/  @!P1 LOP3.LUT R27, R117, 0xffff0000, RZ, 0xc0, !PT ;  /* 0xffff0000751b9812 */ /* 0x000fe200078ec0ff */
[----:B------:R-:W-:Y:S01]  /*a430*/  @!P1 IMAD.U32 R16, R118, 0x10000, RZ ;  /* 0x0001000076109824 */ /* 0x000fe200078e00ff */
[----:B------:R-:W-:Y:S01]  /*a440*/  @!P1 LOP3.LUT R6, R6, 0xffff0000, RZ, 0xc0, !PT ;  /* 0xffff000006069812 */ /* 0x000fe200078ec0ff */
[----:B------:R-:W-:Y:S01]  /*a450*/  @!P0 FADD.FTZ R31, -R31, -RZ ;  /* 0x800000ff1f1f8221 */ /* 0x000fe20000010100 */
[----:B------:R-:W-:Y:S01]  /*a460*/  @!P1 FMUL.FTZ R7, R8, R7 ;  /* 0x0000000708079220 */ /* 0x000fe20000410000 */
[----:B------:R-:W-:Y:S01]  /*a470*/  @!P1 FMUL.FTZ R8, R14, R11 ;  /* 0x0000000b0e089220 */ /* 0x000fe20000410000 */
[----:B-----5:R-:W-:Y:S01]  /*a480*/  @!P1 SHF.L.U32 R11, R32, 0x10, RZ ;  /* 0x00000010200b9819 */ /* 0x020fe200000006ff */
[----:B------:R-:W-:Y:S01]  /*a490*/  @!P0 FADD.FTZ R16, -R16, -RZ ;  /* 0x800000ff10108221 */ /* 0x000fe20000010100 */
[----:B--2---:R-:W-:Y:S01]  /*a4a0*/  @!P1 LOP3.LUT R30, R43, 0xffff0000, RZ, 0xc0, !PT ;  /* 0xffff00002b1e9812 */ /* 0x004fe200078ec0ff */
[----:B------:R-:W-:Y:S01]  /*a4b0*/  @!P0 FADD.FTZ R15, -R15, -RZ ;  /* 0x800000ff0f0f8221 */ /* 0x000fe20000010100 */
[----:B------:R-:W-:Y:S02]  /*a4c0*/  @!P1 IMAD.U32 R14, R40, 0x10000, RZ ;  /* 0x00010000280e9824 */ /* 0x000fe400078e00ff */
[----:B------:R-:W-:Y:S01]  /*a4d0*/  @!P1 FMUL.FTZ R0, R0, R31 ;  /* 0x0000001f00009220 */ /* 0x000fe20000410000 */
[----:B------:R-:W-:Y:S01]  /*a4e0*/  @!P0 FADD.FTZ R29, -R29, -RZ ;  /* 0x800000ff1d1d8221 */ /* 0x000fe20000010100 */
[----:B------:R-:W-:Y:S01]  /*a4f0*/  @!P0 FADD.FTZ R28, -R28, -RZ ;  /* 0x800000ff1c1c8221 */ /* 0x000fe20000010100 */
[----:B------:R-:W-:Y:S01]  /*a500*/  @!P0 FADD.FTZ R27, -R27, -RZ ;  /* 0x800000ff1b1b8221 */ /* 0x000fe20000010100 */
[----:B------:R-:W-:Y:S01]  /*a510*/  ISETP.GE.AND P0, PT, R18, R26, PT ;  /* 0x0000001a1200720c */ /* 0x000fe20003f06270 */
[----:B------:R-:W-:Y:S01]  /*a520*/  @!P1 FMUL.FTZ R5, R5, R16 ;  /* 0x0000001005059220 */ /* 0x000fe20000410000 */
[----:B------:R-:W-:Y:S01]  /*a530*/  @!P1 LOP3.LUT R16, R40, 0xffff0000, RZ, 0xc0, !PT ;  /* 0xffff000028109812 */ /* 0x000fe200078ec0ff */
[----:B------:R-:W-:Y:S01]  /*a540*/  @!P1 FMUL.FTZ R6, R6, R15 ;  /* 0x0000000f06069220 */ /* 0x000fe20000410000 */
[----:B------:R-:W-:Y:S01]  /*a550*/  @!P1 LOP3.LUT R15, R32, 0xffff0000, RZ, 0xc0, !PT ;  /* 0xffff0000200f9812 */ /* 0x000fe200078ec0ff */
[----:B------:R-:W-:Y:S01]  /*a560*/  @!P1 FFMA.FTZ R0, R11, R14, R0 ;  /* 0x0000000e0b009223 */ /* 0x000fe20000010000 */
[C---:B------:R-:W-:Y:S01]  /*a570*/  @!P1 SHF.L.U32 R14, R33.reuse, 0x10, RZ ;  /* 0x00000010210e9819 */ /* 0x040fe200000006ff */
[----:B------:R-:W-:Y:S01]  /*a580*/  @!P1 FMUL.FTZ R2, R2, R29 ;  /* 0x0000001d02029220 */ /* 0x000fe20000410000 */
[----:B------:R-:W-:Y:S01]  /*a590*/  @!P1 LOP3.LUT R11, R33, 0xffff0000, RZ, 0xc0, !PT ;  /* 0xffff0000210b9812 */ /* 0x000fe200078ec0ff */
[----:B------:R-:W-:Y:S01]  /*a5a0*/  @!P1 FMUL.FTZ R4, R4, R27 ;  /* 0x0000001b04049220 */ /* 0x000fe20000410000 */
[----:B------:R-:W-:Y:S01]  /*a5b0*/  @!P1 SHF.L.U32 R29, R43, 0x10, RZ ;  /* 0x000000102b1d9819 */ /* 0x000fe200000006ff */
[----:B------:R-:W-:Y:S02]  /*a5c0*/  @!P1 IMAD.U32 R27, R41, 0x10000, RZ ;  /* 0x00010000291b9824 */ /* 0x000fe400078e00ff */
[----:B------:R-:W-:Y:S01]  /*a5d0*/  @!P1 FMUL.FTZ R3, R3, R28 ;  /* 0x0000001c03039220 */ /* 0x000fe20000410000 */
[----:B------:R-:W-:Y:S01]  /*a5e0*/  @!P1 LOP3.LUT R28, R41, 0xffff0000, RZ, 0xc0, !PT ;  /* 0xffff0000291c9812 */ /* 0x000fe200078ec0ff */
[----:B------:R-:W-:Y:S01]  /*a5f0*/  @!P1 FFMA.FTZ R2, R15, R16, R2 ;  /* 0x000000100f029223 */ /* 0x000fe20000010002 */
[----:B------:R-:W-:Y:S01]  /*a600*/  @!P1 LOP3.LUT R16, R42, 0xffff0000, RZ, 0xc0, !PT ;  /* 0xffff00002a109812 */ /* 0x000fe200078ec0ff */
[----:B------:R-:W-:Y:S01]  /*a610*/  @!P1 FFMA.FTZ R3, R14, R27, R3 ;  /* 0x0000001b0e039223 */ /* 0x000fe20000010003 */
[----:B------:R-:W-:Y:S01]  /*a620*/  @!P0 ISETP.GE.U32.AND P2, PT, R18, R9, PT ;  /* 0x000000091200820c */ /* 0x000fe20003f46070 */
[----:B------:R-:W-:Y:S01]  /*a630*/  @!P1 IMAD.U32 R15, R42, 0x10000, RZ ;  /* 0x000100002a0f9824 */ /* 0x000fe200078e00ff */
[----:B------:R-:W-:Y:S01]  /*a640*/  @!P1 F2FP.BF16.F32.PACK_AB R2, R2, R0 ;  /* 0x000000000202923e */ /* 0x000fe200000010ff */
[C---:B------:R-:W-:Y:S01]  /*a650*/  @!P1 IMAD.U32 R14, R34.reuse, 0x10000, RZ ;  /* 0x00010000220e9824 */ /* 0x040fe200078e00ff */
[----:B------:R-:W-:Y:S01]  /*a660*/  @!P1 SHF.L.U32 R0, R35, 0x10, RZ ;  /* 0x0000001023009819 */ /* 0x000fe200000006ff */
[----:B------:R-:W-:Y:S01]  /*a670*/  @!P1 FFMA.FTZ R4, R11, R28, R4 ;  /* 0x0000001c0b049223 */ /* 0x000fe20000010004 */
[----:B------:R-:W-:Y:S01]  /*a680*/  @!P1 LOP3.LUT R11, R34, 0xffff0000, RZ, 0xc0, !PT ;  /* 0xffff0000220b9812 */ /* 0x000fe200078ec0ff */
[----:B------:R-:W-:Y:S01]  /*a690*/  @!P1 FFMA.FTZ R5, R14, R15, R5 ;  /* 0x0000000f0e059223 */ /* 0x000fe20000010005 */
[----:B------:R-:W-:Y:S01]  /*a6a0*/  @!P1 LOP3.LUT R15, R35, 0xffff0000, RZ, 0xc0, !PT ;  /* 0xffff0000230f9812 */ /* 0x000fe200078ec0ff */
[----:B------:R-:W-:Y:S01]  /*a6b0*/  @!P1 IMAD.MOV.U32 R32, RZ, RZ, R2 ;  /* 0x000000ffff209224 */ /* 0x000fe200078e0002 */
[----:B------:R-:W-:Y:S01]  /*a6c0*/  @!P0 SEL R27, R10, RZ, P2 ;  /* 0x000000ff0a1b8207 */ /* 0x000fe20001000000 */
[----:B------:R-:W-:Y:S01]  /*a6d0*/  @!P1 FFMA.FTZ R6, R11, R16, R6 ;  /* 0x000000100b069223 */ /* 0x000fe20000010006 */
[----:B------:R-:W-:Y:S01]  /*a6e0*/  @!P0 SEL R11, R49, RZ, P2 ;  /* 0x000000ff310b8207 */ /* 0x000fe20001000000 */
[----:B------:R-:W-:Y:S01]  /*a6f0*/  @!P1 FFMA.FTZ R7, R0, R29, R7 ;  /* 0x0000001d00079223 */ /* 0x000fe20000010007 */
[----:B------:R-:W-:Y:S01]  /*a700*/  @!P0 IADD3 R27, P3, PT, R106, R27, RZ ;  /* 0x0000001b6a1b8210 */ /* 0x000fe20007f7e0ff */
[----:B------:R-:W-:Y:S01]  /*a710*/  @!P1 FFMA.FTZ R8, R15, R30, R8 ;  /* 0x0000001e0f089223 */ /* 0x000fe20000010008 */
[----:B------:R-:W-:Y:S02]  /*a720*/  @!P1 F2FP.BF16.F32.PACK_AB R6, R6, R5 ;  /* 0x000000050606923e */ /* 0x000fe400000010ff */
[----:B------:R-:W-:Y:S01]  /*a730*/  @!P1 F2FP.BF16.F32.PACK_AB R29, R4, R3 ;  /* 0x00000003041d923e */ /* 0x000fe200000010ff */
[----:B------:R-:W-:Y:S01]  /*a740*/  @!P0 IMAD.X R0, R94, 0x1, R11, P3 ;  /* 0x000000015e008824 */ /* 0x000fe200018e060b */
[----:B------:R-:W-:Y:S01]  /*a750*/  @!P1 F2FP.BF16.F32.PACK_AB R7, R8, R7 ;  /* 0x000000070807923e */ /* 0x000fe200000010ff */
[----:B------:R-:W-:Y:S01]  /*a760*/  @!P1 IMAD.MOV.U32 R34, RZ, RZ, R6 ;  /* 0x000000ffff229224 */ /* 0x000fe200078e0006 */
[----:B------:R-:W-:Y:S02]  /*a770*/  @!P0 SHF.L.U32 R15, R27, 0x1, RZ ;  /* 0x000000011b0f8819 */ /* 0x000fe400000006ff */
[----:B------:R-:W-:Y:S02]  /*a780*/  @!P1 MOV R33, R29 ;  /* 0x0000001d00219202 */ /* 0x000fe40000000f00 */
[----:B------:R-:W-:Y:S02]  /*a790*/  @!P1 MOV R35, R7 ;  /* 0x0000000700239202 */ /* 0x000fe40000000f00 */
[----:B------:R-:W-:Y:S02]  /*a7a0*/  @!P0 SEL R3, R9, R10, !P2 ;  /* 0x0000000a09038207 */ /* 0x000fe40005000000 */
[----:B------:R-:W-:Y:S01]  /*a7b0*/  @!P0 SHF.L.U64.HI R0, R27, 0x1, R0 ;  /* 0x000000011b008819 */ /* 0x000fe20000010200 */
[----:B------:R1:W-:Y:S01]  /*a7c0*/  STG.E.128 desc[UR4][R44.64+0x80], R32 ;  /* 0x000080202c007986 */ /* 0x0003e2000c101d04 */
[----:B------:R-:W-:Y:S01]  /*a7d0*/  @!P0 IADD3 R116, P1, PT, R15, R88, RZ ;  /* 0x000000580f748210 */ /* 0x000fe20007f3e0ff */
[----:B------:R-:W-:Y:S01]  /*a7e0*/  @!P0 IMAD.WIDE R4, R3, 0x2, R12 ;  /* 0x0000000203048825 */ /* 0x000fe200078e020c */
[----:B------:R-:W-:Y:S03]  /*a7f0*/  ISETP.GE.U32.OR P2, PT, R18, R9, P0 ;  /* 0x000000091200720c */ /* 0x000fe60000746470 */
[C---:B------:R-:W-:Y:S01]  /*a800*/  @!P0 IMAD.X R117, R0.reuse, 0x1, R89, P1 ;  /* 0x0000000100758824 */ /* 0x040fe200008e0659 */
[----:B------:R-:W-:Y:S01]  /*a810*/  @!P0 IADD3 R14, P1, PT, R15, R90, RZ ;  /* 0x0000005a0f0e8210 */ /* 0x000fe20007f3e0ff */
[----:B------:R-:W2:Y:S03]  /*a820*/  @!P0 LDG.E.128 R4, desc[UR4][R4.64+0x100] ;  /* 0x0001000404048981 */ /* 0x000ea6000c1e1d00 */
[----:B------:R-:W-:Y:S02]  /*a830*/  @!P0 IADD3.X R15, PT, PT, R0, R91, RZ, P1, !PT ;  /* 0x0000005b000f8210 */ /* 0x000fe40000ffe4ff */
[----:B------:R-:W-:Y:S03]  /*a840*/  ISETP.GE.AND P1, PT, R17, R26, PT ;  /* 0x0000001a1100720c */ /* 0x000fe60003f26270 */
[----:B------:R-:W3:Y:S08]  /*a850*/  @!P0 LDG.E.128 R116, desc[UR4][R116.64+0x100] ;  /* 0x0001000474748981 */ /* 0x000ef0000c1e1d00 */
[----:B------:R4:W5:Y:S08]  /*a860*/  @!P0 LDG.E.128 R40, desc[UR4][R14.64+0x100] ;  /* 0x000100040e288981 */ /* 0x000970000c1e1d00 */
[----:B------:R-:W5:Y:S01]  /*a870*/  LDG.E.128 R36, desc[UR4][R12.64+0x100] ;  /* 0x000100040c247981 */ /* 0x000f62000c1e1d00 */
[C---:B--2---:R-:W-:Y:S01]  /*a880*/  @!P0 SHF.L.U32 R8, R7.reuse, 0x10, RZ ;  /* 0x0000001007088819 */ /* 0x044fe200000006ff */
[C---:B------:R-:W-:Y:S01]  /*a890*/  @!P0 IMAD.U32 R0, R4.reuse, 0x10000, RZ ;  /* 0x0001000004008824 */ /* 0x040fe200078e00ff */
[----:B----4-:R-:W-:Y:S02]  /*a8a0*/  @!P0 LOP3.LUT R14, R7, 0xffff0000, RZ, 0xc0, !PT ;  /* 0xffff0000070e8812 */ /* 0x010fe400078ec0ff */
[----:B------:R-:W-:Y:S02]  /*a8b0*/  @!P0 LOP3.LUT R2, R4, 0xffff0000, RZ, 0xc0, !PT ;  /* 0xffff000004028812 */ /* 0x000fe400078ec0ff */
[----:B------:R-:W-:Y:S02]  /*a8c0*/  @!P0 SHF.L.U32 R3, R5, 0x10, RZ ;  /* 0x0000001005038819 */ /* 0x000fe400000006ff */
[C---:B---3--:R-:W-:Y:S01]  /*a8d0*/  @!P0 SHF.L.U32 R7, R119.reuse, 0x10, RZ ;  /* 0x0000001077078819 */ /* 0x048fe200000006ff */
[C---:B------:R-:W-:Y:S01]  /*a8e0*/  @!P0 IMAD.U32 R16, R118.reuse, 0x10000, RZ ;  /* 0x0001000076108824 */ /* 0x040fe200078e00ff */
[----:B------:R-:W-:Y:S01]  /*a8f0*/  @!P0 LOP3.LUT R15, R118, 0xffff0000, RZ, 0xc0, !PT ;  /* 0xffff0000760f8812 */ /* 0x000fe200078ec0ff */
[----:B------:R-:W-:Y:S01]  /*a900*/  @!P0 IMAD.U32 R31, R116, 0x10000, RZ ;  /* 0x00010000741f8824 */ /* 0x000fe200078e00ff */
[----:B------:R-:W-:Y:S01]  /*a910*/  @!P0 LOP3.LUT R11, R119, 0xffff0000, RZ, 0xc0, !PT ;  /* 0xffff0000770b8812 */ /* 0x000fe200078ec0ff */
[----:B------:R-:W-:Y:S01]  /*a920*/  @!P2 FADD.FTZ R16, -R16, -RZ ;  /* 0x800000ff1010a221 */ /* 0x000fe20000010100 */
[----:B------:R-:W-:Y:S01]  /*a930*/  @!P0 SHF.L.U32 R26, R117, 0x10, RZ ;  /* 0x00000010751a8819 */ /* 0x000fe200000006ff */
[----:B------:R-:W-:Y:S01]  /*a940*/  @!P2 FADD.FTZ R31, -R31, -RZ ;  /* 0x800000ff1f1fa221 */ /* 0x000fe20000010100 */
[----:B------:R-:W-:Y:S01]  /*a950*/  @!P0 LOP3.LUT R27, R117, 0xffff0000, RZ, 0xc0, !PT ;  /* 0xffff0000751b8812 */ /* 0x000fe200078ec0ff */
[----:B-----5:R-:W-:Y:S01]  /*a960*/  @!P0 IMAD.U32 R30, R42, 0x10000, RZ ;  /* 0x000100002a1e8824 */ /* 0x020fe200078e00ff */
[----:B------:R-:W-:Y:S01]  /*a970*/  @!P0 LOP3.LUT R4, R5, 0xffff0000, RZ, 0xc0, !PT ;  /* 0xffff000005048812 */ /* 0x000fe200078ec0ff */
[----:B------:R-:W-:Y:S01]  /*a980*/  @!P0 IMAD.U32 R5, R6, 0x10000, RZ ;  /* 0x0001000006058824 */ /* 0x000fe200078e00ff */
[----:B------:R-:W-:Y:S01]  /*a990*/  @!P0 LOP3.LUT R29, R116, 0xffff0000, RZ, 0xc0, !PT ;  /* 0xffff0000741d8812 */ /* 0x000fe200078ec0ff */
[----:B------:R-:W-:Y:S01]  /*a9a0*/  @!P2 FADD.FTZ R27, -R27, -RZ ;  /* 0x800000ff1b1ba221 */ /* 0x000fe20000010100 */
[----:B------:R-:W-:Y:S01]  /*a9b0*/  @!P0 LOP3.LUT R6, R6, 0xffff0000, RZ, 0xc0, !PT ;  /* 0xffff000006068812 */ /* 0x000fe200078ec0ff */
[----:B------:R-:W-:Y:S01]  /*a9c0*/  @!P2 FADD.FTZ R7, -R7, -RZ ;  /* 0x800000ff0707a221 */ /* 0x000fe20000010100 */
[----:B------:R-:W-:Y:S01]  /*a9d0*/  @!P0 LOP3.LUT R28, R41, 0xffff0000, RZ, 0xc0, !PT ;  /* 0xffff0000291c8812 */ /* 0x000fe200078ec0ff */
[----:B------:R-:W-:Y:S01]  /*a9e0*/  @!P2 FADD.FTZ R15, -R15, -RZ ;  /* 0x800000ff0f0fa221 */ /* 0x000fe20000010100 */
[----:B-1----:R-:W-:Y:S01]  /*a9f0*/  @!P0 SHF.L.U32 R32, R43, 0x10, RZ ;  /* 0x000000102b208819 */ /* 0x002fe200000006ff */
[----:B------:R-:W-:Y:S01]  /*aa00*/  @!P2 FADD.FTZ R11, -R11, -RZ ;  /* 0x800000ff0b0ba221 */ /* 0x000fe20000010100 */
[----:B------:R-:W-:Y:S01]  /*aa10*/  @!P0 LOP3.LUT R33, R43, 0xffff0000, RZ, 0xc0, !PT ;  /* 0xffff00002b218812 */ /* 0x000fe200078ec0ff */
[----:B------:R-:W-:Y:S01]  /*aa20*/  @!P2 FADD.FTZ R26, -R26, -RZ ;  /* 0x800000ff1a1aa221 */ /* 0x000fe20000010100 */
[----:B------:R-:W-:Y:S01]  /*aa30*/  @!P2 FADD.FTZ R29, -R29, -RZ ;  /* 0x800000ff1d1da221 */ /* 0x000fe20000010100 */
[----:B------:R-:W-:Y:S01]  /*aa40*/  @!P1 ISETP.GE.U32.AND P2, PT, R17, R9, PT ;  /* 0x000000091100920c */ /* 0x000fe20003f46070 */
[----:B------:R-:W-:Y:S01]  /*aa50*/  @!P0 FMUL.FTZ R7, R8, R7 ;  /* 0x0000000708078220 */ /* 0x000fe20000410000 */
[----:B------:R-:W-:Y:S01]  /*aa60*/  @!P0 FMUL.FTZ R5, R5, R16 ;  /* 0x0000001005058220 */ /* 0x000fe20000410000 */
[----:B------:R-:W-:Y:S01]  /*aa70*/  @!P0 LOP3.LUT R16, R40, 0xffff0000, RZ, 0xc0, !PT ;  /* 0xffff000028108812 */ /* 0x000fe200078ec0ff */
[----:B------:R-:W-:Y:S01]  /*aa80*/  @!P0 FMUL.FTZ R6, R6, R15 ;  /* 0x0000000f06068220 */ /* 0x000fe20000410000 */
[----:B------:R-:W-:Y:S01]  /*aa90*/  @!P0 LOP3.LUT R15, R36, 0xffff0000, RZ, 0xc0, !PT ;  /* 0xffff0000240f8812 */ /* 0x000fe200078ec0ff */
[----:B------:R-:W-:Y:S01]  /*aaa0*/  @!P0 FMUL.FTZ R8, R14, R11 ;  /* 0x0000000b0e088220 */ /* 0x000fe20000410000 */
[----:B------:R-:W-:Y:S01]  /*aab0*/  @!P1 SEL R49, R49, RZ, P2 ;  /* 0x000000ff31319207 */ /* 0x000fe20001000000 */
[----:B------:R-:W-:Y:S02]  /*aac0*/  @!P0 IMAD.U32 R14, R40, 0x10000, RZ ;  /* 0x00010000280e8824 */ /* 0x000fe400078e00ff */
[----:B------:R-:W-:Y:S01]  /*aad0*/  @!P0 FMUL.FTZ R0, R0, R31 ;  /* 0x0000001f00008220 */ /* 0x000fe20000410000 */
[----:B------:R-:W-:Y:S01]  /*aae0*/  @!P0 LOP3.LUT R31, R42, 0xffff0000, RZ, 0xc0, !PT ;  /* 0xffff00002a1f8812 */ /* 0x000fe200078ec0ff */
[----:B------:R-:W-:Y:S01]  /*aaf0*/  @!P0 FMUL.FTZ R3, R3, R26 ;  /* 0x0000001a03038220 */ /* 0x000fe20000410000 */
[----:B------:R-:W-:Y:S01]  /*ab00*/  @!P0 SHF.L.U32 R26, R37, 0x10, RZ ;  /* 0x00000010251a8819 */ /* 0x000fe200000006ff */
        /* <DEDUP_REMOVED lines=8> */
[C---:B------:R-:W-:Y:S01]  /*ab90*/  @!P0 SHF.L.U32 R16, R39.reuse, 0x10, RZ ;  /* 0x0000001027108819 */ /* 0x040fe200000006ff */
[----:B------:R-:W-:Y:S01]  /*aba0*/  @!P0 FFMA.FTZ R3, R26, R27, R3 ;  /* 0x0000001b1a038223 */ /* 0x000fe20000010003 */
[----:B------:R-:W-:Y:S01]  /*abb0*/  @!P1 SEL R27, R10, RZ, P2 ;  /* 0x000000ff0a1b9207 */ /* 0x000fe20001000000 */
[----:B------:R-:W-:Y:S01]  /*abc0*/  @!P0 IMAD.U32 R14, R38, 0x10000, RZ ;  /* 0x00010000260e8824 */ /* 0x000fe200078e00ff */
[----:B------:R-:W-:Y:S01]  /*abd0*/  @!P0 LOP3.LUT R15, R39, 0xffff0000, RZ, 0xc0, !PT ;  /* 0xffff0000270f8812 */ /* 0x000fe200078ec0ff */
[----:B------:R-:W-:Y:S01]  /*abe0*/  @!P0 FFMA.FTZ R4, R29, R28, R4 ;  /* 0x0000001c1d048223 */ /* 0x000fe20000010004 */
[----:B------:R-:W-:Y:S01]  /*abf0*/  @!P1 IADD3 R27, P3, PT, R106, R27, RZ ;  /* 0x0000001b6a1b9210 */ /* 0x000fe20007f7e0ff */
[----:B------:R-:W-:Y:S01]  /*ac00*/  @!P0 FFMA.FTZ R5, R14, R30, R5 ;  /* 0x0000001e0e058223 */ /* 0x000fe20000010005 */
[----:B------:R-:W-:Y:S01]  /*ac10*/  @!P0 F2FP.BF16.F32.PACK_AB R0, R2, R0 ;  /* 0x000000000200823e */ /* 0x000fe200000010ff */
[----:B------:R-:W-:Y:S01]  /*ac20*/  @!P0 FFMA.FTZ R6, R11, R31, R6 ;  /* 0x0000001f0b068223 */ /* 0x000fe20000010006 */
[----:B------:R-:W-:Y:S01]  /*ac30*/  @!P0 F2FP.BF16.F32.PACK_AB R3, R4, R3 ;  /* 0x000000030403823e */ /* 0x000fe200000010ff */
[----:B------:R-:W-:Y:S01]  /*ac40*/  @!P0 FFMA.FTZ R7, R16, R32, R7 ;  /* 0x0000002010078223 */ /* 0x000fe20000010007 */
[----:B------:R-:W-:Y:S01]  /*ac50*/  @!P0 MOV R36, R0 ;  /* 0x0000000000248202 */ /* 0x000fe20000000f00 */
[----:B------:R-:W-:Y:S01]  /*ac60*/  @!P0 FFMA.FTZ R8, R15, R33, R8 ;  /* 0x000000210f088223 */ /* 0x000fe20000010008 */
[----:B------:R-:W-:Y:S01]  /*ac70*/  @!P0 F2FP.BF16.F32.PACK_AB R6, R6, R5 ;  /* 0x000000050606823e */ /* 0x000fe200000010ff */
[----:B------:R-:W-:Y:S02]  /*ac80*/  @!P1 IMAD.X R14, R94, 0x1, R49, P3 ;  /* 0x000000015e0e9824 */ /* 0x000fe400018e0631 */
        /* <DEDUP_REMOVED lines=8> */
[----:B------:R1:W-:Y:S01]  /*ad10*/  STG.E.128 desc[UR4][R44.64+0x100], R36 ;  /* 0x000100242c007986 */ /* 0x0003e2000c101d04 */
[----:B------:R-:W-:Y:S01]  /*ad20*/  @!P1 IADD3 R26, P0, PT, R27, R90, RZ ;  /* 0x0000005a1b1a9210 */ /* 0x000fe20007f1e0ff */
[C---:B------:R-:W-:Y:S02]  /*ad30*/  @!P1 IMAD.X R29, R14.reuse, 0x1, R89, P3 ;  /* 0x000000010e1d9824 */ /* 0x040fe400018e0659 */
[----:B------:R-:W-:Y:S01]  /*ad40*/  @!P1 IMAD.WIDE R4, R3, 0x2, R12 ;  /* 0x0000000203049825 */ /* 0x000fe200078e020c */
[----:B------:R-:W-:Y:S02]  /*ad50*/  @!P1 IADD3.X R27, PT, PT, R14, R91, RZ, P0, !PT ;  /* 0x0000005b0e1b9210 */ /* 0x000fe400007fe4ff */
[----:B------:R-:W-:Y:S01]  /*ad60*/  ISETP.GE.U32.OR P0, PT, R17, R9, P1 ;  /* 0x000000091100720c */ /* 0x000fe20000f06470 */
[----:B------:R-:W2:Y:S08]  /*ad70*/  @!P1 LDG.E.128 R28, desc[UR4][R28.64+0x180] ;  /* 0x000180041c1c9981 */ /* 0x000eb0000c1e1d00 */
[----:B------:R-:W3:Y:S08]  /*ad80*/  @!P1 LDG.E.128 R4, desc[UR4][R4.64+0x180] ;  /* 0x0001800404049981 */ /* 0x000ef0000c1e1d00 */
[----:B------:R3:W4:Y:S08]  /*ad90*/  @!P1 LDG.E.128 R40, desc[UR4][R26.64+0x180] ;  /* 0x000180041a289981 */ /* 0x000730000c1e1d00 */
[----:B------:R5:W4:Y:S01]  /*ada0*/  LDG.E.128 R32, desc[UR4][R12.64+0x180] ;  /* 0x000180040c207981 */ /* 0x000b22000c1e1d00 */
[C---:B--2---:R-:W-:Y:S01]  /*adb0*/  @!P1 SHF.L.U32 R3, R29.reuse, 0x10, RZ ;  /* 0x000000101d039819 */ /* 0x044fe200000006ff */
[----:B------:R-:W-:Y:S01]  /*adc0*/  @!P1 IMAD.U32 R11, R30, 0x10000, RZ ;  /* 0x000100001e0b9824 */ /* 0x000fe200078e00ff */
[----:B------:R-:W-:Y:S01]  /*add0*/  @!P1 LOP3.LUT R14, R29, 0xffff0000, RZ, 0xc0, !PT ;  /* 0xffff00001d0e9812 */ /* 0x000fe200078ec0ff */
[----:B------:R-:W-:Y:S01]  /*ade0*/  @!P1 IMAD.U32 R0, R28, 0x10000, RZ ;  /* 0x000100001c009824 */ /* 0x000fe200078e00ff */
[----:B------:R-:W-:Y:S01]  /*adf0*/  @!P1 LOP3.LUT R10, R30, 0xffff0000, RZ, 0xc0, !PT ;  /* 0xffff00001e0a9812 */ /* 0x000fe200078ec0ff */
[----:B------:R-:W-:Y:S01]  /*ae00*/  @!P0 FADD.FTZ R11, -R11, -RZ ;  /* 0x800000ff0b0b8221 */ /* 0x000fe20000010100 */
[----:B------:R-:W-:Y:S01]  /*ae10*/  @!P1 SHF.L.U32 R9, R31, 0x10, RZ ;  /* 0x000000101f099819 */ /* 0x000fe200000006ff */
[----:B------:R-:W-:Y:S01]  /*ae20*/  @!P0 FADD.FTZ R14, -R14, -RZ ;  /* 0x800000ff0e0e8221 */ /* 0x000fe20000010100 */
[C---:B---3--:R-:W-:Y:S01]  /*ae30*/  @!P1 LOP3.LUT R27, R4.reuse, 0xffff0000, RZ, 0xc0, !PT ;  /* 0xffff0000041b9812 */ /* 0x048fe200078ec0ff */
[----:B------:R-:W-:Y:S01]  /*ae40*/  @!P1 IMAD.U32 R29, R4, 0x10000, RZ ;  /* 0x00010000041d9824 */ /* 0x000fe200078e00ff */
[----:B------:R-:W-:Y:S01]  /*ae50*/  @!P1 LOP3.LUT R2, R28, 0xffff0000, RZ, 0xc0, !PT ;  /* 0xffff00001c029812 */ /* 0x000fe200078ec0ff */
[----:B------:R-:W-:Y:S01]  /*ae60*/  @!P0 FADD.FTZ R9, -R9, -RZ ;  /* 0x800000ff09098221 */ /* 0x000fe20000010100 */
[----:B------:R-:W-:Y:S01]  /*ae70*/  @!P1 LOP3.LUT R8, R31, 0xffff0000, RZ, 0xc0, !PT ;  /* 0xffff00001f089812 */ /* 0x000fe200078ec0ff */
[----:B------:R-:W-:Y:S01]  /*ae80*/  @!P0 FADD.FTZ R10, -R10, -RZ ;  /* 0x800000ff0a0a8221 */ /* 0x000fe20000010100 */
[C---:B------:R-:W-:Y:S01]  /*ae90*/  @!P1 SHF.L.U32 R4, R5.reuse, 0x10, RZ ;  /* 0x0000001005049819 */ /* 0x040fe200000006ff */
[C---:B------:R-:W-:Y:S01]  /*aea0*/  @!P1 IMAD.U32 R16, R6.reuse, 0x10000, RZ ;  /* 0x0001000006109824 */ /* 0x040fe200078e00ff */
[----:B------:R-:W-:Y:S01]  /*aeb0*/  @!P1 LOP3.LUT R5, R5, 0xffff0000, RZ, 0xc0, !PT ;  /* 0xffff000005059812 */ /* 0x000fe200078ec0ff */
[----:B------:R-:W-:Y:S01]  /*aec0*/  @!P0 FADD.FTZ R3, -R3, -RZ ;  /* 0x800000ff03038221 */ /* 0x000fe20000010100 */
[----:B------:R-:W-:Y:S01]  /*aed0*/  @!P1 LOP3.LUT R15, R6, 0xffff0000, RZ, 0xc0, !PT ;  /* 0xffff0000060f9812 */ /* 0x000fe200078ec0ff */
[----:B------:R-:W-:Y:S01]  /*aee0*/  @!P0 FADD.FTZ R0, -R0, -RZ ;  /* 0x800000ff00008221 */ /* 0x000fe20000010100 */
[C---:B-----5:R-:W-:Y:S01]  /*aef0*/  @!P1 SHF.L.U32 R12, R7.reuse, 0x10, RZ ;  /* 0x00000010070c9819 */ /* 0x060fe200000006ff */
[----:B------:R-:W-:Y:S01]  /*af00*/  @!P1 FMUL.FTZ R3, R4, R3 ;  /* 0x0000000304039220 */ /* 0x000fe20000410000 */
[----:B------:R-:W-:Y:S01]  /*af10*/  @!P1 LOP3.LUT R13, R7, 0xffff0000, RZ, 0xc0, !PT ;  /* 0xffff0000070d9812 */ /* 0x000fe200078ec0ff */
[----:B------:R-:W-:Y:S01]  /*af20*/  @!P0 FADD.FTZ R2, -R2, -RZ ;  /* 0x800000ff02028221 */ /* 0x000fe20000010100 */
[----:B----4-:R-:W-:Y:S01]  /*af30*/  @!P1 LOP3.LUT R26, R42, 0xffff0000, RZ, 0xc0, !PT ;  /* 0xffff00002a1a9812 */ /* 0x010fe200078ec0ff */
[----:B------:R-:W-:Y:S01]  /*af40*/  @!P0 FADD.FTZ R8, -R8, -RZ ;  /* 0x800000ff08088221 */ /* 0x000fe20000010100 */
[----:B------:R-:W-:Y:S01]  /*af50*/  @!P1 LOP3.LUT R28, R43, 0xffff0000, RZ, 0xc0, !PT ;  /* 0xffff00002b1c9812 */ /* 0x000fe200078ec0ff */
[----:B------:R-:W-:Y:S01]  /*af60*/  @!P1 FMUL.FTZ R4, R5, R14 ;  /* 0x0000000e05049220 */ /* 0x000fe20000410000 */
[----:B------:R-:W-:Y:S01]  /*af70*/  @!P1 SHF.L.U32 R14, R33, 0x10, RZ ;  /* 0x00000010210e9819 */ /* 0x000fe200000006ff */
[----:B------:R-:W-:Y:S01]  /*af80*/  @!P1 FMUL.FTZ R7, R12, R9 ;  /* 0x000000090c079220 */ /* 0x000fe20000410000 */
[----:B------:R-:W-:Y:S01]  /*af90*/  @!P1 LOP3.LUT R12, R40, 0xffff0000, RZ, 0xc0, !PT ;  /* 0xffff0000280c9812 */ /* 0x000fe200078ec0ff */
[----:B------:R-:W-:Y:S01]  /*afa0*/  @!P1 FMUL.FTZ R6, R15, R10 ;  /* 0x0000000a0f069220 */ /* 0x000fe20000410000 */
[----:B------:R-:W-:Y:S01]  /*afb0*/  @!P1 LOP3.LUT R15, R41, 0xffff0000, RZ, 0xc0, !PT ;  /* 0xffff0000290f9812 */ /* 0x000fe200078ec0ff */
[----:B------:R-:W-:Y:S02]  /*afc0*/  @!P1 IMAD.U32 R9, R32, 0x10000, RZ ;  /* 0x0001000020099824 */ /* 0x000fe400078e00ff */
[----:B------:R-:W-:Y:S01]  /*afd0*/  @!P1 FMUL.FTZ R5, R16, R11 ;  /* 0x0000000b10059220 */ /* 0x000fe20000410000 */
[----:B------:R-:W-:Y:S01]  /*afe0*/  @!P1 LOP3.LUT R11, R32, 0xffff0000, RZ, 0xc0, !PT ;  /* 0xffff0000200b9812 */ /* 0x000fe200078ec0ff */
[----:B------:R-:W-:Y:S02]  /*aff0*/  @!P1 IMAD.U32 R10, R40, 0x10000, RZ ;  /* 0x00010000280a9824 */ /* 0x000fe400078e00ff */
[----:B------:R-:W-:Y:S01]  /*b000*/  @!P1 FMUL.FTZ R0, R29, R0 ;  /* 0x000000001d009220 */ /* 0x000fe20000410000 */
[----:B------:R-:W-:Y:S01]  /*b010*/  @!P1 FMUL.FTZ R2, R27, R2 ;  /* 0x000000021b029220 */ /* 0x000fe20000410000 */
[----:B------:R-:W-:Y:S01]  /*b020*/  @!P1 SHF.L.U32 R27, R43, 0x10, RZ ;  /* 0x000000102b1b9819 */ /* 0x000fe200000006ff */
[----:B------:R-:W-:Y:S01]  /*b030*/  @!P1 FMUL.FTZ R8, R13, R8 ;  /* 0x000000080d089220 */ /* 0x000fe20000410000 */
[----:B------:R-:W-:Y:S01]  /*b040*/  @!P1 SHF.L.U32 R13, R41, 0x10, RZ ;  /* 0x00000010290d9819 */ /* 0x000fe200000006ff */
[----:B------:R-:W-:Y:S01]  /*b050*/  @!P1 FFMA.FTZ R0, R9, R10, R0 ;  /* 0x0000000a09009223 */ /* 0x000fe20000010000 */
[----:B------:R-:W-:Y:S01]  /*b060*/  @!P1 LOP3.LUT R9, R33, 0xffff0000, RZ, 0xc0, !PT ;  /* 0xffff000021099812 */ /* 0x000fe200078ec0ff */
[----:B------:R-:W-:Y:S01]  /*b070*/  @!P1 FFMA.FTZ R2, R11, R12, R2 ;  /* 0x0000000c0b029223 */ /* 0x000fe20000010002 */
[C---:B------:R-:W-:Y:S01]  /*b080*/  @!P1 LOP3.LUT R11, R34.reuse, 0xffff0000, RZ, 0xc0, !PT ;  /* 0xffff0000220b9812 */ /* 0x040fe200078ec0ff */
[----:B------:R-:W-:Y:S01]  /*b090*/  @!P1 IMAD.U32 R10, R34, 0x10000, RZ ;  /* 0x00010000220a9824 */ /* 0x000fe200078e00ff */
[C---:B------:R-:W-:Y:S01]  /*b0a0*/  @!P1 SHF.L.U32 R12, R35.reuse, 0x10, RZ ;  /* 0x00000010230c9819 */ /* 0x040fe200000006ff */
[----:B------:R-:W-:Y:S01]  /*b0b0*/  @!P1 IMAD.U32 R16, R42, 0x10000, RZ ;  /* 0x000100002a109824 */ /* 0x000fe200078e00ff */
[----:B------:R-:W-:Y:S01]  /*b0c0*/  @!P1 F2FP.BF16.F32.PACK_AB R0, R2, R0 ;  /* 0x000000000200923e */ /* 0x000fe200000010ff */
[----:B------:R-:W-:Y:S01]  /*b0d0*/  @!P1 FFMA.FTZ R3, R14, R13, R3 ;  /* 0x0000000d0e039223 */ /* 0x000fe20000010003 */
[----:B------:R-:W-:Y:S01]  /*b0e0*/  @!P1 LOP3.LUT R13, R35, 0xffff0000, RZ, 0xc0, !PT ;  /* 0xffff0000230d9812 */ /* 0x000fe200078ec0ff */
[----:B------:R-:W-:Y:S01]  /*b0f0*/  @!P1 FFMA.FTZ R4, R9, R15, R4 ;  /* 0x0000000f09049223 */ /* 0x000fe20000010004 */
[----:B------:R-:W-:Y:S01]  /*b100*/  @!P1 FFMA.FTZ R5, R10, R16, R5 ;  /* 0x000000100a059223 */ /* 0x000fe20000010005 */
[----:B------:R-:W-:Y:S01]  /*b110*/  @!P1 FFMA.FTZ R6, R11, R26, R6 ;  /* 0x0000001a0b069223 */ /* 0x000fe20000010006 */
[----:B------:R-:W-:Y:S01]  /*b120*/  @!P1 FFMA.FTZ R7, R12, R27, R7 ;  /* 0x0000001b0c079223 */ /* 0x000fe20000010007 */
[----:B------:R-:W-:Y:S01]  /*b130*/  @!P1 FFMA.FTZ R8, R13, R28, R8 ;  /* 0x0000001c0d089223 */ /* 0x000fe20000010008 */
[----:B------:R-:W-:Y:S01]  /*b140*/  @!P1 F2FP.BF16.F32.PACK_AB R3, R4, R3 ;  /* 0x000000030403923e */ /* 0x000fe200000010ff */
[----:B------:R-:W-:Y:S01]  /*b150*/  @!P1 IMAD.MOV.U32 R32, RZ, RZ, R0 ;  /* 0x000000ffff209224 */ /* 0x000fe200078e0000 */
[----:B------:R-:W-:Y:S02]  /*b160*/  @!P1 F2FP.BF16.F32.PACK_AB R5, R6, R5 ;  /* 0x000000050605923e */ /* 0x000fe400000010ff */
[----:B------:R-:W-:Y:S02]  /*b170*/  @!P1 F2FP.BF16.F32.PACK_AB R8, R8, R7 ;  /* 0x000000070808923e */ /* 0x000fe400000010ff */
[----:B------:R-:W-:Y:S01]  /*b180*/  @!P1 MOV R33, R3 ;  /* 0x0000000300219202 */ /* 0x000fe20000000f00 */
[----:B------:R-:W-:Y:S01]  /*b190*/  @!P1 IMAD.MOV.U32 R34, RZ, RZ, R5 ;  /* 0x000000ffff229224 */ /* 0x000fe200078e0005 */
[----:B------:R-:W-:Y:S05]  /*b1a0*/  @!P1 MOV R35, R8 ;  /* 0x0000000800239202 */ /* 0x000fea0000000f00 */
[----:B------:R1:W-:Y:S02]  /*b1b0*/  STG.E.128 desc[UR4][R44.64+0x180], R32 ;  /* 0x000180202c007986 */ /* 0x0003e4000c101d04 */
.L_x_2163:
[----:B------:R-:W-:Y:S05]  /*b1c0*/  BSYNC.RECONVERGENT B0 ;  /* 0x0000000000007941 */ /* 0x000fea0003800200 */
.L_x_2162:
[----:B------:R-:W2:Y:S01]  /*b1d0*/  LDC R26, c[0x0][0x450] ;  /* 0x00011400ff1a7b82 */ /* 0x000ea20000000800 */
[----:B-1----:R-:W-:Y:S05]  /*b1e0*/  IMAD.U32 R3, R48, -0x20, RZ ;  /* 0xffffffe030037824 */ /* 0x002fea00078e00ff */
[C---:B------:R-:W-:Y:S02]  /*b1f0*/  LEA R90, P1, R3.reuse, R90, 0x1 ;  /* 0x0000005a035a7211 */ /* 0x040fe400078208ff */
[C---:B------:R-:W-:Y:S02]  /*b200*/  LEA R88, P0, R3.reuse, R88, 0x1 ;  /* 0x0000005803587211 */ /* 0x040fe400078008ff */
[C---:B------:R-:W-:Y:S02]  /*b210*/  LEA.HI.X.SX32 R91, R3.reuse, R91, 0x1, P1 ;  /* 0x0000005b035b7211 */ /* 0x040fe400008f0eff */
[----:B------:R-:W-:Y:S09]  /*b220*/  LEA.HI.X.SX32 R89, R3, R89, 0x1, P0 ;  /* 0x0000005903597211 */ /* 0x000ff200000f0eff */
.L_x_2146:
[----:B------:R-:W-:Y:S05]  /*b230*/  BSYNC.RECONVERGENT B1 ;  /* 0x0000000000017941 */ /* 0x000fea0003800200 */
.L_x_2144:
[----:B------:R-:W-:Y:S04]  /*b240*/  ISETP.NE.U32.AND P2, PT, RZ, UR12, PT ;  /* 0x0000000cff007c0c */ /* 0x000fe8000bf45070 */
[----:B------:R-:W-:Y:S11]  /*b250*/  ISETP.NE.AND.EX P2, PT, RZ, UR13, PT, P2 ;  /* 0x0000000dff007c0c */ /* 0x000ff6000bf45320 */
[----:B------:R-:W-:Y:S02]  /*b260*/  @!UPT UIADD3 URZ, UPT, UPT, URZ, URZ, URZ ;  /* 0x000000fffffff290 */ /* 0x000fe4000fffe0ff */
[----:B------:R-:W5:Y:S01]  /*b270*/  @!P2 LDC R2, c[0x0][0x3c0] ;  /* 0x0000f000ff02ab82 */ /* 0x000f620000000800 */
[----:B------:R-:W-:Y:S07]  /*b280*/  @!P2 IMAD.MOV.U32 R3, RZ, RZ, RZ ;  /* 0x000000ffff03a224 */ /* 0x000fee00078e00ff */
[----:B------:R-:W3:Y:S01]  /*b290*/  @!P2 LDC R0, c[0x0][0x3b8] ;  /* 0x0000ee00ff00ab82 */ /* 0x000ee20000000800 */
[----:B------:R-:W-:Y:S01]  /*b2a0*/  @!P2 IADD3 R3, P0, PT, RZ, -R3, RZ ;  /* 0x80000003ff03a210 */ /* 0x000fe20007f1e0ff */
[----:B---3--:R-:W-:Y:S02]  /*b2b0*/  @!P2 IMAD.SHL.U32 R0, R0, 0x40, RZ ;  /* 0x000000400000a824 */ /* 0x008fe400078e00ff */
[----:B-----5:R-:W-:Y:S02]  /*b2c0*/  @!P2 IMAD.SHL.U32 R2, R2, 0x40, RZ ;  /* 0x000000400202a824 */ /* 0x020fe400078e00ff */
[----:B------:R-:W-:Y:S02]  /*b2d0*/  @!P2 IMAD.X R0, RZ, RZ, ~R0, P0 ;  /* 0x000000ffff00a224 */ /* 0x000fe400000e0e00 */
[----:B------:R-:W-:Y:S05]  /*b2e0*/  @!P2 IMAD.X R2, RZ, RZ, ~R2, P0 ;  /* 0x000000ffff02a224 */ /* 0x000fea00000e0e02 */
[C---:B-1--4-:R-:W-:Y:S02]  /*b2f0*/  @!P2 SHF.R.S64 R5, R3.reuse, 0x1f, R2 ;  /* 0x0000001f0305a819 */ /* 0x052fe40000001002 */
[----:B------:R-:W-:Y:S02]  /*b300*/  @!P2 SHF.R.S64 R3, R3, 0x1f, R0 ;  /* 0x0000001f0303a819 */ /* 0x000fe40000001000 */
[----:B------:R-:W-:Y:S02]  /*b310*/  @!P2 IADD3 R82, P1, PT, R5, R82, RZ ;  /* 0x000000520552a210 */ /* 0x000fe40007f3e0ff */
[----:B--2---:R-:W-:Y:S02]  /*b320*/  @!P2 IADD3 R84, P0, PT, R3, R84, RZ ;  /* 0x000000540354a210 */ /* 0x004fe40007f1e0ff */
        /* <DEDUP_REMOVED lines=75> */
.L_x_2164:
[----:B------:R-:W-:Y:S02]  /*b7e0*/  ISETP.GT.AND P0, PT, R100, R81, PT ;  /* 0x000000516400720c */ /* 0x000fe40003f04270 */
[----:B------:R-:W-:Y:S02]  /*b7f0*/  IADD3 R86, P2, PT, R86, R93, RZ ;  /* 0x0000005d56567210 */ /* 0x000fe40007f5e0ff */
[----:B------:R-:W-:Y:S03]  /*b800*/  IADD3 R22, P1, PT, R22, R97, RZ ;  /* 0x0000006116167210 */ /* 0x000fe60007f3e0ff */
[----:B------:R-:W-:Y:S02]  /*b810*/  IMAD.X R87, R87, 0x1, R92, P2 ;  /* 0x0000000157577824 */ /* 0x000fe400010e065c */
[----:B------:R-:W-:Y:S04]  /*b820*/  IMAD.X R23, R23, 0x1, R95, P1 ;  /* 0x0000000117177824 */ /* 0x000fe800008e065f */
[----:B------:R-:W-:Y:S05]  /*b830*/  @P0 BRA `(.L_x_2165) ;  /* 0xffffff6800d80947 */ /* 0x000fea000383ffff */
.L_x_2143:
        /* <DEDUP_REMOVED lines=22> */
[----:B------:R-:W-:Y:S02]  /*b9a0*/  ISETP.GE.AND P1, PT, R22, R5, PT ;  /* 0x000000051600720c */ /* 0x000fe40003f26270 */
[----:B-1----:R-:W-:-:S04]  /*b9b0*/  LEA R6, P0, R110, UR8, 0x1 ;  /* 0x000000086e067c11 */ /* 0x002fc8000f8008ff */
[----:B------:R-:W-:-:S07]  /*b9c0*/  LEA.HI.X R7, R110, UR9, R70, 0x1, P0 ;  /* 0x000000096e077c11 */ /* 0x000fce00080f0c46 */
[C---:B------:R-:W-:Y:S01]  /*b9d0*/  @!P1 LEA R8, P0, R49.reuse, R6, 0x1 ;  /* 0x0000000631089211 */ /* 0x040fe200078008ff */
[----:B------:R-:W-:Y:S01]  /*b9e0*/  @!PT LDS RZ, [RZ] ;  /* 0x00000000fffff984 */ /* 0x000fe20000000800 */
[----:B------:R-:W-:Y:S01]  /*b9f0*/  @!PT LDS RZ, [RZ] ;  /* 0x00000000fffff984 */ /* 0x000fe20000000800 */
[----:B------:R-:W-:Y:S01]  /*ba00*/  @!PT LDS RZ, [RZ] ;  /* 0x00000000fffff984 */ /* 0x000fe20000000800 */
[----:B------:R1:W-:Y:S03]  /*ba10*/  @!P2 LDGSTS.E.BYPASS.LTC128B.128 [R239], desc[UR4][R6.64] ;  /* 0x0000000006efafae */ /* 0x0003e6000b981a04 */
[----:B------:R-:W-:Y:S02]  /*ba20*/  @!P1 LEA.HI.X R9, R49, R7, R47, 0x1, P0 ;  /* 0x0000000731099211 */ /* 0x000fe400000f0c2f */
[-C--:B------:R-:W-:Y:S01]  /*ba30*/  ISETP.GE.AND P0, PT, R42, R5.reuse, PT ;  /* 0x000000052a00720c */ /* 0x080fe20003f06270 */
[----:B------:R1:W-:Y:S04]  /*ba40*/  @!P2 LDGSTS.E.BYPASS.LTC128B.128 [R239+0x2000], desc[UR4][R6.64+0x80] ;  /* 0x0200008006efafae */ /* 0x0003e8000b981a04 */
[----:B------:R1:W-:Y:S04]  /*ba50*/  @!P2 LDGSTS.E.BYPASS.LTC128B.128 [R239+0x4000], desc[UR4][R6.64+0x100] ;  /* 0x0400010006efafae */ /* 0x0003e8000b981a04 */
[----:B------:R1:W-:Y:S04]  /*ba60*/  @!P2 LDGSTS.E.BYPASS.LTC128B.128 [R239+0x6000], desc[UR4][R6.64+0x180] ;  /* 0x0600018006efafae */ /* 0x0003e8000b981a04 */
[----:B------:R1:W-:Y:S04]  /*ba70*/  @!P1 LDGSTS.E.BYPASS.LTC128B.128 [R239+0x800], desc[UR4][R8.64] ;  /* 0x0080000008ef9fae */ /* 0x0003e8000b981a04 */
[----:B------:R1:W-:Y:S04]  /*ba80*/  @!P1 LDGSTS.E.BYPASS.LTC128B.128 [R239+0x2800], desc[UR4][R8.64+0x80] ;  /* 0x0280008008ef9fae */ /* 0x0003e8000b981a04 */
[----:B------:R1:W-:Y:S04]  /*ba90*/  @!P1 LDGSTS.E.BYPASS.LTC128B.128 [R239+0x4800], desc[UR4][R8.64+0x100] ;  /* 0x0480010008ef9fae */ /* 0x0003e8000b981a04 */
[----:B------:R1:W-:Y:S01]  /*baa0*/  @!P1 LDGSTS.E.BYPASS.LTC128B.128 [R239+0x6800], desc[UR4][R8.64+0x180] ;  /* 0x0680018008ef9fae */ /* 0x0003e2000b981a04 */
[----:B------:R-:W-:Y:S01]  /*bab0*/  ISETP.GE.AND P1, PT, R46, R5, PT ;  /* 0x000000052e00720c */ /* 0x000fe20003f26270 */
[----:B------:R-:W-:-:S12]  /*bac0*/  @P0 BRA `(.L_x_2169) ;  /* 0x0000000000240947 */ /* 0x000fd80003800000 */
[----:B------:R-:W-:-:S04]  /*bad0*/  LEA R4, P0, R2, R6, 0x6 ;  /* 0x0000000602047211 */ /* 0x000fc800078030ff */
[----:B------:R-:W-:-:S05]  /*bae0*/  LEA.HI.X R5, R2, R7, R3, 0x6, P0 ;  /* 0x0000000702057211 */ /* 0x000fca00000f3403 */
[----:B------:R-:W-:Y:S01]  /*baf0*/  @!PT LDS RZ, [RZ] ;  /* 0x00000000fffff984 */ /* 0x000fe20000000800 */
[----:B------:R-:W-:Y:S01]  /*bb00*/  @!PT LDS RZ, [RZ] ;  /* 0x00000000fffff984 */ /* 0x000fe20000000800 */
[----:B------:R-:W-:Y:S01]  /*bb10*/  @!PT LDS RZ, [RZ] ;  /* 0x00000000fffff984 */ /* 0x000fe20000000800 */
[----:B------:R2:W-:Y:S04]  /*bb20*/  LDGSTS.E.BYPASS.LTC128B.128 [R239+0x1000], desc[UR4][R4.64] ;  /* 0x0100000004ef7fae */ /* 0x0005e8000b981a04 */
[----:B------:R2:W-:Y:S04]  /*bb30*/  LDGSTS.E.BYPASS.LTC128B.128 [R239+0x3000], desc[UR4][R4.64+0x80] ;  /* 0x0300008004ef7fae */ /* 0x0005e8000b981a04 */
[----:B------:R2:W-:Y:S04]  /*bb40*/  LDGSTS.E.BYPASS.LTC128B.128 [R239+0x5000], desc[UR4][R4.64+0x100] ;  /* 0x0500010004ef7fae */ /* 0x0005e8000b981a04 */
[----:B------:R2:W-:Y:S02]  /*bb50*/  LDGSTS.E.BYPASS.LTC128B.128 [R239+0x7000], desc[UR4][R4.64+0x180] ;  /* 0x0700018004ef7fae */ /* 0x0005e4000b981a04 */
.L_x_2169:
[----:B------:R-:W-:Y:S05]  /*bb60*/  BSYNC.RECONVERGENT B0 ;  /* 0x0000000000007941 */ /* 0x000fea0003800200 */
.L_x_2168:
[----:B------:R-:W-:Y:S05]  /*bb70*/  @P1 BRA `(.L_x_2170) ;  /* 0x0000009000681947 */ /* 0x000fea0003800000 */
[----:B------:R-:W-:Y:S02]  /*bb80*/  IMAD R3, R3, 0x60, RZ ;  /* 0x0000006003037824 */ /* 0x000fe400078e02ff */
[----:B-1----:R-:W-:-:S05]  /*bb90*/  IMAD.WIDE.U32 R6, R2, 0x60, R6 ;  /* 0x0000006002067825 */ /* 0x002fca00078e0006 */
[----:B------:R-:W-:-:S05]  /*bba0*/  IADD3 R7, PT, PT, R7, R3, RZ ;  /* 0x0000000307077210 */ /* 0x000fca0007ffe0ff */
[----:B------:R-:W-:Y:S01]  /*bbb0*/  @!PT LDS RZ, [RZ] ;  /* 0x00000000fffff984 */ /* 0x000fe20000000800 */
[----:B------:R-:W-:Y:S01]  /*bbc0*/  @!PT LDS RZ, [RZ] ;  /* 0x00000000fffff984 */ /* 0x000fe20000000800 */
[----:B------:R-:W-:Y:S01]  /*bbd0*/  @!PT LDS RZ, [RZ] ;  /* 0x00000000fffff984 */ /* 0x000fe20000000800 */
[----:B------:R3:W-:Y:S04]  /*bbe0*/  LDGSTS.E.BYPASS.LTC128B.128 [R239+0x1800], desc[UR4][R6.64] ;  /* 0x0180000006ef7fae */ /* 0x0007e8000b981a04 */
[----:B------:R3:W-:Y:S04]  /*bbf0*/  LDGSTS.E.BYPASS.LTC128B.128 [R239+0x3800], desc[UR4][R6.64+0x80] ;  /* 0x0380008006ef7fae */ /* 0x0007e8000b981a04 */
[----:B------:R3:W-:Y:S04]  /*bc00*/  LDGSTS.E.BYPASS.LTC128B.128 [R239+0x5800], desc[UR4][R6.64+0x100] ;  /* 0x0580010006ef7fae */ /* 0x0007e8000b981a04 */
[----:B------:R3:W-:Y:S01]  /*bc10*/  LDGSTS.E.BYPASS.LTC128B.128 [R239+0x7800], desc[UR4][R6.64+0x180] ;  /* 0x0780018006ef7fae */ /* 0x0007e2000b981a04 */
[----:B------:R-:W-:Y:S05]  /*bc20*/  BRA `(.L_x_2170) ;  /* 0x00000090003c7947 */ /* 0x000fea0003800000 */
.L_x_2167:
        /* <DEDUP_REMOVED lines=23> */
[----:B------:R1:W5:Y:S01]  /*bda0*/  LDG.E.128 R24, desc[UR4][R44.64+0x80] ;  /* 0x000080042c187981 */ /* 0x000362000c1e1d00 */
[----:B------:R-:W2:Y:S03]  /*bdb0*/  LDCU.64 UR10, c[0x0][0x4c8] ;  /* 0x00009900ff0a77ac */ /* 0x000ea60008000a00 */
[----:B------:R1:W5:Y:S01]  /*bdc0*/  LDG.E.128 R12, desc[UR4][R44.64+0x100] ;  /* 0x000100042c0c7981 */ /* 0x000362000c1e1d00 */
[----:B------:R-:W3:Y:S03]  /*bdd0*/  LDCU.64 UR8, c[0x0][0x4d0] ;  /* 0x00009a00ff0877ac */ /* 0x000ee60008000a00 */
[----:B------:R1:W5:Y:S04]  /*bde0*/  LDG.E.128 R8, desc[UR4][R44.64+0x180] ;  /* 0x000180042c087981 */ /* 0x000368000c1e1d00 */
[----:B------:R1:W5:Y:S01]  /*bdf0*/  LDG.E.128 R28, desc[UR4][R44.64] ;  /* 0x000000042c1c7981 */ /* 0x000362000c1e1d00 */
[----:B------:R-:W-:Y:S01]  /*be00*/  ISETP.GE.AND P2, PT, R20, R23, PT ;  /* 0x000000171400720c */ /* 0x000fe20003f46270 */
[C---:B------:R-:W-:Y:S01]  /*be10*/  IMAD.SHL.U32 R50, R16.reuse, 0x2, RZ ;  /* 0x0000000210327824 */ /* 0x040fe200078e00ff */
[----:B------:R-:W-:Y:S01]  /*be20*/  SHF.L.U64.HI R0, R16, 0x1, R18 ;  /* 0x0000000110007819 */ /* 0x000fe20000010212 */
[----:B------:R-:W-:Y:S03]  /*be30*/  BSSY.RECONVERGENT B0, `(.L_x_2174) ;  /* 0x000002e000007945 */ /* 0x000fe60003800200 */
[----:B--2---:R-:W-:-:S02]  /*be40*/  IADD3 R38, P1, PT, R50, UR10, RZ ;  /* 0x0000000a32267c10 */ /* 0x004fc4000ff3e0ff */
[----:B---3--:R-:W-:Y:S02]  /*be50*/  IADD3 R50, P0, PT, R50, UR8, RZ ;  /* 0x0000000832327c10 */ /* 0x008fe4000ff1e0ff */
[C---:B------:R-:W-:Y:S02]  /*be60*/  IADD3.X R39, PT, PT, R0.reuse, UR11, RZ, P1, !PT ;  /* 0x0000000b00277c10 */ /* 0x040fe40008ffe4ff */
[----:B------:R-:W-:Y:S01]  /*be70*/  IADD3.X R51, PT, PT, R0, UR9, RZ, P0, !PT ;  /* 0x0000000900337c10 */ /* 0x000fe200087fe4ff */
[----:B------:R-:W-:Y:S08]  /*be80*/  @P2 BRA `(.L_x_2175) ;  /* 0x0000000000a02947 */ /* 0x000ff00003800000 */
[----:B------:R-:W2:Y:S04]  /*be90*/  LDG.E.64 R4, desc[UR4][R50.64] ;  /* 0x0000000432047981 */ /* 0x000ea8000c1e1b00 */
[----:B------:R-:W3:Y:S01]  /*bea0*/  LDG.E.64 R6, desc[UR4][R38.64] ;  /* 0x0000000426067981 */ /* 0x000ee2000c1e1b00 */
[C---:B-----5:R-:W-:Y:S01]  /*beb0*/  IMAD.U32 R35, R31.reuse, 0x10000, RZ ;  /* 0x000100001f237824 */ /* 0x060fe200078e00ff */
[----:B------:R-:W-:Y:S02]  /*bec0*/  LOP3.LUT R34, R31, 0xffff0000, RZ, 0xc0, !PT ;  /* 0xffff00001f227812 */ /* 0x000fe400078ec0ff */
[C---:B------:R-:W-:Y:S02]  /*bed0*/  LOP3.LUT R0, R29.reuse, 0xffff0000, RZ, 0xc0, !PT ;  /* 0xffff00001d007812 */ /* 0x040fe400078ec0ff */
[----:B------:R-:W-:-:S02]  /*bee0*/  SHF.L.U32 R19, R29, 0x10, RZ ;  /* 0x000000101d137819 */ /* 0x000fc400000006ff */
[C---:B------:R-:W-:Y:S02]  /*bef0*/  SHF.L.U32 R22, R28.reuse, 0x10, RZ ;  /* 0x000000101c167819 */ /* 0x040fe400000006ff */
[----:B------:R-:W-:Y:S02]  /*bf00*/  LOP3.LUT R37, R28, 0xffff0000, RZ, 0xc0, !PT ;  /* 0xffff00001c257812 */ /* 0x000fe400078ec0ff */
[C---:B------:R-:W-:Y:S02]  /*bf10*/  SHF.L.U32 R36, R30.reuse, 0x10, RZ ;  /* 0x000000101e247819 */ /* 0x040fe400000006ff */
[----:B------:R-:W-:Y:S02]  /*bf20*/  LOP3.LUT R40, R30, 0xffff0000, RZ, 0xc0, !PT ;  /* 0xffff00001e287812 */ /* 0x000fe400078ec0ff */
[C---:B--2---:R-:W-:Y:S01]  /*bf30*/  LOP3.LUT R31, R4.reuse, 0xffff0000, RZ, 0xc0, !PT ;  /* 0xffff0000041f7812 */ /* 0x044fe200078ec0ff */
[----:B------:R-:W-:Y:S01]  /*bf40*/  IMAD.U32 R4, R4, 0x10000, RZ ;  /* 0x0001000004047824 */ /* 0x000fe200078e00ff */
[----:B------:R-:W-:-:S02]  /*bf50*/  LOP3.LUT R29, R5, 0xffff0000, RZ, 0xc0, !PT ;  /* 0xffff0000051d7812 */ /* 0x000fc400078ec0ff */
[----:B---3--:R-:W-:Y:S01]  /*bf60*/  LOP3.LUT R33, R6, 0xffff0000, RZ, 0xc0, !PT ;  /* 0xffff000006217812 */ /* 0x008fe200078ec0ff */
[----:B------:R-:W-:Y:S01]  /*bf70*/  FMUL.FTZ R28, R0, R31 ;  /* 0x0000001f001c7220 */ /* 0x000fe20000410000 */
[----:B------:R-:W-:Y:S01]  /*bf80*/  LOP3.LUT R32, R7, 0xffff0000, RZ, 0xc0, !PT ;  /* 0xffff000007207812 */ /* 0x000fe200078ec0ff */
[----:B------:R-:W-:Y:S01]  /*bf90*/  FMUL.FTZ R30, R34, R29 ;  /* 0x0000001d221e7220 */ /* 0x000fe20000410000 */
[----:B------:R-:W-:Y:S01]  /*bfa0*/  SHF.L.U32 R6, R6, 0x10, RZ ;  /* 0x0000001006067819 */ /* 0x000fe200000006ff */
[-C--:B------:R-:W-:Y:S01]  /*bfb0*/  FMUL.FTZ R0, R0, R33.reuse ;  /* 0x0000002100007220 */ /* 0x080fe20000410000 */
[----:B------:R-:W-:Y:S01]  /*bfc0*/  SHF.L.U32 R5, R5, 0x10, RZ ;  /* 0x0000001005057819 */ /* 0x000fe200000006ff */
[----:B------:R-:W-:Y:S01]  /*bfd0*/  FFMA.FTZ R28, R19, R33, -R28 ;  /* 0x00000021131c7223 */ /* 0x000fe2000001081c */
[----:B------:R-:W-:Y:S01]  /*bfe0*/  FMUL.FTZ R34, R34, R32 ;  /* 0x0000002022227220 */ /* 0x000fe20000410000 */
[----:B------:R-:W-:Y:S02]  /*bff0*/  IMAD.U32 R7, R7, 0x10000, RZ ;  /* 0x0001000007077824 */ /* 0x000fe400078e00ff */
[----:B------:R-:W-:Y:S01]  /*c000*/  FFMA.FTZ R19, R19, R31, R0 ;  /* 0x0000001f13137223 */ /* 0x000fe20000010000 */
[C---:B------:R-:W-:Y:S01]  /*c010*/  FMUL.FTZ R31, R37.reuse, R4 ;  /* 0x00000004251f7220 */ /* 0x040fe20000410000 */
[----:B------:R-:W-:Y:S01]  /*c020*/  FMUL.FTZ R37, R37, R6 ;  /* 0x0000000625257220 */ /* 0x000fe20000410000 */
[C---:B------:R-:W-:Y:S01]  /*c030*/  FMUL.FTZ R33, R40.reuse, R5 ;  /* 0x0000000528217220 */ /* 0x040fe20000410000 */
[C---:B------:R-:W-:Y:S01]  /*c040*/  FFMA.FTZ R30, R35.reuse, R32, -R30 ;  /* 0x00000020231e7223 */ /* 0x040fe2000001081e */
[----:B------:R-:W-:Y:S01]  /*c050*/  FFMA.FTZ R29, R35, R29, R34 ;  /* 0x0000001d231d7223 */ /* 0x000fe20000010022 */
[-C--:B------:R-:W-:Y:S01]  /*c060*/  FMUL.FTZ R40, R40, R7.reuse ;  /* 0x0000000728287220 */ /* 0x080fe20000410000 */
        /* <DEDUP_REMOVED lines=8> */
[----:B------:R-:W-:Y:S02]  /*c0f0*/  MOV R29, R19 ;  /* 0x00000013001d7202 */ /* 0x000fe40000000f00 */
[----:B------:R-:W-:Y:S02]  /*c100*/  MOV R31, R0 ;  /* 0x00000000001f7202 */ /* 0x000fe40000000f00 */
.L_x_2175:
[----:B------:R-:W-:Y:S05]  /*c110*/  BSYNC.RECONVERGENT B0 ;  /* 0x0000000000007941 */ /* 0x000fea0003800200 */
.L_x_2174:
[----:B-----5:R2:W-:Y:S01]  /*c120*/  STS.128 [R239], R28 ;  /* 0x0000001cef007388 */ /* 0x0205e20000000c00 */
[----:B------:R-:W-:Y:S01]  /*c130*/  LOP3.LUT R0, R20, 0x40, RZ, 0xfc, !PT ;  /* 0x0000004014007812 */ /* 0x000fe200078efcff */
[----:B------:R-:W-:Y:S03]  /*c140*/  BSSY.RECONVERGENT B0, `(.L_x_2176) ;  /* 0x000002b000007945 */ /* 0x000fe60003800200 */
[----:B------:R-:W-:-:S13]  /*c150*/  ISETP.GE.AND P0, PT, R0, R23, PT ;  /* 0x000000170000720c */ /* 0x000fda0003f06270 */
[----:B------:R-:W-:Y:S05]  /*c160*/  @P0 BRA `(.L_x_2177) ;  /* 0x0000000000a00947 */ /* 0x000fea0003800000 */
[----:B------:R-:W3:Y:S04]  /*c170*/  LDG.E.64 R4, desc[UR4][R50.64+0x40] ;  /* 0x0000400432047981 */ /* 0x000ee8000c1e1b00 */
[----:B------:R-:W4:Y:S01]  /*c180*/  LDG.E.64 R6, desc[UR4][R38.64+0x40] ;  /* 0x0000400426067981 */ /* 0x000f22000c1e1b00 */
[C---:B--2---:R-:W-:Y:S01]  /*c190*/  IMAD.U32 R31, R27.reuse, 0x10000, RZ ;  /* 0x000100001b1f7824 */ /* 0x044fe200078e00ff */
[----:B------:R-:W-:Y:S02]  /*c1a0*/  LOP3.LUT R30, R27, 0xffff0000, RZ, 0xc0, !PT ;  /* 0xffff00001b1e7812 */ /* 0x000fe400078ec0ff */
[C---:B------:R-:W-:Y:S02]  /*c1b0*/  LOP3.LUT R0, R25.reuse, 0xffff0000, RZ, 0xc0, !PT ;  /* 0xffff000019007812 */ /* 0x040fe400078ec0ff */
[----:B------:R-:W-:-:S02]  /*c1c0*/  SHF.L.U32 R19, R25, 0x10, RZ ;  /* 0x0000001019137819 */ /* 0x000fc400000006ff */
[C---:B------:R-:W-:Y:S02]  /*c1d0*/  SHF.L.U32 R22, R24.reuse, 0x10, RZ ;  /* 0x0000001018167819 */ /* 0x040fe400000006ff */
[----:B------:R-:W-:Y:S02]  /*c1e0*/  LOP3.LUT R33, R24, 0xffff0000, RZ, 0xc0, !PT ;  /* 0xffff000018217812 */ /* 0x000fe400078ec0ff */
[C---:B------:R-:W-:Y:S02]  /*c1f0*/  SHF.L.U32 R32, R26.reuse, 0x10, RZ ;  /* 0x000000101a207819 */ /* 0x040fe400000006ff */
[----:B------:R-:W-:Y:S02]  /*c200*/  LOP3.LUT R34, R26, 0xffff0000, RZ, 0xc0, !PT ;  /* 0xffff00001a227812 */ /* 0x000fe400078ec0ff */
[C---:B---3--:R-:W-:Y:S01]  /*c210*/  LOP3.LUT R27, R4.reuse, 0xffff0000, RZ, 0xc0, !PT ;  /* 0xffff0000041b7812 */ /* 0x048fe200078ec0ff */
[----:B------:R-:W-:Y:S01]  /*c220*/  IMAD.U32 R4, R4, 0x10000, RZ ;  /* 0x0001000004047824 */ /* 0x000fe200078e00ff */
[----:B------:R-:W-:-:S02]  /*c230*/  LOP3.LUT R25, R5, 0xffff0000, RZ, 0xc0, !PT ;  /* 0xffff000005197812 */ /* 0x000fc400078ec0ff */
[----:B----4-:R-:W-:Y:S01]  /*c240*/  LOP3.LUT R29, R6, 0xffff0000, RZ, 0xc0, !PT ;  /* 0xffff0000061d7812 */ /* 0x010fe200078ec0ff */
        /* <DEDUP_REMOVED lines=26> */
.L_x_2177:
[----:B------:R-:W-:Y:S05]  /*c3f0*/  BSYNC.RECONVERGENT B0 ;  /* 0x0000000000007941 */ /* 0x000fea0003800200 */
.L_x_2176:
[----:B------:R3:W-:Y:S01]  /*c400*/  STS.128 [R239+0x2000], R24 ;  /* 0x00200018ef007388 */ /* 0x0007e20000000c00 */
[----:B------:R-:W-:Y:S01]  /*c410*/  LOP3.LUT R0, R20, 0x80, RZ, 0xfc, !PT ;  /* 0x0000008014007812 */ /* 0x000fe200078efcff */
[----:B------:R-:W-:Y:S03]  /*c420*/  BSSY.RECONVERGENT B0, `(.L_x_2178) ;  /* 0x0000029000007945 */ /* 0x000fe60003800200 */
[----:B------:R-:W-:-:S13]  /*c430*/  ISETP.GE.AND P0, PT, R0, R23, PT ;  /* 0x000000170000720c */ /* 0x000fda0003f06270 */
[----:B------:R-:W-:Y:S05]  /*c440*/  @P0 BRA `(.L_x_2179) ;  /* 0x0000000000980947 */ /* 0x000fea0003800000 */
[----:B------:R-:W4:Y:S04]  /*c450*/  LDG.E.64 R4, desc[UR4][R50.64+0x80] ;  /* 0x0000800432047981 */ /* 0x000f28000c1e1b00 */
[----:B------:R-:W5:Y:S01]  /*c460*/  LDG.E.64 R6, desc[UR4][R38.64+0x80] ;  /* 0x0000800426067981 */ /* 0x000f62000c1e1b00 */
[C---:B------:R-:W-:Y:S01]  /*c470*/  LOP3.LUT R0, R13.reuse, 0xffff0000, RZ, 0xc0, !PT ;  /* 0xffff00000d007812 */ /* 0x040fe200078ec0ff */
[----:B--2---:R-:W-:Y:S01]  /*c480*/  IMAD.U32 R28, R14, 0x10000, RZ ;  /* 0x000100000e1c7824 */ /* 0x004fe200078e00ff */
[----:B------:R-:W-:Y:S02]  /*c490*/  SHF.L.U32 R19, R13, 0x10, RZ ;  /* 0x000000100d137819 */ /* 0x000fe400000006ff */
[C---:B---3--:R-:W-:Y:S02]  /*c4a0*/  SHF.L.U32 R27, R15.reuse, 0x10, RZ ;  /* 0x000000100f1b7819 */ /* 0x048fe400000006ff */
[----:B------:R-:W-:-:S02]  /*c4b0*/  LOP3.LUT R26, R15, 0xffff0000, RZ, 0xc0, !PT ;  /* 0xffff00000f1a7812 */ /* 0x000fc400078ec0ff */
[C---:B------:R-:W-:Y:S02]  /*c4c0*/  SHF.L.U32 R13, R12.reuse, 0x10, RZ ;  /* 0x000000100c0d7819 */ /* 0x040fe400000006ff */
[----:B------:R-:W-:Y:S02]  /*c4d0*/  LOP3.LUT R29, R12, 0xffff0000, RZ, 0xc0, !PT ;  /* 0xffff00000c1d7812 */ /* 0x000fe400078ec0ff */
[----:B------:R-:W-:Y:S02]  /*c4e0*/  LOP3.LUT R14, R14, 0xffff0000, RZ, 0xc0, !PT ;  /* 0xffff00000e0e7812 */ /* 0x000fe400078ec0ff */
[----:B----4-:R-:W-:Y:S02]  /*c4f0*/  LOP3.LUT R22, R4, 0xffff0000, RZ, 0xc0, !PT ;  /* 0xffff000004167812 */ /* 0x010fe400078ec0ff */
[----:B------:R-:W-:Y:S02]  /*c500*/  LOP3.LUT R15, R5, 0xffff0000, RZ, 0xc0, !PT ;  /* 0xffff0000050f7812 */ /* 0x000fe400078ec0ff */
[----:B-----5:R-:W-:Y:S01]  /*c510*/  LOP3.LUT R25, R6, 0xffff0000, RZ, 0xc0, !PT ;  /* 0xffff000006197812 */ /* 0x020fe200078ec0ff */
[-C--:B------:R-:W-:Y:S01]  /*c520*/  FMUL.FTZ R12, R0, R22.reuse ;  /* 0x00000016000c7220 */ /* 0x080fe20000410000 */
[----:B------:R-:W-:Y:S01]  /*c530*/  LOP3.LUT R24, R7, 0xffff0000, RZ, 0xc0, !PT ;  /* 0xffff000007187812 */ /* 0x000fe200078ec0ff */
[----:B------:R-:W-:Y:S01]  /*c540*/  IMAD.U32 R6, R6, 0x10000, RZ ;  /* 0x0001000006067824 */ /* 0x000fe200078e00ff */
[----:B------:R-:W-:Y:S01]  /*c550*/  SHF.L.U32 R4, R4, 0x10, RZ ;  /* 0x0000001004047819 */ /* 0x000fe200000006ff */
[-C--:B------:R-:W-:Y:S01]  /*c560*/  FMUL.FTZ R31, R0, R25.reuse ;  /* 0x00000019001f7220 */ /* 0x080fe20000410000 */
[----:B------:R-:W-:Y:S01]  /*c570*/  SHF.L.U32 R5, R5, 0x10, RZ ;  /* 0x0000001005057819 */ /* 0x000fe200000006ff */
[----:B------:R-:W-:Y:S01]  /*c580*/  FFMA.FTZ R12, R19, R25, -R12 ;  /* 0x00000019130c7223 */ /* 0x000fe2000001080c */
[----:B------:R-:W-:Y:S01]  /*c590*/  SHF.L.U32 R7, R7, 0x10, RZ ;  /* 0x0000001007077819 */ /* 0x000fe200000006ff */
[----:B------:R-:W-:Y:S01]  /*c5a0*/  FFMA.FTZ R31, R19, R22, R31 ;  /* 0x00000016131f7223 */ /* 0x000fe2000001001f */
[----:B------:R-:W-:Y:S01]  /*c5b0*/  FMUL.FTZ R0, R26, R15 ;  /* 0x0000000f1a007220 */ /* 0x000fe20000410000 */
[C---:B------:R-:W-:Y:S01]  /*c5c0*/  FMUL.FTZ R22, R29.reuse, R4 ;  /* 0x000000041d167220 */ /* 0x040fe20000410000 */
[----:B------:R-:W-:Y:S01]  /*c5d0*/  FMUL.FTZ R19, R14, R5 ;  /* 0x000000050e137220 */ /* 0x000fe20000410000 */
[----:B------:R-:W-:Y:S01]  /*c5e0*/  FMUL.FTZ R26, R26, R24 ;  /* 0x000000181a1a7220 */ /* 0x000fe20000410000 */
        /* <DEDUP_REMOVED lines=12> */
.L_x_2179:
[----:B------:R-:W-:Y:S05]  /*c6b0*/  BSYNC.RECONVERGENT B0 ;  /* 0x0000000000007941 */ /* 0x000fea0003800200 */
.L_x_2178:
[----:B------:R4:W-:Y:S01]  /*c6c0*/  STS.128 [R239+0x4000], R12 ;  /* 0x0040000cef007388 */ /* 0x0009e20000000c00 */
[----:B------:R-:W-:Y:S01]  /*c6d0*/  LOP3.LUT R0, R20, 0xc0, RZ, 0xfc, !PT ;  /* 0x000000c014007812 */ /* 0x000fe200078efcff */
[----:B------:R-:W-:Y:S03]  /*c6e0*/  BSSY.RECONVERGENT B0, `(.L_x_2180) ;  /* 0x0000029000007945 */ /* 0x000fe60003800200 */
[----:B------:R-:W-:-:S13]  /*c6f0*/  ISETP.GE.AND P0, PT, R0, R23, PT ;  /* 0x000000170000720c */ /* 0x000fda0003f06270 */
[----:B------:R-:W-:Y:S05]  /*c700*/  @P0 BRA `(.L_x_2181) ;  /* 0x0000000000980947 */ /* 0x000fea0003800000 */
[----:B------:R-:W5:Y:S04]  /*c710*/  LDG.E.64 R4, desc[UR4][R50.64+0xc0] ;  /* 0x0000c00432047981 */ /* 0x000f68000c1e1b00 */
[----:B------:R-:W2:Y:S01]  /*c720*/  LDG.E.64 R6, desc[UR4][R38.64+0xc0] ;  /* 0x0000c00426067981 */ /* 0x000ea2000c1e1b00 */
[C---:B------:R-:W-:Y:S01]  /*c730*/  LOP3.LUT R0, R9.reuse, 0xffff0000, RZ, 0xc0, !PT ;  /* 0xffff000009007812 */ /* 0x040fe200078ec0ff */
[----:B------:R-:W-:Y:S01]  /*c740*/  IMAD.U32 R22, R10, 0x10000, RZ ;  /* 0x000100000a167824 */ /* 0x000fe200078e00ff */
[----:B----4-:R-:W-:Y:S02]  /*c750*/  SHF.L.U32 R12, R9, 0x10, RZ ;  /* 0x00000010090c7819 */ /* 0x010fe400000006ff */
[C---:B------:R-:W-:Y:S02]  /*c760*/  SHF.L.U32 R9, R8.reuse, 0x10, RZ ;  /* 0x0000001008097819 */ /* 0x040fe400000006ff */
[----:B---3--:R-:W-:-:S02]  /*c770*/  LOP3.LUT R24, R8, 0xffff0000, RZ, 0xc0, !PT ;  /* 0xffff000008187812 */ /* 0x008fc400078ec0ff */
[C---:B------:R-:W-:Y:S02]  /*c780*/  SHF.L.U32 R25, R11.reuse, 0x10, RZ ;  /* 0x000000100b197819 */ /* 0x040fe400000006ff */
[----:B------:R-:W-:Y:S02]  /*c790*/  LOP3.LUT R19, R11, 0xffff0000, RZ, 0xc0, !PT ;  /* 0xffff00000b137812 */ /* 0x000fe400078ec0ff */
[----:B------:R-:W-:Y:S02]  /*c7a0*/  LOP3.LUT R26, R10, 0xffff0000, RZ, 0xc0, !PT ;  /* 0xffff00000a1a7812 */ /* 0x000fe400078ec0ff */
[----:B-----5:R-:W-:Y:S02]  /*c7b0*/  LOP3.LUT R13, R4, 0xffff0000, RZ, 0xc0, !PT ;  /* 0xffff0000040d7812 */ /* 0x020fe400078ec0ff */
[----:B------:R-:W-:Y:S02]  /*c7c0*/  LOP3.LUT R8, R5, 0xffff0000, RZ, 0xc0, !PT ;  /* 0xffff000005087812 */ /* 0x000fe400078ec0ff */
[----:B--2---:R-:W-:Y:S01]  /*c7d0*/  LOP3.LUT R15, R6, 0xffff0000, RZ, 0xc0, !PT ;  /* 0xffff0000060f7812 */ /* 0x004fe200078ec0ff */
[C---:B------:R-:W-:Y:S01]  /*c7e0*/  FMUL.FTZ R11, R0.reuse, R13 ;  /* 0x0000000d000b7220 */ /* 0x040fe20000410000 */
[----:B------:R-:W-:Y:S01]  /*c7f0*/  LOP3.LUT R14, R7, 0xffff0000, RZ, 0xc0, !PT ;  /* 0xffff0000070e7812 */ /* 0x000fe200078ec0ff */
[----:B------:R-:W-:Y:S01]  /*c800*/  FMUL.FTZ R10, R19, R8 ;  /* 0x00000008130a7220 */ /* 0x000fe20000410000 */
[----:B------:R-:W-:Y:S01]  /*c810*/  SHF.L.U32 R5, R5, 0x10, RZ ;  /* 0x0000001005057819 */ /* 0x000fe200000006ff */
[-C--:B------:R-:W-:Y:S01]  /*c820*/  FMUL.FTZ R0, R0, R15.reuse ;  /* 0x0000000f00007220 */ /* 0x080fe20000410000 */
[----:B------:R-:W-:Y:S01]  /*c830*/  FFMA.FTZ R11, R12, R15, -R11 ;  /* 0x0000000f0c0b7223 */ /* 0x000fe2000001080b */
[----:B------:R-:W-:Y:S01]  /*c840*/  SHF.L.U32 R4, R4, 0x10, RZ ;  /* 0x0000001004047819 */ /* 0x000fe200000006ff */
[----:B------:R-:W-:-:S02]  /*c850*/  IMAD.U32 R6, R6, 0x10000, RZ ;  /* 0x0001000006067824 */ /* 0x000fc400078e00ff */
[----:B------:R-:W-:Y:S01]  /*c860*/  FFMA.FTZ R0, R12, R13, R0 ;  /* 0x0000000d0c007223 */ /* 0x000fe20000010000 */
[-C--:B------:R-:W-:Y:S01]  /*c870*/  FMUL.FTZ R12, R19, R14.reuse ;  /* 0x0000000e130c7220 */ /* 0x080fe20000410000 */
[----:B------:R-:W-:Y:S01]  /*c880*/  SHF.L.U32 R7, R7, 0x10, RZ ;  /* 0x0000001007077819 */ /* 0x000fe200000006ff */
[C---:B------:R-:W-:Y:S01]  /*c890*/  FFMA.FTZ R10, R25.reuse, R14, -R10 ;  /* 0x0000000e190a7223 */ /* 0x040fe2000001080a */
[----:B------:R-:W-:Y:S01]  /*c8a0*/  FMUL.FTZ R13, R26, R5 ;  /* 0x000000051a0d7220 */ /* 0x000fe20000410000 */
        /* <DEDUP_REMOVED lines=8> */
[----:B------:R-:W-:-:S02]  /*c930*/  F2FP.BF16.F32.PACK_AB R9, R0, R11 ;  /* 0x0000000b0009723e */ /* 0x000fc400000010ff */
[----:B------:R-:W-:Y:S02]  /*c940*/  F2FP.BF16.F32.PACK_AB R11, R25, R10 ;  /* 0x0000000a190b723e */ /* 0x000fe400000010ff */
[----:B------:R-:W-:Y:S02]  /*c950*/  F2FP.BF16.F32.PACK_AB R8, R15, R8 ;  /* 0x000000080f08723e */ /* 0x000fe400000010ff */
[----:B------:R-:W-:Y:S02]  /*c960*/  F2FP.BF16.F32.PACK_AB R10, R26, R13 ;  /* 0x0000000d1a0a723e */ /* 0x000fe400000010ff */
.L_x_2181:
[----:B------:R-:W-:Y:S05]  /*c970*/  BSYNC.RECONVERGENT B0 ;  /* 0x0000000000007941 */ /* 0x000fea0003800200 */
.L_x_2180:
[----:B------:R1:W-:Y:S02]  /*c980*/  STS.128 [R239+0x6000], R8 ;  /* 0x00600008ef007388 */ /* 0x0003e40000000c00 */
.L_x_2173:
[----:B------:R-:W-:Y:S05]  /*c990*/  BSYNC.RECONVERGENT B1 ;  /* 0x0000000000017941 */ /* 0x000fea0003800200 */
.L_x_2172:
[----:B------:R-:W-:Y:S01]  /*c9a0*/  IADD3 R22, PT, PT, R112, 0x10, RZ ;  /* 0x0000001070167810 */ /* 0x000fe20007ffe0ff */
[----:B------:R-:W-:Y:S03]  /*c9b0*/  BSSY.RECONVERGENT B1, `(.L_x_2182) ;  /* 0x00000e1000017945 */ /* 0x000fe60003800200 */
[----:B------:R-:W-:-:S13]  /*c9c0*/  ISETP.GE.AND P0, PT, R22, R17, PT ;  /* 0x000000111600720c */ /* 0x000fda0003f06270 */
[----:B------:R-:W-:Y:S05]  /*c9d0*/  @P0 BRA `(.L_x_2183) ;  /* 0x0000000c00780947 */ /* 0x000fea0003800000 */
[----:B------:R-:W-:-:S04]  /*c9e0*/  LEA R4, P0, R49, R44, 0x1 ;  /* 0x0000002c31047211 */ /* 0x000fc800078008ff */
[----:B------:R-:W-:-:S05]  /*c9f0*/  LEA.HI.X R5, R49, R45, R47, 0x1, P0 ;  /* 0x0000002d31057211 */ /* 0x000fca00000f0c2f */
[----:B---3--:R3:W5:Y:S04]  /*ca00*/  LDG.E.128 R24, desc[UR4][R4.64+0x80] ;  /* 0x0000800404187981 */ /* 0x008768000c1e1d00 */
[----:B----4-:R3:W5:Y:S04]  /*ca10*/  LDG.E.128 R12, desc[UR4][R4.64+0x100] ;  /* 0x00010004040c7981 */ /* 0x010768000c1e1d00 */
[----:B-1----:R3:W5:Y:S04]  /*ca20*/  LDG.E.128 R8, desc[UR4][R4.64+0x180] ;  /* 0x0001800404087981 */ /* 0x002768000c1e1d00 */
[----:B--2---:R3:W5:Y:S01]  /*ca30*/  LDG.E.128 R28, desc[UR4][R4.64] ;  /* 0x00000004041c7981 */ /* 0x004762000c1e1d00 */
[----:B------:R-:W-:Y:S01]  /*ca40*/  ISETP.GE.AND P0, PT, R20, R23, PT ;  /* 0x000000171400720c */ /* 0x000fe20003f06270 */
[----:B------:R-:W-:-:S12]  /*ca50*/  BSSY.RECONVERGENT B0, `(.L_x_2184) ;  /* 0x0000032000007945 */ /* 0x000fd80003800200 */
[----:B------:R-:W-:Y:S05]  /*ca60*/  @P0 BRA `(.L_x_2185) ;  /* 0x0000000000c00947 */ /* 0x000fea0003800000 */
[----:B------:R-:W1:Y:S01]  /*ca70*/  LDCU.64 UR10, c[0x0][0x4c8] ;  /* 0x00009900ff0a77ac */ /* 0x000e620008000a00 */
[C---:B---3--:R-:W-:Y:S01]  /*ca80*/  IADD3 R5, P0, PT, R43.reuse, R16, RZ ;  /* 0x000000102b057210 */ /* 0x048fe20007f1e0ff */
        /* <DEDUP_REMOVED lines=12> */
[C---:B------:R-:W-:Y:S01]  /*cb50*/  LOP3.LUT R34, R31.reuse, 0xffff0000, RZ, 0xc0, !PT ;  /* 0xffff00001f227812 */ /* 0x040fe200078ec0ff */
[----:B------:R-:W-:Y:S01]  /*cb60*/  IMAD.U32 R36, R31, 0x10000, RZ ;  /* 0x000100001f247824 */ /* 0x000fe200078e00ff */
[C---:B------:R-:W-:Y:S02]  /*cb70*/  SHF.L.U32 R29, R28.reuse, 0x10, RZ ;  /* 0x000000101c1d7819 */ /* 0x040fe400000006ff */
[----:B------:R-:W-:-:S02]  /*cb80*/  LOP3.LUT R38, R28, 0xffff0000, RZ, 0xc0, !PT ;  /* 0xffff00001c267812 */ /* 0x000fc400078ec0ff */
[C---:B------:R-:W-:Y:S02]  /*cb90*/  SHF.L.U32 R37, R30.reuse, 0x10, RZ ;  /* 0x000000101e257819 */ /* 0x040fe400000006ff */
[----:B------:R-:W-:Y:S02]  /*cba0*/  LOP3.LUT R30, R30, 0xffff0000, RZ, 0xc0, !PT ;  /* 0xffff00001e1e7812 */ /* 0x000fe400078ec0ff */
[----:B--2---:R-:W-:Y:S02]  /*cbb0*/  LOP3.LUT R35, R6, 0xffff0000, RZ, 0xc0, !PT ;  /* 0xffff000006237812 */ /* 0x004fe400078ec0ff */
[----:B---3--:R-:W-:-:S03]  /*cbc0*/  LOP3.LUT R32, R4, 0xffff0000, RZ, 0xc0, !PT ;  /* 0xffff000004207812 */ /* 0x008fc600078ec0ff */
[C---:B------:R-:W-:Y:S01]  /*cbd0*/  FMUL.FTZ R39, R0.reuse, R35 ;  /* 0x0000002300277220 */ /* 0x040fe20000410000 */
[----:B------:R-:W-:Y:S02]  /*cbe0*/  LOP3.LUT R31, R5, 0xffff0000, RZ, 0xc0, !PT ;  /* 0xffff0000051f7812 */ /* 0x000fe400078ec0ff */
[----:B------:R-:W-:Y:S01]  /*cbf0*/  LOP3.LUT R33, R7, 0xffff0000, RZ, 0xc0, !PT ;  /* 0xffff000007217812 */ /* 0x000fe200078ec0ff */
[-C--:B------:R-:W-:Y:S01]  /*cc00*/  FMUL.FTZ R28, R0, R32.reuse ;  /* 0x00000020001c7220 */ /* 0x080fe20000410000 */
[C---:B------:R-:W-:Y:S01]  /*cc10*/  FFMA.FTZ R39, R19.reuse, R32, R39 ;  /* 0x0000002013277223 */ /* 0x040fe20000010027 */
[----:B------:R-:W-:Y:S01]  /*cc20*/  FMUL.FTZ R41, R34, R31 ;  /* 0x0000001f22297220 */ /* 0x000fe20000410000 */
[----:B------:R-:W-:Y:S01]  /*cc30*/  SHF.L.U32 R6, R6, 0x10, RZ ;  /* 0x0000001006067819 */ /* 0x000fe200000006ff */
[----:B------:R-:W-:Y:S01]  /*cc40*/  FFMA.FTZ R28, R19, R35, -R28 ;  /* 0x00000023131c7223 */ /* 0x000fe2000001081c */
[----:B------:R-:W-:Y:S01]  /*cc50*/  FMUL.FTZ R19, R34, R33 ;  /* 0x0000002122137220 */ /* 0x000fe20000410000 */
[----:B------:R-:W-:Y:S01]  /*cc60*/  IMAD.U32 R5, R5, 0x10000, RZ ;  /* 0x0001000005057824 */ /* 0x000fe200078e00ff */
[----:B------:R-:W-:Y:S01]  /*cc70*/  SHF.L.U32 R7, R7, 0x10, RZ ;  /* 0x0000001007077819 */ /* 0x000fe200000006ff */
[----:B------:R-:W-:-:S02]  /*cc80*/  IMAD.U32 R4, R4, 0x10000, RZ ;  /* 0x0001000004047824 */ /* 0x000fc400078e00ff */
[C---:B------:R-:W-:Y:S01]  /*cc90*/  FFMA.FTZ R41, R36.reuse, R33, -R41 ;  /* 0x0000002124297223 */ /* 0x040fe20000010829 */
[----:B------:R-:W-:Y:S01]  /*cca0*/  FFMA.FTZ R36, R36, R31, R19 ;  /* 0x0000001f24247223 */ /* 0x000fe20000010013 */
[----:B------:R-:W-:Y:S01]  /*ccb0*/  FMUL.FTZ R32, R30, R5 ;  /* 0x000000051e207220 */ /* 0x000fe20000410000 */
[C---:B------:R-:W-:Y:S01]  /*ccc0*/  FMUL.FTZ R0, R38.reuse, R4 ;  /* 0x0000000426007220 */ /* 0x040fe20000410000 */
[-C--:B------:R-:W-:Y:S01]  /*ccd0*/  FMUL.FTZ R19, R38, R6.reuse ;  /* 0x0000000626137220 */ /* 0x080fe20000410000 */
[-C--:B------:R-:W-:Y:S01]  /*cce0*/  FMUL.FTZ R30, R30, R7.reuse ;  /* 0x000000071e1e7220 */ /* 0x080fe20000410000 */
[----:B------:R-:W-:Y:S01]  /*ccf0*/  FFMA.FTZ R32, R37, R7, -R32 ;  /* 0x0000000725207223 */ /* 0x000fe20000010820 */
[C---:B------:R-:W-:Y:S01]  /*cd00*/  FFMA.FTZ R0, R29.reuse, R6, -R0 ;  /* 0x000000061d007223 */ /* 0x040fe20000010800 */
[----:B------:R-:W-:Y:S01]  /*cd10*/  FFMA.FTZ R19, R29, R4, R19 ;  /* 0x000000041d137223 */ /* 0x000fe20000010013 */
[----:B------:R-:W-:Y:S01]  /*cd20*/  FFMA.FTZ R5, R37, R5, R30 ;  /* 0x0000000525057223 */ /* 0x000fe2000001001e */
[----:B------:R-:W-:-:S02]  /*cd30*/  F2FP.BF16.F32.PACK_AB R29, R39, R28 ;  /* 0x0000001c271d723e */ /* 0x000fc400000010ff */
[----:B------:R-:W-:Y:S02]  /*cd40*/  F2FP.BF16.F32.PACK_AB R31, R36, R41 ;  /* 0x00000029241f723e */ /* 0x000fe400000010ff */
[----:B------:R-:W-:Y:S02]  /*cd50*/  F2FP.BF16.F32.PACK_AB R28, R19, R0 ;  /* 0x00000000131c723e */ /* 0x000fe400000010ff */
[----:B------:R-:W-:Y:S02]  /*cd60*/  F2FP.BF16.F32.PACK_AB R30, R5, R32 ;  /* 0x00000020051e723e */ /* 0x000fe400000010ff */
.L_x_2185:
[----:B------:R-:W-:Y:S05]  /*cd70*/  BSYNC.RECONVERGENT B0 ;  /* 0x0000000000007941 */ /* 0x000fea0003800200 */
.L_x_2184:
[----:B-----5:R1:W-:Y:S01]  /*cd80*/  STS.128 [R239+0x800], R28 ;  /* 0x0008001cef007388 */ /* 0x0203e20000000c00 */
[----:B------:R-:W-:Y:S01]  /*cd90*/  LOP3.LUT R0, R20, 0x40, RZ, 0xfc, !PT ;  /* 0x0000004014007812 */ /* 0x000fe200078efcff */
[----:B------:R-:W-:Y:S03]  /*cda0*/  BSSY.RECONVERGENT B0, `(.L_x_2186) ;  /* 0x0000033000007945 */ /* 0x000fe60003800200 */
[----:B------:R-:W-:-:S13]  /*cdb0*/  ISETP.GE.AND P0, PT, R0, R23, PT ;  /* 0x000000170000720c */ /* 0x000fda0003f06270 */
[----:B------:R-:W-:Y:S05]  /*cdc0*/  @P0 BRA `(.L_x_2187) ;  /* 0x0000000000c00947 */ /* 0x000fea0003800000 */
[----:B------:R-:W2:Y:S01]  /*cdd0*/  LDCU.64 UR10, c[0x0][0x4c8] ;  /* 0x00009900ff0a77ac */ /* 0x000ea20008000a00 */
[C---:B---3--:R-:W-:Y:S01]  /*cde0*/  IADD3 R5, P0, PT, R43.reuse, R16, RZ ;  /* 0x000000102b057210 */ /* 0x048fe20007f1e0ff */
[----:B------:R-:W3:Y:S03]  /*cdf0*/  LDCU.64 UR8, c[0x0][0x4d0] ;  /* 0x00009a00ff0877ac */ /* 0x000ee60008000a00 */
[----:B------:R-:W-:Y:S01]  /*ce00*/  LEA.HI.X.SX32 R4, R43, R18, 0x1, P0 ;  /* 0x000000122b047211 */ /* 0x000fe200000f0eff */
[----:B------:R-:W-:-:S03]  /*ce10*/  IMAD.SHL.U32 R0, R5, 0x2, RZ ;  /* 0x0000000205007824 */ /* 0x000fc600078e00ff */
[----:B------:R-:W-:Y:S02]  /*ce20*/  SHF.L.U64.HI R4, R5, 0x1, R4 ;  /* 0x0000000105047819 */ /* 0x000fe40000010204 */
[C---:B--2---:R-:W-:Y:S02]  /*ce30*/  IADD3 R6, P1, PT, R0.reuse, UR10, RZ ;  /* 0x0000000a00067c10 */ /* 0x044fe4000ff3e0ff */
[----:B---3--:R-:W-:Y:S02]  /*ce40*/  IADD3 R36, P0, PT, R0, UR8, RZ ;  /* 0x0000000800247c10 */ /* 0x008fe4000ff1e0ff */
[C---:B------:R-:W-:Y:S02]  /*ce50*/  IADD3.X R7, PT, PT, R4.reuse, UR11, RZ, P1, !PT ;  /* 0x0000000b04077c10 */ /* 0x040fe40008ffe4ff */
[----:B------:R-:W-:-:S04]  /*ce60*/  IADD3.X R37, PT, PT, R4, UR9, RZ, P0, !PT ;  /* 0x0000000904257c10 */ /* 0x000fc800087fe4ff */
[----:B------:R-:W2:Y:S04]  /*ce70*/  LDG.E.64 R6, desc[UR4][R6.64+0x40] ;  /* 0x0000400406067981 */ /* 0x000ea8000c1e1b00 */
[----:B------:R-:W3:Y:S01]  /*ce80*/  LDG.E.64 R4, desc[UR4][R36.64+0x40] ;  /* 0x0000400424047981 */ /* 0x000ee2000c1e1b00 */
[C---:B------:R-:W-:Y:S01]  /*ce90*/  LOP3.LUT R0, R25.reuse, 0xffff0000, RZ, 0xc0, !PT ;  /* 0xffff000019007812 */ /* 0x040fe200078ec0ff */
[----:B------:R-:W-:Y:S01]  /*cea0*/  IMAD.U32 R19, R25, 0x10000, RZ ;  /* 0x0001000019137824 */ /* 0x000fe200078e00ff */
[C---:B-1----:R-:W-:Y:S01]  /*ceb0*/  LOP3.LUT R30, R27.reuse, 0xffff0000, RZ, 0xc0, !PT ;  /* 0xffff00001b1e7812 */ /* 0x042fe200078ec0ff */
        /* <DEDUP_REMOVED lines=33> */
.L_x_2187:
[----:B------:R-:W-:Y:S05]  /*d0d0*/  BSYNC.RECONVERGENT B0 ;  /* 0x0000000000007941 */ /* 0x000fea0003800200 */
.L_x_2186:
[----:B------:R2:W-:Y:S01]  /*d0e0*/  STS.128 [R239+0x2800], R24 ;  /* 0x00280018ef007388 */ /* 0x0005e20000000c00 */
[----:B------:R-:W-:Y:S01]  /*d0f0*/  LOP3.LUT R0, R20, 0x80, RZ, 0xfc, !PT ;  /* 0x0000008014007812 */ /* 0x000fe200078efcff */
[----:B------:R-:W-:Y:S03]  /*d100*/  BSSY.RECONVERGENT B0, `(.L_x_2188) ;  /* 0x0000034000007945 */ /* 0x000fe60003800200 */
[----:B------:R-:W-:-:S13]  /*d110*/  ISETP.GE.AND P0, PT, R0, R23, PT ;  /* 0x000000170000720c */ /* 0x000fda0003f06270 */
[----:B------:R-:W-:Y:S05]  /*d120*/  @P0 BRA `(.L_x_2189) ;  /* 0x0000000000c40947 */ /* 0x000fea0003800000 */
[----:B------:R-:W4:Y:S01]  /*d130*/  LDCU.64 UR10, c[0x0][0x4c8] ;  /* 0x00009900ff0a77ac */ /* 0x000f220008000a00 */
[C---:B---3--:R-:W-:Y:S01]  /*d140*/  IADD3 R5, P0, PT, R43.reuse, R16, RZ ;  /* 0x000000102b057210 */ /* 0x048fe20007f1e0ff */
[----:B------:R-:W3:Y:S03]  /*d150*/  LDCU.64 UR8, c[0x0][0x4d0] ;  /* 0x00009a00ff0877ac */ /* 0x000ee60008000a00 */
[----:B------:R-:W-:Y:S01]  /*d160*/  LEA.HI.X.SX32 R4, R43, R18, 0x1, P0 ;  /* 0x000000122b047211 */ /* 0x000fe200000f0eff */
[----:B------:R-:W-:-:S03]  /*d170*/  IMAD.SHL.U32 R0, R5, 0x2, RZ ;  /* 0x0000000205007824 */ /* 0x000fc600078e00ff */
[----:B------:R-:W-:Y:S02]  /*d180*/  SHF.L.U64.HI R4, R5, 0x1, R4 ;  /* 0x0000000105047819 */ /* 0x000fe40000010204 */
[C---:B----4-:R-:W-:Y:S02]  /*d190*/  IADD3 R6, P1, PT, R0.reuse, UR10, RZ ;  /* 0x0000000a00067c10 */ /* 0x050fe4000ff3e0ff */
[----:B---3--:R-:W-:Y:S02]  /*d1a0*/  IADD3 R32, P0, PT, R0, UR8, RZ ;  /* 0x0000000800207c10 */ /* 0x008fe4000ff1e0ff */
[C---:B------:R-:W-:Y:S02]  /*d1b0*/  IADD3.X R7, PT, PT, R4.reuse, UR11, RZ, P1, !PT ;  /* 0x0000000b04077c10 */ /* 0x040fe40008ffe4ff */
[----:B------:R-:W-:-:S04]  /*d1c0*/  IADD3.X R33, PT, PT, R4, UR9, RZ, P0, !PT ;  /* 0x0000000904217c10 */ /* 0x000fc800087fe4ff */
[----:B------:R-:W3:Y:S04]  /*d1d0*/  LDG.E.64 R6, desc[UR4][R6.64+0x80] ;  /* 0x0000800406067981 */ /* 0x000ee8000c1e1b00 */
[----:B------:R-:W4:Y:S01]  /*d1e0*/  LDG.E.64 R4, desc[UR4][R32.64+0x80] ;  /* 0x0000800420047981 */ /* 0x000f22000c1e1b00 */
[C---:B------:R-:W-:Y:S01]  /*d1f0*/  LOP3.LUT R0, R13.reuse, 0xffff0000, RZ, 0xc0, !PT ;  /* 0xffff00000d007812 */ /* 0x040fe200078ec0ff */
[----:B------:R-:W-:Y:S01]  /*d200*/  IMAD.U32 R19, R13, 0x10000, RZ ;  /* 0x000100000d137824 */ /* 0x000fe200078e00ff */
[C---:B--2---:R-:W-:Y:S01]  /*d210*/  LOP3.LUT R26, R15.reuse, 0xffff0000, RZ, 0xc0, !PT ;  /* 0xffff00000f1a7812 */ /* 0x044fe200078ec0ff */
[----:B-1----:R-:W-:Y:S01]  /*d220*/  IMAD.U32 R28, R15, 0x10000, RZ ;  /* 0x000100000f1c7824 */ /* 0x002fe200078e00ff */
[C---:B------:R-:W-:Y:S02]  /*d230*/  SHF.L.U32 R13, R12.reuse, 0x10, RZ ;  /* 0x000000100c0d7819 */ /* 0x040fe400000006ff */
[----:B------:R-:W-:-:S02]  /*d240*/  LOP3.LUT R30, R12, 0xffff0000, RZ, 0xc0, !PT ;  /* 0xffff00000c1e7812 */ /* 0x000fc400078ec0ff */
[C---:B------:R-:W-:Y:S02]  /*d250*/  SHF.L.U32 R29, R14.reuse, 0x10, RZ ;  /* 0x000000100e1d7819 */ /* 0x040fe400000006ff */
[----:B------:R-:W-:Y:S02]  /*d260*/  LOP3.LUT R14, R14, 0xffff0000, RZ, 0xc0, !PT ;  /* 0xffff00000e0e7812 */ /* 0x000fe400078ec0ff */
[----:B---3--:R-:W-:Y:S02]  /*d270*/  LOP3.LUT R27, R6, 0xffff0000, RZ, 0xc0, !PT ;  /* 0xffff0000061b7812 */ /* 0x008fe400078ec0ff */
[----:B----4-:R-:W-:-:S03]  /*d280*/  LOP3.LUT R24, R4, 0xffff0000, RZ, 0xc0, !PT ;  /* 0xffff000004187812 */ /* 0x010fc600078ec0ff */
        /* <DEDUP_REMOVED lines=27> */
.L_x_2189:
[----:B------:R-:W-:Y:S05]  /*d440*/  BSYNC.RECONVERGENT B0 ;  /* 0x0000000000007941 */ /* 0x000fea0003800200 */
.L_x_2188:
[----:B------:R4:W-:Y:S01]  /*d450*/  STS.128 [R239+0x4800], R12 ;  /* 0x0048000cef007388 */ /* 0x0009e20000000c00 */
[----:B------:R-:W-:Y:S01]  /*d460*/  LOP3.LUT R0, R20, 0xc0, RZ, 0xfc, !PT ;  /* 0x000000c014007812 */ /* 0x000fe200078efcff */
[----:B------:R-:W-:Y:S03]  /*d470*/  BSSY.RECONVERGENT B0, `(.L_x_2190) ;  /* 0x0000033000007945 */ /* 0x000fe60003800200 */
[----:B------:R-:W-:-:S13]  /*d480*/  ISETP.GE.AND P0, PT, R0, R23, PT ;  /* 0x000000170000720c */ /* 0x000fda0003f06270 */
[----:B------:R-:W-:Y:S05]  /*d490*/  @P0 BRA `(.L_x_2191) ;  /* 0x0000000000c00947 */ /* 0x000fea0003800000 */
[----:B------:R-:W5:Y:S01]  /*d4a0*/  LDCU.64 UR10, c[0x0][0x4c8] ;  /* 0x00009900ff0a77ac */ /* 0x000f620008000a00 */
[C---:B------:R-:W-:Y:S01]  /*d4b0*/  IADD3 R0, P0, PT, R43.reuse, R16, RZ ;  /* 0x000000102b007210 */ /* 0x040fe20007f1e0ff */
[----:B------:R-:W1:Y:S03]  /*d4c0*/  LDCU.64 UR8, c[0x0][0x4d0] ;  /* 0x00009a00ff0877ac */ /* 0x000e660008000a00 */
[----:B------:R-:W-:Y:S01]  /*d4d0*/  LEA.HI.X.SX32 R43, R43, R18, 0x1, P0 ;  /* 0x000000122b2b7211 */ /* 0x000fe200000f0eff */
[----:B---3--:R-:W-:-:S03]  /*d4e0*/  IMAD.SHL.U32 R4, R0, 0x2, RZ ;  /* 0x0000000200047824 */ /* 0x008fc600078e00ff */
[----:B------:R-:W-:Y:S02]  /*d4f0*/  SHF.L.U64.HI R43, R0, 0x1, R43 ;  /* 0x00000001002b7819 */ /* 0x000fe4000001022b */
[C---:B-----5:R-:W-:Y:S02]  /*d500*/  IADD3 R6, P1, PT, R4.reuse, UR10, RZ ;  /* 0x0000000a04067c10 */ /* 0x060fe4000ff3e0ff */
[----:B-1----:R-:W-:Y:S02]  /*d510*/  IADD3 R4, P0, PT, R4, UR8, RZ ;  /* 0x0000000804047c10 */ /* 0x002fe4000ff1e0ff */
[C---:B------:R-:W-:Y:S02]  /*d520*/  IADD3.X R7, PT, PT, R43.reuse, UR11, RZ, P1, !PT ;  /* 0x0000000b2b077c10 */ /* 0x040fe40008ffe4ff */
[----:B------:R-:W-:-:S04]  /*d530*/  IADD3.X R5, PT, PT, R43, UR9, RZ, P0, !PT ;  /* 0x000000092b057c10 */ /* 0x000fc800087fe4ff */
[----:B------:R-:W3:Y:S04]  /*d540*/  LDG.E.64 R6, desc[UR4][R6.64+0xc0] ;  /* 0x0000c00406067981 */ /* 0x000ee8000c1e1b00 */
[----:B------:R-:W5:Y:S01]  /*d550*/  LDG.E.64 R4, desc[UR4][R4.64+0xc0] ;  /* 0x0000c00404047981 */ /* 0x000f62000c1e1b00 */
[C---:B------:R-:W-:Y:S01]  /*d560*/  LOP3.LUT R0, R9.reuse, 0xffff0000, RZ, 0xc0, !PT ;  /* 0xffff000009007812 */ /* 0x040fe200078ec0ff */
[----:B----4-:R-:W-:Y:S01]  /*d570*/  IMAD.U32 R12, R9, 0x10000, RZ ;  /* 0x00010000090c7824 */ /* 0x010fe200078e00ff */
[C---:B------:R-:W-:Y:S01]  /*d580*/  SHF.L.U32 R9, R8.reuse, 0x10, RZ ;  /* 0x0000001008097819 */ /* 0x040fe200000006ff */
[C---:B--2---:R-:W-:Y:S01]  /*d590*/  IMAD.U32 R25, R11.reuse, 0x10000, RZ ;  /* 0x000100000b197824 */ /* 0x044fe200078e00ff */
[----:B------:R-:W-:Y:S02]  /*d5a0*/  LOP3.LUT R26, R8, 0xffff0000, RZ, 0xc0, !PT ;  /* 0xffff0000081a7812 */ /* 0x000fe400078ec0ff */
[----:B------:R-:W-:-:S02]  /*d5b0*/  LOP3.LUT R19, R11, 0xffff0000, RZ, 0xc0, !PT ;  /* 0xffff00000b137812 */ /* 0x000fc400078ec0ff */
[C---:B------:R-:W-:Y:S02]  /*d5c0*/  SHF.L.U32 R24, R10.reuse, 0x10, RZ ;  /* 0x000000100a187819 */ /* 0x040fe400000006ff */
[----:B------:R-:W-:Y:S02]  /*d5d0*/  LOP3.LUT R27, R10, 0xffff0000, RZ, 0xc0, !PT ;  /* 0xffff00000a1b7812 */ /* 0x000fe400078ec0ff */
[----:B---3--:R-:W-:Y:S02]  /*d5e0*/  LOP3.LUT R15, R6, 0xffff0000, RZ, 0xc0, !PT ;  /* 0xffff0000060f7812 */ /* 0x008fe400078ec0ff */
[----:B-----5:R-:W-:Y:S02]  /*d5f0*/  LOP3.LUT R13, R4, 0xffff0000, RZ, 0xc0, !PT ;  /* 0xffff0000040d7812 */ /* 0x020fe400078ec0ff */
[----:B------:R-:W-:Y:S02]  /*d600*/  LOP3.LUT R8, R5, 0xffff0000, RZ, 0xc0, !PT ;  /* 0xffff000005087812 */ /* 0x000fe400078ec0ff */
[----:B------:R-:W-:Y:S01]  /*d610*/  LOP3.LUT R14, R7, 0xffff0000, RZ, 0xc0, !PT ;  /* 0xffff0000070e7812 */ /* 0x000fe200078ec0ff */
[C---:B------:R-:W-:Y:S01]  /*d620*/  FMUL.FTZ R11, R0.reuse, R13 ;  /* 0x0000000d000b7220 */ /* 0x040fe20000410000 */
[-C--:B------:R-:W-:Y:S01]  /*d630*/  FMUL.FTZ R0, R0, R15.reuse ;  /* 0x0000000f00007220 */ /* 0x080fe20000410000 */
[C---:B------:R-:W-:Y:S01]  /*d640*/  FMUL.FTZ R10, R19.reuse, R8 ;  /* 0x00000008130a7220 */ /* 0x040fe20000410000 */
[----:B------:R-:W-:Y:S01]  /*d650*/  SHF.L.U32 R6, R6, 0x10, RZ ;  /* 0x0000001006067819 */ /* 0x000fe200000006ff */
[C---:B------:R-:W-:Y:S01]  /*d660*/  FFMA.FTZ R11, R12.reuse, R15, -R11 ;  /* 0x0000000f0c0b7223 */ /* 0x040fe2000001080b */
[----:B------:R-:W-:Y:S01]  /*d670*/  FFMA.FTZ R0, R12, R13, R0 ;  /* 0x0000000d0c007223 */ /* 0x000fe20000010000 */
[----:B------:R-:W-:Y:S01]  /*d680*/  FMUL.FTZ R12, R19, R14 ;  /* 0x0000000e130c7220 */ /* 0x000fe20000410000 */
[----:B------:R-:W-:Y:S01]  /*d690*/  SHF.L.U32 R7, R7, 0x10, RZ ;  /* 0x0000001007077819 */ /* 0x000fe200000006ff */
[----:B------:R-:W-:-:S02]  /*d6a0*/  IMAD.U32 R4, R4, 0x10000, RZ ;  /* 0x0001000004047824 */ /* 0x000fc400078e00ff */
[----:B------:R-:W-:Y:S02]  /*d6b0*/  IMAD.U32 R5, R5, 0x10000, RZ ;  /* 0x0001000005057824 */ /* 0x000fe400078e00ff */
        /* <DEDUP_REMOVED lines=14> */
.L_x_2191:
[----:B------:R-:W-:Y:S05]  /*d7a0*/  BSYNC.RECONVERGENT B0 ;  /* 0x0000000000007941 */ /* 0x000fea0003800200 */
.L_x_2190:
[----:B------:R1:W-:Y:S02]  /*d7b0*/  STS.128 [R239+0x6800], R8 ;  /* 0x00680008ef007388 */ /* 0x0003e40000000c00 */
.L_x_2183:
[----:B------:R-:W-:Y:S05]  /*d7c0*/  BSYNC.RECONVERGENT B1 ;  /* 0x0000000000017941 */ /* 0x000fea0003800200 */
.L_x_2182:
[----:B------:R-:W-:Y:S01]  /*d7d0*/  IADD3 R42, PT, PT, R112, 0x20, RZ ;  /* 0x00000020702a7810 */ /* 0x000fe20007ffe0ff */
[----:B------:R-:W-:Y:S03]  /*d7e0*/  BSSY.RECONVERGENT B1, `(.L_x_2192) ;  /* 0x00000e1000017945 */ /* 0x000fe60003800200 */
[----:B------:R-:W-:-:S13]  /*d7f0*/  ISETP.GE.AND P0, PT, R42, R17, PT ;  /* 0x000000112a00720c */ /* 0x000fda0003f06270 */
[----:B------:R-:W-:Y:S05]  /*d800*/  @P0 BRA `(.L_x_2193) ;  /* 0x0000000c00780947 */ /* 0x000fea0003800000 */
[----:B---3--:R-:W-:-:S04]  /*d810*/  LEA R4, P0, R2, R44, 0x6 ;  /* 0x0000002c02047211 */ /* 0x008fc800078030ff */
[----:B------:R-:W-:-:S05]  /*d820*/  LEA.HI.X R5, R2, R45, R3, 0x6, P0 ;  /* 0x0000002d02057211 */ /* 0x000fca00000f3403 */
[----:B--2---:R2:W5:Y:S04]  /*d830*/  LDG.E.128 R24, desc[UR4][R4.64+0x80] ;  /* 0x0000800404187981 */ /* 0x004568000c1e1d00 */
[----:B----4-:R2:W5:Y:S04]  /*d840*/  LDG.E.128 R12, desc[UR4][R4.64+0x100] ;  /* 0x00010004040c7981 */ /* 0x010568000c1e1d00 */
[----:B-1----:R2:W5:Y:S04]  /*d850*/  LDG.E.128 R8, desc[UR4][R4.64+0x180] ;  /* 0x0001800404087981 */ /* 0x002568000c1e1d00 */
[----:B------:R2:W5:Y:S01]  /*d860*/  LDG.E.128 R28, desc[UR4][R4.64] ;  /* 0x00000004041c7981 */ /* 0x000562000c1e1d00 */
[----:B------:R-:W-:Y:S01]  /*d870*/  ISETP.GE.AND P0, PT, R20, R23, PT ;  /* 0x000000171400720c */ /* 0x000fe20003f06270 */
[----:B------:R-:W-:Y:S01]  /*d880*/  BSSY.RECONVERGENT B0, `(.L_x_2194) ;  /* 0x0000033000007945 */ /* 0x000fe20003800200 */
[----:B------:R-:W-:-:S11]  /*d890*/  IMAD.SHL.U32 R19, R77, 0x20, RZ ;  /* 0x000000204d137824 */ /* 0x000fd600078e00ff */
        /* <DEDUP_REMOVED lines=22> */
[----:B---3--:R-:W-:Y:S02]  /*da00*/  LOP3.LUT R33, R4, 0xffff0000, RZ, 0xc0, !PT ;  /* 0xffff000004217812 */ /* 0x008fe400078ec0ff */
        /* <DEDUP_REMOVED lines=26> */
.L_x_2195:
[----:B------:R-:W-:Y:S05]  /*dbb0*/  BSYNC.RECONVERGENT B0 ;  /* 0x0000000000007941 */ /* 0x000fea0003800200 */
.L_x_2194:
[----:B-----5:R1:W-:Y:S01]  /*dbc0*/  STS.128 [R239+0x1000], R28 ;  /* 0x0010001cef007388 */ /* 0x0203e20000000c00 */
[----:B------:R-:W-:Y:S01]  /*dbd0*/  LOP3.LUT R0, R20, 0x40, RZ, 0xfc, !PT ;  /* 0x0000004014007812 */ /* 0x000fe200078efcff */
[----:B------:R-:W-:Y:S03]  /*dbe0*/  BSSY.RECONVERGENT B0, `(.L_x_2196) ;  /* 0x0000033000007945 */ /* 0x000fe60003800200 */
[----:B------:R-:W-:-:S13]  /*dbf0*/  ISETP.GE.AND P0, PT, R0, R23, PT ;  /* 0x000000170000720c */ /* 0x000fda0003f06270 */
[----:B------:R-:W-:Y:S05]  /*dc00*/  @P0 BRA `(.L_x_2197) ;  /* 0x0000000000c00947 */ /* 0x000fea0003800000 */
[----:B------:R-:W3:Y:S01]  /*dc10*/  LDCU.64 UR10, c[0x0][0x4c8] ;  /* 0x00009900ff0a77ac */ /* 0x000ee20008000a00 */
[C---:B--2---:R-:W-:Y:S01]  /*dc20*/  IADD3 R5, P0, PT, R19.reuse, R16, RZ ;  /* 0x0000001013057210 */ /* 0x044fe20007f1e0ff */
[----:B------:R-:W2:Y:S03]  /*dc30*/  LDCU.64 UR8, c[0x0][0x4d0] ;  /* 0x00009a00ff0877ac */ /* 0x000ea60008000a00 */
[----:B------:R-:W-:Y:S01]  /*dc40*/  LEA.HI.X.SX32 R4, R19, R18, 0x1, P0 ;  /* 0x0000001213047211 */ /* 0x000fe200000f0eff */
[----:B------:R-:W-:-:S03]  /*dc50*/  IMAD.SHL.U32 R0, R5, 0x2, RZ ;  /* 0x0000000205007824 */ /* 0x000fc600078e00ff */
[----:B------:R-:W-:Y:S02]  /*dc60*/  SHF.L.U64.HI R4, R5, 0x1, R4 ;  /* 0x0000000105047819 */ /* 0x000fe40000010204 */
[C---:B---3--:R-:W-:Y:S02]  /*dc70*/  IADD3 R6, P1, PT, R0.reuse, UR10, RZ ;  /* 0x0000000a00067c10 */ /* 0x048fe4000ff3e0ff */
[----:B--2---:R-:W-:Y:S02]  /*dc80*/  IADD3 R36, P0, PT, R0, UR8, RZ ;  /* 0x0000000800247c10 */ /* 0x004fe4000ff1e0ff */
[C---:B------:R-:W-:Y:S02]  /*dc90*/  IADD3.X R7, PT, PT, R4.reuse, UR11, RZ, P1, !PT ;  /* 0x0000000b04077c10 */ /* 0x040fe40008ffe4ff */
[----:B------:R-:W-:-:S04]  /*dca0*/  IADD3.X R37, PT, PT, R4, UR9, RZ, P0, !PT ;  /* 0x0000000904257c10 */ /* 0x000fc800087fe4ff */
[----:B------:R-:W2:Y:S04]  /*dcb0*/  LDG.E.64 R6, desc[UR4][R6.64+0x40] ;  /* 0x0000400406067981 */ /* 0x000ea8000c1e1b00 */
[----:B------:R3:W4:Y:S01]  /*dcc0*/  LDG.E.64 R4, desc[UR4][R36.64+0x40] ;  /* 0x0000400424047981 */ /* 0x000722000c1e1b00 */
[C---:B------:R-:W-:Y:S01]  /*dcd0*/  LOP3.LUT R0, R25.reuse, 0xffff0000, RZ, 0xc0, !PT ;  /* 0xffff000019007812 */ /* 0x040fe200078ec0ff */
[----:B-1----:R-:W-:Y:S01]  /*dce0*/  IMAD.U32 R28, R25, 0x10000, RZ ;  /* 0x00010000191c7824 */ /* 0x002fe200078e00ff */
[C---:B------:R-:W-:Y:S01]  /*dcf0*/  SHF.L.U32 R25, R24.reuse, 0x10, RZ ;  /* 0x0000001018197819 */ /* 0x040fe200000006ff */
[C---:B------:R-:W-:Y:S01]  /*dd00*/  IMAD.U32 R35, R27.reuse, 0x10000, RZ ;  /* 0x000100001b237824 */ /* 0x040fe200078e00ff */
[----:B------:R-:W-:Y:S02]  /*dd10*/  LOP3.LUT R34, R24, 0xffff0000, RZ, 0xc0, !PT ;  /* 0xffff000018227812 */ /* 0x000fe400078ec0ff */
[----:B------:R-:W-:-:S02]  /*dd20*/  LOP3.LUT R33, R27, 0xffff0000, RZ, 0xc0, !PT ;  /* 0xffff00001b217812 */ /* 0x000fc400078ec0ff */
[C---:B------:R-:W-:Y:S02]  /*dd30*/  SHF.L.U32 R32, R26.reuse, 0x10, RZ ;  /* 0x000000101a207819 */ /* 0x040fe400000006ff */
[----:B---3--:R-:W-:Y:S02]  /*dd40*/  LOP3.LUT R36, R26, 0xffff0000, RZ, 0xc0, !PT ;  /* 0xffff00001a247812 */ /* 0x008fe400078ec0ff */
[----:B--2---:R-:W-:Y:S02]  /*dd50*/  LOP3.LUT R31, R6, 0xffff0000, RZ, 0xc0, !PT ;  /* 0xffff0000061f7812 */ /* 0x004fe400078ec0ff */
[----:B----4-:R-:W-:Y:S02]  /*dd60*/  LOP3.LUT R29, R4, 0xffff0000, RZ, 0xc0, !PT ;  /* 0xffff0000041d7812 */ /* 0x010fe400078ec0ff */
        /* <DEDUP_REMOVED lines=26> */
.L_x_2197:
[----:B------:R-:W-:Y:S05]  /*df10*/  BSYNC.RECONVERGENT B0 ;  /* 0x0000000000007941 */ /* 0x000fea0003800200 */
.L_x_2196:
[----:B------:R3:W-:Y:S01]  /*df20*/  STS.128 [R239+0x3000], R24 ;  /* 0x00300018ef007388 */ /* 0x0007e20000000c00 */
[----:B------:R-:W-:Y:S01]  /*df30*/  LOP3.LUT R0, R20, 0x80, RZ, 0xfc, !PT ;  /* 0x0000008014007812 */ /* 0x000fe200078efcff */
[----:B------:R-:W-:Y:S03]  /*df40*/  BSSY.RECONVERGENT B0, `(.L_x_2198) ;  /* 0x0000033000007945 */ /* 0x000fe60003800200 */
[----:B------:R-:W-:-:S13]  /*df50*/  ISETP.GE.AND P0, PT, R0, R23, PT ;  /* 0x000000170000720c */ /* 0x000fda0003f06270 */
        /* <DEDUP_REMOVED lines=12> */
[----:B------:R4:W5:Y:S01]  /*e020*/  LDG.E.64 R4, desc[UR4][R32.64+0x80] ;  /* 0x0000800420047981 */ /* 0x000962000c1e1b00 */
[C---:B------:R-:W-:Y:S01]  /*e030*/  LOP3.LUT R0, R13.reuse, 0xffff0000, RZ, 0xc0, !PT ;  /* 0xffff00000d007812 */ /* 0x040fe200078ec0ff */
[----:B---3--:R-:W-:Y:S01]  /*e040*/  IMAD.U32 R24, R13, 0x10000, RZ ;  /* 0x000100000d187824 */ /* 0x008fe200078e00ff */
[C---:B------:R-:W-:Y:S01]  /*e050*/  SHF.L.U32 R13, R12.reuse, 0x10, RZ ;  /* 0x000000100c0d7819 */ /* 0x040fe200000006ff */
[C---:B-1----:R-:W-:Y:S01]  /*e060*/  IMAD.U32 R31, R15.reuse, 0x10000, RZ ;  /* 0x000100000f1f7824 */ /* 0x042fe200078e00ff */
[----:B------:R-:W-:Y:S02]  /*e070*/  LOP3.LUT R30, R12, 0xffff0000, RZ, 0xc0, !PT ;  /* 0xffff00000c1e7812 */ /* 0x000fe400078ec0ff */
[----:B------:R-:W-:-:S02]  /*e080*/  LOP3.LUT R29, R15, 0xffff0000, RZ, 0xc0, !PT ;  /* 0xffff00000f1d7812 */ /* 0x000fc400078ec0ff */
[C---:B------:R-:W-:Y:S02]  /*e090*/  SHF.L.U32 R28, R14.reuse, 0x10, RZ ;  /* 0x000000100e1c7819 */ /* 0x040fe400000006ff */
[----:B----4-:R-:W-:Y:S02]  /*e0a0*/  LOP3.LUT R32, R14, 0xffff0000, RZ, 0xc0, !PT ;  /* 0xffff00000e207812 */ /* 0x010fe400078ec0ff */
[----:B--2---:R-:W-:Y:S02]  /*e0b0*/  LOP3.LUT R27, R6, 0xffff0000, RZ, 0xc0, !PT ;  /* 0xffff0000061b7812 */ /* 0x004fe400078ec0ff */
        /* <DEDUP_REMOVED lines=27> */
.L_x_2199:
[----:B------:R-:W-:Y:S05]  /*e270*/  BSYNC.RECONVERGENT B0 ;  /* 0x0000000000007941 */ /* 0x000fea0003800200 */
.L_x_2198:
        /* <DEDUP_REMOVED lines=9> */
[----:B--2---:R-:W-:-:S03]  /*e310*/  IMAD.SHL.U32 R4, R0, 0x2, RZ ;  /* 0x0000000200047824 */ /* 0x004fc600078e00ff */
[----:B------:R-:W-:Y:S02]  /*e320*/  SHF.L.U64.HI R19, R0, 0x1, R19 ;  /* 0x0000000100137819 */ /* 0x000fe40000010213 */
[C---:B-----5:R-:W-:Y:S02]  /*e330*/  IADD3 R6, P1, PT, R4.reuse, UR10, RZ ;  /* 0x0000000a04067c10 */ /* 0x060fe4000ff3e0ff */
[----:B-1----:R-:W-:Y:S02]  /*e340*/  IADD3 R4, P0, PT, R4, UR8, RZ ;  /* 0x0000000804047c10 */ /* 0x002fe4000ff1e0ff */
[C---:B------:R-:W-:Y:S02]  /*e350*/  IADD3.X R7, PT, PT, R19.reuse, UR11, RZ, P1, !PT ;  /* 0x0000000b13077c10 */ /* 0x040fe40008ffe4ff */
[----:B------:R-:W-:-:S04]  /*e360*/  IADD3.X R5, PT, PT, R19, UR9, RZ, P0, !PT ;  /* 0x0000000913057c10 */ /* 0x000fc800087fe4ff */
[----:B------:R-:W2:Y:S04]  /*e370*/  LDG.E.64 R6, desc[UR4][R6.64+0xc0] ;  /* 0x0000c00406067981 */ /* 0x000ea8000c1e1b00 */
[----:B------:R-:W5:Y:S01]  /*e380*/  LDG.E.64 R4, desc[UR4][R4.64+0xc0] ;  /* 0x0000c00404047981 */ /* 0x000f62000c1e1b00 */
[C---:B------:R-:W-:Y:S01]  /*e390*/  LOP3.LUT R0, R9.reuse, 0xffff0000, RZ, 0xc0, !PT ;  /* 0xffff000009007812 */ /* 0x040fe200078ec0ff */
[----:B----4-:R-:W-:Y:S01]  /*e3a0*/  IMAD.U32 R12, R9, 0x10000, RZ ;  /* 0x00010000090c7824 */ /* 0x010fe200078e00ff */
[C---:B------:R-:W-:Y:S01]  /*e3b0*/  SHF.L.U32 R9, R8.reuse, 0x10, RZ ;  /* 0x0000001008097819 */ /* 0x040fe200000006ff */
[C---:B---3--:R-:W-:Y:S01]  /*e3c0*/  IMAD.U32 R25, R11.reuse, 0x10000, RZ ;  /* 0x000100000b197824 */ /* 0x048fe200078e00ff */
[----:B------:R-:W-:Y:S02]  /*e3d0*/  LOP3.LUT R26, R8, 0xffff0000, RZ, 0xc0, !PT ;  /* 0xffff0000081a7812 */ /* 0x000fe400078ec0ff */
[----:B------:R-:W-:-:S02]  /*e3e0*/  LOP3.LUT R19, R11, 0xffff0000, RZ, 0xc0, !PT ;  /* 0xffff00000b137812 */ /* 0x000fc400078ec0ff */
[C---:B------:R-:W-:Y:S02]  /*e3f0*/  SHF.L.U32 R24, R10.reuse, 0x10, RZ ;  /* 0x000000100a187819 */ /* 0x040fe400000006ff */
[----:B------:R-:W-:Y:S02]  /*e400*/  LOP3.LUT R27, R10, 0xffff0000, RZ, 0xc0, !PT ;  /* 0xffff00000a1b7812 */ /* 0x000fe400078ec0ff */
        /* <DEDUP_REMOVED lines=28> */
.L_x_2201:
[----:B------:R-:W-:Y:S05]  /*e5d0*/  BSYNC.RECONVERGENT B0 ;  /* 0x0000000000007941 */ /* 0x000fea0003800200 */
.L_x_2200:
[----:B------:R1:W-:Y:S02]  /*e5e0*/  STS.128 [R239+0x7000], R8 ;  /* 0x00700008ef007388 */ /* 0x0003e40000000c00 */
.L_x_2193:
[----:B------:R-:W-:Y:S05]  /*e5f0*/  BSYNC.RECONVERGENT B1 ;  /* 0x0000000000017941 */ /* 0x000fea0003800200 */
.L_x_2192:
[----:B------:R-:W-:-:S04]  /*e600*/  IADD3 R46, PT, PT, R112, 0x30, RZ ;  /* 0x00000030702e7810 */ /* 0x000fc80007ffe0ff */
[----:B------:R-:W-:-:S13]  /*e610*/  ISETP.GE.AND P0, PT, R46, R17, PT ;  /* 0x000000112e00720c */ /* 0x000fda0003f06270 */
[----:B------:R-:W-:Y:S05]  /*e620*/  @P0 BRA `(.L_x_2170) ;  /* 0x0000006400bc0947 */ /* 0x000fea0003800000 */
[----:B-1----:R-:W-:-:S04]  /*e630*/  IMAD.WIDE.U32 R44, R2, 0x60, R44 ;  /* 0x00000060022c7825 */ /* 0x002fc800078e002c */
[----:B------:R-:W-:Y:S01]  /*e640*/  IMAD R3, R3, 0x60, RZ ;  /* 0x0000006003037824 */ /* 0x000fe200078e02ff */
[----:B------:R-:W-:-:S04]  /*e650*/  MOV R2, R44 ;  /* 0x0000002c00027202 */ /* 0x000fc80000000f00 */
[----:B------:R-:W-:-:S05]  /*e660*/  IADD3 R3, PT, PT, R3, R45, RZ ;  /* 0x0000002d03037210 */ /* 0x000fca0007ffe0ff */
[----:B--23--:R1:W5:Y:S04]  /*e670*/  LDG.E.128 R24, desc[UR4][R2.64+0x80] ;  /* 0x0000800402187981 */ /* 0x00c368000c1e1d00 */
[----:B----4-:R1:W5:Y:S04]  /*e680*/  LDG.E.128 R12, desc[UR4][R2.64+0x100] ;  /* 0x00010004020c7981 */ /* 0x010368000c1e1d00 */
[----:B------:R1:W5:Y:S04]  /*e690*/  LDG.E.128 R8, desc[UR4][R2.64+0x180] ;  /* 0x0001800402087981 */ /* 0x000368000c1e1d00 */
[----:B------:R1:W5:Y:S01]  /*e6a0*/  LDG.E.128 R28, desc[UR4][R2.64] ;  /* 0x00000004021c7981 */ /* 0x000362000c1e1d00 */
[----:B------:R-:W-:Y:S01]  /*e6b0*/  ISETP.GE.AND P0, PT, R20, R23, PT ;  /* 0x000000171400720c */ /* 0x000fe20003f06270 */
[----:B------:R-:W-:Y:S01]  /*e6c0*/  BSSY.RECONVERGENT B0, `(.L_x_2202) ;  /* 0x0000034000007945 */ /* 0x000fe20003800200 */
[----:B------:R-:W-:-:S11]  /*e6d0*/  IMAD R77, R77, 0x30, RZ ;  /* 0x000000304d4d7824 */ /* 0x000fd600078e02ff */
[----:B------:R-:W-:Y:S05]  /*e6e0*/  @P0 BRA `(.L_x_2203) ;  /* 0x0000000000c40947 */ /* 0x000fea0003800000 */
[----:B------:R-:W2:Y:S01]  /*e6f0*/  LDCU.64 UR10, c[0x0][0x4c8] ;  /* 0x00009900ff0a77ac */ /* 0x000ea20008000a00 */
[C---:B-1----:R-:W-:Y:S01]  /*e700*/  IADD3 R3, P0, PT, R77.reuse, R16, RZ ;  /* 0x000000104d037210 */ /* 0x042fe20007f1e0ff */
[----:B------:R-:W1:Y:S03]  /*e710*/  LDCU.64 UR8, c[0x0][0x4d0] ;  /* 0x00009a00ff0877ac */ /* 0x000e660008000a00 */
[----:B------:R-:W-:Y:S01]  /*e720*/  LEA.HI.X.SX32 R0, R77, R18, 0x1, P0 ;  /* 0x000000124d007211 */ /* 0x000fe200000f0eff */
[----:B------:R-:W-:-:S03]  /*e730*/  IMAD.SHL.U32 R2, R3, 0x2, RZ ;  /* 0x0000000203027824 */ /* 0x000fc600078e00ff */
[----:B------:R-:W-:Y:S02]  /*e740*/  SHF.L.U64.HI R0, R3, 0x1, R0 ;  /* 0x0000000103007819 */ /* 0x000fe40000010200 */
[C---:B--2---:R-:W-:Y:S02]  /*e750*/  IADD3 R4, P1, PT, R2.reuse, UR10, RZ ;  /* 0x0000000a02047c10 */ /* 0x044fe4000ff3e0ff */
[----:B-1----:R-:W-:Y:S02]  /*e760*/  IADD3 R2, P0, PT, R2, UR8, RZ ;  /* 0x0000000802027c10 */ /* 0x002fe4000ff1e0ff */
[C---:B------:R-:W-:Y:S02]  /*e770*/  IADD3.X R5, PT, PT, R0.reuse, UR11, RZ, P1, !PT ;  /* 0x0000000b00057c10 */ /* 0x040fe40008ffe4ff */
[----:B------:R-:W-:-:S04]  /*e780*/  IADD3.X R3, PT, PT, R0, UR9, RZ, P0, !PT ;  /* 0x0000000900037c10 */ /* 0x000fc800087fe4ff */
[----:B------:R-:W2:Y:S04]  /*e790*/  LDG.E.64 R4, desc[UR4][R4.64] ;  /* 0x0000000404047981 */ /* 0x000ea8000c1e1b00 */
[----:B------:R-:W3:Y:S01]  /*e7a0*/  LDG.E.64 R2, desc[UR4][R2.64] ;  /* 0x0000000402027981 */ /* 0x000ee2000c1e1b00 */
[C---:B-----5:R-:W-:Y:S01]  /*e7b0*/  IMAD.U32 R6, R29.reuse, 0x10000, RZ ;  /* 0x000100001d067824 */ /* 0x060fe200078e00ff */
[----:B------:R-:W-:Y:S01]  /*e7c0*/  LOP3.LUT R0, R29, 0xffff0000, RZ, 0xc0, !PT ;  /* 0xffff00001d007812 */ /* 0x000fe200078ec0ff */
[C---:B------:R-:W-:Y:S01]  /*e7d0*/  IMAD.U32 R33, R31.reuse, 0x10000, RZ ;  /* 0x000100001f217824 */ /* 0x040fe200078e00ff */
[----:B------:R-:W-:Y:S02]  /*e7e0*/  LOP3.LUT R32, R31, 0xffff0000, RZ, 0xc0, !PT ;  /* 0xffff00001f207812 */ /* 0x000fe400078ec0ff */
[----:B------:R-:W-:-:S02]  /*e7f0*/  SHF.L.U32 R7, R28, 0x10, RZ ;  /* 0x000000101c077819 */ /* 0x000fc400000006ff */
[----:B------:R-:W-:Y:S02]  /*e800*/  LOP3.LUT R35, R28, 0xffff0000, RZ, 0xc0, !PT ;  /* 0xffff00001c237812 */ /* 0x000fe400078ec0ff */
[C---:B------:R-:W-:Y:S02]  /*e810*/  LOP3.LUT R36, R30.reuse, 0xffff0000, RZ, 0xc0, !PT ;  /* 0xffff00001e247812 */ /* 0x040fe400078ec0ff */
[----:B------:R-:W-:Y:S02]  /*e820*/  SHF.L.U32 R34, R30, 0x10, RZ ;  /* 0x000000101e227819 */ /* 0x000fe400000006ff */
[----:B--2---:R-:W-:Y:S02]  /*e830*/  LOP3.LUT R31, R4, 0xffff0000, RZ, 0xc0, !PT ;  /* 0xffff0000041f7812 */ /* 0x004fe400078ec0ff */
[----:B---3--:R-:W-:Y:S02]  /*e840*/  LOP3.LUT R29, R2, 0xffff0000, RZ, 0xc0, !PT ;  /* 0xffff0000021d7812 */ /* 0x008fe400078ec0ff */
[C---:B------:R-:W-:Y:S01]  /*e850*/  LOP3.LUT R19, R3.reuse, 0xffff0000, RZ, 0xc0, !PT ;  /* 0xffff000003137812 */ /* 0x040fe200078ec0ff */
[----:B------:R-:W-:Y:S01]  /*e860*/  IMAD.U32 R3, R3, 0x10000, RZ ;  /* 0x0001000003037824 */ /* 0x000fe200078e00ff */
[C---:B------:R-:W-:Y:S01]  /*e870*/  LOP3.LUT R28, R5.reuse, 0xffff0000, RZ, 0xc0, !PT ;  /* 0xffff0000051c7812 */ /* 0x040fe200078ec0ff */
[C---:B------:R-:W-:Y:S01]  /*e880*/  FMUL.FTZ R17, R0.reuse, R29 ;  /* 0x0000001d00117220 */ /* 0x040fe20000410000 */
[----:B------:R-:W-:Y:S01]  /*e890*/  FMUL.FTZ R0, R0, R31 ;  /* 0x0000001f00007220 */ /* 0x000fe20000410000 */
[----:B------:R-:W-:Y:S01]  /*e8a0*/  SHF.L.U32 R5, R5, 0x10, RZ ;  /* 0x0000001005057819 */ /* 0x000fe200000006ff */
[----:B------:R-:W-:Y:S01]  /*e8b0*/  IMAD.U32 R2, R2, 0x10000, RZ ;  /* 0x0001000002027824 */ /* 0x000fe200078e00ff */
[----:B------:R-:W-:Y:S01]  /*e8c0*/  SHF.L.U32 R4, R4, 0x10, RZ ;  /* 0x0000001004047819 */ /* 0x000fe200000006ff */
[----:B------:R-:W-:Y:S01]  /*e8d0*/  FMUL.FTZ R30, R32, R19 ;  /* 0x00000013201e7220 */ /* 0x000fe20000410000 */
[C---:B------:R-:W-:Y:S01]  /*e8e0*/  FFMA.FTZ R0, R6.reuse, R29, R0 ;  /* 0x0000001d06007223 */ /* 0x040fe20000010000 */
[----:B------:R-:W-:Y:S01]  /*e8f0*/  FFMA.FTZ R17, R6, R31, -R17 ;  /* 0x0000001f06117223 */ /* 0x000fe20000010811 */
        /* <DEDUP_REMOVED lines=16> */
.L_x_2203:
[----:B------:R-:W-:Y:S05]  /*ea00*/  BSYNC.RECONVERGENT B0 ;  /* 0x0000000000007941 */ /* 0x000fea0003800200 */
.L_x_2202:
[----:B-----5:R2:W-:Y:S01]  /*ea10*/  STS.128 [R239+0x1800], R28 ;  /* 0x0018001cef007388 */ /* 0x0205e20000000c00 */
[----:B------:R-:W-:Y:S01]  /*ea20*/  LOP3.LUT R0, R20, 0x40, RZ, 0xfc, !PT ;  /* 0x0000004014007812 */ /* 0x000fe200078efcff */
[----:B------:R-:W-:Y:S03]  /*ea30*/  BSSY.RECONVERGENT B0, `(.L_x_2204) ;  /* 0x0000034000007945 */ /* 0x000fe60003800200 */
[----:B------:R-:W-:-:S13]  /*ea40*/  ISETP.GE.AND P0, PT, R0, R23, PT ;  /* 0x000000170000720c */ /* 0x000fda0003f06270 */
[----:B------:R-:W-:Y:S05]  /*ea50*/  @P0 BRA `(.L_x_2205) ;  /* 0x0000000000c40947 */ /* 0x000fea0003800000 */
[----:B------:R-:W3:Y:S01]  /*ea60*/  LDCU.64 UR10, c[0x0][0x4c8] ;  /* 0x00009900ff0a77ac */ /* 0x000ee20008000a00 */
[C---:B-1----:R-:W-:Y:S01]  /*ea70*/  IADD3 R3, P0, PT, R77.reuse, R16, RZ ;  /* 0x000000104d037210 */ /* 0x042fe20007f1e0ff */
[----:B------:R-:W1:Y:S03]  /*ea80*/  LDCU.64 UR8, c[0x0][0x4d0] ;  /* 0x00009a00ff0877ac */ /* 0x000e660008000a00 */
[----:B------:R-:W-:Y:S01]  /*ea90*/  LEA.HI.X.SX32 R2, R77, R18, 0x1, P0 ;  /* 0x000000124d027211 */ /* 0x000fe200000f0eff */
[----:B------:R-:W-:-:S03]  /*eaa0*/  IMAD.SHL.U32 R0, R3, 0x2, RZ ;  /* 0x0000000203007824 */ /* 0x000fc600078e00ff */
[----:B------:R-:W-:Y:S02]  /*eab0*/  SHF.L.U64.HI R2, R3, 0x1, R2 ;  /* 0x0000000103027819 */ /* 0x000fe40000010202 */
[C---:B---3--:R-:W-:Y:S02]  /*eac0*/  IADD3 R4, P1, PT, R0.reuse, UR10, RZ ;  /* 0x0000000a00047c10 */ /* 0x048fe4000ff3e0ff */
[----:B-1----:R-:W-:Y:S02]  /*ead0*/  IADD3 R32, P0, PT, R0, UR8, RZ ;  /* 0x0000000800207c10 */ /* 0x002fe4000ff1e0ff */
[C---:B------:R-:W-:Y:S02]  /*eae0*/  IADD3.X R5, PT, PT, R2.reuse, UR11, RZ, P1, !PT ;  /* 0x0000000b02057c10 */ /* 0x040fe40008ffe4ff */
[----:B------:R-:W-:-:S04]  /*eaf0*/  IADD3.X R33, PT, PT, R2, UR9, RZ, P0, !PT ;  /* 0x0000000902217c10 */ /* 0x000fc800087fe4ff */
[----:B------:R-:W3:Y:S04]  /*eb00*/  LDG.E.64 R4, desc[UR4][R4.64+0x40] ;  /* 0x0000400404047981 */ /* 0x000ee8000c1e1b00 */
[----:B------:R1:W4:Y:S01]  /*eb10*/  LDG.E.64 R2, desc[UR4][R32.64+0x40] ;  /* 0x0000400420027981 */ /* 0x000322000c1e1b00 */
[C---:B------:R-:W-:Y:S01]  /*eb20*/  IMAD.U32 R6, R25.reuse, 0x10000, RZ ;  /* 0x0001000019067824 */ /* 0x040fe200078e00ff */
[----:B------:R-:W-:Y:S01]  /*eb30*/  LOP3.LUT R0, R25, 0xffff0000, RZ, 0xc0, !PT ;  /* 0xffff000019007812 */ /* 0x000fe200078ec0ff */
[C---:B--2---:R-:W-:Y:S01]  /*eb40*/  IMAD.U32 R29, R27.reuse, 0x10000, RZ ;  /* 0x000100001b1d7824 */ /* 0x044fe200078e00ff */
[----:B------:R-:W-:Y:S02]  /*eb50*/  LOP3.LUT R28, R27, 0xffff0000, RZ, 0xc0, !PT ;  /* 0xffff00001b1c7812 */ /* 0x000fe400078ec0ff */
[----:B------:R-:W-:-:S02]  /*eb60*/  SHF.L.U32 R7, R24, 0x10, RZ ;  /* 0x0000001018077819 */ /* 0x000fc400000006ff */
[----:B------:R-:W-:Y:S02]  /*eb70*/  LOP3.LUT R31, R24, 0xffff0000, RZ, 0xc0, !PT ;  /* 0xffff0000181f7812 */ /* 0x000fe400078ec0ff */
[C---:B------:R-:W-:Y:S02]  /*eb80*/  SHF.L.U32 R30, R26.reuse, 0x10, RZ ;  /* 0x000000101a1e7819 */ /* 0x040fe400000006ff */
[----:B-1----:R-:W-:Y:S02]  /*eb90*/  LOP3.LUT R32, R26, 0xffff0000, RZ, 0xc0, !PT ;  /* 0xffff00001a207812 */ /* 0x002fe400078ec0ff */
[----:B---3--:R-:W-:Y:S02]  /*eba0*/  LOP3.LUT R27, R4, 0xffff0000, RZ, 0xc0, !PT ;  /* 0xffff0000041b7812 */ /* 0x008fe400078ec0ff */
[----:B----4-:R-:W-:Y:S02]  /*ebb0*/  LOP3.LUT R25, R2, 0xffff0000, RZ, 0xc0, !PT ;  /* 0xffff000002197812 */ /* 0x010fe400078ec0ff */
        /* <DEDUP_REMOVED lines=27> */
.L_x_2205:
[----:B------:R-:W-:Y:S05]  /*ed70*/  BSYNC.RECONVERGENT B0 ;  /* 0x0000000000007941 */ /* 0x000fea0003800200 */
.L_x_2204:
[----:B------:R3:W-:Y:S01]  /*ed80*/  STS.128 [R239+0x3800], R24 ;  /* 0x00380018ef007388 */ /* 0x0007e20000000c00 */
[----:B------:R-:W-:Y:S01]  /*ed90*/  LOP3.LUT R0, R20, 0x80, RZ, 0xfc, !PT ;  /* 0x0000008014007812 */ /* 0x000fe200078efcff */
[----:B------:R-:W-:Y:S03]  /*eda0*/  BSSY.RECONVERGENT B0, `(.L_x_2206) ;  /* 0x0000034000007945 */ /* 0x000fe60003800200 */
[----:B------:R-:W-:-:S13]  /*edb0*/  ISETP.GE.AND P0, PT, R0, R23, PT ;  /* 0x000000170000720c */ /* 0x000fda0003f06270 */
[----:B------:R-:W-:Y:S05]  /*edc0*/  @P0 BRA `(.L_x_2207) ;  /* 0x0000000000c40947 */ /* 0x000fea0003800000 */
[----:B------:R-:W4:Y:S01]  /*edd0*/  LDCU.64 UR10, c[0x0][0x4c8] ;  /* 0x00009900ff0a77ac */ /* 0x000f220008000a00 */
[C---:B-1----:R-:W-:Y:S01]  /*ede0*/  IADD3 R3, P0, PT, R77.reuse, R16, RZ ;  /* 0x000000104d037210 */ /* 0x042fe20007f1e0ff */
        /* <DEDUP_REMOVED lines=9> */
[----:B------:R1:W4:Y:S01]  /*ee80*/  LDG.E.64 R2, desc[UR4][R28.64+0x80] ;  /* 0x000080041c027981 */ /* 0x000322000c1e1b00 */
[C---:B---3--:R-:W-:Y:S01]  /*ee90*/  IMAD.U32 R25, R15.reuse, 0x10000, RZ ;  /* 0x000100000f197824 */ /* 0x048fe200078e00ff */
[----:B------:R-:W-:Y:S02]  /*eea0*/  LOP3.LUT R24, R15, 0xffff0000, RZ, 0xc0, !PT ;  /* 0xffff00000f187812 */ /* 0x000fe400078ec0ff */
[----:B------:R-:W-:Y:S02]  /*eeb0*/  LOP3.LUT R0, R13, 0xffff0000, RZ, 0xc0, !PT ;  /* 0xffff00000d007812 */ /* 0x000fe400078ec0ff */
[----:B------:R-:W-:-:S02]  /*eec0*/  SHF.L.U32 R7, R12, 0x10, RZ ;  /* 0x000000100c077819 */ /* 0x000fc400000006ff */
[----:B------:R-:W-:Y:S01]  /*eed0*/  LOP3.LUT R27, R12, 0xffff0000, RZ, 0xc0, !PT ;  /* 0xffff00000c1b7812 */ /* 0x000fe200078ec0ff */
[----:B------:R-:W-:Y:S01]  /*eee0*/  IMAD.U32 R6, R13, 0x10000, RZ ;  /* 0x000100000d067824 */ /* 0x000fe200078e00ff */
[C---:B------:R-:W-:Y:S02]  /*eef0*/  SHF.L.U32 R26, R14.reuse, 0x10, RZ ;  /* 0x000000100e1a7819 */ /* 0x040fe400000006ff */
[----:B-1----:R-:W-:Y:S02]  /*ef00*/  LOP3.LUT R28, R14, 0xffff0000, RZ, 0xc0, !PT ;  /* 0xffff00000e1c7812 */ /* 0x002fe400078ec0ff */
[----:B--2---:R-:W-:Y:S02]  /*ef10*/  LOP3.LUT R19, R4, 0xffff0000, RZ, 0xc0, !PT ;  /* 0xffff000004137812 */ /* 0x004fe400078ec0ff */
[----:B----4-:R-:W-:Y:S02]  /*ef20*/  LOP3.LUT R15, R2, 0xffff0000, RZ, 0xc0, !PT ;  /* 0xffff0000020f7812 */ /* 0x010fe400078ec0ff */
[----:B------:R-:W-:-:S02]  /*ef30*/  LOP3.LUT R12, R3, 0xffff0000, RZ, 0xc0, !PT ;  /* 0xffff0000030c7812 */ /* 0x000fc400078ec0ff */
[----:B------:R-:W-:Y:S01]  /*ef40*/  LOP3.LUT R17, R5, 0xffff0000, RZ, 0xc0, !PT ;  /* 0xffff000005117812 */ /* 0x000fe200078ec0ff */
[C---:B------:R-:W-:Y:S01]  /*ef50*/  FMUL.FTZ R13, R0.reuse, R15 ;  /* 0x0000000f000d7220 */ /* 0x040fe20000410000 */
[----:B------:R-:W-:Y:S01]  /*ef60*/  FMUL.FTZ R0, R0, R19 ;  /* 0x0000001300007220 */ /* 0x000fe20000410000 */
[CC--:B------:R-:W-:Y:S01]  /*ef70*/  FMUL.FTZ R14, R24.reuse, R12.reuse ;  /* 0x0000000c180e7220 */ /* 0x0c0fe20000410000 */
[----:B------:R-:W-:Y:S01]  /*ef80*/  IMAD.U32 R3, R3, 0x10000, RZ ;  /* 0x0001000003037824 */ /* 0x000fe200078e00ff */
[----:B------:R-:W-:Y:S01]  /*ef90*/  SHF.L.U32 R5, R5, 0x10, RZ ;  /* 0x0000001005057819 */ /* 0x000fe200000006ff */
[----:B------:R-:W-:Y:S01]  /*efa0*/  FMUL.FTZ R24, R24, R17 ;  /* 0x0000001118187220 */ /* 0x000fe20000410000 */
[----:B------:R-:W-:Y:S01]  /*efb0*/  IMAD.U32 R2, R2, 0x10000, RZ ;  /* 0x0001000002027824 */ /* 0x000fe200078e00ff */
[----:B------:R-:W-:Y:S01]  /*efc0*/  SHF.L.U32 R4, R4, 0x10, RZ ;  /* 0x0000001004047819 */ /* 0x000fe200000006ff */
[C---:B------:R-:W-:Y:S01]  /*efd0*/  FFMA.FTZ R0, R6.reuse, R15, R0 ;  /* 0x0000000f06007223 */ /* 0x040fe20000010000 */
[----:B------:R-:W-:Y:S01]  /*efe0*/  FFMA.FTZ R13, R6, R19, -R13 ;  /* 0x00000013060d7223 */ /* 0x000fe2000001080d */
[C---:B------:R-:W-:Y:S01]  /*eff0*/  FFMA.FTZ R14, R25.reuse, R17, -R14 ;  /* 0x00000011190e7223 */ /* 0x040fe2000001080e */
[C---:B------:R-:W-:Y:S01]  /*f000*/  FMUL.FTZ R15, R28.reuse, R3 ;  /* 0x000000031c0f7220 */ /* 0x040fe20000410000 */
        /* <DEDUP_REMOVED lines=13> */
.L_x_2207:
[----:B------:R-:W-:Y:S05]  /*f0e0*/  BSYNC.RECONVERGENT B0 ;  /* 0x0000000000007941 */ /* 0x000fea0003800200 */
.L_x_2206:
[----:B------:R4:W-:Y:S01]  /*f0f0*/  STS.128 [R239+0x5800], R12 ;  /* 0x0058000cef007388 */ /* 0x0009e20000000c00 */
[----:B------:R-:W-:Y:S01]  /*f100*/  LOP3.LUT R20, R20, 0xc0, RZ, 0xfc, !PT ;  /* 0x000000c014147812 */ /* 0x000fe200078efcff */
[----:B------:R-:W-:Y:S03]  /*f110*/  BSSY.RECONVERGENT B0, `(.L_x_2208) ;  /* 0x0000034000007945 */ /* 0x000fe60003800200 */
[----:B------:R-:W-:-:S13]  /*f120*/  ISETP.GE.AND P0, PT, R20, R23, PT ;  /* 0x000000171400720c */ /* 0x000fda0003f06270 */
[----:B------:R-:W-:Y:S05]  /*f130*/  @P0 BRA `(.L_x_2209) ;  /* 0x0000000000c40947 */ /* 0x000fea0003800000 */
[----:B------:R-:W1:Y:S01]  /*f140*/  LDCU.64 UR8, c[0x0][0x4d0] ;  /* 0x00009a00ff0877ac */ /* 0x000e620008000a00 */
[C---:B------:R-:W-:Y:S01]  /*f150*/  IADD3 R16, P0, PT, R77.reuse, R16, RZ ;  /* 0x000000104d107210 */ /* 0x040fe20007f1e0ff */
[----:B------:R-:W5:Y:S03]  /*f160*/  LDCU.64 UR10, c[0x0][0x4c8] ;  /* 0x00009900ff0a77ac */ /* 0x000f660008000a00 */
[----:B------:R-:W-:Y:S01]  /*f170*/  LEA.HI.X.SX32 R77, R77, R18, 0x1, P0 ;  /* 0x000000124d4d7211 */ /* 0x000fe200000f0eff */
[----:B------:R-:W-:-:S03]  /*f180*/  IMAD.SHL.U32 R0, R16, 0x2, RZ ;  /* 0x0000000210007824 */ /* 0x000fc600078e00ff */
[----:B------:R-:W-:Y:S02]  /*f190*/  SHF.L.U64.HI R77, R16, 0x1, R77 ;  /* 0x00000001104d7819 */ /* 0x000fe4000001024d */
[C---:B-1----:R-:W-:Y:S02]  /*f1a0*/  IADD3 R2, P0, PT, R0.reuse, UR8, RZ ;  /* 0x0000000800027c10 */ /* 0x042fe4000ff1e0ff */
[----:B-----5:R-:W-:Y:S02]  /*f1b0*/  IADD3 R4, P1, PT, R0, UR10, RZ ;  /* 0x0000000a00047c10 */ /* 0x020fe4000ff3e0ff */
[C---:B------:R-:W-:Y:S02]  /*f1c0*/  IADD3.X R3, PT, PT, R77.reuse, UR9, RZ, P0, !PT ;  /* 0x000000094d037c10 */ /* 0x040fe400087fe4ff */
[----:B------:R-:W-:-:S04]  /*f1d0*/  IADD3.X R5, PT, PT, R77, UR11, RZ, P1, !PT ;  /* 0x0000000b4d057c10 */ /* 0x000fc80008ffe4ff */
[----:B------:R-:W5:Y:S04]  /*f1e0*/  LDG.E.64 R2, desc[UR4][R2.64+0xc0] ;  /* 0x0000c00402027981 */ /* 0x000f68000c1e1b00 */
[----:B------:R-:W2:Y:S01]  /*f1f0*/  LDG.E.64 R4, desc[UR4][R4.64+0xc0] ;  /* 0x0000c00404047981 */ /* 0x000ea2000c1e1b00 */
[C---:B------:R-:W-:Y:S01]  /*f200*/  IMAD.U32 R17, R11.reuse, 0x10000, RZ ;  /* 0x000100000b117824 */ /* 0x040fe200078e00ff */
[----:B----4-:R-:W-:Y:S01]  /*f210*/  LOP3.LUT R15, R11, 0xffff0000, RZ, 0xc0, !PT ;  /* 0xffff00000b0f7812 */ /* 0x010fe200078ec0ff */
[C---:B------:R-:W-:Y:S01]  /*f220*/  IMAD.U32 R6, R9.reuse, 0x10000, RZ ;  /* 0x0001000009067824 */ /* 0x040fe200078e00ff */
[----:B------:R-:W-:Y:S02]  /*f230*/  LOP3.LUT R0, R9, 0xffff0000, RZ, 0xc0, !PT ;  /* 0xffff000009007812 */ /* 0x000fe400078ec0ff */
[----:B------:R-:W-:-:S02]  /*f240*/  SHF.L.U32 R7, R8, 0x10, RZ ;  /* 0x0000001008077819 */ /* 0x000fc400000006ff */
[----:B------:R-:W-:Y:S02]  /*f250*/  LOP3.LUT R16, R8, 0xffff0000, RZ, 0xc0, !PT ;  /* 0xffff000008107812 */ /* 0x000fe400078ec0ff */
[C---:B------:R-:W-:Y:S02]  /*f260*/  SHF.L.U32 R14, R10.reuse, 0x10, RZ ;  /* 0x000000100a0e7819 */ /* 0x040fe400000006ff */
[----:B------:R-:W-:Y:S02]  /*f270*/  LOP3.LUT R18, R10, 0xffff0000, RZ, 0xc0, !PT ;  /* 0xffff00000a127812 */ /* 0x000fe400078ec0ff */
[C---:B-----5:R-:W-:Y:S01]  /*f280*/  LOP3.LUT R11, R2.reuse, 0xffff0000, RZ, 0xc0, !PT ;  /* 0xffff0000020b7812 */ /* 0x060fe200078ec0ff */
[----:B------:R-:W-:Y:S01]  /*f290*/  IMAD.U32 R2, R2, 0x10000, RZ ;  /* 0x0001000002027824 */ /* 0x000fe200078e00ff */
[C---:B------:R-:W-:Y:S01]  /*f2a0*/  LOP3.LUT R8, R3.reuse, 0xffff0000, RZ, 0xc0, !PT ;  /* 0xffff000003087812 */ /* 0x040fe200078ec0ff */
[----:B------:R-:W-:Y:S01]  /*f2b0*/  IMAD.U32 R3, R3, 0x10000, RZ ;  /* 0x0001000003037824 */ /* 0x000fe200078e00ff */
        /* <DEDUP_REMOVED lines=12> */
[-C--:B------:R-:W-:Y:S01]  /*f380*/  FMUL.FTZ R18, R18, R5.reuse ;  /* 0x0000000512127220 */ /* 0x080fe20000410000 */
[C---:B------:R-:W-:Y:S01]  /*f390*/  FMUL.FTZ R13, R16.reuse, R4 ;  /* 0x00000004100d7220 */ /* 0x040fe20000410000 */
[----:B------:R-:W-:Y:S01]  /*f3a0*/  FFMA.FTZ R17, R17, R8, R6 ;  /* 0x0000000811117223 */ /* 0x000fe20000010006 */
[-C--:B------:R-:W-:Y:S01]  /*f3b0*/  FMUL.FTZ R6, R16, R2.reuse ;  /* 0x0000000210067220 */ /* 0x080fe20000410000 */
[C---:B------:R-:W-:Y:S01]  /*f3c0*/  FFMA.FTZ R11, R14.reuse, R5, -R11 ;  /* 0x000000050e0b7223 */ /* 0x040fe2000001080b */
[----:B------:R-:W-:Y:S01]  /*f3d0*/  FFMA.FTZ R18, R14, R3, R18 ;  /* 0x000000030e127223 */ /* 0x000fe20000010012 */
[C---:B------:R-:W-:Y:S01]  /*f3e0*/  FFMA.FTZ R13, R7.reuse, R2, R13 ;  /* 0x00000002070d7223 */ /* 0x040fe2000001000d */
[----:B------:R-:W-:Y:S01]  /*f3f0*/  FFMA.FTZ R6, R7, R4, -R6 ;  /* 0x0000000407067223 */ /* 0x000fe20000010806 */
[----:B------:R-:W-:-:S02]  /*f400*/  F2FP.BF16.F32.PACK_AB R17, R17, R10 ;  /* 0x0000000a1111723e */ /* 0x000fc400000010ff */
[----:B------:R-:W-:Y:S02]  /*f410*/  F2FP.BF16.F32.PACK_AB R10, R18, R11 ;  /* 0x0000000b120a723e */ /* 0x000fe400000010ff */
[----:B------:R-:W-:Y:S01]  /*f420*/  F2FP.BF16.F32.PACK_AB R9, R0, R9 ;  /* 0x000000090009723e */ /* 0x000fe200000010ff */
[----:B------:R-:W-:Y:S01]  /*f430*/  IMAD.MOV.U32 R11, RZ, RZ, R17 ;  /* 0x000000ffff0b7224 */ /* 0x000fe200078e0011 */
[----:B------:R-:W-:Y:S02]  /*f440*/  F2FP.BF16.F32.PACK_AB R8, R13, R6 ;  /* 0x000000060d08723e */ /* 0x000fe400000010ff */
.L_x_2209:
[----:B------:R-:W-:Y:S05]  /*f450*/  BSYNC.RECONVERGENT B0 ;  /* 0x0000000000007941 */ /* 0x000fea0003800200 */
.L_x_2208:
[----:B------:R1:W-:Y:S01]  /*f460*/  STS.128 [R239+0x7800], R8 ;  /* 0x00780008ef007388 */ /* 0x0003e20000000c00 */
[----:B------:R-:W-:Y:S05]  /*f470*/  BRA `(.L_x_2170) ;  /* 0x0000005800287947 */ /* 0x000fea0003800000 */
.L_x_2171:
        /* <DEDUP_REMOVED lines=9> */
[----:B------:R1:W5:Y:S04]  /*f510*/  LDG.E.128 R12, desc[UR4][R44.64+0x80] ;  /* 0x000080042c0c7981 */ /* 0x000368000c1e1d00 */
[----:B------:R1:W5:Y:S04]  /*f520*/  LDG.E.128 R8, desc[UR4][R44.64+0x100] ;  /* 0x000100042c087981 */ /* 0x000368000c1e1d00 */
[----:B------:R1:W5:Y:S04]  /*f530*/  LDG.E.128 R4, desc[UR4][R44.64+0x180] ;  /* 0x000180042c047981 */ /* 0x000368000c1e1d00 */
        /* <DEDUP_REMOVED lines=22> */
[C---:B-----5:R-:W-:Y:S01]  /*f6a0*/  LOP3.LUT R22, R33.reuse, 0xffff0000, RZ, 0xc0, !PT ;  /* 0xffff000021167812 */ /* 0x060fe200078ec0ff */
[----:B------:R-:W-:Y:S01]  /*f6b0*/  IMAD.U32 R48, R33, 0x10000, RZ ;  /* 0x0001000021307824 */ /* 0x000fe200078e00ff */
[C---:B------:R-:W-:Y:S01]  /*f6c0*/  LOP3.LUT R33, R35.reuse, 0xffff0000, RZ, 0xc0, !PT ;  /* 0xffff000023217812 */ /* 0x040fe200078ec0ff */
[----:B------:R-:W-:Y:S01]  /*f6d0*/  IMAD.U32 R46, R34, 0x10000, RZ ;  /* 0x00010000222e7824 */ /* 0x000fe200078e00ff */
[----:B------:R-:W-:Y:S02]  /*f6e0*/  SHF.L.U32 R51, R35, 0x10, RZ ;  /* 0x0000001023337819 */ /* 0x000fe400000006ff */
[C---:B------:R-:W-:Y:S02]  /*f6f0*/  SHF.L.U32 R42, R32.reuse, 0x10, RZ ;  /* 0x00000010202a7819 */ /* 0x040fe400000006ff */
[----:B------:R-:W-:Y:S02]  /*f700*/  LOP3.LUT R32, R32, 0xffff0000, RZ, 0xc0, !PT ;  /* 0xffff000020207812 */ /* 0x000fe400078ec0ff */
        /* <DEDUP_REMOVED lines=8> */
[----:B------:R-:W-:Y:S01]  /*f790*/  LOP3.LUT R18, R18, 0xffff0000, RZ, 0xc0, !PT ;  /* 0xffff000012127812 */ /* 0x000fe200078ec0ff */
[----:B------:R-:W-:Y:S01]  /*f7a0*/  @!P1 FADD.FTZ R35, -R35, -RZ ;  /* 0x800000ff23239221 */ /* 0x000fe20000010100 */
[C---:B------:R-:W-:Y:S01]  /*f7b0*/  SHF.L.U32 R17, R19.reuse, 0x10, RZ ;  /* 0x0000001013117819 */ /* 0x040fe200000006ff */
        /* <DEDUP_REMOVED lines=18> */
[C---:B--2---:R-:W-:Y:S01]  /*f8e0*/  IMAD.U32 R18, R24.reuse, 0x10000, RZ ;  /* 0x0001000018127824 */ /* 0x044fe200078e00ff */
[----:B------:R-:W-:Y:S01]  /*f8f0*/  LOP3.LUT R17, R24, 0xffff0000, RZ, 0xc0, !PT ;  /* 0xffff000018117812 */ /* 0x000fe200078ec0ff */
[----:B------:R-:W-:Y:S01]  /*f900*/  FMUL.FTZ R56, R56, R19 ;  /* 0x0000001338387220 */ /* 0x000fe20000410000 */
[----:B------:R-:W-:Y:S01]  /*f910*/  SHF.L.U32 R16, R25, 0x10, RZ ;  /* 0x0000001019107819 */ /* 0x000fe200000006ff */
[----:B------:R-:W-:Y:S01]  /*f920*/  FMUL.FTZ R57, R57, R50 ;  /* 0x0000003239397220 */ /* 0x000fe20000410000 */
[----:B------:R-:W-:Y:S01]  /*f930*/  LOP3.LUT R28, R25, 0xffff0000, RZ, 0xc0, !PT ;  /* 0xffff0000191c7812 */ /* 0x000fe200078ec0ff */
[C---:B------:R-:W-:Y:S01]  /*f940*/  IMAD.U32 R25, R26.reuse, 0x10000, RZ ;  /* 0x000100001a197824 */ /* 0x040fe200078e00ff */
[----:B------:R-:W-:Y:S01]  /*f950*/  LOP3.LUT R24, R26, 0xffff0000, RZ, 0xc0, !PT ;  /* 0xffff00001a187812 */ /* 0x000fe200078ec0ff */
[----:B------:R-:W-:Y:S01]  /*f960*/  FMUL.FTZ R53, R54, R53 ;  /* 0x0000003536357220 */ /* 0x000fe20000410000 */
[----:B------:R-:W-:Y:S01]  /*f970*/  SHF.L.U32 R19, R27, 0x10, RZ ;  /* 0x000000101b137819 */ /* 0x000fe200000006ff */
        /* <DEDUP_REMOVED lines=14> */
.L_x_2213:
[----:B------:R-:W-:Y:S05]  /*fa60*/  BSYNC.RECONVERGENT B0 ;  /* 0x0000000000007941 */ /* 0x000fea0003800200 */
.L_x_2212:
[----:B-----5:R2:W-:Y:S01]  /*fa70*/  STS.128 [R239], R32 ;  /* 0x00000020ef007388 */ /* 0x0205e20000000c00 */
[----:B------:R-:W-:Y:S01]  /*fa80*/  LOP3.LUT R16, R20, 0x40, RZ, 0xfc, !PT ;  /* 0x0000004014107812 */ /* 0x000fe200078efcff */
[----:B------:R-:W-:Y:S03]  /*fa90*/  BSSY.RECONVERGENT B0, `(.L_x_2214) ;  /* 0x0000052000007945 */ /* 0x000fe60003800200 */
[----:B------:R-:W-:-:S13]  /*faa0*/  ISETP.GE.AND P0, PT, R16, R23, PT ;  /* 0x000000171000720c */ /* 0x000fda0003f06270 */
[----:B------:R-:W-:Y:S05]  /*fab0*/  @P0 BRA `(.L_x_2215) ;  /* 0x00000004003c0947 */ /* 0x000fea0003800000 */
[----:B------:R-:W3:Y:S01]  /*fac0*/  LDCU.64 UR8, c[0x0][0x4d0] ;  /* 0x00009a00ff0877ac */ /* 0x000ee20008000a00 */
        /* <DEDUP_REMOVED lines=8> */
[----:B---3--:R-:W-:-:S04]  /*fb50*/  IADD3 R16, P0, PT, R24, UR8, RZ ;  /* 0x0000000818107c10 */ /* 0x008fc8000ff1e0ff */
[----:B------:R-:W-:Y:S01]  /*fb60*/  IADD3.X R17, PT, PT, R22, UR9, RZ, P0, !PT ;  /* 0x0000000916117c10 */ /* 0x000fe200087fe4ff */
[----:B------:R-:W3:Y:S01]  /*fb70*/  LDCU.64 UR8, c[0x0][0x4c8] ;  /* 0x00009900ff0877ac */ /* 0x000ee20008000a00 */
[----:B------:R-:W-:-:S04]  /*fb80*/  IMAD.WIDE R28, R25, 0x2, R44 ;  /* 0x00000002191c7825 */ /* 0x000fc800078e022c */
[----:B------:R-:W4:Y:S04]  /*fb90*/  LDG.E.128 R16, desc[UR4][R16.64+0x80] ;  /* 0x0000800410107981 */ /* 0x000f28000c1e1d00 */
[----:B------:R-:W5:Y:S01]  /*fba0*/  LDG.E.128 R28, desc[UR4][R28.64+0x80] ;  /* 0x000080041c1c7981 */ /* 0x000f62000c1e1d00 */
[----:B---3--:R-:W-:-:S04]  /*fbb0*/  IADD3 R24, P0, PT, R24, UR8, RZ ;  /* 0x0000000818187c10 */ /* 0x008fc8000ff1e0ff */
[----:B------:R-:W-:-:S06]  /*fbc0*/  IADD3.X R25, PT, PT, R22, UR9, RZ, P0, !PT ;  /* 0x0000000916197c10 */ /* 0x000fcc00087fe4ff */
[----:B------:R-:W3:Y:S01]  /*fbd0*/  LDG.E.128 R24, desc[UR4][R24.64+0x80] ;  /* 0x0000800418187981 */ /* 0x000ee2000c1e1d00 */
[C---:B--2---:R-:W-:Y:S01]  /*fbe0*/  SHF.L.U32 R32, R12.reuse, 0x10, RZ ;  /* 0x000000100c207819 */ /* 0x044fe200000006ff */
        /* <DEDUP_REMOVED lines=18> */
[C---:B-----5:R-:W-:Y:S01]  /*fd10*/  SHF.L.U32 R50, R28.reuse, 0x10, RZ ;  /* 0x000000101c327819 */ /* 0x060fe200000006ff */
        /* <DEDUP_REMOVED lines=13> */
[----:B---3--:R-:W-:Y:S01]  /*fdf0*/  SHF.L.U32 R19, R24, 0x10, RZ ;  /* 0x0000001018137819 */ /* 0x008fe200000006ff */
        /* <DEDUP_REMOVED lines=9> */
[C---:B------:R-:W-:Y:S01]  /*fe90*/  SHF.L.U32 R28, R26.reuse, 0x10, RZ ;  /* 0x000000101a1c7819 */ /* 0x040fe200000006ff */
        /* <DEDUP_REMOVED lines=17> */
.L_x_2215:
[----:B------:R-:W-:Y:S05]  /*ffb0*/  BSYNC.RECONVERGENT B0 ;  /* 0x0000000000007941 */ /* 0x000fea0003800200 */
.L_x_2214:
[----:B------:R3:W-:Y:S01]  /*ffc0*/  STS.128 [R239+0x2000], R12 ;  /* 0x0020000cef007388 */ /* 0x0007e20000000c00 */
[----:B------:R-:W-:Y:S01]  /*ffd0*/  LOP3.LUT R16, R20, 0x80, RZ, 0xfc, !PT ;  /* 0x0000008014107812 */ /* 0x000fe200078efcff */
[----:B------:R-:W-:Y:S03]  /*ffe0*/  BSSY.RECONVERGENT B0, `(.L_x_2216) ;  /* 0x0000052000007945 */ /* 0x000fe60003800200 */
[----:B------:R-:W-:-:S13]  /*fff0*/  ISETP.GE.AND P0, PT, R16, R23, PT ;  /* 0x000000171000720c */ /* 0x000fda0003f06270 */
[----:B------:R-:W-:Y:S05]  /*10000*/  @P0 BRA `(.L_x_2217) ;  /* 0x00000004003c0947 */ /* 0x000fea0003800000 */
[----:B------:R-:W4:Y:S01]  /*10010*/  LDCU.64 UR8, c[0x0][0x4d0] ;  /* 0x00009a00ff0877ac */ /* 0x000f220008000a00 */
[----:B------:R-:W-:-:S04]  /*10020*/  ISETP.GE.U32.AND P1, PT, R16, R41, PT ;  /* 0x000000291000720c */ /* 0x000fc80003f26070 */
[----:B---3--:R-:W-:Y:S02]  /*10030*/  SEL R13, R38, RZ, P1 ;  /* 0x000000ff260d7207 */ /* 0x008fe40000800000 */
        /* <DEDUP_REMOVED lines=15> */
[C---:B------:R-:W-:Y:S01]  /*10130*/  SHF.L.U32 R28, R8.reuse, 0x10, RZ ;  /* 0x00000010081c7819 */ /* 0x040fe200000006ff */
[C---:B------:R-:W-:Y:S01]  /*10140*/  IMAD.U32 R30, R9.reuse, 0x10000, RZ ;  /* 0x00010000091e7824 */ /* 0x040fe200078e00ff */
[----:B------:R-:W-:Y:S01]  /*10150*/  LOP3.LUT R22, R8, 0xffff0000, RZ, 0xc0, !PT ;  /* 0xffff000008167812 */ /* 0x000fe200078ec0ff */
[C---:B------:R-:W-:Y:S01]  /*10160*/  IMAD.U32 R29, R10.reuse, 0x10000, RZ ;  /* 0x000100000a1d7824 */ /* 0x040fe200078e00ff */
[----:B------:R-:W-:Y:S02]  /*10170*/  LOP3.LUT R8, R9, 0xffff0000, RZ, 0xc0, !PT ;  /* 0xffff000009087812 */ /* 0x000fe400078ec0ff */
[C---:B------:R-:W-:Y:S02]  /*10180*/  LOP3.LUT R9, R11.reuse, 0xffff0000, RZ, 0xc0, !PT ;  /* 0xffff00000b097812 */ /* 0x040fe400078ec0ff */
[----:B--2---:R-:W-:Y:S02]  /*10190*/  SHF.L.U32 R32, R11, 0x10, RZ ;  /* 0x000000100b207819 */ /* 0x004fe400000006ff */
        /* <DEDUP_REMOVED lines=54> */
.L_x_2217:
[----:B------:R-:W-:Y:S05]  /*10500*/  BSYNC.RECONVERGENT B0 ;  /* 0x0000000000007941 */ /* 0x000fea0003800200 */
.L_x_2216:
[----:B------:R4:W-:Y:S01]  /*10510*/  STS.128 [R239+0x4000], R8 ;  /* 0x00400008ef007388 */ /* 0x0009e20000000c00 */
[----:B---3--:R-:W-:Y:S01]  /*10520*/  LOP3.LUT R12, R20, 0xc0, RZ, 0xfc, !PT ;  /* 0x000000c0140c7812 */ /* 0x008fe200078efcff */
[----:B------:R-:W-:Y:S03]  /*10530*/  BSSY.RECONVERGENT B0, `(.L_x_2218) ;  /* 0x0000052000007945 */ /* 0x000fe60003800200 */
[----:B------:R-:W-:-:S13]  /*10540*/  ISETP.GE.AND P0, PT, R12, R23, PT ;  /* 0x000000170c00720c */ /* 0x000fda0003f06270 */
[----:B------:R-:W-:Y:S05]  /*10550*/  @P0 BRA `(.L_x_2219) ;  /* 0x00000004003c0947 */ /* 0x000fea0003800000 */
[----:B------:R-:W3:Y:S01]  /*10560*/  LDCU.64 UR8, c[0x0][0x4d0] ;  /* 0x00009a00ff0877ac */ /* 0x000ee20008000a00 */
[----:B------:R-:W-:-:S04]  /*10570*/  ISETP.GE.U32.AND P1, PT, R12, R41, PT ;  /* 0x000000290c00720c */ /* 0x000fc80003f26070 */
[----:B----4-:R-:W-:Y:S02]  /*10580*/  SEL R9, R38, RZ, P1 ;  /* 0x000000ff26097207 */ /* 0x010fe40000800000 */
        /* <DEDUP_REMOVED lines=34> */
[C---:B--2---:R-:W-:Y:S01]  /*107b0*/  SHF.L.U32 R32, R16.reuse, 0x10, RZ ;  /* 0x0000001010207819 */ /* 0x044fe200000006ff */
        /* <DEDUP_REMOVED lines=41> */
.L_x_2219:
[----:B------:R-:W-:Y:S05]  /*10a50*/  BSYNC.RECONVERGENT B0 ;  /* 0x0000000000007941 */ /* 0x000fea0003800200 */
.L_x_2218:
[----:B------:R3:W-:Y:S02]  /*10a60*/  STS.128 [R239+0x6000], R4 ;  /* 0x00600004ef007388 */ /* 0x0007e40000000c00 */
.L_x_2211:
[----:B------:R-:W-:Y:S05]  /*10a70*/  BSYNC.RECONVERGENT B1 ;  /* 0x0000000000017941 */ /* 0x000fea0003800200 */
.L_x_2210:
[----:B------:R-:W-:Y:S01]  /*10a80*/  IADD3 R22, PT, PT, R112, 0x10, RZ ;  /* 0x0000001070167810 */ /* 0x000fe20007ffe0ff */
[----:B------:R-:W-:Y:S03]  /*10a90*/  BSSY.RECONVERGENT B1, `(.L_x_2220) ;  /* 0x0000161000017945 */ /* 0x000fe60003800200 */
[----:B------:R-:W-:-:S13]  /*10aa0*/  ISETP.GE.AND P0, PT, R22, R39, PT ;  /* 0x000000271600720c */ /* 0x000fda0003f06270 */
[----:B------:R-:W-:Y:S05]  /*10ab0*/  @P0 BRA `(.L_x_2221) ;  /* 0x0000001400780947 */ /* 0x000fea0003800000 */
[----:B------:R-:W-:-:S04]  /*10ac0*/  LEA R50, P0, R49, R44, 0x1 ;  /* 0x0000002c31327211 */ /* 0x000fc800078008ff */
[----:B------:R-:W-:-:S05]  /*10ad0*/  LEA.HI.X R51, R49, R45, R47, 0x1, P0 ;  /* 0x0000002d31337211 */ /* 0x000fca00000f0c2f */
[----:B------:R1:W5:Y:S04]  /*10ae0*/  LDG.E.128 R12, desc[UR4][R50.64+0x80] ;  /* 0x00008004320c7981 */ /* 0x000368000c1e1d00 */
[----:B----4-:R1:W5:Y:S04]  /*10af0*/  LDG.E.128 R8, desc[UR4][R50.64+0x100] ;  /* 0x0001000432087981 */ /* 0x010368000c1e1d00 */
[----:B---3--:R1:W5:Y:S04]  /*10b00*/  LDG.E.128 R4, desc[UR4][R50.64+0x180] ;  /* 0x0001800432047981 */ /* 0x008368000c1e1d00 */
[----:B--2---:R1:W5:Y:S01]  /*10b10*/  LDG.E.128 R32, desc[UR4][R50.64] ;  /* 0x0000000432207981 */ /* 0x004362000c1e1d00 */
[----:B------:R-:W-:Y:S01]  /*10b20*/  ISETP.GE.AND P0, PT, R20, R23, PT ;  /* 0x000000171400720c */ /* 0x000fe20003f06270 */
[----:B------:R-:W-:-:S12]  /*10b30*/  BSSY.RECONVERGENT B0, `(.L_x_2222) ;  /* 0x0000051000007945 */ /* 0x000fd80003800200 */
[----:B------:R-:W-:Y:S05]  /*10b40*/  @P0 BRA `(.L_x_2223) ;  /* 0x00000004003c0947 */ /* 0x000fea0003800000 */
[----:B------:R-:W2:Y:S01]  /*10b50*/  LDCU.64 UR8, c[0x0][0x4d0] ;  /* 0x00009a00ff0877ac */ /* 0x000ea20008000a00 */
        /* <DEDUP_REMOVED lines=31> */
[----:B----4-:R-:W-:Y:S01]  /*10d50*/  IMAD.U32 R55, R29, 0x10000, RZ ;  /* 0x000100001d377824 */ /* 0x010fe200078e00ff */
[C---:B------:R-:W-:Y:S01]  /*10d60*/  SHF.L.U32 R17, R19.reuse, 0x10, RZ ;  /* 0x0000001013117819 */ /* 0x040fe200000006ff */
[----:B------:R-:W-:Y:S01]  /*10d70*/  IMAD.U32 R56, R28, 0x10000, RZ ;  /* 0x000100001c387824 */ /* 0x000fe200078e00ff */
        /* <DEDUP_REMOVED lines=44> */
.L_x_2223:
[----:B------:R-:W-:Y:S05]  /*11040*/  BSYNC.RECONVERGENT B0 ;  /* 0x0000000000007941 */ /* 0x000fea0003800200 */
.L_x_2222:
[----:B-----5:R2:W-:Y:S01]  /*11050*/  STS.128 [R239+0x800], R32 ;  /* 0x00080020ef007388 */ /* 0x0205e20000000c00 */
[----:B------:R-:W-:Y:S01]  /*11060*/  LOP3.LUT R16, R20, 0x40, RZ, 0xfc, !PT ;  /* 0x0000004014107812 */ /* 0x000fe200078efcff */
[----:B------:R-:W-:Y:S03]  /*11070*/  BSSY.RECONVERGENT B0, `(.L_x_2224) ;  /* 0x0000053000007945 */ /* 0x000fe60003800200 */
[----:B------:R-:W-:-:S13]  /*11080*/  ISETP.GE.AND P0, PT, R16, R23, PT ;  /* 0x000000171000720c */ /* 0x000fda0003f06270 */
        /* <DEDUP_REMOVED lines=20> */
[C---:B--2---:R-:W-:Y:S01]  /*111d0*/  IMAD.U32 R33, R12.reuse, 0x10000, RZ ;  /* 0x000100000c217824 */ /* 0x044fe200078e00ff */
        /* <DEDUP_REMOVED lines=12> */
[----:B-----5:R-:W-:Y:S01]  /*112a0*/  IMAD.U32 R53, R28, 0x10000, RZ ;  /* 0x000100001c357824 */ /* 0x020fe200078e00ff */
        /* <DEDUP_REMOVED lines=8> */
[C---:B------:R-:W-:Y:S01]  /*11330*/  LOP3.LUT R29, R30.reuse, 0xffff0000, RZ, 0xc0, !PT ;  /* 0xffff00001e1d7812 */ /* 0x040fe200078ec0ff */
[----:B------:R-:W-:Y:S01]  /*11340*/  @!P0 FADD.FTZ R15, -R15, -RZ ;  /* 0x800000ff0f0f8221 */ /* 0x000fe20000010100 */
[----:B------:R-:W-:Y:S01]  /*11350*/  LOP3.LUT R19, R19, 0xffff0000, RZ, 0xc0, !PT ;  /* 0xffff000013137812 */ /* 0x000fe200078ec0ff */
[----:B------:R-:W-:Y:S01]  /*11360*/  @!P0 FADD.FTZ R17, -R17, -RZ ;  /* 0x800000ff11118221 */ /* 0x000fe20000010100 */
[----:B------:R-:W-:Y:S01]  /*11370*/  SHF.L.U32 R52, R30, 0x10, RZ ;  /* 0x000000101e347819 */ /* 0x000fe200000006ff */
[C---:B------:R-:W-:Y:S01]  /*11380*/  IMAD.U32 R30, R31.reuse, 0x10000, RZ ;  /* 0x000100001f1e7824 */ /* 0x040fe200078e00ff */
[----:B------:R-:W-:Y:S01]  /*11390*/  LOP3.LUT R54, R31, 0xffff0000, RZ, 0xc0, !PT ;  /* 0xffff00001f367812 */ /* 0x000fe200078ec0ff */
[----:B------:R-:W-:Y:S01]  /*113a0*/  FMUL.FTZ R49, R49, R16 ;  /* 0x0000001031317220 */ /* 0x000fe20000410000 */
[----:B------:R-:W-:Y:S01]  /*113b0*/  FMUL.FTZ R29, R29, R18 ;  /* 0x000000121d1d7220 */ /* 0x000fe20000410000 */
[----:B------:R-:W-:Y:S01]  /*113c0*/  @!P0 FADD.FTZ R48, -R48, -RZ ;  /* 0x800000ff30308221 */ /* 0x000fe20000010100 */
[----:B------:R-:W-:Y:S01]  /*113d0*/  @!P0 FADD.FTZ R19, -R19, -RZ ;  /* 0x800000ff13138221 */ /* 0x000fe20000010100 */
[C---:B---3--:R-:W-:Y:S01]  /*113e0*/  SHF.L.U32 R18, R24.reuse, 0x10, RZ ;  /* 0x0000001018127819 */ /* 0x048fe200000006ff */
[----:B------:R-:W-:Y:S01]  /*113f0*/  FMUL.FTZ R42, R53, R42 ;  /* 0x0000002a352a7220 */ /* 0x000fe20000410000 */
[----:B------:R-:W-:Y:S01]  /*11400*/  LOP3.LUT R16, R24, 0xffff0000, RZ, 0xc0, !PT ;  /* 0xffff000018107812 */ /* 0x000fe200078ec0ff */
[----:B------:R-:W-:Y:S01]  /*11410*/  FMUL.FTZ R28, R28, R15 ;  /* 0x0000000f1c1c7220 */ /* 0x000fe20000410000 */
[----:B------:R-:W-:Y:S01]  /*11420*/  @!P0 FADD.FTZ R47, -R47, -RZ ;  /* 0x800000ff2f2f8221 */ /* 0x000fe20000010100 */
[----:B------:R-:W-:Y:S01]  /*11430*/  FMUL.FTZ R17, R30, R17 ;  /* 0x000000111e117220 */ /* 0x000fe20000410000 */
        /* <DEDUP_REMOVED lines=22> */
.L_x_2225:
[----:B------:R-:W-:Y:S05]  /*115a0*/  BSYNC.RECONVERGENT B0 ;  /* 0x0000000000007941 */ /* 0x000fea0003800200 */
.L_x_2224:
[----:B------:R3:W-:Y:S01]  /*115b0*/  STS.128 [R239+0x2800], R12 ;  /* 0x0028000cef007388 */ /* 0x0007e20000000c00 */
[----:B------:R-:W-:Y:S01]  /*115c0*/  LOP3.LUT R16, R20, 0x80, RZ, 0xfc, !PT ;  /* 0x0000008014107812 */ /* 0x000fe200078efcff */
[----:B------:R-:W-:Y:S03]  /*115d0*/  BSSY.RECONVERGENT B0, `(.L_x_2226) ;  /* 0x0000054000007945 */ /* 0x000fe60003800200 */
[----:B------:R-:W-:-:S13]  /*115e0*/  ISETP.GE.AND P0, PT, R16, R23, PT ;  /* 0x000000171000720c */ /* 0x000fda0003f06270 */
[----:B------:R-:W-:Y:S05]  /*115f0*/  @P0 BRA `(.L_x_2227) ;  /* 0x0000000400440947 */ /* 0x000fea0003800000 */
[----:B------:R-:W4:Y:S01]  /*11600*/  LDCU.64 UR8, c[0x0][0x4d0] ;  /* 0x00009a00ff0877ac */ /* 0x000f220008000a00 */
[----:B------:R-:W-:Y:S02]  /*11610*/  ISETP.GE.U32.AND P0, PT, R16, R41, PT ;  /* 0x000000291000720c */ /* 0x000fe40003f06070 */
[--C-:B---3--:R-:W-:Y:S02]  /*11620*/  SHF.R.S32.HI R13, RZ, 0x1f, R43.reuse ;  /* 0x0000001fff0d7819 */ /* 0x108fe4000001142b */
        /* <DEDUP_REMOVED lines=16> */
[C---:B------:R-:W-:Y:S01]  /*11730*/  IMAD.U32 R29, R8.reuse, 0x10000, RZ ;  /* 0x00010000081d7824 */ /* 0x040fe200078e00ff */
[----:B------:R-:W-:Y:S01]  /*11740*/  LOP3.LUT R28, R8, 0xffff0000, RZ, 0xc0, !PT ;  /* 0xffff0000081c7812 */ /* 0x000fe200078ec0ff */
[----:B--2---:R-:W-:Y:S01]  /*11750*/  IMAD.U32 R33, R11, 0x10000, RZ ;  /* 0x000100000b217824 */ /* 0x004fe200078e00ff */
[C---:B------:R-:W-:Y:S01]  /*11760*/  LOP3.LUT R8, R9.reuse, 0xffff0000, RZ, 0xc0, !PT ;  /* 0xffff000009087812 */ /* 0x040fe200078ec0ff */
[C---:B------:R-:W-:Y:S01]  /*11770*/  IMAD.U32 R30, R10.reuse, 0x10000, RZ ;  /* 0x000100000a1e7824 */ /* 0x040fe200078e00ff */
[----:B------:R-:W-:Y:S02]  /*11780*/  SHF.L.U32 R31, R9, 0x10, RZ ;  /* 0x00000010091f7819 */ /* 0x000fe400000006ff */
[----:B------:R-:W-:Y:S02]  /*11790*/  LOP3.LUT R9, R11, 0xffff0000, RZ, 0xc0, !PT ;  /* 0xffff00000b097812 */ /* 0x000fe400078ec0ff */
[----:B------:R-:W-:-:S02]  /*117a0*/  LOP3.LUT R10, R10, 0xffff0000, RZ, 0xc0, !PT ;  /* 0xffff00000a0a7812 */ /* 0x000fc400078ec0ff */
[C---:B----4-:R-:W-:Y:S01]  /*117b0*/  SHF.L.U32 R32, R12.reuse, 0x10, RZ ;  /* 0x000000100c207819 */ /* 0x050fe200000006ff */
[C---:B------:R-:W-:Y:S01]  /*117c0*/  IMAD.U32 R11, R13.reuse, 0x10000, RZ ;  /* 0x000100000d0b7824 */ /* 0x040fe200078e00ff */
[----:B------:R-:W-:Y:S01]  /*117d0*/  LOP3.LUT R12, R12, 0xffff0000, RZ, 0xc0, !PT ;  /* 0xffff00000c0c7812 */ /* 0x000fe200078ec0ff */
[----:B------:R-:W-:Y:S01]  /*117e0*/  IMAD.U32 R34, R14, 0x10000, RZ ;  /* 0x000100000e227824 */ /* 0x000fe200078e00ff */
[----:B------:R-:W-:Y:S01]  /*117f0*/  LOP3.LUT R35, R13, 0xffff0000, RZ, 0xc0, !PT ;  /* 0xffff00000d237812 */ /* 0x000fe200078ec0ff */
[----:B-----5:R-:W-:Y:S01]  /*11800*/  IMAD.U32 R49, R24, 0x10000, RZ ;  /* 0x0001000018317824 */ /* 0x020fe200078e00ff */
[C---:B------:R-:W-:Y:S01]  /*11810*/  SHF.L.U32 R13, R15.reuse, 0x10, RZ ;  /* 0x000000100f0d7819 */ /* 0x040fe200000006ff */
        /* <DEDUP_REMOVED lines=16> */
[----:B------:R-:W-:Y:S01]  /*11920*/  FMUL.FTZ R24, R24, R11 ;  /* 0x0000000b18187220 */ /* 0x000fe20000410000 */
[----:B------:R-:W-:Y:S01]  /*11930*/  @!P0 FADD.FTZ R14, -R14, -RZ ;  /* 0x800000ff0e0e8221 */ /* 0x000fe20000010100 */
[----:B------:R-:W-:Y:S01]  /*11940*/  FMUL.FTZ R26, R26, R13 ;  /* 0x0000000d1a1a7220 */ /* 0x000fe20000410000 */
[C---:B---3--:R-:W-:Y:S01]  /*11950*/  LOP3.LUT R12, R16.reuse, 0xffff0000, RZ, 0xc0, !PT ;  /* 0xffff0000100c7812 */ /* 0x048fe200078ec0ff */
[----:B------:R-:W-:Y:S01]  /*11960*/  FMUL.FTZ R32, R49, R32 ;  /* 0x0000002031207220 */ /* 0x000fe20000410000 */
[C---:B------:R-:W-:Y:S01]  /*11970*/  SHF.L.U32 R11, R17.reuse, 0x10, RZ ;  /* 0x00000010110b7819 */ /* 0x040fe200000006ff */
        /* <DEDUP_REMOVED lines=25> */
.L_x_2227:
[----:B------:R-:W-:Y:S05]  /*11b10*/  BSYNC.RECONVERGENT B0 ;  /* 0x0000000000007941 */ /* 0x000fea0003800200 */
.L_x_2226:
[----:B------:R4:W-:Y:S01]  /*11b20*/  STS.128 [R239+0x4800], R8 ;  /* 0x00480008ef007388 */ /* 0x0009e20000000c00 */
[----:B---3--:R-:W-:Y:S01]  /*11b30*/  LOP3.LUT R12, R20, 0xc0, RZ, 0xfc, !PT ;  /* 0x000000c0140c7812 */ /* 0x008fe200078efcff */
[----:B------:R-:W-:Y:S03]  /*11b40*/  BSSY.RECONVERGENT B0, `(.L_x_2228) ;  /* 0x0000054000007945 */ /* 0x000fe60003800200 */
[----:B------:R-:W-:-:S13]  /*11b50*/  ISETP.GE.AND P0, PT, R12, R23, PT ;  /* 0x000000170c00720c */ /* 0x000fda0003f06270 */
[----:B------:R-:W-:Y:S05]  /*11b60*/  @P0 BRA `(.L_x_2229) ;  /* 0x0000000400440947 */ /* 0x000fea0003800000 */
[----:B------:R-:W-:Y:S01]  /*11b70*/  ISETP.GE.U32.AND P0, PT, R12, R41, PT ;  /* 0x000000290c00720c */ /* 0x000fe20003f06070 */
[----:B------:R-:W3:Y:S01]  /*11b80*/  LDCU.64 UR8, c[0x0][0x4d0] ;  /* 0x00009a00ff0877ac */ /* 0x000ee20008000a00 */
[--C-:B----4-:R-:W-:Y:S02]  /*11b90*/  SHF.R.S32.HI R9, RZ, 0x1f, R43.reuse ;  /* 0x0000001fff097819 */ /* 0x110fe4000001142b */
        /* <DEDUP_REMOVED lines=16> */
[C---:B------:R-:W-:Y:S01]  /*11ca0*/  IMAD.U32 R25, R4.reuse, 0x10000, RZ ;  /* 0x0001000004197824 */ /* 0x040fe200078e00ff */
[----:B------:R-:W-:Y:S01]  /*11cb0*/  LOP3.LUT R24, R4, 0xffff0000, RZ, 0xc0, !PT ;  /* 0xffff000004187812 */ /* 0x000fe200078ec0ff */
[----:B------:R-:W-:Y:S01]  /*11cc0*/  IMAD.U32 R29, R7, 0x10000, RZ ;  /* 0x00010000071d7824 */ /* 0x000fe200078e00ff */
        /* <DEDUP_REMOVED lines=10> */
[----:B--2---:R-:W-:Y:S01]  /*11d70*/  IMAD.U32 R35, R16, 0x10000, RZ ;  /* 0x0001000010237824 */ /* 0x004fe200078e00ff */
        /* <DEDUP_REMOVED lines=48> */
.L_x_2229:
[----:B------:R-:W-:Y:S05]  /*12080*/  BSYNC.RECONVERGENT B0 ;  /* 0x0000000000007941 */ /* 0x000fea0003800200 */
.L_x_2228:
[----:B------:R3:W-:Y:S02]  /*12090*/  STS.128 [R239+0x6800], R4 ;  /* 0x00680004ef007388 */ /* 0x0007e40000000c00 */
.L_x_2221:
[----:B------:R-:W-:Y:S05]  /*120a0*/  BSYNC.RECONVERGENT B1 ;  /* 0x0000000000017941 */ /* 0x000fea0003800200 */
.L_x_2220:
        /* <DEDUP_REMOVED lines=11> */
[----:B------:R-:W-:Y:S01]  /*12160*/  BSSY.RECONVERGENT B0, `(.L_x_2232) ;  /* 0x0000053000007945 */ /* 0x000fe20003800200 */
[----:B------:R-:W-:-:S11]  /*12170*/  IMAD.SHL.U32 R43, R37, 0x20, RZ ;  /* 0x00000020252b7824 */ /* 0x000fd600078e00ff */
        /* <DEDUP_REMOVED lines=22> */
[----:B-1----:R-:W-:Y:S01]  /*122e0*/  IMAD.U32 R51, R35, 0x10000, RZ ;  /* 0x0001000023337824 */ /* 0x002fe200078e00ff */
        /* <DEDUP_REMOVED lines=58> */
.L_x_2233:
[----:B------:R-:W-:Y:S05]  /*12690*/  BSYNC.RECONVERGENT B0 ;  /* 0x0000000000007941 */ /* 0x000fea0003800200 */
.L_x_2232:
        /* <DEDUP_REMOVED lines=42> */
[----:B-1----:R-:W-:Y:S01]  /*12940*/  LOP3.LUT R51, R28, 0xffff0000, RZ, 0xc0, !PT ;  /* 0xffff00001c337812 */ /* 0x002fe200078ec0ff */
        /* <DEDUP_REMOVED lines=43> */
.L_x_2235:
[----:B------:R-:W-:Y:S05]  /*12c00*/  BSYNC.RECONVERGENT B0 ;  /* 0x0000000000007941 */ /* 0x000fea0003800200 */
.L_x_2234:
        /* <DEDUP_REMOVED lines=48> */
[C---:B-1----:R-:W-:Y:S01]  /*12f10*/  SHF.L.U32 R51, R26.reuse, 0x10, RZ ;  /* 0x000000101a337819 */ /* 0x042fe200000006ff */
        /* <DEDUP_REMOVED lines=37> */
.L_x_2237:
[----:B------:R-:W-:Y:S05]  /*13170*/  BSYNC.RECONVERGENT B0 ;  /* 0x0000000000007941 */ /* 0x000fea0003800200 */
.L_x_2236:
        /* <DEDUP_REMOVED lines=86> */
.L_x_2239:
[----:B------:R-:W-:Y:S05]  /*136e0*/  BSYNC.RECONVERGENT B0 ;  /* 0x0000000000007941 */ /* 0x000fea0003800200 */
.L_x_2238:
[----:B------:R3:W-:Y:S02]  /*136f0*/  STS.128 [R239+0x7000], R4 ;  /* 0x00700004ef007388 */ /* 0x0007e40000000c00 */
.L_x_2231:
[----:B------:R-:W-:Y:S05]  /*13700*/  BSYNC.RECONVERGENT B1 ;  /* 0x0000000000017941 */ /* 0x000fea0003800200 */
.L_x_2230:
[----:B------:R-:W-:-:S04]  /*13710*/  IADD3 R46, PT, PT, R112, 0x30, RZ ;  /* 0x00000030702e7810 */ /* 0x000fc80007ffe0ff */
[----:B------:R-:W-:-:S13]  /*13720*/  ISETP.GE.AND P0, PT, R46, R39, PT ;  /* 0x000000272e00720c */ /* 0x000fda0003f06270 */
[----:B------:R-:W-:Y:S05]  /*13730*/  @P0 BRA `(.L_x_2170) ;  /* 0x0000001400780947 */ /* 0x000fea0003800000 */
[----:B------:R-:W-:-:S04]  /*13740*/  IMAD.WIDE.U32 R48, R2, 0x60, R44 ;  /* 0x0000006002307825 */ /* 0x000fc800078e002c */
[----:B------:R-:W-:-:S05]  /*13750*/  IMAD R3, R3, 0x60, RZ ;  /* 0x0000006003037824 */ /* 0x000fca00078e02ff */
[----:B------:R-:W-:-:S05]  /*13760*/  IADD3 R49, PT, PT, R3, R49, RZ ;  /* 0x0000003103317210 */ /* 0x000fca0007ffe0ff */
[----:B------:R1:W5:Y:S04]  /*13770*/  LDG.E.128 R12, desc[UR4][R48.64+0x80] ;  /* 0x00008004300c7981 */ /* 0x000368000c1e1d00 */
[----:B----4-:R1:W5:Y:S04]  /*13780*/  LDG.E.128 R8, desc[UR4][R48.64+0x100] ;  /* 0x0001000430087981 */ /* 0x010368000c1e1d00 */
[----:B---3--:R1:W5:Y:S04]  /*13790*/  LDG.E.128 R4, desc[UR4][R48.64+0x180] ;  /* 0x0001800430047981 */ /* 0x008368000c1e1d00 */
[----:B------:R1:W5:Y:S01]  /*137a0*/  LDG.E.128 R16, desc[UR4][R48.64] ;  /* 0x0000000430107981 */ /* 0x000362000c1e1d00 */
[----:B------:R-:W-:Y:S01]  /*137b0*/  ISETP.GE.AND P0, PT, R20, R23, PT ;  /* 0x000000171400720c */ /* 0x000fe20003f06270 */
[----:B------:R-:W-:Y:S01]  /*137c0*/  BSSY.RECONVERGENT B0, `(.L_x_2240) ;  /* 0x0000054000007945 */ /* 0x000fe20003800200 */
[----:B------:R-:W-:-:S11]  /*137d0*/  IMAD R3, R37, 0x30, RZ ;  /* 0x0000003025037824 */ /* 0x000fd600078e02ff */
        /* <DEDUP_REMOVED lines=14> */
[----:B--2---:R-:W-:-:S04]  /*138c0*/  IMAD.WIDE R32, R29, 0x2, R48 ;  /* 0x000000021d207825 */ /* 0x004fc800078e0230 */
[----:B------:R-:W2:Y:S04]  /*138d0*/  LDG.E.128 R24, desc[UR4][R24.64] ;  /* 0x0000000418187981 */ /* 0x000ea8000c1e1d00 */
[----:B------:R-:W4:Y:S01]  /*138e0*/  LDG.E.128 R32, desc[UR4][R32.64] ;  /* 0x0000000420207981 */ /* 0x000f22000c1e1d00 */
[----:B---3--:R-:W-:-:S04]  /*138f0*/  IADD3 R28, P1, PT, R28, UR8, RZ ;  /* 0x000000081c1c7c10 */ /* 0x008fc8000ff3e0ff */
[----:B------:R-:W-:-:S06]  /*13900*/  IADD3.X R29, PT, PT, R2, UR9, RZ, P1, !PT ;  /* 0x00000009021d7c10 */ /* 0x000fcc0008ffe4ff */
[----:B------:R-:W3:Y:S01]  /*13910*/  LDG.E.128 R28, desc[UR4][R28.64] ;  /* 0x000000041c1c7981 */ /* 0x000ee2000c1e1d00 */
[----:B-----5:R-:W-:Y:S01]  /*13920*/  LOP3.LUT R2, R17, 0xffff0000, RZ, 0xc0, !PT ;  /* 0xffff000011027812 */ /* 0x020fe200078ec0ff */
[----:B-1----:R-:W-:Y:S01]  /*13930*/  IMAD.U32 R45, R19, 0x10000, RZ ;  /* 0x00010000132d7824 */ /* 0x002fe200078e00ff */
[----:B------:R-:W-:Y:S01]  /*13940*/  SHF.L.U32 R43, R17, 0x10, RZ ;  /* 0x00000010112b7819 */ /* 0x000fe200000006ff */
[----:B------:R-:W-:Y:S01]  /*13950*/  IMAD.U32 R37, R16, 0x10000, RZ ;  /* 0x0001000010257824 */ /* 0x000fe200078e00ff */
[----:B------:R-:W-:Y:S01]  /*13960*/  LOP3.LUT R17, R19, 0xffff0000, RZ, 0xc0, !PT ;  /* 0xffff000013117812 */ /* 0x000fe200078ec0ff */
[----:B------:R-:W-:Y:S01]  /*13970*/  IMAD.U32 R39, R18, 0x10000, RZ ;  /* 0x0001000012277824 */ /* 0x000fe200078e00ff */
[----:B------:R-:W-:Y:S02]  /*13980*/  LOP3.LUT R16, R16, 0xffff0000, RZ, 0xc0, !PT ;  /* 0xffff000010107812 */ /* 0x000fe400078ec0ff */
[----:B------:R-:W-:Y:S02]  /*13990*/  LOP3.LUT R18, R18, 0xffff0000, RZ, 0xc0, !PT ;  /* 0xffff000012127812 */ /* 0x000fe400078ec0ff */
[----:B--2---:R-:W-:Y:S01]  /*139a0*/  SHF.L.U32 R44, R24, 0x10, RZ ;  /* 0x00000010182c7819 */ /* 0x004fe200000006ff */
[C---:B------:R-:W-:Y:S01]  /*139b0*/  IMAD.U32 R19, R25.reuse, 0x10000, RZ ;  /* 0x0001000019137824 */ /* 0x040fe200078e00ff */
[----:B------:R-:W-:Y:S01]  /*139c0*/  LOP3.LUT R50, R25, 0xffff0000, RZ, 0xc0, !PT ;  /* 0xffff000019327812 */ /* 0x000fe200078ec0ff */
[----:B------:R-:W-:Y:S01]  /*139d0*/  IMAD.U32 R47, R26, 0x10000, RZ ;  /* 0x000100001a2f7824 */ /* 0x000fe200078e00ff */
[----:B------:R-:W-:Y:S01]  /*139e0*/  LOP3.LUT R24, R24, 0xffff0000, RZ, 0xc0, !PT ;  /* 0xffff000018187812 */ /* 0x000fe200078ec0ff */
[----:B----4-:R-:W-:Y:S01]  /*139f0*/  IMAD.U32 R53, R32, 0x10000, RZ ;  /* 0x0001000020357824 */ /* 0x010fe200078e00ff */
        /* <DEDUP_REMOVED lines=16> */
[----:B------:R-:W-:Y:S01]  /*13b00*/  @!P0 FADD.FTZ R44, -R44, -RZ ;  /* 0x800000ff2c2c8221 */ /* 0x000fe20000010100 */
[----:B------:R-:W-:Y:S01]  /*13b10*/  FMUL.FTZ R32, R32, R19 ;  /* 0x0000001320207220 */ /* 0x000fe20000410000 */
[----:B------:R-:W-:Y:S01]  /*13b20*/  FMUL.FTZ R51, R51, R24 ;  /* 0x0000001833337220 */ /* 0x000fe20000410000 */
[----:B------:R-:W-:Y:S01]  /*13b30*/  FMUL.FTZ R34, R34, R25 ;  /* 0x0000001922227220 */ /* 0x000fe20000410000 */
[----:B---3--:R-:W-:Y:S01]  /*13b40*/  SHF.L.U32 R19, R29, 0x10, RZ ;  /* 0x000000101d137819 */ /* 0x008fe200000006ff */
[----:B------:R-:W-:Y:S01]  /*13b50*/  FMUL.FTZ R54, R54, R27 ;  /* 0x0000001b36367220 */ /* 0x000fe20000410000 */
[C---:B------:R-:W-:Y:S01]  /*13b60*/  IMAD.U32 R25, R28.reuse, 0x10000, RZ ;  /* 0x000100001c197824 */ /* 0x040fe200078e00ff */
[----:B------:R-:W-:Y:S01]  /*13b70*/  LOP3.LUT R24, R28, 0xffff0000, RZ, 0xc0, !PT ;  /* 0xffff00001c187812 */ /* 0x000fe200078ec0ff */
[----:B------:R-:W-:Y:S01]  /*13b80*/  FMUL.FTZ R55, R55, R50 ;  /* 0x0000003237377220 */ /* 0x000fe20000410000 */
[----:B------:R-:W-:Y:S01]  /*13b90*/  LOP3.LUT R29, R29, 0xffff0000, RZ, 0xc0, !PT ;  /* 0xffff00001d1d7812 */ /* 0x000fe200078ec0ff */
[----:B------:R-:W-:Y:S01]  /*13ba0*/  FMUL.FTZ R33, R33, R26 ;  /* 0x0000001a21217220 */ /* 0x000fe20000410000 */
[C---:B------:R-:W-:Y:S01]  /*13bb0*/  IMAD.U32 R28, R30.reuse, 0x10000, RZ ;  /* 0x000100001e1c7824 */ /* 0x040fe200078e00ff */
[----:B------:R-:W-:Y:S01]  /*13bc0*/  LOP3.LUT R27, R30, 0xffff0000, RZ, 0xc0, !PT ;  /* 0xffff00001e1b7812 */ /* 0x000fe200078ec0ff */
[----:B------:R-:W-:Y:S01]  /*13bd0*/  FMUL.FTZ R44, R53, R44 ;  /* 0x0000002c352c7220 */ /* 0x000fe20000410000 */
[----:B------:R-:W-:Y:S01]  /*13be0*/  SHF.L.U32 R26, R31, 0x10, RZ ;  /* 0x000000101f1a7819 */ /* 0x000fe200000006ff */
[----:B------:R-:W-:Y:S01]  /*13bf0*/  @!P0 FADD.FTZ R47, -R47, -RZ ;  /* 0x800000ff2f2f8221 */ /* 0x000fe20000010100 */
        /* <DEDUP_REMOVED lines=16> */
.L_x_2241:
[----:B------:R-:W-:Y:S05]  /*13d00*/  BSYNC.RECONVERGENT B0 ;  /* 0x0000000000007941 */ /* 0x000fea0003800200 */
.L_x_2240:
[----:B-----5:R3:W-:Y:S01]  /*13d10*/  STS.128 [R239+0x1800], R16 ;  /* 0x00180010ef007388 */ /* 0x0207e20000000c00 */
        /* <DEDUP_REMOVED lines=19> */
[----:B------:R-:W1:Y:S01]  /*13e50*/  LDG.E.128 R28, desc[UR4][R28.64+0x80] ;  /* 0x000080041c1c7981 */ /* 0x000e62000c1e1d00 */
[----:B---3--:R-:W-:-:S04]  /*13e60*/  IADD3 R24, P1, PT, R24, UR8, RZ ;  /* 0x0000000818187c10 */ /* 0x008fc8000ff3e0ff */
[----:B------:R-:W-:-:S06]  /*13e70*/  IADD3.X R25, PT, PT, R2, UR9, RZ, P1, !PT ;  /* 0x0000000902197c10 */ /* 0x000fcc0008ffe4ff */
[----:B------:R-:W3:Y:S01]  /*13e80*/  LDG.E.128 R24, desc[UR4][R24.64+0x80] ;  /* 0x0000800418187981 */ /* 0x000ee2000c1e1d00 */
[----:B------:R-:W-:Y:S01]  /*13e90*/  LOP3.LUT R2, R13, 0xffff0000, RZ, 0xc0, !PT ;  /* 0xffff00000d027812 */ /* 0x000fe200078ec0ff */
[----:B------:R-:W-:Y:S01]  /*13ea0*/  IMAD.U32 R37, R15, 0x10000, RZ ;  /* 0x000100000f257824 */ /* 0x000fe200078e00ff */
[----:B--2---:R-:W-:Y:S01]  /*13eb0*/  SHF.L.U32 R34, R13, 0x10, RZ ;  /* 0x000000100d227819 */ /* 0x004fe200000006ff */
[----:B------:R-:W-:Y:S01]  /*13ec0*/  IMAD.U32 R32, R12, 0x10000, RZ ;  /* 0x000100000c207824 */ /* 0x000fe200078e00ff */
[----:B------:R-:W-:Y:S01]  /*13ed0*/  LOP3.LUT R13, R15, 0xffff0000, RZ, 0xc0, !PT ;  /* 0xffff00000f0d7812 */ /* 0x000fe200078ec0ff */
[----:B------:R-:W-:Y:S01]  /*13ee0*/  IMAD.U32 R33, R14, 0x10000, RZ ;  /* 0x000100000e217824 */ /* 0x000fe200078e00ff */
[----:B------:R-:W-:Y:S02]  /*13ef0*/  LOP3.LUT R12, R12, 0xffff0000, RZ, 0xc0, !PT ;  /* 0xffff00000c0c7812 */ /* 0x000fe400078ec0ff */
[----:B------:R-:W-:Y:S02]  /*13f00*/  LOP3.LUT R14, R14, 0xffff0000, RZ, 0xc0, !PT ;  /* 0xffff00000e0e7812 */ /* 0x000fe400078ec0ff */
[----:B----4-:R-:W-:Y:S01]  /*13f10*/  SHF.L.U32 R35, R16, 0x10, RZ ;  /* 0x0000001010237819 */ /* 0x010fe200000006ff */
[C---:B------:R-:W-:Y:S01]  /*13f20*/  IMAD.U32 R15, R17.reuse, 0x10000, RZ ;  /* 0x00010000110f7824 */ /* 0x040fe200078e00ff */
[----:B------:R-:W-:Y:S01]  /*13f30*/  LOP3.LUT R43, R17, 0xffff0000, RZ, 0xc0, !PT ;  /* 0xffff0000112b7812 */ /* 0x000fe200078ec0ff */
[----:B------:R-:W-:Y:S01]  /*13f40*/  IMAD.U32 R39, R18, 0x10000, RZ ;  /* 0x0001000012277824 */ /* 0x000fe200078e00ff */
[----:B------:R-:W-:Y:S01]  /*13f50*/  LOP3.LUT R16, R16, 0xffff0000, RZ, 0xc0, !PT ;  /* 0xffff000010107812 */ /* 0x000fe200078ec0ff */
[----:B-1----:R-:W-:Y:S01]  /*13f60*/  IMAD.U32 R44, R28, 0x10000, RZ ;  /* 0x000100001c2c7824 */ /* 0x002fe200078e00ff */
[----:B------:R-:W-:Y:S01]  /*13f70*/  LOP3.LUT R18, R18, 0xffff0000, RZ, 0xc0, !PT ;  /* 0xffff000012127812 */ /* 0x000fe200078ec0ff */
[----:B------:R-:W-:Y:S01]  /*13f80*/  @!P0 FADD.FTZ R15, -R15, -RZ ;  /* 0x800000ff0f0f8221 */ /* 0x000fe20000010100 */
[C---:B------:R-:W-:Y:S01]  /*13f90*/  SHF.L.U32 R17, R19.reuse, 0x10, RZ ;  /* 0x0000001013117819 */ /* 0x040fe200000006ff */
[----:B------:R-:W-:Y:S01]  /*13fa0*/  @!P0 FADD.FTZ R16, -R16, -RZ ;  /* 0x800000ff10108221 */ /* 0x000fe20000010100 */
[----:B------:R-:W-:Y:S01]  /*13fb0*/  LOP3.LUT R19, R19, 0xffff0000, RZ, 0xc0, !PT ;  /* 0xffff000013137812 */ /* 0x000fe200078ec0ff */
[----:B------:R-:W-:Y:S01]  /*13fc0*/  @!P0 FADD.FTZ R18, -R18, -RZ ;  /* 0x800000ff12128221 */ /* 0x000fe20000010100 */
[----:B------:R-:W-:Y:S01]  /*13fd0*/  LOP3.LUT R45, R28, 0xffff0000, RZ, 0xc0, !PT ;  /* 0xffff00001c2d7812 */ /* 0x000fe200078ec0ff */
[C---:B------:R-:W-:Y:S01]  /*13fe0*/  IMAD.U32 R28, R29.reuse, 0x10000, RZ ;  /* 0x000100001d1c7824 */ /* 0x040fe200078e00ff */
        /* <DEDUP_REMOVED lines=11> */
[----:B------:R-:W-:Y:S01]  /*140a0*/  @!P0 FADD.FTZ R39, -R39, -RZ ;  /* 0x800000ff27278221 */ /* 0x000fe20000010100 */
[----:B------:R-:W-:Y:S01]  /*140b0*/  FMUL.FTZ R29, R29, R18 ;  /* 0x000000121d1d7220 */ /* 0x000fe20000410000 */
[----:B------:R-:W-:Y:S01]  /*140c0*/  FMUL.FTZ R30, R30, R17 ;  /* 0x000000111e1e7220 */ /* 0x000fe20000410000 */
[C---:B---3--:R-:W-:Y:S01]  /*140d0*/  IMAD.U32 R18, R24.reuse, 0x10000, RZ ;  /* 0x0001000018127824 */ /* 0x048fe200078e00ff */
[----:B------:R-:W-:Y:S01]  /*140e0*/  LOP3.LUT R17, R24, 0xffff0000, RZ, 0xc0, !PT ;  /* 0xffff000018117812 */ /* 0x000fe200078ec0ff */
[----:B------:R-:W-:Y:S01]  /*140f0*/  FMUL.FTZ R54, R54, R19 ;  /* 0x0000001336367220 */ /* 0x000fe20000410000 */
[C---:B------:R-:W-:Y:S01]  /*14100*/  SHF.L.U32 R16, R25.reuse, 0x10, RZ ;  /* 0x0000001019107819 */ /* 0x040fe200000006ff */
[----:B------:R-:W-:Y:S01]  /*14110*/  FMUL.FTZ R43, R52, R43 ;  /* 0x0000002b342b7220 */ /* 0x000fe20000410000 */
[----:B------:R-:W-:Y:S01]  /*14120*/  LOP3.LUT R28, R25, 0xffff0000, RZ, 0xc0, !PT ;  /* 0xffff0000191c7812 */ /* 0x000fe200078ec0ff */
        /* <DEDUP_REMOVED lines=18> */
.L_x_2243:
[----:B------:R-:W-:Y:S05]  /*14250*/  BSYNC.RECONVERGENT B0 ;  /* 0x0000000000007941 */ /* 0x000fea0003800200 */
.L_x_2242:
[----:B------:R4:W-:Y:S01]  /*14260*/  STS.128 [R239+0x3800], R12 ;  /* 0x0038000cef007388 */ /* 0x0009e20000000c00 */
[----:B------:R-:W-:Y:S01]  /*14270*/  LOP3.LUT R2, R20, 0x80, RZ, 0xfc, !PT ;  /* 0x0000008014027812 */ /* 0x000fe200078efcff */
[----:B------:R-:W-:Y:S03]  /*14280*/  BSSY.RECONVERGENT B0, `(.L_x_2244) ;  /* 0x0000052000007945 */ /* 0x000fe60003800200 */
[----:B------:R-:W-:-:S13]  /*14290*/  ISETP.GE.AND P0, PT, R2, R23, PT ;  /* 0x000000170200720c */ /* 0x000fda0003f06270 */
[----:B------:R-:W-:Y:S05]  /*142a0*/  @P0 BRA `(.L_x_2245) ;  /* 0x00000004003c0947 */ /* 0x000fea0003800000 */
[----:B------:R-:W5:Y:S01]  /*142b0*/  LDCU.64 UR8, c[0x0][0x4d0] ;  /* 0x00009a00ff0877ac */ /* 0x000f620008000a00 */
[----:B------:R-:W-:Y:S02]  /*142c0*/  ISETP.GE.U32.AND P0, PT, R2, R41, PT ;  /* 0x000000290200720c */ /* 0x000fe40003f06070 */
[--C-:B----4-:R-:W-:Y:S02]  /*142d0*/  SHF.R.S32.HI R13, RZ, 0x1f, R3.reuse ;  /* 0x0000001fff0d7819 */ /* 0x110fe40000011403 */
[----:B------:R-:W-:Y:S02]  /*142e0*/  SEL R2, R38, RZ, P0 ;  /* 0x000000ff26027207 */ /* 0x000fe40000000000 */
[----:B------:R-:W-:Y:S02]  /*142f0*/  SEL R12, R40, RZ, P0 ;  /* 0x000000ff280c7207 */ /* 0x000fe40000000000 */
[----:B------:R-:W-:Y:S02]  /*14300*/  IADD3 R2, P2, P1, R2, R0, R3 ;  /* 0x0000000002027210 */ /* 0x000fe4000795e003 */
[----:B---3--:R-:W-:-:S02]  /*14310*/  SEL R17, R41, R38, !P0 ;  /* 0x0000002629117207 */ /* 0x008fc40004000000 */
[----:B------:R-:W-:Y:S01]  /*14320*/  IADD3.X R13, PT, PT, R12, R36, R13, P2, P1 ;  /* 0x000000240c0d7210 */ /* 0x000fe200017e240d */
[----:B------:R-:W-:-:S03]  /*14330*/  IMAD.SHL.U32 R16, R2, 0x2, RZ ;  /* 0x0000000202107824 */ /* 0x000fc600078e00ff */
[----:B------:R-:W-:Y:S02]  /*14340*/  SHF.L.U64.HI R2, R2, 0x1, R13 ;  /* 0x0000000102027819 */ /* 0x000fe4000001020d */
[----:B-----5:R-:W-:-:S04]  /*14350*/  IADD3 R12, P1, PT, R16, UR8, RZ ;  /* 0x00000008100c7c10 */ /* 0x020fc8000ff3e0ff */
        /* <DEDUP_REMOVED lines=9> */
[----:B--2---:R-:W-:Y:S01]  /*143f0*/  IMAD.U32 R32, R11, 0x10000, RZ ;  /* 0x000100000b207824 */ /* 0x004fe200078e00ff */
[----:B------:R-:W-:Y:S01]  /*14400*/  SHF.L.U32 R30, R9, 0x10, RZ ;  /* 0x00000010091e7819 */ /* 0x000fe200000006ff */
        /* <DEDUP_REMOVED lines=34> */
[C---:B---3--:R-:W-:Y:S01]  /*14630*/  SHF.L.U32 R12, R17.reuse, 0x10, RZ ;  /* 0x00000010110c7819 */ /* 0x048fe200000006ff */
        /* <DEDUP_REMOVED lines=22> */
.L_x_2245:
[----:B------:R-:W-:Y:S05]  /*147a0*/  BSYNC.RECONVERGENT B0 ;  /* 0x0000000000007941 */ /* 0x000fea0003800200 */
.L_x_2244:
[----:B------:R1:W-:Y:S01]  /*147b0*/  STS.128 [R239+0x5800], R8 ;  /* 0x00580008ef007388 */ /* 0x0003e20000000c00 */
[----:B------:R-:W-:Y:S01]  /*147c0*/  LOP3.LUT R20, R20, 0xc0, RZ, 0xfc, !PT ;  /* 0x000000c014147812 */ /* 0x000fe200078efcff */
[----:B------:R-:W-:Y:S03]  /*147d0*/  BSSY.RECONVERGENT B0, `(.L_x_2246) ;  /* 0x0000053000007945 */ /* 0x000fe60003800200 */
[----:B------:R-:W-:-:S13]  /*147e0*/  ISETP.GE.AND P0, PT, R20, R23, PT ;  /* 0x000000171400720c */ /* 0x000fda0003f06270 */
[----:B------:R-:W-:Y:S05]  /*147f0*/  @P0 BRA `(.L_x_2247) ;  /* 0x0000000400400947 */ /* 0x000fea0003800000 */
[----:B------:R-:W-:Y:S01]  /*14800*/  ISETP.GE.U32.AND P0, PT, R20, R41, PT ;  /* 0x000000291400720c */ /* 0x000fe20003f06070 */
[----:B------:R-:W5:Y:S01]  /*14810*/  LDCU.64 UR8, c[0x0][0x4d0] ;  /* 0x00009a00ff0877ac */ /* 0x000f620008000a00 */
[--C-:B-1----:R-:W-:Y:S02]  /*14820*/  SHF.R.S32.HI R9, RZ, 0x1f, R3.reuse ;  /* 0x0000001fff097819 */ /* 0x102fe40000011403 */
[----:B------:R-:W-:Y:S02]  /*14830*/  SEL R2, R38, RZ, P0 ;  /* 0x000000ff26027207 */ /* 0x000fe40000000000 */
[----:B------:R-:W-:Y:S02]  /*14840*/  SEL R40, R40, RZ, P0 ;  /* 0x000000ff28287207 */ /* 0x000fe40000000000 */
[----:B------:R-:W-:Y:S02]  /*14850*/  IADD3 R2, P2, P1, R2, R0, R3 ;  /* 0x0000000002027210 */ /* 0x000fe4000795e003 */
[----:B------:R-:W-:-:S02]  /*14860*/  SEL R41, R41, R38, !P0 ;  /* 0x0000002629297207 */ /* 0x000fc40004000000 */
[----:B------:R-:W-:Y:S01]  /*14870*/  IADD3.X R9, PT, PT, R40, R36, R9, P2, P1 ;  /* 0x0000002428097210 */ /* 0x000fe200017e2409 */
[C---:B------:R-:W-:Y:S02]  /*14880*/  IMAD.SHL.U32 R0, R2.reuse, 0x2, RZ ;  /* 0x0000000202007824 */ /* 0x040fe400078e00ff */
[----:B---3--:R-:W-:Y:S01]  /*14890*/  IMAD.WIDE R16, R41, 0x2, R48 ;  /* 0x0000000229107825 */ /* 0x008fe200078e0230 */
[----:B------:R-:W-:Y:S02]  /*148a0*/  SHF.L.U64.HI R2, R2, 0x1, R9 ;  /* 0x0000000102027819 */ /* 0x000fe40000010209 */
[----:B-----5:R-:W-:-:S03]  /*148b0*/  IADD3 R8, P1, PT, R0, UR8, RZ ;  /* 0x0000000800087c10 */ /* 0x020fc6000ff3e0ff */
[----:B------:R-:W3:Y:S01]  /*148c0*/  LDG.E.128 R16, desc[UR4][R16.64+0x180] ;  /* 0x0001800410107981 */ /* 0x000ee2000c1e1d00 */
[----:B------:R-:W-:Y:S01]  /*148d0*/  IADD3.X R9, PT, PT, R2, UR9, RZ, P1, !PT ;  /* 0x0000000902097c10 */ /* 0x000fe20008ffe4ff */
[----:B------:R-:W4:Y:S05]  /*148e0*/  LDCU.64 UR8, c[0x0][0x4c8] ;  /* 0x00009900ff0877ac */ /* 0x000f2a0008000a00 */
[----:B------:R-:W5:Y:S01]  /*148f0*/  LDG.E.128 R8, desc[UR4][R8.64+0x180] ;  /* 0x0001800408087981 */ /* 0x000f62000c1e1d00 */
[----:B----4-:R-:W-:-:S04]  /*14900*/  IADD3 R12, P1, PT, R0, UR8, RZ ;  /* 0x00000008000c7c10 */ /* 0x010fc8000ff3e0ff */
[----:B------:R-:W-:-:S06]  /*14910*/  IADD3.X R13, PT, PT, R2, UR9, RZ, P1, !PT ;  /* 0x00000009020d7c10 */ /* 0x000fcc0008ffe4ff */
[----:B------:R-:W4:Y:S01]  /*14920*/  LDG.E.128 R12, desc[UR4][R12.64+0x180] ;  /* 0x000180040c0c7981 */ /* 0x000f22000c1e1d00 */
[C---:B------:R-:W-:Y:S01]  /*14930*/  IMAD.U32 R3, R4.reuse, 0x10000, RZ ;  /* 0x0001000004037824 */ /* 0x040fe200078e00ff */
[----:B------:R-:W-:Y:S01]  /*14940*/  LOP3.LUT R2, R4, 0xffff0000, RZ, 0xc0, !PT ;  /* 0xffff000004027812 */ /* 0x000fe200078ec0ff */
[C---:B------:R-:W-:Y:S01]  /*14950*/  IMAD.U32 R20, R6.reuse, 0x10000, RZ ;  /* 0x0001000006147824 */ /* 0x040fe200078e00ff */
[----:B------:R-:W-:Y:S01]  /*14960*/  LOP3.LUT R0, R5, 0xffff0000, RZ, 0xc0, !PT ;  /* 0xffff000005007812 */ /* 0x000fe200078ec0ff */
[----:B------:R-:W-:Y:S01]  /*14970*/  IMAD.U32 R24, R7, 0x10000, RZ ;  /* 0x0001000007187824 */ /* 0x000fe200078e00ff */
[----:B------:R-:W-:Y:S02]  /*14980*/  SHF.L.U32 R21, R5, 0x10, RZ ;  /* 0x0000001005157819 */ /* 0x000fe400000006ff */
[----:B------:R-:W-:Y:S02]  /*14990*/  LOP3.LUT R5, R6, 0xffff0000, RZ, 0xc0, !PT ;  /* 0xffff000006057812 */ /* 0x000fe400078ec0ff */
[----:B------:R-:W-:-:S02]  /*149a0*/  LOP3.LUT R4, R7, 0xffff0000, RZ, 0xc0, !PT ;  /* 0xffff000007047812 */ /* 0x000fc400078ec0ff */
[C---:B---3--:R-:W-:Y:S01]  /*149b0*/  SHF.L.U32 R23, R16.reuse, 0x10, RZ ;  /* 0x0000001010177819 */ /* 0x048fe200000006ff */
[C---:B------:R-:W-:Y:S01]  /*149c0*/  IMAD.U32 R6, R17.reuse, 0x10000, RZ ;  /* 0x0001000011067824 */ /* 0x040fe200078e00ff */
[----:B------:R-:W-:Y:S01]  /*149d0*/  LOP3.LUT R7, R16, 0xffff0000, RZ, 0xc0, !PT ;  /* 0xffff000010077812 */ /* 0x000fe200078ec0ff */
[C---:B------:R-:W-:Y:S01]  /*149e0*/  IMAD.U32 R25, R18.reuse, 0x10000, RZ ;  /* 0x0001000012197824 */ /* 0x040fe200078e00ff */
[----:B------:R-:W-:Y:S02]  /*149f0*/  LOP3.LUT R26, R17, 0xffff0000, RZ, 0xc0, !PT ;  /* 0xffff0000111a7812 */ /* 0x000fe400078ec0ff */
[----:B------:R-:W-:Y:S02]  /*14a00*/  LOP3.LUT R17, R18, 0xffff0000, RZ, 0xc0, !PT ;  /* 0xffff000012117812 */ /* 0x000fe400078ec0ff */
[C---:B------:R-:W-:Y:S01]  /*14a10*/  SHF.L.U32 R16, R19.reuse, 0x10, RZ ;  /* 0x0000001013107819 */ /* 0x040fe200000006ff */
[C---:B-----5:R-:W-:Y:S01]  /*14a20*/  IMAD.U32 R18, R8.reuse, 0x10000, RZ ;  /* 0x0001000008127824 */ /* 0x060fe200078e00ff */
[----:B------:R-:W-:Y:S01]  /*14a30*/  LOP3.LUT R27, R19, 0xffff0000, RZ, 0xc0, !PT ;  /* 0xffff0000131b7812 */ /* 0x000fe200078ec0ff */
[C---:B------:R-:W-:Y:S01]  /*14a40*/  IMAD.U32 R19, R9.reuse, 0x10000, RZ ;  /* 0x0001000009137824 */ /* 0x040fe200078e00ff */
        /* <DEDUP_REMOVED lines=13> */
[----:B------:R-:W-:Y:S01]  /*14b20*/  FMUL.FTZ R7, R7, R8 ;  /* 0x0000000807077220 */ /* 0x000fe20000410000 */
[----:B------:R-:W-:Y:S01]  /*14b30*/  FMUL.FTZ R6, R6, R19 ;  /* 0x0000001306067220 */ /* 0x000fe20000410000 */
[----:B------:R-:W-:Y:S01]  /*14b40*/  @!P0 FADD.FTZ R30, -R30, -RZ ;  /* 0x800000ff1e1e8221 */ /* 0x000fe20000010100 */
[----:B------:R-:W-:Y:S01]  /*14b50*/  FMUL.FTZ R18, R23, R18 ;  /* 0x0000001217127220 */ /* 0x000fe20000410000 */
[----:B------:R-:W-:Y:S01]  /*14b60*/  @!P0 FADD.FTZ R28, -R28, -RZ ;  /* 0x800000ff1c1c8221 */ /* 0x000fe20000010100 */
[----:B------:R-:W-:Y:S01]  /*14b70*/  FMUL.FTZ R10, R17, R10 ;  /* 0x0000000a110a7220 */ /* 0x000fe20000410000 */
[C---:B----4-:R-:W-:Y:S01]  /*14b80*/  SHF.L.U32 R16, R12.reuse, 0x10, RZ ;  /* 0x000000100c107819 */ /* 0x050fe200000006ff */
[C---:B------:R-:W-:Y:S01]  /*14b90*/  IMAD.U32 R8, R13.reuse, 0x10000, RZ ;  /* 0x000100000d087824 */ /* 0x040fe200078e00ff */
[----:B------:R-:W-:Y:S01]  /*14ba0*/  LOP3.LUT R11, R12, 0xffff0000, RZ, 0xc0, !PT ;  /* 0xffff00000c0b7812 */ /* 0x000fe200078ec0ff */
[----:B------:R-:W-:Y:S01]  /*14bb0*/  FMUL.FTZ R29, R26, R29 ;  /* 0x0000001d1a1d7220 */ /* 0x000fe20000410000 */
[----:B------:R-:W-:Y:S01]  /*14bc0*/  LOP3.LUT R19, R13, 0xffff0000, RZ, 0xc0, !PT ;  /* 0xffff00000d137812 */ /* 0x000fe200078ec0ff */
[----:B------:R-:W-:Y:S01]  /*14bd0*/  FMUL.FTZ R27, R27, R30 ;  /* 0x0000001e1b1b7220 */ /* 0x000fe20000410000 */
[C---:B------:R-:W-:Y:S01]  /*14be0*/  SHF.L.U32 R17, R14.reuse, 0x10, RZ ;  /* 0x000000100e117819 */ /* 0x040fe200000006ff */
[----:B------:R-:W-:Y:S01]  /*14bf0*/  IMAD.U32 R12, R15, 0x10000, RZ ;  /* 0x000100000f0c7824 */ /* 0x000fe200078e00ff */
[----:B------:R-:W-:Y:S01]  /*14c00*/  LOP3.LUT R13, R14, 0xffff0000, RZ, 0xc0, !PT ;  /* 0xffff00000e0d7812 */ /* 0x000fe200078ec0ff */
        /* <DEDUP_REMOVED lines=15> */
.L_x_2247:
[----:B------:R-:W-:Y:S05]  /*14d00*/  BSYNC.RECONVERGENT B0 ;  /* 0x0000000000007941 */ /* 0x000fea0003800200 */
.L_x_2246:
[----:B------:R1:W-:Y:S02]  /*14d10*/  STS.128 [R239+0x7800], R4 ;  /* 0x00780004ef007388 */ /* 0x0003e40000000c00 */
.L_x_2170:
[----:B------:R-:W-:Y:S05]  /*14d20*/  BSYNC.RECONVERGENT B2 ;  /* 0x0000000000027941 */ /* 0x000fea0003800200 */
.L_x_2166:
[----:B-1-3--:R-:W-:Y:S01]  /*14d30*/  IMAD.IADD R7, R69, 0x1, -R58 ;  /* 0x0000000145077824 */ /* 0x00afe200078e0a3a */
[----:B------:R-:W-:Y:S01]  /*14d40*/  LOP3.LUT R67, R67, 0x8, R64, 0x78, !PT ;  /* 0x0000000843437812 */ /* 0x000fe200078e7840 */
[----:B------:R-:W-:Y:S01]  /*14d50*/  IMAD.SHL.U32 R219, R64, 0x20, RZ ;  /* 0x0000002040db7824 */ /* 0x000fe200078e00ff */
[----:B------:R-:W1:Y:S01]  /*14d60*/  LDCU UR7, c[0x0][0x508] ;  /* 0x0000a100ff0777ac */ /* 0x000e620008000800 */
[----:B------:R-:W-:Y:S01]  /*14d70*/  IMAD.MOV.U32 R56, RZ, RZ, 0x20 ;  /* 0x00000020ff387424 */ /* 0x000fe200078e00ff */
[-C--:B------:R-:W-:Y:S01]  /*14d80*/  ISETP.GE.AND P4, PT, R42, R7.reuse, PT ;  /* 0x000000072a00720c */ /* 0x080fe20003f86270 */
[----:B------:R-:W-:Y:S01]  /*14d90*/  IMAD.MOV.U32 R196, RZ, RZ, 0x40 ;  /* 0x00000040ffc47424 */ /* 0x000fe200078e00ff */
[-C--:B------:R-:W-:Y:S02]  /*14da0*/  ISETP.GE.AND P3, PT, R46, R7.reuse, PT ;  /* 0x000000072e00720c */ /* 0x080fe40003f66270 */
[-C--:B------:R-:W-:Y:S02]  /*14db0*/  ISETP.GE.AND P6, PT, R112, R7.reuse, PT ;  /* 0x000000077000720c */ /* 0x080fe40003fc6270 */
[----:B------:R-:W-:-:S02]  /*14dc0*/  ISETP.GE.AND P5, PT, R22, R7, PT ;  /* 0x000000071600720c */ /* 0x000fc40003fa6270 */
[-C--:B------:R-:W-:Y:S02]  /*14dd0*/  ISETP.GE.AND P1, PT, R42, R7.reuse, PT ;  /* 0x000000072a00720c */ /* 0x080fe40003f26270 */
[----:B------:R-:W-:Y:S02]  /*14de0*/  ISETP.GE.AND P2, PT, R22, R7, PT ;  /* 0x000000071600720c */ /* 0x000fe40003f46270 */
[----:B------:R-:W-:Y:S01]  /*14df0*/  LOP3.LUT R219, R219, 0x7c00, RZ, 0xc0, !PT ;  /* 0x00007c00dbdb7812 */ /* 0x000fe200078ec0ff */
[----:B--2---:R-:W2:Y:S04]  /*14e00*/  @!P4 LDC.64 R4, c[0x0][0x3b8] ;  /* 0x0000ee00ff04cb82 */ /* 0x004ea80000000a00 */
[----:B------:R-:W-:Y:S02]  /*14e10*/  @!P6 IMAD.MOV.U32 R224, RZ, RZ, R226 ;  /* 0x000000ffffe0e224 */ /* 0x000fe400078e00e2 */
[C---:B----4-:R-:W-:Y:S01]  /*14e20*/  @!P5 LEA R8, P0, R61.reuse, R226, 0x1 ;  /* 0x000000e23d08d211 */ /* 0x050fe200078008ff */
[----:B------:R-:W-:Y:S01]  /*14e30*/  @!P6 IMAD.MOV.U32 R229, RZ, RZ, R227 ;  /* 0x000000ffffe5e224 */ /* 0x000fe200078e00e3 */
[----:B------:R-:W3:Y:S01]  /*14e40*/  @!P3 LDC.64 R2, c[0x0][0x3b8] ;  /* 0x0000ee00ff02bb82 */ /* 0x000ee20000000a00 */
[----:B------:R-:W-:Y:S01]  /*14e50*/  @!PT LDS RZ, [RZ] ;  /* 0x00000000fffff984 */ /* 0x000fe20000000800 */
[----:B------:R-:W-:Y:S01]  /*14e60*/  @!PT LDS RZ, [RZ] ;  /* 0x00000000fffff984 */ /* 0x000fe20000000800 */
[----:B------:R-:W-:Y:S01]  /*14e70*/  @!PT LDS RZ, [RZ] ;  /* 0x00000000fffff984 */ /* 0x000fe20000000800 */
[----:B------:R-:W-:Y:S01]  /*14e80*/  @!P6 LDGSTS.E.BYPASS.LTC128B.128 [R239+0x8000], desc[UR4][R224.64] ;  /* 0x08000000e0efefae */ /* 0x000fe2000b981a04 */
[----:B------:R-:W-:-:S03]  /*14e90*/  @!P5 LEA.HI.X R9, R61, R225, R60, 0x1, P0 ;  /* 0x000000e13d09d211 */ /* 0x000fc600000f0c3c */
[----:B------:R-:W-:Y:S04]  /*14ea0*/  @!P6 LDGSTS.E.BYPASS.LTC128B.128 [R239+0xa000], desc[UR4][R224.64+0x80] ;  /* 0x0a000080e0efefae */ /* 0x000fe8000b981a04 */
[----:B------:R-:W-:Y:S04]  /*14eb0*/  @!P6 LDGSTS.E.BYPASS.LTC128B.128 [R239+0xc000], desc[UR4][R224.64+0x100] ;  /* 0x0c000100e0efefae */ /* 0x000fe8000b981a04 */
[----:B------:R4:W-:Y:S01]  /*14ec0*/  @!P6 LDGSTS.E.BYPASS.LTC128B.128 [R239+0xe000], desc[UR4][R224.64+0x180] ;  /* 0x0e000180e0efefae */ /* 0x0009e2000b981a04 */
[----:B--2---:R-:W-:-:S03]  /*14ed0*/  @!P4 LEA R10, P0, R4, R226, 0x6 ;  /* 0x000000e2040ac211 */ /* 0x004fc600078030ff */
[----:B------:R-:W-:Y:S01]  /*14ee0*/  @!P5 LDGSTS.E.BYPASS.LTC128B.128 [R239+0x8800], desc[UR4][R8.64] ;  /* 0x0880000008efdfae */ /* 0x000fe2000b981a04 */
[----:B------:R-:W-:-:S03]  /*14ef0*/  @!P4 LEA.HI.X R11, R4, R225, R5, 0x6, P0 ;  /* 0x000000e1040bc211 */ /* 0x000fc600000f3405 */
[----:B------:R-:W-:Y:S01]  /*14f00*/  @!P5 LDGSTS.E.BYPASS.LTC128B.128 [R239+0xa800], desc[UR4][R8.64+0x80] ;  /* 0x0a80008008efdfae */ /* 0x000fe2000b981a04 */
[----:B------:R-:W-:Y:S01]  /*14f10*/  ISETP.GE.AND P0, PT, R46, R7, PT ;  /* 0x000000072e00720c */ /* 0x000fe20003f06270 */
[----:B---3--:R-:W-:Y:S02]  /*14f20*/  @!P3 IMAD R3, R3, 0x60, RZ ;  /* 0x000000600303b824 */ /* 0x008fe400078e02ff */
[----:B------:R-:W-:Y:S01]  /*14f30*/  @!P5 LDGSTS.E.BYPASS.LTC128B.128 [R239+0xc800], desc[UR4][R8.64+0x100] ;  /* 0x0c80010008efdfae */ /* 0x000fe2000b981a04 */
[----:B------:R-:W2:Y:S03]  /*14f40*/  @!P1 LDC.64 R6, c[0x0][0x3c0] ;  /* 0x0000f000ff069b82 */ /* 0x000ea60000000a00 */
[----:B------:R3:W-:Y:S04]  /*14f50*/  @!P5 LDGSTS.E.BYPASS.LTC128B.128 [R239+0xe800], desc[UR4][R8.64+0x180] ;  /* 0x0e80018008efdfae */ /* 0x0007e8000b981a04 */
[----:B------:R-:W-:Y:S04]  /*14f60*/  @!P4 LDGSTS.E.BYPASS.LTC128B.128 [R239+0x9000], desc[UR4][R10.64] ;  /* 0x090000000aefcfae */ /* 0x000fe8000b981a04 */
[----:B------:R-:W-:Y:S01]  /*14f70*/  @!P4 LDGSTS.E.BYPASS.LTC128B.128 [R239+0xb000], desc[UR4][R10.64+0x80] ;  /* 0x0b0000800aefcfae */ /* 0x000fe2000b981a04 */
[----:B----4-:R-:W-:-:S03]  /*14f80*/  @!P3 IMAD.MOV.U32 R224, RZ, RZ, R226 ;  /* 0x000000ffffe0b224 */ /* 0x010fc600078e00e2 */
[----:B------:R-:W-:Y:S01]  /*14f90*/  @!P4 LDGSTS.E.BYPASS.LTC128B.128 [R239+0xd000], desc[UR4][R10.64+0x100] ;  /* 0x0d0001000aefcfae */ /* 0x000fe2000b981a04 */
[----:B------:R-:W-:-:S03]  /*14fa0*/  @!P3 IMAD.WIDE.U32 R4, R2, 0x60, R224 ;  /* 0x000000600204b825 */ /* 0x000fc600078e00e0 */
[----:B------:R2:W-:Y:S01]  /*14fb0*/  @!P4 LDGSTS.E.BYPASS.LTC128B.128 [R239+0xf000], desc[UR4][R10.64+0x180] ;  /* 0x0f0001800aefcfae */ /* 0x0005e2000b981a04 */
[----:B------:R-:W-:Y:S02]  /*14fc0*/  @!P3 IMAD.IADD R13, R3, 0x1, R5 ;  /* 0x00000001030db824 */ /* 0x000fe400078e0205 */
[----:B------:R-:W-:Y:S02]  /*14fd0*/  @!P3 IMAD.MOV.U32 R12, RZ, RZ, R4 ;  /* 0x000000ffff0cb224 */ /* 0x000fe400078e0004 */
[----:B------:R-:W4:Y:S01]  /*14fe0*/  @!P0 LDC.64 R4, c[0x0][0x3c0] ;  /* 0x0000f000ff048b82 */ /* 0x000f220000000a00 */
[----:B------:R-:W-:Y:S02]  /*14ff0*/  IMAD.SHL.U32 R3, R64, 0x40, RZ ;  /* 0x0000004040037824 */ /* 0x000fe400078e00ff */
[----:B------:R-:W-:Y:S03]  /*15000*/  @!P3 LDGSTS.E.BYPASS.LTC128B.128 [R239+0x9800], desc[UR4][R12.64] ;  /* 0x098000000cefbfae */ /* 0x000fe6000b981a04 */
[----:B------:R-:W-:Y:S01]  /*15010*/  LOP3.LUT R2, R219, 0x200, R3, 0xf8, !PT ;  /* 0x00000200db027812 */ /* 0x000fe200078ef803 */
[----:B------:R-:W-:Y:S01]  /*15020*/  @!P3 LDGSTS.E.BYPASS.LTC128B.128 [R239+0xb800], desc[UR4][R12.64+0x80] ;  /* 0x0b8000800cefbfae */ /* 0x000fe2000b981a04 */
[----:B------:R-:W-:-:S03]  /*15030*/  LOP3.LUT R0, R3, 0x400, RZ, 0xc0, !PT ;  /* 0x0000040003007812 */ /* 0x000fc600078ec0ff */
[----:B------:R-:W-:Y:S01]  /*15040*/  @!P3 LDGSTS.E.BYPASS.LTC128B.128 [R239+0xd800], desc[UR4][R12.64+0x100] ;  /* 0x0d8001000cefbfae */ /* 0x000fe2000b981a04 */
[----:B------:R-:W-:Y:S02]  /*15050*/  IMAD.IADD R2, R65, 0x1, R2 ;  /* 0x0000000141027824 */ /* 0x000fe400078e0202 */
[----:B------:R-:W-:Y:S01]  /*15060*/  IMAD R0, R67, 0x2, R0 ;  /* 0x0000000243007824 */ /* 0x000fe200078e0200 */
[----:B------:R-:W-:Y:S01]  /*15070*/  @!P3 LDGSTS.E.BYPASS.LTC128B.128 [R239+0xf800], desc[UR4][R12.64+0x180] ;  /* 0x0f8001800cefbfae */ /* 0x000fe2000b981a04 */
[CC--:B---3--:R-:W-:Y:S02]  /*15080*/  @!P2 LEA R8, P3, R63.reuse, R228.reuse, 0x1 ;  /* 0x000000e43f08a211 */ /* 0x0c8fe400078608ff */
[----:B------:R-:W-:Y:S01]  /*15090*/  LEA R71, R2, UR6, 0x1 ;  /* 0x0000000602477c11 */ /* 0x000fe2000f8e08ff */
[----:B------:R-:W0:Y:S01]  /*150a0*/  LDGDEPBAR ;  /* 0x00000000000079af */ /* 0x000e220000000000 */
[----:B------:R-:W-:Y:S01]  /*150b0*/  @!P2 LEA.HI.X R9, R63, R227, R62, 0x1, P3 ;  /* 0x000000e33f09a211 */ /* 0x000fe200018f0c3e */
[----:B------:R-:W-:Y:S01]  /*150c0*/  VIADD R57, R0, UR6 ;  /* 0x0000000600397c36 */ /* 0x000fe20008000000 */
[----:B--2---:R-:W-:Y:S01]  /*150d0*/  @!P1 LEA R10, P3, R6, R228, 0x6 ;  /* 0x000000e4060a9211 */ /* 0x004fe200078630ff */
[----:B----4-:R-:W-:-:S03]  /*150e0*/  @!P0 IMAD R5, R5, 0x60, RZ ;  /* 0x0000006005058824 */ /* 0x010fc600078e02ff */
[----:B------:R-:W-:Y:S01]  /*150f0*/  @!P1 LEA.HI.X R11, R6, R227, R7, 0x6, P3 ;  /* 0x000000e3060b9211 */ /* 0x000fe200018f3407 */
[----:B------:R-:W-:-:S04]  /*15100*/  DEPBAR.LE SB0, 0x0 ;  /* 0x000080000000791a */ /* 0x000fc80000000000 */
[----:B------:R-:W-:Y:S06]  /*15110*/  BAR.SYNC.DEFER_BLOCKING 0x0 ;  /* 0x0000000000007b1d */ /* 0x000fec0000010000 */
        /* <DEDUP_REMOVED lines=10> */
[----:B------:R-:W-:Y:S01]  /*151c0*/  @P6 STS.128 [R239+0x16000], RZ ;  /* 0x016000ffef006388 */ /* 0x000fe20000000c00 */
[----:B------:R-:W-:-:S03]  /*151d0*/  ISETP.NE.AND P6, PT, R165, 0x1, PT ;  /* 0x00000001a500780c */ /* 0x000fc60003fc5270 */
[----:B------:R-:W-:Y:S04]  /*151e0*/  @P2 STS.128 [R239+0x10800], RZ ;  /* 0x010800ffef002388 */ /* 0x000fe80000000c00 */
[----:B------:R-:W-:Y:S01]  /*151f0*/  @P2 STS.128 [R239+0x12800], RZ ;  /* 0x012800ffef002388 */ /* 0x000fe20000000c00 */
[----:B--2---:R-:W-:-:S03]  /*15200*/  @!P0 IMAD.MOV.U32 R229, RZ, RZ, R227 ;  /* 0x000000ffffe58224 */ /* 0x004fc600078e00e3 */
[----:B------:R-:W-:Y:S01]  /*15210*/  @P2 STS.128 [R239+0x14800], RZ ;  /* 0x014800ffef002388 */ /* 0x000fe20000000c00 */
[----:B------:R-:W-:-:S03]  /*15220*/  @!P0 IMAD.WIDE.U32 R6, R4, 0x60, R228 ;  /* 0x0000006004068825 */ /* 0x000fc600078e00e4 */
[----:B------:R-:W-:Y:S01]  /*15230*/  @P2 STS.128 [R239+0x16800], RZ ;  /* 0x016800ffef002388 */ /* 0x000fe20000000c00 */
[----:B------:R-:W-:-:S03]  /*15240*/  @!P0 IMAD.IADD R7, R5, 0x1, R7 ;  /* 0x0000000105078824 */ /* 0x000fc600078e0207 */
        /* <DEDUP_REMOVED lines=13> */
[----:B------:R-:W-:-:S03]  /*15320*/  IMAD.IADD R62, R57, 0x1, R56 ;  /* 0x00000001393e7824 */ /* 0x000fc600078e0238 */
        /* <DEDUP_REMOVED lines=18> */
[----:B------:R3:W-:Y:S01]  /*15450*/  @!P0 LDGSTS.E.BYPASS.LTC128B.128 [R239+0x17800], desc[UR4][R6.64+0x180] ;  /* 0x1780018006ef8fae */ /* 0x0007e2000b981a04 */
[----:B------:R-:W-:-:S02]  /*15460*/  LOP3.LUT P0, RZ, R64, 0x4, RZ, 0xc0, !PT ;  /* 0x0000000440ff7812 */ /* 0x000fc4000780c0ff */
[----:B------:R-:W-:Y:S01]  /*15470*/  SHF.R.U32.HI R64, RZ, 0x2, R64 ;  /* 0x00000002ff407819 */ /* 0x000fe20000011640 */
[----:B------:R-:W-:Y:S01]  /*15480*/  LDSM.16.M88.4 R80, [R71] ;  /* 0x000000004750783b */ /* 0x000fe20000000200 */
[----:B------:R-:W-:Y:S02]  /*15490*/  SEL R196, R196, 0xffffffc0, !P0 ;  /* 0xffffffc0c4c47807 */ /* 0x000fe40004000000 */
[----:B------:R-:W-:Y:S01]  /*154a0*/  LOP3.LUT R64, R64, 0x7, RZ, 0xc0, !PT ;  /* 0x0000000740407812 */ /* 0x000fe200078ec0ff */
[----:B------:R-:W4:Y:S02]  /*154b0*/  LDSM.16.M88.4 R36, [R0+UR6+0x8000] ;  /* 0x008000060024783b */ /* 0x000f240008000200 */
[--C-:B------:R-:W-:Y:S02]  /*154c0*/  IMAD.IADD R65, R71, 0x1, R196.reuse ;  /* 0x0000000147417824 */ /* 0x100fe400078e02c4 */
[----:B------:R-:W5:Y:S01]  /*154d0*/  LDSM.16.M88.4 R28, [R0+UR6+0x8800] ;  /* 0x00880006001c783b */ /* 0x000f620008000200 */
[----:B------:R-:W-:-:S02]  /*154e0*/  IMAD.IADD R57, R57, 0x1, R196 ;  /* 0x0000000139397824 */ /* 0x000fc400078e02c4 */
[C---:B------:R-:W-:Y:S01]  /*154f0*/  IMAD.IADD R63, R56.reuse, 0x1, R65 ;  /* 0x00000001383f7824 */ /* 0x040fe200078e0241 */
[----:B------:R-:W1:Y:S01]  /*15500*/  LDSM.16.M88.4 R20, [R0+UR6+0x9000] ;  /* 0x009000060014783b */ /* 0x000e620008000200 */
[----:B------:R-:W-:-:S03]  /*15510*/  IMAD.IADD R2, R56, 0x1, R57 ;  /* 0x0000000138027824 */ /* 0x000fc600078e0239 */
[----:B------:R-:W1:Y:S04]  /*15520*/  LDSM.16.M88.4 R72, [R0+UR6+0x9800] ;  /* 0x009800060048783b */ /* 0x000e680008000200 */
[----:B--2---:R-:W-:Y:S04]  /*15530*/  LDSM.16.M88.4 R8, [R62+0x8000] ;  /* 0x008000003e08783b */ /* 0x004fe80000000200 */
[----:B---3--:R-:W2:Y:S04]  /*15540*/  LDSM.16.M88.4 R4, [R67] ;  /* 0x000000004304783b */ /* 0x008ea80000000200 */
[----:B------:R-:W3:Y:S04]  /*15550*/  LDSM.16.M88.4 R52, [R62+0x8800] ;  /* 0x008800003e34783b */ /* 0x000ee80000000200 */
[----:B------:R-:W3:Y:S04]  /*15560*/  LDSM.16.M88.4 R48, [R62+0x9000] ;  /* 0x009000003e30783b */ /* 0x000ee80000000200 */
[----:B------:R-:W3:Y:S04]  /*15570*/  LDSM.16.M88.4 R12, [R62+0x9800] ;  /* 0x009800003e0c783b */ /* 0x000ee80000000200 */
[----:B------:R-:W-:Y:S01]  /*15580*/  LDSM.16.M88.4 R16, [R65] ;  /* 0x000000004110783b */ /* 0x000fe20000000200 */
[C---:B----4-:R-:W-:Y:S03]  /*15590*/  HMMA.16816.F32.BF16 R40, R80.reuse, R36, RZ ;  /* 0x000000245028723c */ /* 0x050fe600000418ff */
[----:B------:R-:W-:Y:S04]  /*155a0*/  LDSM.16.M88.4 R44, [R57+0x8000] ;  /* 0x00800000392c783b */ /* 0x000fe80000000200 */
[----:B------:R-:W-:Y:S01]  /*155b0*/  LDSM.16.M88.4 R88, [R57+0x9000] ;  /* 0x009000003958783b */ /* 0x000fe20000000200 */
[C---:B------:R-:W-:Y:S03]  /*155c0*/  HMMA.16816.F32.BF16 R36, R80.reuse, R38, RZ ;  /* 0x000000265024723c */ /* 0x040fe600000418ff */
[----:B------:R-:W-:Y:S04]  /*155d0*/  LDSM.16.M88.4 R76, [R57+0x9800] ;  /* 0x00980000394c783b */ /* 0x000fe80000000200 */
[----:B------:R-:W-:Y:S01]  /*155e0*/  LDSM.16.M88.4 R92, [R62+0xb000] ;  /* 0x00b000003e5c783b */ /* 0x000fe20000000200 */
[C---:B-----5:R-:W-:Y:S03]  /*155f0*/  HMMA.16816.F32.BF16 R32, R80.reuse, R28, RZ ;  /* 0x0000001c5020723c */ /* 0x060fe600000418ff */
[----:B------:R-:W-:Y:S04]  /*15600*/  LDSM.16.M88.4 R96, [R62+0xd000] ;  /* 0x00d000003e60783b */ /* 0x000fe80000000200 */
[----:B------:R-:W0:Y:S01]  /*15610*/  LDGDEPBAR ;  /* 0x00000000000079af */ /* 0x000e220000000000 */
[C---:B-1----:R-:W-:Y:S08]  /*15620*/  HMMA.16816.F32.BF16 R24, R80.reuse, R20, RZ ;  /* 0x000000145018723c */ /* 0x042ff000000418ff */
[C---:B------:R-:W-:Y:S08]  /*15630*/  HMMA.16816.F32.BF16 R28, R80.reuse, R30, RZ ;  /* 0x0000001e501c723c */ /* 0x040ff000000418ff */
[C---:B------:R-:W-:Y:S08]  /*15640*/  HMMA.16816.F32.BF16 R20, R80.reuse, R22, RZ ;  /* 0x000000165014723c */ /* 0x040ff000000418ff */
[C---:B------:R-:W-:Y:S08]  /*15650*/  HMMA.16816.F32.BF16 R84, R80.reuse, R72, RZ ;  /* 0x000000485054723c */ /* 0x040ff000000418ff */
[----:B------:R-:W-:Y:S01]  /*15660*/  HMMA.16816.F32.BF16 R80, R80, R74, RZ ;  /* 0x0000004a5050723c */ /* 0x000fe200000418ff */
[----:B------:R-:W-:Y:S07]  /*15670*/  LDSM.16.M88.4 R72, [R2+0x8000] ;  /* 0x008000000248783b */ /* 0x000fee0000000200 */
[C---:B--2---:R-:W-:Y:S08]  /*15680*/  HMMA.16816.F32.BF16 R40, R4.reuse, R8, R40 ;  /* 0x000000080428723c */ /* 0x044ff00000041828 */
[C---:B------:R-:W-:Y:S01]  /*15690*/  HMMA.16816.F32.BF16 R36, R4.reuse, R10, R36 ;  /* 0x0000000a0424723c */ /* 0x040fe20000041824 */
[----:B------:R-:W1:Y:S07]  /*156a0*/  LDSM.16.M88.4 R8, [R57+0x8800] ;  /* 0x008800003908783b */ /* 0x000e6e0000000200 */
[C---:B---3--:R-:W-:Y:S08]  /*156b0*/  HMMA.16816.F32.BF16 R32, R4.reuse, R52, R32 ;  /* 0x000000340420723c */ /* 0x048ff00000041820 */
        /* <DEDUP_REMOVED lines=107> */
[----:B------:R-:W-:Y:S01]  /*15d70*/  HMMA.16816.F32.BF16 R20, R92, R98, R20 ;  /* 0x000000625c14723c */ /* 0x000fe20000041814 */
[----:B------:R-:W-:Y:S07]  /*15d80*/  LDSM.16.M88.4 R96, [R2+0xf800] ;  /* 0x00f800000260783b */ /* 0x000fee0000000200 */
        /* <DEDUP_REMOVED lines=32> */
[----:B------:R-:W5:Y:S07]  /*15f90*/  LDSM.16.M88.4 R72, [R62+0xf800] ;  /* 0x00f800003e48783b */ /* 0x000f6e0000000200 */
        /* <DEDUP_REMOVED lines=18> */
[----:B------:R-:W3:Y:S01]  /*160c0*/  LDSM.16.M88.4 R52, [R2+0xe000] ;  /* 0x00e000000234783b */ /* 0x000ee20000000200 */
[----:B------:R-:W-:-:S06]  /*160d0*/  DEPBAR.LE SB0, 0x0 ;  /* 0x000080000000791a */ /* 0x000fcc0000000000 */
[C---:B------:R-:W-:Y:S08]  /*160e0*/  HMMA.16816.F32.BF16 R84, R48.reuse, R72, R84 ;  /* 0x000000483054723c */ /* 0x040ff00000041854 */
[----:B------:R-:W-:Y:S08]  /*160f0*/  HMMA.16816.F32.BF16 R80, R48, R74, R80 ;  /* 0x0000004a3050723c */ /* 0x000ff00000041850 */
[C---:B-1----:R-:W-:Y:S08]  /*16100*/  HMMA.16816.F32.BF16 R24, R76.reuse, R8, R24 ;  /* 0x000000084c18723c */ /* 0x042ff00000041818 */
        /* <DEDUP_REMOVED lines=10> */
[----:B---3--:R-:W-:Y:S01]  /*161b0*/  HMMA.16816.F32.BF16 R40, R92, R52, R40 ;  /* 0x000000345c28723c */ /* 0x008fe20000041828 */
        /* <DEDUP_REMOVED lines=24> */
.L_x_2249:
        /* <DEDUP_REMOVED lines=60> */
.L_x_2250:
[----:B------:R-:W1:Y:S01]  /*16700*/  LDCU UR7, c[0x0][0x3bc] ;  /* 0x00007780ff0777ac */ /* 0x000e620008000800 */
[C---:B------:R-:W-:Y:S01]  /*16710*/  LEA R4, P1, R61.reuse, R226, 0x1 ;  /* 0x000000e23d047211 */ /* 0x040fe200078208ff */
[----:B------:R-:W-:Y:S01]  /*16720*/  IMAD.MOV.U32 R224, RZ, RZ, R226 ;  /* 0x000000ffffe07224 */ /* 0x000fe200078e00e2 */
[----:B------:R-:W-:Y:S02]  /*16730*/  USHF.L.U32 UR8, UR10, 0x5, URZ ;  /* 0x000000050a087899 */ /* 0x000fe400080006ff */
[----:B------:R-:W-:Y:S02]  /*16740*/  LEA.HI.X R5, R61, R225, R60, 0x1, P1 ;  /* 0x000000e13d057211 */ /* 0x000fe400008f0c3c */
[----:B------:R-:W-:Y:S01]  /*16750*/  @!PT LDS RZ, [RZ] ;  /* 0x00000000fffff984 */ /* 0x000fe20000000800 */
[----:B------:R-:W-:Y:S01]  /*16760*/  @!PT LDS RZ, [RZ] ;  /* 0x00000000fffff984 */ /* 0x000fe20000000800 */
[----:B------:R-:W-:Y:S01]  /*16770*/  @!PT LDS RZ, [RZ] ;  /* 0x00000000fffff984 */ /* 0x000fe20000000800 */
[----:B------:R2:W-:Y:S02]  /*16780*/  LDGSTS.E.BYPASS.LTC128B.128 [R239+0x8000], desc[UR4][R224.64] ;  /* 0x08000000e0ef7fae */ /* 0x0005e4000b981a04 */
[----:B------:R-:W-:Y:S02]  /*16790*/  IADD3 R8, P1, PT, R4, UR8, RZ ;  /* 0x0000000804087c10 */ /* 0x000fe4000ff3e0ff */
[----:B------:R2:W-:Y:S04]  /*167a0*/  LDGSTS.E.BYPASS.LTC128B.128 [R239+0xa000], desc[UR4][R224.64+0x80] ;  /* 0x0a000080e0ef7fae */ /* 0x0005e8000b981a04 */
[----:B------:R2:W-:Y:S01]  /*167b0*/  LDGSTS.E.BYPASS.LTC128B.128 [R239+0xc000], desc[UR4][R224.64+0x100] ;  /* 0x0c000100e0ef7fae */ /* 0x0005e2000b981a04 */
[----:B-1----:R-:W-:-:S03]  /*167c0*/  USHF.L.U64.HI UR7, UR10, 0x5, UR7 ;  /* 0x000000050a077899 */ /* 0x002fc60008010207 */
[----:B------:R2:W-:Y:S04]  /*167d0*/  LDGSTS.E.BYPASS.LTC128B.128 [R239+0xe000], desc[UR4][R224.64+0x180] ;  /* 0x0e000180e0ef7fae */ /* 0x0005e8000b981a04 */
[----:B------:R2:W-:Y:S01]  /*167e0*/  LDGSTS.E.BYPASS.LTC128B.128 [R239+0x8800], desc[UR4][R4.64] ;  /* 0x0880000004ef7fae */ /* 0x0005e2000b981a04 */
[----:B------:R-:W-:Y:S02]  /*167f0*/  IADD3.X R9, PT, PT, R5, UR7, RZ, P1, !PT ;  /* 0x0000000705097c10 */ /* 0x000fe40008ffe4ff */
[----:B------:R-:W-:Y:S01]  /*16800*/  IADD3 R6, P1, PT, R8, UR8, RZ ;  /* 0x0000000808067c10 */ /* 0x000fe2000ff3e0ff */
[----:B------:R2:W-:Y:S03]  /*16810*/  LDGSTS.E.BYPASS.LTC128B.128 [R239+0xa800], desc[UR4][R4.64+0x80] ;  /* 0x0a80008004ef7fae */ /* 0x0005e6000b981a04 */
[----:B------:R-:W-:Y:S01]  /*16820*/  IADD3.X R7, PT, PT, R9, UR7, RZ, P1, !PT ;  /* 0x0000000709077c10 */ /* 0x000fe20008ffe4ff */
        /* <DEDUP_REMOVED lines=11> */
.L_x_2248:
[----:B------:R-:W2:Y:S01]  /*168e0*/  S2R R217, SR_TID.X ;  /* 0x0000000000d97919 */ /* 0x000ea20000002100 */
[----:B------:R-:W1:Y:S01]  /*168f0*/  LDCU UR4, c[0x0][0x45c] ;  /* 0x00008b80ff0477ac */ /* 0x000e620008000800 */
[----:B------:R-:W-:Y:S02]  /*16900*/  IMAD.MOV.U32 R236, RZ, RZ, -0x1 ;  /* 0xffffffffffec7424 */ /* 0x000fe400078e00ff */
[C---:B--2---:R-:W-:Y:S02]  /*16910*/  IMAD.SHL.U32 R4, R217.reuse, 0x2, RZ ;  /* 0x00000002d9047824 */ /* 0x044fe400078e00ff */
[----:B------:R-:W-:Y:S01]  /*16920*/  IMAD.SHL.U32 R218, R217, 0x8, RZ ;  /* 0x00000008d9da7824 */ /* 0x000fe200078e00ff */
[----:B------:R-:W-:Y:S02]  /*16930*/  SHF.R.U32.HI R217, RZ, 0x1, R217 ;  /* 0x00000001ffd97819 */ /* 0x000fe400000116d9 */
        /* <DEDUP_REMOVED lines=99> */
[----:B------:R-:W2:Y:S03]  /*16f70*/  SHFL.BFLY PT, R22, R7, 0x2, 0x1f ;  /* 0x0c401f0007167f89 */ /* 0x000ea600000e0000 */
[----:B------:R-:W-:-:S05]  /*16f80*/  FMNMX.FTZ R11, R204, R5, !PT ;  /* 0x00000005cc0b7209 */ /* 0x000fca0007810000 */
[----:B------:R-:W3:Y:S01]  /*16f90*/  SHFL.BFLY PT, R20, R11, 0x2, 0x1f ;  /* 0x0c401f000b147f89 */ /* 0x000ee200000e0000 */
[----:B--2---:R-:W-:Y:S02]  /*16fa0*/  FMNMX.FTZ R9, R7, R22, !PT ;  /* 0x0000001607097209 */ /* 0x004fe40007810000 */
[----:B------:R-:W-:-:S03]  /*16fb0*/  LOP3.LUT R7, R217, 0x8, RZ, 0xc0, !PT ;  /* 0x00000008d9077812 */ /* 0x000fc600078ec0ff */
[----:B------:R-:W2:Y:S01]  /*16fc0*/  SHFL.BFLY PT, R164, R9, 0x1, 0x1f ;  /* 0x0c201f0009a47f89 */ /* 0x000ea200000e0000 */
        /* <DEDUP_REMOVED lines=26> */
[----:B------:R-:W-:Y:S01]  /*17170*/  MUFU.EX2 R194, R194 ;  /* 0x000000c200c27308 */ /* 0x000fe20000000800 */
[----:B------:R-:W-:Y:S01]  /*17180*/  FFMA.FTZ R185, R12, UR4, -R213 ;  /* 0x000000040cb97c23 */ /* 0x000fe200080108d5 */
[--C-:B------:R-:W-:Y:S01]  /*17190*/  FFMA.FTZ R187, R4, UR4, -R207.reuse ;  /* 0x0000000404bb7c23 */ /* 0x100fe200080108cf */
[----:B------:R-:W-:Y:S02]  /*171a0*/  VIADD R4, R220, 0x10000 ;  /* 0x00010000dc047836 */ /* 0x000fe40000000000 */
[--C-:B------:R-:W-:Y:S01]  /*171b0*/  FFMA.FTZ R188, R38, UR4, -R207.reuse ;  /* 0x0000000426bc7c23 */ /* 0x100fe200080108cf */
[----:B------:R-:W-:Y:S01]  /*171c0*/  FFMA.FTZ R191, R6, UR4, -R207 ;  /* 0x0000000406bf7c23 */ /* 0x000fe200080108cf */
[----:B------:R-:W2:Y:S01]  /*171d0*/  LDSM.16.MT88.4 R36, [R220+0x10000] ;  /* 0x01000000dc24783b */ /* 0x000ea20000004200 */
[----:B------:R-:W-:-:S02]  /*171e0*/  @P0 VIADD R197, R4, 0xffffffc0 ;  /* 0xffffffc004c50836 */ /* 0x000fc40000000000 */
[----:B------:R-:W-:Y:S01]  /*171f0*/  FFMA.FTZ R192, R42, UR4, -R207 ;  /* 0x000000042ac07c23 */ /* 0x000fe200080108cf */
[----:B------:R-:W3:Y:S01]  /*17200*/  MUFU.EX2 R193, R193 ;  /* 0x000000c100c17308 */ /* 0x000ee20000000800 */
[----:B------:R-:W-:Y:S01]  /*17210*/  LDSM.16.MT88.4 R12, [R198+0x10800] ;  /* 0x01080000c60c783b */ /* 0x000fe20000004200 */
[----:B------:R-:W-:Y:S02]  /*17220*/  IMAD.IADD R195, R56, 0x1, R197 ;  /* 0x0000000138c37824 */ /* 0x000fe400078e02c5 */
[--C-:B------:R-:W-:Y:S01]  /*17230*/  FFMA.FTZ R186, R10, UR4, -R213.reuse ;  /* 0x000000040aba7c23 */ /* 0x100fe200080108d5 */
[----:B------:R-:W-:Y:S01]  /*17240*/  MUFU.EX2 R190, R190 ;  /* 0x000000be00be7308 */ /* 0x000fe20000000800 */
[----:B------:R-:W4:Y:S01]  /*17250*/  LDSM.16.MT88.4 R52, [R197] ;  /* 0x00000000c534783b */ /* 0x000f220000004200 */
[--C-:B------:R-:W-:Y:S01]  /*17260*/  FFMA.FTZ R181, R8, UR4, -R213.reuse ;  /* 0x0000000408b57c23 */ /* 0x100fe200080108d5 */
[----:B------:R-:W-:Y:S01]  /*17270*/  FFMA.FTZ R182, R28, UR4, -R213 ;  /* 0x000000041cb67c23 */ /* 0x000fe200080108d5 */
[----:B------:R-:W5:Y:S01]  /*17280*/  MUFU.EX2 R189, R189 ;  /* 0x000000bd00bd7308 */ /* 0x000f620000000800 */
[----:B------:R-:W4:Y:S01]  /*17290*/  LDSM.16.MT88.4 R60, [R195] ;  /* 0x00000000c33c783b */ /* 0x000f220000004200 */
[--C-:B------:R-:W-:Y:S01]  /*172a0*/  FFMA.FTZ R184, R34, UR4, -R207.reuse ;  /* 0x0000000422b87c23 */ /* 0x100fe200080108cf */
[--C-:B------:R-:W-:Y:S01]  /*172b0*/  FFMA.FTZ R183, R32, UR4, -R207.reuse ;  /* 0x0000000420b77c23 */ /* 0x100fe200080108cf */
[----:B------:R-:W-:Y:S01]  /*172c0*/  MUFU.EX2 R192, R192 ;  /* 0x000000c000c07308 */ /* 0x000fe20000000800 */
[----:B------:R-:W4:Y:S01]  /*172d0*/  LDSM.16.MT88.4 R84, [R197+0x2000] ;  /* 0x00200000c554783b */ /* 0x000f220000004200 */
[----:B---3--:R-:W-:Y:S01]  /*172e0*/  F2FP.BF16.F32.PACK_AB R152, R193, R194 ;  /* 0x000000c2c198723e */ /* 0x008fe200000010ff */
[--C-:B------:R-:W-:Y:S01]  /*172f0*/  FFMA.FTZ R167, R16, UR4, -R207.reuse ;  /* 0x0000000410a77c23 */ /* 0x100fe200080108cf */
[----:B------:R-:W3:Y:S01]  /*17300*/  MUFU.EX2 R191, R191 ;  /* 0x000000bf00bf7308 */ /* 0x000ee20000000800 */
[----:B------:R-:W4:Y:S01]  /*17310*/  LDSM.16.MT88.4 R92, [R195+0x2000] ;  /* 0x00200000c35c783b */ /* 0x000f220000004200 */
[----:B------:R-:W-:Y:S01]  /*17320*/  FFMA.FTZ R166, R18, UR4, -R207 ;  /* 0x0000000412a67c23 */ /* 0x000fe200080108cf */
[--C-:B------:R-:W-:Y:S01]  /*17330*/  FFMA.FTZ R199, R234, UR4, -R213.reuse ;  /* 0x00000004eac77c23 */ /* 0x100fe200080108d5 */
[----:B------:R-:W-:Y:S01]  /*17340*/  MUFU.EX2 R188, R188 ;  /* 0x000000bc00bc7308 */ /* 0x000fe20000000800 */
[----:B------:R-:W4:Y:S01]  /*17350*/  LDSM.16.MT88.4 R116, [R197+0x4000] ;  /* 0x00400000c574783b */ /* 0x000f220000004200 */
[----:B-----5:R-:W-:Y:S01]  /*17360*/  F2FP.BF16.F32.PACK_AB R154, R189, R190 ;  /* 0x000000bebd9a723e */ /* 0x020fe200000010ff */
[----:B------:R-:W-:Y:S01]  /*17370*/  FFMA.FTZ R201, R202, UR4, -R213 ;  /* 0x00000004cac97c23 */ /* 0x000fe200080108d5 */
[----:B------:R-:W5:Y:S01]  /*17380*/  MUFU.EX2 R187, R187 ;  /* 0x000000bb00bb7308 */ /* 0x000f620000000800 */
[----:B------:R-:W4:Y:S01]  /*17390*/  LDSM.16.MT88.4 R124, [R195+0x4000] ;  /* 0x00400000c37c783b */ /* 0x000f220000004200 */
[--C-:B------:R-:W-:Y:S01]  /*173a0*/  FFMA.FTZ R209, R200, UR4, -R207.reuse ;  /* 0x00000004c8d17c23 */ /* 0x100fe200080108cf */
[--C-:B------:R-:W-:Y:S01]  /*173b0*/  FFMA.FTZ R208, R208, UR4, -R207.reuse ;  /* 0x00000004d0d07c23 */ /* 0x100fe200080108cf */
[----:B------:R-:W-:Y:S01]  /*173c0*/  MUFU.EX2 R186, R186 ;  /* 0x000000ba00ba7308 */ /* 0x000fe20000000800 */
[----:B------:R-:W4:Y:S01]  /*173d0*/  LDSM.16.MT88.4 R148, [R197+0x6000] ;  /* 0x00600000c594783b */ /* 0x000f220000004200 */
[----:B---3--:R-:W-:Y:S01]  /*173e0*/  F2FP.BF16.F32.PACK_AB R153, R191, R192 ;  /* 0x000000c0bf99723e */ /* 0x008fe200000010ff */
[----:B------:R-:W-:Y:S01]  /*173f0*/  FFMA.FTZ R203, R178, UR4, -R207 ;  /* 0x00000004b2cb7c23 */ /* 0x000fe200080108cf */
[----:B------:R-:W3:Y:S01]  /*17400*/  MUFU.EX2 R185, R185 ;  /* 0x000000b900b97308 */ /* 0x000ee20000000800 */
[----:B------:R-:W3:Y:S01]  /*17410*/  LDSM.16.MT88.4 R4, [R195+0x6000] ;  /* 0x00600000c304783b */ /* 0x000ee20000004200 */
[--C-:B------:R-:W-:Y:S01]  /*17420*/  FFMA.FTZ R224, R224, UR4, -R213.reuse ;  /* 0x00000004e0e07c23 */ /* 0x100fe200080108d5 */
[----:B------:R-:W-:Y:S01]  /*17430*/  FFMA.FTZ R243, R211, UR4, -R213 ;  /* 0x00000004d3f37c23 */ /* 0x000fe200080108d5 */
[----:B------:R-:W-:Y:S01]  /*17440*/  MUFU.EX2 R182, R182 ;  /* 0x000000b600b67308 */ /* 0x000fe20000000800 */
[----:B------:R-:W3:Y:S01]  /*17450*/  LDSM.16.MT88.4 R8, [R198+0x12800] ;  /* 0x01280000c608783b */ /* 0x000ee20000004200 */
[----:B-----5:R-:W-:Y:S01]  /*17460*/  F2FP.BF16.F32.PACK_AB R155, R187, R188 ;  /* 0x000000bcbb9b723e */ /* 0x020fe200000010ff */
[--C-:B------:R-:W-:Y:S01]  /*17470*/  FFMA.FTZ R206, R206, UR4, -R207.reuse ;  /* 0x00000004cece7c23 */ /* 0x100fe200080108cf */
[----:B------:R-:W-:Y:S01]  /*17480*/  MUFU.EX2 R181, R181 ;  /* 0x000000b500b57308 */ /* 0x000fe20000000800 */
[----:B------:R-:W5:Y:S01]  /*17490*/  LDSM.16.MT88.4 R16, [R198+0x16800] ;  /* 0x01680000c610783b */ /* 0x000f620000004200 */
[--C-:B------:R-:W-:Y:S01]  /*174a0*/  FFMA.FTZ R241, R204, UR4, -R207.reuse ;  /* 0x00000004ccf17c23 */ /* 0x100fe200080108cf */
[----:B------:R-:W-:Y:S01]  /*174b0*/  FFMA.FTZ R205, R205, UR4, -R207 ;  /* 0x00000004cdcd7c23 */ /* 0x000fe200080108cf */
[----:B------:R-:W-:Y:S01]  /*174c0*/  MUFU.EX2 R184, R184 ;  /* 0x000000b800b87308 */ /* 0x000fe20000000800 */
[C---:B-1----:R-:W-:Y:S01]  /*174d0*/  HMMA.16816.F32.BF16 R40, R152.reuse, R44, RZ ;  /* 0x0000002c9828723c */ /* 0x042fe200000418ff */
[----:B------:R-:W1:Y:S01]  /*174e0*/  LDSM.16.MT88.4 R20, [R198+0x14800] ;  /* 0x01480000c614783b */ /* 0x000e620000004200 */
[----:B------:R-:W-:Y:S01]  /*174f0*/  FADD.FTZ R193, R194, R193 ;  /* 0x000000c1c2c17221 */ /* 0x000fe20000010000 */
[----:B------:R-:W3:Y:S01]  /*17500*/  MUFU.EX2 R183, R183 ;  /* 0x000000b700b77308 */ /* 0x000ee20000000800 */
[----:B------:R-:W-:Y:S01]  /*17510*/  FADD.FTZ R191, R192, R191 ;  /* 0x000000bfc0bf7221 */ /* 0x000fe20000010000 */
[----:B------:R-:W-:Y:S01]  /*17520*/  LDSM.16.MT88.4 R24, [R220+0x14800] ;  /* 0x01480000dc18783b */ /* 0x000fe20000004200 */
[----:B------:R-:W-:Y:S01]  /*17530*/  FADD.FTZ R190, R190, R193 ;  /* 0x000000c1bebe7221 */ /* 0x000fe20000010000 */
[----:B------:R-:W-:Y:S01]  /*17540*/  MUFU.EX2 R167, R167 ;  /* 0x000000a700a77308 */ /* 0x000fe20000000800 */
[C---:B------:R-:W-:Y:S01]  /*17550*/  HMMA.16816.F32.BF16 R44, R152.reuse, R46, RZ ;  /* 0x0000002e982c723c */ /* 0x040fe200000418ff */
[----:B------:R-:W-:Y:S01]  /*17560*/  LDSM.16.MT88.4 R28, [R195+0x2800] ;  /* 0x00280000c31c783b */ /* 0x000fe20000004200 */
[----:B------:R-:W-:Y:S01]  /*17570*/  FADD.FTZ R188, R188, R191 ;  /* 0x000000bfbcbc7221 */ /* 0x000fe20000010000 */
[----:B------:R-:W3:Y:S01]  /*17580*/  MUFU.EX2 R166, R166 ;  /* 0x000000a600a67308 */ /* 0x000ee20000000800 */
[----:B------:R-:W-:Y:S01]  /*17590*/  FADD.FTZ R189, R189, R190 ;  /* 0x000000bebdbd7221 */ /* 0x000fe20000010000 */
[----:B------:R-:W-:Y:S01]  /*175a0*/  LDSM.16.MT88.4 R172, [R197+0x800] ;  /* 0x00080000c5ac783b */ /* 0x000fe20000004200 */
[----:B------:R-:W-:Y:S01]  /*175b0*/  FADD.FTZ R187, R187, R188 ;  /* 0x000000bcbbbb7221 */ /* 0x000fe20000010000 */
[----:B------:R-:W-:Y:S01]  /*175c0*/  MUFU.EX2 R199, R199 ;  /* 0x000000c700c77308 */ /* 0x000fe20000000800 */
[C---:B------:R-:W-:Y:S01]  /*175d0*/  HMMA.16816.F32.BF16 R72, R152.reuse, R76, RZ ;  /* 0x0000004c9848723c */ /* 0x040fe200000418ff */
[----:B------:R-:W-:Y:S02]  /*175e0*/  LDSM.16.MT88.4 R168, [R195+0x800] ;  /* 0x00080000c3a8783b */ /* 0x000fe40000004200 */
[----:B------:R-:W1:Y:S02]  /*175f0*/  MUFU.EX2 R202, R224 ;  /* 0x000000e000ca7308 */ /* 0x000e640000000800 */
[----:B------:R-:W-:Y:S02]  /*17600*/  LDSM.16.MT88.4 R32, [R197+0x2800] ;  /* 0x00280000c520783b */ /* 0x000fe40000004200 */
[----:B------:R-:W-:Y:S01]  /*17610*/  MUFU.EX2 R201, R201 ;  /* 0x000000c900c97308 */ /* 0x000fe20000000800 */
[C---:B------:R-:W-:Y:S03]  /*17620*/  HMMA.16816.F32.BF16 R76, R152.reuse, R78, RZ ;  /* 0x0000004e984c723c */ /* 0x040fe600000418ff */
[----:B------:R-:W-:Y:S04]  /*17630*/  MUFU.EX2 R209, R209 ;  /* 0x000000d100d17308 */ /* 0x000fe80000000800 */
[----:B------:R-:W1:Y:S01]  /*17640*/  MUFU.EX2 R208, R208 ;  /* 0x000000d000d07308 */ /* 0x000e620000000800 */
[C---:B------:R-:W-:Y:S03]  /*17650*/  HMMA.16816.F32.BF16 R104, R152.reuse, R108, RZ ;  /* 0x0000006c9868723c */ /* 0x040fe600000418ff */
[----:B------:R-:W-:Y:S04]  /*17660*/  MUFU.EX2 R203, R203 ;  /* 0x000000cb00cb7308 */ /* 0x000fe80000000800 */
[----:B------:R-:W-:Y:S01]  /*17670*/  MUFU.EX2 R243, R243 ;  /* 0x000000f300f37308 */ /* 0x000fe20000000800 */
[C---:B------:R-:W-:Y:S03]  /*17680*/  HMMA.16816.F32.BF16 R136, R152.reuse, R140, RZ ;  /* 0x0000008c9888723c */ /* 0x040fe600000418ff */
[----:B------:R-:W-:Y:S04]  /*17690*/  MUFU.EX2 R206, R206 ;  /* 0x000000ce00ce7308 */ /* 0x000fe80000000800 */
[----:B------:R-:W-:Y:S01]  /*176a0*/  MUFU.EX2 R204, R205 ;  /* 0x000000cd00cc7308 */ /* 0x000fe20000000800 */
[C---:B--2---:R-:W-:Y:S03]  /*176b0*/  HMMA.16816.F32.BF16 R160, R152.reuse, R36, RZ ;  /* 0x0000002498a0723c */ /* 0x044fe600000418ff */
[----:B------:R-:W-:Y:S05]  /*176c0*/  MUFU.EX2 R241, R241 ;  /* 0x000000f100f17308 */ /* 0x000fea0000000800 */
        /* <DEDUP_REMOVED lines=23> */
[----:B---3--:R-:W-:Y:S01]  /*17840*/  HMMA.16816.F32.BF16 R156, R152, R4, RZ ;  /* 0x00000004989c723c */ /* 0x008fe200000418ff */
[----:B------:R-:W-:Y:S01]  /*17850*/  F2FP.BF16.F32.PACK_AB R4, R185, R186 ;  /* 0x000000bab904723e */ /* 0x000fe200000010ff */
[----:B------:R-:W-:Y:S01]  /*17860*/  FADD.FTZ R186, R186, R189 ;  /* 0x000000bdbaba7221 */ /* 0x000fe20000010000 */
[----:B------:R-:W-:-:S03]  /*17870*/  F2FP.BF16.F32.PACK_AB R5, R183, R184 ;  /* 0x000000b8b705723e */ /* 0x000fc600000010ff */
[----:B------:R-:W-:Y:S02]  /*17880*/  FADD.FTZ R185, R185, R186 ;  /* 0x000000bab9b97221 */ /* 0x000fe40000010000 */
[----:B------:R-:W-:Y:S01]  /*17890*/  HMMA.16816.F32.BF16 R152, R152, R6, RZ ;  /* 0x000000069898723c */ /* 0x000fe200000418ff */
[----:B------:R-:W-:Y:S02]  /*178a0*/  F2FP.BF16.F32.PACK_AB R6, R181, R182 ;  /* 0x000000b6b506723e */ /* 0x000fe400000010ff */
[----:B------:R-:W-:-:S07]  /*178b0*/  F2FP.BF16.F32.PACK_AB R7, R166, R167 ;  /* 0x000000a7a607723e */ /* 0x000fce00000010ff */
[C---:B------:R-:W-:Y:S08]  /*178c0*/  HMMA.16816.F32.BF16 R40, R4.reuse, R12, R40 ;  /* 0x0000000c0428723c */ /* 0x040ff00000041828 */
[C---:B------:R-:W-:Y:S01]  /*178d0*/  HMMA.16816.F32.BF16 R44, R4.reuse, R14, R44 ;  /* 0x0000000e042c723c */ /* 0x040fe2000004182c */
[----:B------:R-:W2:Y:S07]  /*178e0*/  LDSM.16.MT88.4 R12, [R220+0x10800] ;  /* 0x01080000dc0c783b */ /* 0x000eae0000004200 */
[C---:B------:R-:W-:Y:S08]  /*178f0*/  HMMA.16816.F32.BF16 R72, R4.reuse, R8, R72 ;  /* 0x000000080448723c */ /* 0x040ff00000041848 */
[C---:B------:R-:W-:Y:S01]  /*17900*/  HMMA.16816.F32.BF16 R76, R4.reuse, R10, R76 ;  /* 0x0000000a044c723c */ /* 0x040fe2000004184c */
[----:B------:R-:W3:Y:S07]  /*17910*/  LDSM.16.MT88.4 R8, [R220+0x12800] ;  /* 0x01280000dc08783b */ /* 0x000eee0000004200 */
[C---:B-----5:R-:W-:Y:S08]  /*17920*/  HMMA.16816.F32.BF16 R136, R4.reuse, R16, R136 ;  /* 0x000000100488723c */ /* 0x060ff00000041888 */
[C---:B------:R-:W-:Y:S01]  /*17930*/  HMMA.16816.F32.BF16 R140, R4.reuse, R18, R140 ;  /* 0x00000012048c723c */ /* 0x040fe2000004188c */
[----:B------:R-:W4:Y:S07]  /*17940*/  LDSM.16.MT88.4 R16, [R195+0x4800] ;  /* 0x00480000c310783b */ /* 0x000f2e0000004200 */
[C---:B-1----:R-:W-:Y:S08]  /*17950*/  HMMA.16816.F32.BF16 R104, R4.reuse, R20, R104 ;  /* 0x000000140468723c */ /* 0x042ff00000041868 */
[C---:B--2---:R-:W-:Y:S08]  /*17960*/  HMMA.16816.F32.BF16 R160, R4.reuse, R12, R160 ;  /* 0x0000000c04a0723c */ /* 0x044ff000000418a0 */
[C---:B------:R-:W-:Y:S01]  /*17970*/  HMMA.16816.F32.BF16 R36, R4.reuse, R14, R36 ;  /* 0x0000000e0424723c */ /* 0x040fe20000041824 */
[----:B------:R-:W1:Y:S07]  /*17980*/  LDSM.16.MT88.4 R12, [R220+0x16800] ;  /* 0x01680000dc0c783b */ /* 0x000e6e0000004200 */
[C---:B---3--:R-:W-:Y:S08]  /*17990*/  HMMA.16816.F32.BF16 R64, R4.reuse, R8, R64 ;  /* 0x000000080440723c */ /* 0x048ff00000041840 */
[C---:B------:R-:W-:Y:S01]  /*179a0*/  HMMA.16816.F32.BF16 R68, R4.reuse, R10, R68 ;  /* 0x0000000a0444723c */ /* 0x040fe20000041844 */
[----:B------:R-:W2:Y:S07]  /*179b0*/  LDSM.16.MT88.4 R8, [R197+0x6800] ;  /* 0x00680000c508783b */ /* 0x000eae0000004200 */
        /* <DEDUP_REMOVED lines=8> */
[C---:B-1----:R-:W-:Y:S08]  /*17a40*/  HMMA.16816.F32.BF16 R128, R4.reuse, R12, R128 ;  /* 0x0000000c0480723c */ /* 0x042ff00000041880 */
[C---:B------:R-:W-:Y:S01]  /*17a50*/  HMMA.16816.F32.BF16 R132, R4.reuse, R14, R132 ;  /* 0x0000000e0484723c */ /* 0x040fe20000041884 */
[----:B------:R-:W1:Y:S07]  /*17a60*/  LDSM.16.MT88.4 R12, [R198+0x15000] ;  /* 0x01500000c60c783b */ /* 0x000e6e0000004200 */
[----:B------:R-:W-:Y:S01]  /*17a70*/  HMMA.16816.F32.BF16 R88, R4, R28, R88 ;  /* 0x0000001c0458723c */ /* 0x000fe20000041858 */
[----:B------:R-:W-:Y:S01]  /*17a80*/  FFMA.FTZ R28, R214, UR4, -R213 ;  /* 0x00000004d61c7c23 */ /* 0x000fe200080108d5 */
[----:B------:R-:W-:-:S02]  /*17a90*/  FFMA.FTZ R214, R176, UR4, -R207 ;  /* 0x00000004b0d67c23 */ /* 0x000fc400080108cf */
[----:B------:R-:W-:Y:S01]  /*17aa0*/  LDSM.16.MT88.4 R176, [R220+0x11000] ;  /* 0x01100000dcb0783b */ /* 0x000fe20000004200 */
[----:B------:R3:W4:Y:S03]  /*17ab0*/  MUFU.EX2 R200, R28 ;  /* 0x0000001c00c87308 */ /* 0x0007260000000800 */
[C---:B--2---:R-:W-:Y:S01]  /*17ac0*/  HMMA.16816.F32.BF16 R144, R4.reuse, R8, R144 ;  /* 0x000000080490723c */ /* 0x044fe20000041890 */
[----:B------:R-:W2:Y:S07]  /*17ad0*/  MUFU.EX2 R214, R214 ;  /* 0x000000d600d67308 */ /* 0x000eae0000000800 */
        /* <DEDUP_REMOVED lines=12> */
[----:B---3--:R-:W-:Y:S07]  /*17ba0*/  LDSM.16.MT88.4 R28, [R195+0x3000] ;  /* 0x00300000c31c783b */ /* 0x008fee0000004200 */
[C---:B------:R-:W-:Y:S08]  /*17bb0*/  HMMA.16816.F32.BF16 R112, R4.reuse, R20, R112 ;  /* 0x000000140470723c */ /* 0x040ff00000041870 */
[C---:B------:R-:W-:Y:S01]  /*17bc0*/  HMMA.16816.F32.BF16 R116, R4.reuse, R22, R116 ;  /* 0x000000160474723c */ /* 0x040fe20000041874 */
[----:B------:R-:W3:Y:S07]  /*17bd0*/  LDSM.16.MT88.4 R20, [R198+0x11000] ;  /* 0x01100000c614783b */ /* 0x000eee0000004200 */
[C---:B-----5:R-:W-:Y:S08]  /*17be0*/  HMMA.16816.F32.BF16 R156, R4.reuse, R24, R156 ;  /* 0x00000018049c723c */ /* 0x060ff0000004189c */
[----:B------:R-:W-:Y:S01]  /*17bf0*/  HMMA.16816.F32.BF16 R152, R4, R26, R152 ;  /* 0x0000001a0498723c */ /* 0x000fe20000041898 */
[----:B------:R-:W-:Y:S01]  /*17c00*/  F2FP.BF16.F32.PACK_AB R4, R202, R199 ;  /* 0x000000c7ca04723e */ /* 0x000fe200000010ff */
[----:B------:R-:W-:Y:S01]  /*17c10*/  LDSM.16.MT88.4 R24, [R220+0x15000] ;  /* 0x01500000dc18783b */ /* 0x000fe20000004200 */
[----:B------:R-:W-:-:S02]  /*17c20*/  F2FP.BF16.F32.PACK_AB R5, R208, R209 ;  /* 0x000000d1d005723e */ /* 0x000fc400000010ff */
[----:B----4-:R-:W-:Y:S02]  /*17c30*/  F2FP.BF16.F32.PACK_AB R6, R200, R201 ;  /* 0x000000c9c806723e */ /* 0x010fe400000010ff */
[----:B--2---:R-:W-:-:S07]  /*17c40*/  F2FP.BF16.F32.PACK_AB R7, R214, R203 ;  /* 0x000000cbd607723e */ /* 0x004fce00000010ff */
[C---:B------:R-:W-:Y:S08]  /*17c50*/  HMMA.16816.F32.BF16 R72, R4.reuse, R16, R72 ;  /* 0x000000100448723c */ /* 0x040ff00000041848 */
[C---:B------:R-:W-:Y:S01]  /*17c60*/  HMMA.16816.F32.BF16 R76, R4.reuse, R18, R76 ;  /* 0x00000012044c723c */ /* 0x040fe2000004184c */
[----:B------:R-:W2:Y:S07]  /*17c70*/  LDSM.16.MT88.4 R16, [R220+0x13000] ;  /* 0x01300000dc10783b */ /* 0x000eae0000004200 */
[C---:B-1----:R-:W-:Y:S08]  /*17c80*/  HMMA.16816.F32.BF16 R104, R4.reuse, R12, R104 ;  /* 0x0000000c0468723c */ /* 0x042ff00000041868 */
[C---:B------:R-:W-:Y:S01]  /*17c90*/  HMMA.16816.F32.BF16 R108, R4.reuse, R14, R108 ;  /* 0x0000000e046c723c */ /* 0x040fe2000004186c */
[----:B------:R-:W1:Y:S07]  /*17ca0*/  LDSM.16.MT88.4 R12, [R195+0x5000] ;  /* 0x00500000c30c783b */ /* 0x000e6e0000004200 */
[C---:B------:R-:W-:Y:S08]  /*17cb0*/  HMMA.16816.F32.BF16 R136, R4.reuse, R8, R136 ;  /* 0x000000080488723c */ /* 0x040ff00000041888 */
        /* <DEDUP_REMOVED lines=14> */
[C---:B----4-:R-:W-:Y:S08]  /*17da0*/  HMMA.16816.F32.BF16 R128, R4.reuse, R8, R128 ;  /* 0x000000080480723c */ /* 0x050ff00000041880 */
[C---:B------:R-:W-:Y:S01]  /*17db0*/  HMMA.16816.F32.BF16 R132, R4.reuse, R10, R132 ;  /* 0x0000000a0484723c */ /* 0x040fe20000041884 */
[----:B------:R-:W4:Y:S07]  /*17dc0*/  LDSM.16.MT88.4 R8, [R198+0x13800] ;  /* 0x01380000c608783b */ /* 0x000f2e0000004200 */
[----:B------:R-:W-:Y:S01]  /*17dd0*/  HMMA.16816.F32.BF16 R160, R4, R176, R160 ;  /* 0x000000b004a0723c */ /* 0x000fe200000418a0 */
[--C-:B------:R-:W-:Y:S01]  /*17de0*/  FFMA.FTZ R176, R222, UR4, -R213.reuse ;  /* 0x00000004deb07c23 */ /* 0x100fe200080108d5 */
[----:B------:R-:W-:-:S05]  /*17df0*/  FFMA.FTZ R177, R216, UR4, -R213 ;  /* 0x00000004d8b17c23 */ /* 0x000fca00080108d5 */
[----:B------:R-:W-:Y:S01]  /*17e00*/  MUFU.EX2 R176, R176 ;  /* 0x000000b000b07308 */ /* 0x000fe20000000800 */
[C---:B------:R-:W-:Y:S01]  /*17e10*/  HMMA.16816.F32.BF16 R36, R4.reuse, R178, R36 ;  /* 0x000000b20424723c */ /* 0x040fe20000041824 */
[----:B------:R-:W-:Y:S01]  /*17e20*/  FFMA.FTZ R178, R212, UR4, -R213 ;  /* 0x00000004d4b27c23 */ /* 0x000fe200080108d5 */
[----:B------:R-:W-:Y:S01]  /*17e30*/  FFMA.FTZ R179, R210, UR4, -R207 ;  /* 0x00000004d2b37c23 */ /* 0x000fe200080108cf */
[----:B------:R-:W1:Y:S04]  /*17e40*/  MUFU.EX2 R177, R177 ;  /* 0x000000b100b17308 */ /* 0x000e680000000800 */
[----:B------:R-:W-:Y:S01]  /*17e50*/  MUFU.EX2 R178, R178 ;  /* 0x000000b200b27308 */ /* 0x000fe20000000800 */
[C---:B------:R-:W-:Y:S03]  /*17e60*/  HMMA.16816.F32.BF16 R48, R4.reuse, R172, R48 ;  /* 0x000000ac0430723c */ /* 0x040fe60000041830 */
[----:B------:R-:W4:Y:S05]  /*17e70*/  MUFU.EX2 R179, R179 ;  /* 0x000000b300b37308 */ /* 0x000f2a0000000800 */
        /* <DEDUP_REMOVED lines=13> */
[----:B------:R-:W-:Y:S07]  /*17f50*/  LDSM.16.MT88.4 R20, [R198+0x15800] ;  /* 0x01580000c614783b */ /* 0x000fee0000004200 */
[C---:B--2---:R-:W-:Y:S08]  /*17f60*/  HMMA.16816.F32.BF16 R144, R4.reuse, R16, R144 ;  /* 0x000000100490723c */ /* 0x044ff00000041890 */
[C---:B------:R-:W-:Y:S01]  /*17f70*/  HMMA.16816.F32.BF16 R148, R4.reuse, R18, R148 ;  /* 0x000000120494723c */ /* 0x040fe20000041894 */
[----:B------:R-:W2:Y:S07]  /*17f80*/  LDSM.16.MT88.4 R16, [R198+0x17800] ;  /* 0x01780000c610783b */ /* 0x000eae0000004200 */
[C---:B-----5:R-:W-:Y:S08]  /*17f90*/  HMMA.16816.F32.BF16 R156, R4.reuse, R24, R156 ;  /* 0x00000018049c723c */ /* 0x060ff0000004189c */
[----:B------:R-:W-:Y:S01]  /*17fa0*/  HMMA.16816.F32.BF16 R152, R4, R26, R152 ;  /* 0x0000001a0498723c */ /* 0x000fe20000041898 */
[----:B-1----:R-:W-:Y:S01]  /*17fb0*/  F2FP.BF16.F32.PACK_AB R4, R177, R176 ;  /* 0x000000b0b104723e */ /* 0x002fe200000010ff */
[----:B------:R-:W-:Y:S01]  /*17fc0*/  LDSM.16.MT88.4 R24, [R220+0x13800] ;  /* 0x01380000dc18783b */ /* 0x000fe20000004200 */
[----:B----4-:R-:W-:-:S02]  /*17fd0*/  F2FP.BF16.F32.PACK_AB R5, R206, R179 ;  /* 0x000000b3ce05723e */ /* 0x010fc400000010ff */
[----:B------:R-:W-:Y:S02]  /*17fe0*/  F2FP.BF16.F32.PACK_AB R6, R243, R178 ;  /* 0x000000b2f306723e */ /* 0x000fe400000010ff */
[----:B------:R-:W-:-:S07]  /*17ff0*/  F2FP.BF16.F32.PACK_AB R7, R241, R204 ;  /* 0x000000ccf107723e */ /* 0x000fce00000010ff */
        /* <DEDUP_REMOVED lines=59> */
[C---:B--2---:R-:W-:Y:S08]  /*183b0*/  HMMA.16816.F32.BF16 R156, R4.reuse, R16, R156 ;  /* 0x00000010049c723c */ /* 0x044ff0000004189c */
        /* <DEDUP_REMOVED lines=20> */
[----:B------:R-:W-:-:S04]  /*18500*/  LOP3.LUT R6, R6, R5, RZ, 0x3c, !PT ;  /* 0x0000000506067212 */ /* 0x000fc800078e3cff */
[----:B------:R-:W-:-:S03]  /*18510*/  ISETP.GE.AND P4, PT, R6, RZ, PT ;  /* 0x000000ff0600720c */ /* 0x000fc60003f86270 */
[----:B--2---:R-:W2:Y:S02]  /*18520*/  MUFU.RCP R14, R7 ;  /* 0x00000007000e7308 */ /* 0x004ea40000001000 */
[----:B--2---:R-:W-:-:S06]  /*18530*/  VIADD R14, R14, 0xffffffe ;  /* 0x0ffffffe0e0e7836 */ /* 0x004fcc0000000000 */
[----:B------:R-:W2:Y:S02]  /*18540*/  F2I.FTZ.U32.TRUNC.NTZ R15, R14 ;  /* 0x0000000e000f7305 */ /* 0x000ea4000021f000 */
[----:B--2---:R-:W-:Y:S01]  /*18550*/  IMAD.MOV R13, RZ, RZ, -R15 ;  /* 0x000000ffff0d7224 */ /* 0x004fe200078e0a0f */
        /* <DEDUP_REMOVED lines=28> */
[----:B-1----:R-:W2:Y:S04]  /*18720*/  LDG.E R9, desc[UR10][R12.64] ;  /* 0x0000000a0c097981 */ /* 0x002ea8000c1e1900 */
[----:B------:R-:W2:Y:S01]  /*18730*/  LDG.E R4, desc[UR10][R10.64] ;  /* 0x0000000a0a047981 */ /* 0x000ea2000c1e1900 */
[----:B------:R-:W-:-:S04]  /*18740*/  IMAD.IADD R6, R7, 0x1, -R6 ;  /* 0x0000000107067824 */ /* 0x000fc800078e0a06 */
[----:B------:R-:W-:-:S05]  /*18750*/  IMAD R6, R6, R5, -0x40 ;  /* 0xffffffc006067424 */ /* 0x000fca00078e0205 */
[----:B------:R-:W-:-:S05]  /*18760*/  SHF.R.S32.HI R5, RZ, 0x1f, R6 ;  /* 0x0000001fff057819 */ /* 0x000fca0000011406 */
[----:B---3--:R-:W-:-:S04]  /*18770*/  IMAD R5, R5, UR8, RZ ;  /* 0x0000000805057c24 */ /* 0x008fc8000f8e02ff */
[C---:B------:R-:W-:Y:S01]  /*18780*/  IMAD R5, R6.reuse, UR9, R5 ;  /* 0x0000000906057c24 */ /* 0x040fe2000f8e0205 */
[----:B--2---:R-:W-:Y:S01]  /*18790*/  IADD3 R4, PT, PT, R9, -R4, RZ ;  /* 0x8000000409047210 */ /* 0x004fe20007ffe0ff */
[----:B------:R-:W-:-:S03]  /*187a0*/  IMAD.WIDE.U32 R8, R6, UR8, RZ ;  /* 0x0000000806087c25 */ /* 0x000fc6000f8e00ff */
[----:B------:R-:W-:Y:S01]  /*187b0*/  SHF.R.S32.HI R6, RZ, 0x1f, R4 ;  /* 0x0000001fff067819 */ /* 0x000fe20000011404 */
[----:B------:R-:W-:-:S04]  /*187c0*/  IMAD.IADD R9, R9, 0x1, R5 ;  /* 0x0000000109097824 */ /* 0x000fc800078e0205 */
[----:B----4-:R-:W-:Y:S02]  /*187d0*/  IMAD R5, R6, UR4, RZ ;  /* 0x0000000406057c24 */ /* 0x010fe4000f8e02ff */
[----:B------:R-:W-:-:S04]  /*187e0*/  IMAD.WIDE.U32 R8, R4, UR4, R8 ;  /* 0x0000000404087c25 */ /* 0x000fc8000f8e0008 */
[----:B------:R-:W-:Y:S01]  /*187f0*/  IMAD R5, R4, UR5, R5 ;  /* 0x0000000504057c24 */ /* 0x000fe2000f8e0205 */
[----:B------:R-:W-:-:S04]  /*18800*/  LEA R228, P1, R8, R228, 0x1 ;  /* 0x000000e408e47211 */ /* 0x000fc800078208ff */
[----:B------:R-:W-:-:S04]  /*18810*/  IADD3 R5, PT, PT, R9, R5, RZ ;  /* 0x0000000509057210 */ /* 0x000fc80007ffe0ff */
[----:B------:R-:W-:Y:S01]  /*18820*/  LEA.HI.X R227, R8, R227, R5, 0x1, P1 ;  /* 0x000000e308e37211 */ /* 0x000fe200008f0c05 */
[----:B------:R-:W-:Y:S06]  /*18830*/  BRA `(.L_x_2253) ;  /* 0x0000000000207947 */ /* 0x000fec0003800000 */
.L_x_2252:
[----:B------:R-:W2:Y:S01]  /*18840*/  LDCU UR4, c[0x0][0x3c0] ;  /* 0x00007800ff0477ac */ /* 0x000ea20008000800 */
[----:B------:R-:W-:Y:S02]  /*18850*/  UMOV UR5, URZ ;  /* 0x000000ff00057c82 */ /* 0x000fe40008000000 */
[----:B------:R-:W-:Y:S01]  /*18860*/  IADD3 R5, P1, PT, RZ, -UR5, RZ ;  /* 0x80000005ff057c10 */ /* 0x000fe2000ff3e0ff */
[----:B--2---:R-:W-:-:S06]  /*18870*/  USHF.L.U32 UR4, UR4, 0x6, URZ ;  /* 0x0000000604047899 */ /* 0x004fcc00080006ff */
[----:B------:R-:W-:-:S05]  /*18880*/  IMAD.X R4, RZ, RZ, ~UR4, P1 ;  /* 0x80000004ff047e24 */ /* 0x000fca00088e06ff */
[----:B------:R-:W-:-:S04]  /*18890*/  SHF.R.S64 R5, R5, 0x1f, R4 ;  /* 0x0000001f05057819 */ /* 0x000fc80000001004 */
[----:B------:R-:W-:-:S04]  /*188a0*/  IADD3 R228, P1, PT, R5, R228, RZ ;  /* 0x000000e405e47210 */ /* 0x000fc80007f3e0ff */
[----:B------:R-:W-:-:S09]  /*188b0*/  LEA.HI.X.SX32 R227, R4, R227, 0x1, P1 ;  /* 0x000000e304e37211 */ /* 0x000fd200008f0eff */
.L_x_2253:
[----:B------:R-:W2:Y:S01]  /*188c0*/  S2R R166, SR_TID.X ;  /* 0x0000000000a67919 */ /* 0x000ea20000002100 */
[----:B------:R-:W3:Y:S01]  /*188d0*/  LDCU.64 UR4, c[0x0][0x3c0] ;  /* 0x00007800ff0477ac */ /* 0x000ee20008000a00 */
[----:B------:R-:W-:Y:S01]  /*188e0*/  IMAD.MOV.U32 R12, RZ, RZ, R228 ;  /* 0x000000ffff0c7224 */ /* 0x000fe200078e00e4 */
[----:B------:R-:W4:Y:S01]  /*188f0*/  S2R R7, SR_TID.X ;  /* 0x0000000000077919 */ /* 0x000f220000002100 */
[----:B------:R-:W-:Y:S02]  /*18900*/  IMAD.MOV.U32 R13, RZ, RZ, R227 ;  /* 0x000000ffff0d7224 */ /* 0x000fe400078e00e3 */
[----:B------:R-:W-:-:S05]  /*18910*/  IMAD.MOV.U32 R216, RZ, RZ, 0x20 ;  /* 0x00000020ffd87424 */ /* 0x000fca00078e00ff */
[----:B------:R-:W-:Y:S01]  /*18920*/  SEL R216, R216, 0xffffffe0, !P2 ;  /* 0xffffffe0d8d87807 */ /* 0x000fe20005000000 */
[----:B---3--:R-:W-:Y:S02]  /*18930*/  USHF.L.U32 UR7, UR4, 0x5, URZ ;  /* 0x0000000504077899 */ /* 0x008fe400080006ff */
[----:B------:R-:W-:Y:S01]  /*18940*/  USHF.L.U64.HI UR5, UR4, 0x5, UR5 ;  /* 0x0000000504057899 */ /* 0x000fe20008010205 */
[C---:B--2---:R-:W-:Y:S01]  /*18950*/  IMAD.SHL.U32 R239, R166.reuse, 0x8, RZ ;  /* 0x00000008a6ef7824 */ /* 0x044fe200078e00ff */
[--C-:B------:R-:W-:Y:S01]  /*18960*/  SHF.R.U32.HI R217, RZ, 0x1, R166.reuse ;  /* 0x00000001ffd97819 */ /* 0x100fe200000116a6 */
[----:B------:R-:W-:Y:S02]  /*18970*/  IMAD.SHL.U32 R219, R166, 0x20, RZ ;  /* 0x00000020a6db7824 */ /* 0x000fe400078e00ff */
[----:B----4-:R-:W-:Y:S01]  /*18980*/  IMAD.SHL.U32 R4, R7, 0x40, RZ ;  /* 0x0000004007047824 */ /* 0x010fe200078e00ff */
[----:B------:R-:W-:Y:S01]  /*18990*/  LOP3.LUT R5, R239, 0x1f8, RZ, 0xc0, !PT ;  /* 0x000001f8ef057812 */ /* 0x000fe200078ec0ff */
[----:B------:R-:W-:Y:S01]  /*189a0*/  IMAD.SHL.U32 R8, R7, 0x40, RZ ;  /* 0x0000004007087824 */ /* 0x000fe200078e00ff */
[----:B------:R-:W-:Y:S01]  /*189b0*/  LOP3.LUT R219, R219, 0x7c00, RZ, 0xc0, !PT ;  /* 0x00007c00dbdb7812 */ /* 0x000fe200078ec0ff */
[----:B------:R-:W-:Y:S01]  /*189c0*/  IMAD.SHL.U32 R9, R7, 0x8, RZ ;  /* 0x0000000807097824 */ /* 0x000fe200078e00ff */
[----:B------:R-:W-:-:S02]  /*189d0*/  LOP3.LUT R6, R5, 0x38, R166, 0x78, !PT ;  /* 0x0000003805067812 */ /* 0x000fc400078e78a6 */
[----:B------:R-:W-:Y:S02]  /*189e0*/  LOP3.LUT R4, R4, 0x1c0, RZ, 0xc0, !PT ;  /* 0x000001c004047812 */ /* 0x000fe400078ec0ff */
[----:B------:R-:W-:Y:S02]  /*189f0*/  LOP3.LUT R239, R6, 0x1e00, R239, 0xf8, !PT ;  /* 0x00001e0006ef7812 */ /* 0x000fe400078ef8ef */
[----:B------:R-:W-:Y:S02]  /*18a00*/  LOP3.LUT R5, R217, 0x8, RZ, 0xc0, !PT ;  /* 0x00000008d9057812 */ /* 0x000fe400078ec0ff */
[----:B------:R-:W-:Y:S02]  /*18a10*/  LOP3.LUT R6, R219, 0x200, R8, 0xf8, !PT ;  /* 0x00000200db067812 */ /* 0x000fe400078ef808 */
[----:B------:R-:W-:Y:S02]  /*18a20*/  LOP3.LUT R4, R4, 0x38, R9, 0xf8, !PT ;  /* 0x0000003804047812 */ /* 0x000fe400078ef809 */
[----:B------:R-:W-:-:S02]  /*18a30*/  LOP3.LUT R5, R6, R180, R5, 0xf6, !PT ;  /* 0x000000b406057212 */ /* 0x000fc400078ef605 */
[----:B------:R-:W-:Y:S02]  /*18a40*/  IADD3 R6, P1, PT, R228, UR7, RZ ;  /* 0x00000007e4067c10 */ /* 0x000fe4000ff3e0ff */
[----:B------:R-:W-:Y:S02]  /*18a50*/  LEA R239, R239, UR6, 0x1 ;  /* 0x00000006efef7c11 */ /* 0x000fe4000f8e08ff */
[----:B------:R-:W-:Y:S02]  /*18a60*/  LOP3.LUT R4, R4, 0x8, R7, 0x78, !PT ;  /* 0x0000000804047812 */ /* 0x000fe400078e7807 */
[----:B------:R-:W-:Y:S01]  /*18a70*/  IADD3.X R7, PT, PT, R227, UR5, RZ, P1, !PT ;  /* 0x00000005e3077c10 */ /* 0x000fe20008ffe4ff */
[----:B------:R-:W-:Y:S01]  /*18a80*/  @!PT LDS RZ, [RZ] ;  /* 0x00000000fffff984 */ /* 0x000fe20000000800 */
[----:B------:R-:W-:Y:S01]  /*18a90*/  @!PT LDS RZ, [RZ] ;  /* 0x00000000fffff984 */ /* 0x000fe20000000800 */
[----:B------:R-:W-:Y:S01]  /*18aa0*/  @!PT LDS RZ, [RZ] ;  /* 0x00000000fffff984 */ /* 0x000fe20000000800 */
[----:B-1----:R-:W-:Y:S01]  /*18ab0*/  LDGSTS.E.BYPASS.LTC128B.128 [R239+0x10000], desc[UR10][R12.64] ;  /* 0x100000000cef7fae */ /* 0x002fe2000b981a0a */
[----:B------:R-:W-:Y:S02]  /*18ac0*/  IADD3 R10, P1, PT, R6, UR7, RZ ;  /* 0x00000007060a7c10 */ /* 0x000fe4000ff3e0ff */
[----:B------:R-:W-:Y:S01]  /*18ad0*/  LOP3.LUT R229, R8, 0x400, RZ, 0xc0, !PT ;  /* 0x0000040008e57812 */ /* 0x000fe200078ec0ff */
[----:B------:R-:W-:Y:S01]  /*18ae0*/  LDGSTS.E.BYPASS.LTC128B.128 [R239+0x12000], desc[UR10][R12.64+0x80] ;  /* 0x120000800cef7fae */ /* 0x000fe2000b981a0a */
[----:B------:R-:W-:-:S02]  /*18af0*/  IADD3.X R11, PT, PT, R7, UR5, RZ, P1, !PT ;  /* 0x00000005070b7c10 */ /* 0x000fc40008ffe4ff */
[----:B------:R-:W-:Y:S01]  /*18b00*/  IADD3 R8, P1, PT, R10, UR7, RZ ;  /* 0x000000070a087c10 */ /* 0x000fe2000ff3e0ff */
[----:B------:R-:W-:Y:S01]  /*18b10*/  LDGSTS.E.BYPASS.LTC128B.128 [R239+0x14000], desc[UR10][R12.64+0x100] ;  /* 0x140001000cef7fae */ /* 0x000fe2000b981a0a */
[----:B------:R-:W-:Y:S01]  /*18b20*/  IMAD R229, R4, 0x2, R229 ;  /* 0x0000000204e57824 */ /* 0x000fe200078e02e5 */
[----:B------:R-:W-:Y:S02]  /*18b30*/  LEA R209, R5, UR6, 0x1 ;  /* 0x0000000605d17c11 */ /* 0x000fe4000f8e08ff */
[----:B------:R1:W-:Y:S01]  /*18b40*/  LDGSTS.E.BYPASS.LTC128B.128 [R239+0x16000], desc[UR10][R12.64+0x180] ;  /* 0x160001800cef7fae */ /* 0x0003e2000b981a0a */
[----:B------:R-:W-:Y:S01]  /*18b50*/  IADD3.X R9, PT, PT, R11, UR5, RZ, P1, !PT ;  /* 0x000000050b097c10 */ /* 0x000fe20008ffe4ff */
[----:B------:R-:W-:Y:S02]  /*18b60*/  VIADD R221, R229, UR6 ;  /* 0x00000006e5dd7c36 */ /* 0x000fe40008000000 */
[----:B------:R-:W-:Y:S01]  /*18b70*/  LDGSTS.E.BYPASS.LTC128B.128 [R239+0x10800], desc[UR10][R6.64] ;  /* 0x1080000006ef7fae */ /* 0x000fe2000b981a0a */
[----:B------:R-:W-:-:S02]  /*18b80*/  IMAD.IADD R208, R216, 0x1, R209 ;  /* 0x00000001d8d07824 */ /* 0x000fc400078e02d1 */
[C---:B------:R-:W-:Y:S01]  /*18b90*/  IMAD.IADD R222, R221.reuse, 0x1, R216 ;  /* 0x00000001ddde7824 */ /* 0x040fe200078e02d8 */
[----:B------:R-:W-:Y:S01]  /*18ba0*/  LDGSTS.E.BYPASS.LTC128B.128 [R239+0x12800], desc[UR10][R6.64+0x80] ;  /* 0x1280008006ef7fae */ /* 0x000fe2000b981a0a */
[----:B------:R-:W-:Y:S02]  /*18bb0*/  IMAD.IADD R223, R196, 0x1, R209 ;  /* 0x00000001c4df7824 */ /* 0x000fe400078e02d1 */
        /* <DEDUP_REMOVED lines=14> */
[----:B-1----:R-:W1:Y:S04]  /*18ca0*/  LDSM.16.M88.4 R12, [R229+UR6+0x8000] ;  /* 0x00800006e50c783b */ /* 0x002e680008000200 */
[----:B------:R-:W3:Y:S04]  /*18cb0*/  LDSM.16.M88.4 R188, [R229+UR6+0x8800] ;  /* 0x00880006e5bc783b */ /* 0x000ee80008000200 */
[----:B------:R-:W4:Y:S04]  /*18cc0*/  LDSM.16.M88.4 R180, [R229+UR6+0x9000] ;  /* 0x00900006e5b4783b */ /* 0x000f280008000200 */
[----:B------:R-:W5:Y:S04]  /*18cd0*/  LDSM.16.M88.4 R20, [R229+UR6+0x9800] ;  /* 0x00980006e514783b */ /* 0x000f680008000200 */
[----:B------:R-:W-:Y:S04]  /*18ce0*/  LDSM.16.M88.4 R24, [R208] ;  /* 0x00000000d018783b */ /* 0x000fe80000000200 */
[----:B--2---:R-:W2:Y:S04]  /*18cf0*/  LDSM.16.M88.4 R8, [R222+0x8000] ;  /* 0x00800000de08783b */ /* 0x004ea80000000200 */
[----:B------:R-:W2:Y:S04]  /*18d00*/  LDSM.16.M88.4 R32, [R222+0x8800] ;  /* 0x00880000de20783b */ /* 0x000ea80000000200 */
[----:B------:R-:W2:Y:S04]  /*18d10*/  LDSM.16.M88.4 R4, [R222+0x9000] ;  /* 0x00900000de04783b */ /* 0x000ea80000000200 */
[----:B------:R-:W2:Y:S04]  /*18d20*/  LDSM.16.M88.4 R28, [R222+0x9800] ;  /* 0x00980000de1c783b */ /* 0x000ea80000000200 */
[----:B------:R-:W-:Y:S01]  /*18d30*/  LDSM.16.M88.4 R196, [R223] ;  /* 0x00000000dfc4783b */ /* 0x000fe20000000200 */
[C---:B-1----:R-:W-:Y:S03]  /*18d40*/  HMMA.16816.F32.BF16 R16, R172.reuse, R12, RZ ;  /* 0x0000000cac10723c */ /* 0x042fe600000418ff */
        /* <DEDUP_REMOVED lines=13> */
[----:B------:R-:W1:Y:S07]  /*18e20*/  LDSM.16.M88.4 R20, [R221+0x8000] ;  /* 0x00800000dd14783b */ /* 0x000e6e0000000200 */
        /* <DEDUP_REMOVED lines=41> */
[----:B------:R-:W2:Y:S07]  /*190c0*/  LDSM.16.M88.4 R8, [R222+0xb000] ;  /* 0x00b00000de08783b */ /* 0x000eae0000000200 */
        /* <DEDUP_REMOVED lines=16> */
[C---:B--2---:R-:W-:Y:S08]  /*191d0*/  HMMA.16816.F32.BF16 R184, R4.reuse, R8, R184 ;  /* 0x0000000804b8723c */ /* 0x044ff000000418b8 */
[C---:B------:R-:W-:Y:S01]  /*191e0*/  HMMA.16816.F32.BF16 R180, R4.reuse, R10, R180 ;  /* 0x0000000a04b4723c */ /* 0x040fe200000418b4 */
[----:B------:R-:W2:Y:S07]  /*191f0*/  LDSM.16.M88.4 R8, [R224+0x2000] ;  /* 0x00200000e008783b */ /* 0x000eae0000000200 */
        /* <DEDUP_REMOVED lines=10> */
[C---:B-1----:R-:W-:Y:S08]  /*192a0*/  HMMA.16816.F32.BF16 R184, R168.reuse, R24, R184 ;  /* 0x00000018a8b8723c */ /* 0x042ff000000418b8 */
[C---:B------:R-:W-:Y:S01]  /*192b0*/  HMMA.16816.F32.BF16 R180, R168.reuse, R26, R180 ;  /* 0x0000001aa8b4723c */ /* 0x040fe200000418b4 */
[----:B------:R-:W1:Y:S07]  /*192c0*/  LDSM.16.M88.4 R24, [R209+0x4000] ;  /* 0x00400000d118783b */ /* 0x000e6e0000000200 */
[C---:B------:R-:W-:Y:S08]  /*192d0*/  HMMA.16816.F32.BF16 R176, R168.reuse, R196, R176 ;  /* 0x000000c4a8b0723c */ /* 0x040ff000000418b0 */
[----:B------:R-:W-:Y:S01]  /*192e0*/  HMMA.16816.F32.BF16 R172, R168, R198, R172 ;  /* 0x000000c6a8ac723c */ /* 0x000fe200000418ac */
[----:B------:R-:W5:Y:S04]  /*192f0*/  LDSM.16.M88.4 R196, [R229+UR6+0xd000] ;  /* 0x00d00006e5c4783b */ /* 0x000f680008000200 */
[----:B------:R-:W5:Y:S03]  /*19300*/  LDSM.16.M88.4 R168, [R229+UR6+0xd800] ;  /* 0x00d80006e5a8783b */ /* 0x000f660008000200 */
[C---:B--2---:R-:W-:Y:S08]  /*19310*/  HMMA.16816.F32.BF16 R16, R8.reuse, R20, R16 ;  /* 0x000000140810723c */ /* 0x044ff00000041810 */
[C---:B------:R-:W-:Y:S01]  /*19320*/  HMMA.16816.F32.BF16 R12, R8.reuse, R22, R12 ;  /* 0x00000016080c723c */ /* 0x040fe2000004180c */
[----:B------:R-:W-:Y:S07]  /*19330*/  LDSM.16.M88.4 R20, [R222+0xc000] ;  /* 0x00c00000de14783b */ /* 0x000fee0000000200 */
[C---:B----4-:R-:W-:Y:S08]  /*19340*/  HMMA.16816.F32.BF16 R192, R8.reuse, R4, R192 ;  /* 0x0000000408c0723c */ /* 0x050ff000000418c0 */
[C---:B------:R-:W-:Y:S01]  /*19350*/  HMMA.16816.F32.BF16 R188, R8.reuse, R6, R188 ;  /* 0x0000000608bc723c */ /* 0x040fe200000418bc */
[----:B------:R-:W2:Y:S07]  /*19360*/  LDSM.16.M88.4 R4, [R208+0x4000] ;  /* 0x00400000d004783b */ /* 0x000eae0000000200 */
        /* <DEDUP_REMOVED lines=22> */
[----:B------:R-:W2:Y:S07]  /*194d0*/  LDSM.16.M88.4 R20, [R221+0xc800] ;  /* 0x00c80000dd14783b */ /* 0x000eae0000000200 */
[C---:B---3--:R-:W-:Y:S08]  /*194e0*/  HMMA.16816.F32.BF16 R192, R4.reuse, R8, R192 ;  /* 0x0000000804c0723c */ /* 0x048ff000000418c0 */
[C---:B------:R-:W-:Y:S01]  /*194f0*/  HMMA.16816.F32.BF16 R188, R4.reuse, R10, R188 ;  /* 0x0000000a04bc723c */ /* 0x040fe200000418bc */
[----:B------:R-:W3:Y:S07]  /*19500*/  LDSM.16.M88.4 R8, [R221+0xd000] ;  /* 0x00d00000dd08783b */ /* 0x000eee0000000200 */
[C---:B----4-:R-:W-:Y:S08]  /*19510*/  HMMA.16816.F32.BF16 R184, R4.reuse, R32, R184 ;  /* 0x0000002004b8723c */ /* 0x050ff000000418b8 */
[C---:B------:R-:W-:Y:S01]  /*19520*/  HMMA.16816.F32.BF16 R180, R4.reuse, R34, R180 ;  /* 0x0000002204b4723c */ /* 0x040fe200000418b4 */
[----:B------:R-:W-:Y:S07]  /*19530*/  LDSM.16.M88.4 R32, [R216+0xd800] ;  /* 0x00d80000d820783b */ /* 0x000fee0000000200 */
[C---:B-1----:R-:W-:Y:S08]  /*19540*/  HMMA.16816.F32.BF16 R176, R4.reuse, R28, R176 ;  /* 0x0000001c04b0723c */ /* 0x042ff000000418b0 */
[----:B------:R-:W-:Y:S01]  /*19550*/  HMMA.16816.F32.BF16 R172, R4, R30, R172 ;  /* 0x0000001e04ac723c */ /* 0x000fe200000418ac */
[----:B------:R-:W-:Y:S04]  /*19560*/  LDSM.16.M88.4 R28, [R224+0x4000] ;  /* 0x00400000e01c783b */ /* 0x000fe80000000200 */
[----:B------:R-:W1:Y:S03]  /*19570*/  LDSM.16.M88.4 R4, [R216+0xc000] ;  /* 0x00c00000d804783b */ /* 0x000e660000000200 */
[C---:B-----5:R-:W-:Y:S08]  /*19580*/  HMMA.16816.F32.BF16 R16, R200.reuse, R24, R16 ;  /* 0x00000018c810723c */ /* 0x060ff00000041810 */
[C---:B------:R-:W-:Y:S01]  /*19590*/  HMMA.16816.F32.BF16 R12, R200.reuse, R26, R12 ;  /* 0x0000001ac80c723c */ /* 0x040fe2000004180c */
[----:B------:R-:W-:Y:S07]  /*195a0*/  LDSM.16.M88.4 R24, [R229+UR6+0xe000] ;  /* 0x00e00006e518783b */ /* 0x000fee0008000200 */
[C---:B--2---:R-:W-:Y:S08]  /*195b0*/  HMMA.16816.F32.BF16 R192, R200.reuse, R20, R192 ;  /* 0x00000014c8c0723c */ /* 0x044ff000000418c0 */
[C---:B------:R-:W-:Y:S01]  /*195c0*/  HMMA.16816.F32.BF16 R188, R200.reuse, R22, R188 ;  /* 0x00000016c8bc723c */ /* 0x040fe200000418bc */
[----:B------:R-:W2:Y:S04]  /*195d0*/  LDSM.16.M88.4 R20, [R209+0x6000] ;  /* 0x00600000d114783b */ /* 0x000ea80000000200 */
[----:B------:R-:W-:Y:S03]  /*195e0*/  LDSM.16.M88.4 R208, [R208+0x6000] ;  /* 0x00600000d0d0783b */ /* 0x000fe60000000200 */
[C---:B---3--:R-:W-:Y:S08]  /*195f0*/  HMMA.16816.F32.BF16 R184, R200.reuse, R8, R184 ;  /* 0x00000008c8b8723c */ /* 0x048ff000000418b8 */
[----:B------:R-:W-:Y:S01]  /*19600*/  HMMA.16816.F32.BF16 R180, R200, R10, R180 ;  /* 0x0000000ac8b4723c */ /* 0x000fe200000418b4 */
[----:B------:R-:W3:Y:S07]  /*19610*/  LDSM.16.M88.4 R8, [R229+UR6+0xe800] ;  /* 0x00e80006e508783b */ /* 0x000eee0008000200 */
[C---:B-1----:R-:W-:Y:S08]  /*19620*/  HMMA.16816.F32.BF16 R16, R28.reuse, R4, R16 ;  /* 0x000000041c10723c */ /* 0x042ff00000041810 */
[----:B------:R-:W-:Y:S01]  /*19630*/  HMMA.16816.F32.BF16 R12, R28, R6, R12 ;  /* 0x000000061c0c723c */ /* 0x000fe2000004180c */
[----:B------:R-:W1:Y:S07]  /*19640*/  LDSM.16.M88.4 R4, [R229+UR6+0xf000] ;  /* 0x00f00006e504783b */ /* 0x000e6e0008000200 */
        /* <DEDUP_REMOVED lines=17> */
[C---:B---3--:R-:W-:Y:S08]  /*19760*/  HMMA.16816.F32.BF16 R192, R20.reuse, R8, R192 ;  /* 0x0000000814c0723c */ /* 0x048ff000000418c0 */
[C---:B------:R-:W-:Y:S01]  /*19770*/  HMMA.16816.F32.BF16 R188, R20.reuse, R10, R188 ;  /* 0x0000000a14bc723c */ /* 0x040fe200000418bc */
[----:B------:R-:W-:Y:S07]  /*19780*/  LDSM.16.M88.4 R8, [R224+0x6000] ;  /* 0x00600000e008783b */ /* 0x000fee0000000200 */
[C---:B-1----:R-:W-:Y:S08]  /*19790*/  HMMA.16816.F32.BF16 R184, R20.reuse, R4, R184 ;  /* 0x0000000414b8723c */ /* 0x042ff000000418b8 */
        /* <DEDUP_REMOVED lines=21> */
[C---:B------:R-:W-:Y:S02]  /*198f0*/  VIADD R35, R20.reuse, 0xffffff91 ;  /* 0xffffff9114237836 */ /* 0x040fe40000000000 */
[C---:B------:R-:W-:Y:S02]  /*19900*/  ISETP.GE.AND P4, PT, R5.reuse, R0, PT ;  /* 0x000000000500720c */ /* 0x040fe40003f86270 */
[----:B------:R-:W-:Y:S01]  /*19910*/  ISETP.GE.AND P3, PT, R5, R2, PT ;  /* 0x000000020500720c */ /* 0x000fe20003f66270 */
[C---:B------:R-:W-:Y:S02]  /*19920*/  VIADD R5, R20.reuse, 0xffffff88 ;  /* 0xffffff8814057836 */ /* 0x040fe40000000000 */
[----:B------:R-:W-:Y:S01]  /*19930*/  HMMA.16816.F32.BF16 R12, R8, R6, R12 ;  /* 0x00000006080c723c */ /* 0x000fe2000004180c */
[----:B------:R-:W-:Y:S01]  /*19940*/  VIADD R7, R20, 0xffffff81 ;  /* 0xffffff8114077836 */ /* 0x000fe20000000000 */
[----:B------:R-:W-:-:S02]  /*19950*/  FSEL R21, R18, -INF , !P3 ;  /* 0xff80000012157808 */ /* 0x000fc40005800000 */
[-C--:B------:R-:W-:Y:S02]  /*19960*/  ISETP.GE.AND P5, PT, R5, R0.reuse, PT ;  /* 0x000000000500720c */ /* 0x080fe40003fa6270 */
[C---:B------:R-:W-:Y:S02]  /*19970*/  ISETP.GE.AND P1, PT, R7.reuse, R0, PT ;  /* 0x000000000700720c */ /* 0x040fe40003f26270 */
[----:B------:R-:W-:Y:S01]  /*19980*/  HMMA.16816.F32.BF16 R184, R168, R24, R184 ;  /* 0x00000018a8b8723c */ /* 0x000fe200000418b8 */
[----:B------:R-:W-:Y:S01]  /*19990*/  ISETP.GE.AND P6, PT, R7, R2, PT ;  /* 0x000000020700720c */ /* 0x000fe20003fc6270 */
[----:B------:R-:W-:-:S03]  /*199a0*/  VIADD R7, R20, 0xffffff89 ;  /* 0xffffff8914077836 */ /* 0x000fc60000000000 */
[----:B------:R-:W-:Y:S02]  /*199b0*/  FSEL R19, R19, -INF , !P6 ;  /* 0xff80000013137808 */ /* 0x000fe40007000000 */
[----:B------:R-:W-:Y:S01]  /*199c0*/  ISETP.GE.AND P3, PT, R7, R0, PT ;  /* 0x000000000700720c */ /* 0x000fe20003f66270 */
[C---:B------:R-:W-:Y:S01]  /*199d0*/  HMMA.16816.F32.BF16 R180, R168.reuse, R26, R180 ;  /* 0x0000001aa8b4723c */ /* 0x040fe200000418b4 */
[----:B------:R-:W1:Y:S02]  /*199e0*/  LDSM.16.M88.4 R24, [R216+0xf000] ;  /* 0x00f00000d818783b */ /* 0x000e640000000200 */
[----:B------:R-:W-:Y:S02]  /*199f0*/  FSEL R33, R12, -INF , !P5 ;  /* 0xff8000000c217808 */ /* 0x000fe40006800000 */
[----:B------:R-:W-:Y:S02]  /*19a00*/  FSEL R13, R13, -INF , !P3 ;  /* 0xff8000000d0d7808 */ /* 0x000fe40005800000 */
[----:B------:R-:W-:Y:S01]  /*19a10*/  ISETP.GE.AND P3, PT, R35, R2, PT ;  /* 0x000000022300720c */ /* 0x000fe20003f66270 */
[----:B------:R-:W-:Y:S01]  /*19a20*/  HMMA.16816.F32.BF16 R192, R168, R28, R192 ;  /* 0x0000001ca8c0723c */ /* 0x000fe200000418c0 */
[----:B------:R-:W-:-:S02]  /*19a30*/  FSEL R29, R16, -INF , !P4 ;  /* 0xff800000101d7808 */ /* 0x000fc40006000000 */
[----:B------:R-:W-:Y:S01]  /*19a40*/  ISETP.GE.AND P4, PT, R5, R2, PT ;  /* 0x000000020500720c */ /* 0x000fe20003f86270 */
[----:B------:R-:W-:-:S04]  /*19a50*/  VIADD R5, R20, 0xffffff90 ;  /* 0xffffff9014057836 */ /* 0x000fc80000000000 */
[----:B------:R-:W-:Y:S01]  /*19a60*/  HMMA.16816.F32.BF16 R188, R168, R30, R188 ;  /* 0x0000001ea8bc723c */ /* 0x000fe200000418bc */
[----:B------:R-:W-:Y:S02]  /*19a70*/  FSEL R31, R17, -INF , !P1 ;  /* 0xff800000111f7808 */ /* 0x000fe40004800000 */
[----:B------:R-:W-:Y:S02]  /*19a80*/  ISETP.GE.AND P1, PT, R7, R2, PT ;  /* 0x000000020700720c */ /* 0x000fe40003f26270 */
[C---:B------:R-:W-:Y:S02]  /*19a90*/  ISETP.GE.AND P6, PT, R5.reuse, R0, PT ;  /* 0x000000000500720c */ /* 0x040fe40003fc6270 */
[----:B------:R-:W-:Y:S01]  /*19aa0*/  ISETP.GE.AND P5, PT, R5, R2, PT ;  /* 0x000000020500720c */ /* 0x000fe20003fa6270 */
[----:B------:R-:W-:Y:S01]  /*19ab0*/  HMMA.16816.F32.BF16 R172, R208, R198, R172 ;  /* 0x000000c6d0ac723c */ /* 0x000fe200000418ac */
[----:B------:R-:W2:Y:S01]  /*19ac0*/  LDSM.16.M88.4 R4, [R216+0xf800] ;  /* 0x00f80000d804783b */ /* 0x000ea20000000200 */
[----:B------:R-:W-:Y:S01]  /*19ad0*/  FSEL R17, R14, -INF , !P4 ;  /* 0xff8000000e117808 */ /* 0x000fe20006000000 */
[----:B------:R-:W-:-:S04]  /*19ae0*/  DEPBAR.LE SB0, 0x0 ;  /* 0x000080000000791a */ /* 0x000fc80000000000 */
[----:B------:R-:W-:Y:S01]  /*19af0*/  BAR.SYNC.DEFER_BLOCKING 0x0 ;  /* 0x0000000000007b1d */ /* 0x000fe20000010000 */
[----:B---3--:R-:W-:Y:S01]  /*19b00*/  HMMA.16816.F32.BF16 R192, R8, R200, R192 ;  /* 0x000000c808c0723c */ /* 0x008fe200000418c0 */
[----:B------:R-:W-:Y:S01]  /*19b10*/  ISETP.GE.AND P4, PT, R35, R0, PT ;  /* 0x000000002300720c */ /* 0x000fe20003f86270 */
[----:B------:R-:W-:-:S06]  /*19b20*/  VIADD R35, R20, 0xffffff98 ;  /* 0xffffff9814237836 */ /* 0x000fcc0000000000 */
[C---:B------:R-:W-:Y:S08]  /*19b30*/  HMMA.16816.F32.BF16 R188, R8.reuse, R202, R188 ;  /* 0x000000ca08bc723c */ /* 0x040ff000000418bc */
[----:B-1----:R-:W-:Y:S01]  /*19b40*/  HMMA.16816.F32.BF16 R184, R8, R24, R184 ;  /* 0x0000001808b8723c */ /* 0x002fe200000418b8 */
[----:B------:R-:W-:Y:S01]  /*19b50*/  FSEL R25, R15, -INF , !P1 ;  /* 0xff8000000f197808 */ /* 0x000fe20004800000 */
[----:B------:R-:W-:Y:S01]  /*19b60*/  VIADD R15, R20, 0xffffff99 ;  /* 0xffffff99140f7836 */ /* 0x000fe20000000000 */
[----:B------:R-:W-:-:S02]  /*19b70*/  FSEL R207, R194, -INF , !P5 ;  /* 0xff800000c2cf7808 */ /* 0x000fc40006800000 */
[----:B------:R-:W-:Y:S02]  /*19b80*/  FSEL R251, R193, -INF , !P4 ;  /* 0xff800000c1fb7808 */ /* 0x000fe40006000000 */
[C---:B------:R-:W-:Y:S01]  /*19b90*/  ISETP.GE.AND P5, PT, R15.reuse, R0, PT ;  /* 0x000000000f00720c */ /* 0x040fe20003fa6270 */
[----:B------:R-:W-:Y:S01]  /*19ba0*/  HMMA.16816.F32.BF16 R180, R8, R26, R180 ;  /* 0x0000001a08b4723c */ /* 0x000fe200000418b4 */
[----:B------:R-:W-:Y:S01]  /*19bb0*/  ISETP.GE.AND P4, PT, R15, R2, PT ;  /* 0x000000020f00720c */ /* 0x000fe20003f86270 */
[C---:B------:R-:W-:Y:S01]  /*19bc0*/  VIADD R15, R20.reuse, 0xffffffa0 ;  /* 0xffffffa0140f7836 */ /* 0x040fe20000000000 */
[-C--:B------:R-:W-:Y:S01]  /*19bd0*/  ISETP.GE.AND P1, PT, R35, R0.reuse, PT ;  /* 0x000000002300720c */ /* 0x080fe20003f26270 */
[----:B------:R-:W-:Y:S01]  /*19be0*/  VIADD R27, R20, 0xffffffa1 ;  /* 0xffffffa1141b7836 */ /* 0x000fe20000000000 */
[----:B------:R-:W-:Y:S02]  /*19bf0*/  FSEL R213, R195, -INF , !P3 ;  /* 0xff800000c3d57808 */ /* 0x000fe40005800000 */
[----:B------:R-:W-:Y:S01]  /*19c00*/  FSEL R188, R188, -INF , !P1 ;  /* 0xff800000bcbc7808 */ /* 0x000fe20004800000 */
[----:B------:R-:W-:Y:S01]  /*19c10*/  HMMA.16816.F32.BF16 R172, R168, R22, R172 ;  /* 0x00000016a8ac723c */ /* 0x000fe200000418ac */
[C---:B------:R-:W-:Y:S01]  /*19c20*/  ISETP.GE.AND P3, PT, R15.reuse, R0, PT ;  /* 0x000000000f00720c */ /* 0x040fe20003f66270 */
[C---:B------:R-:W-:Y:S01]  /*19c30*/  VIADD R23, R20.reuse, 0xffffffa8 ;  /* 0xffffffa814177836 */ /* 0x040fe20000000000 */
[----:B------:R-:W-:Y:S01]  /*19c40*/  ISETP.GE.AND P1, PT, R15, R2, PT ;  /* 0x000000020f00720c */ /* 0x000fe20003f26270 */
[----:B------:R-:W-:Y:S01]  /*19c50*/  VIADD R15, R20, 0xffffffa9 ;  /* 0xffffffa9140f7836 */ /* 0x000fe20000000000 */
[----:B------:R-:W-:-:S02]  /*19c60*/  FSEL R249, R189, -INF , !P5 ;  /* 0xff800000bdf97808 */ /* 0x000fc40006800000 */
[----:B------:R-:W-:Y:S01]  /*19c70*/  FSEL R209, R192, -INF , !P6 ;  /* 0xff800000c0d17808 */ /* 0x000fe20007000000 */
[----:B--2---:R-:W-:Y:S01]  /*19c80*/  HMMA.16816.F32.BF16 R176, R8, R4, R176 ;  /* 0x0000000408b0723c */ /* 0x004fe200000418b0 */
[----:B------:R-:W-:Y:S01]  /*19c90*/  FSEL R189, R186, -INF , !P1 ;  /* 0xff800000babd7808 */ /* 0x000fe20004800000 */
[----:B------:R-:W-:Y:S01]  /*19ca0*/  VIADD R5, R20, 0xffffffb1 ;  /* 0xffffffb114057836 */ /* 0x000fe20000000000 */
[----:B------:R-:W-:Y:S02]  /*19cb0*/  ISETP.GE.AND P6, PT, R35, R2, PT ;  /* 0x000000022300720c */ /* 0x000fe40003fc6270 */
[----:B------:R-:W-:Y:S02]  /*19cc0*/  ISETP.GE.AND P1, PT, R15, R0, PT ;  /* 0x000000000f00720c */ /* 0x000fe40003f26270 */
[----:B------:R-:W-:Y:S02]  /*19cd0*/  FSEL R211, R190, -INF , !P6 ;  /* 0xff800000bed37808 */ /* 0x000fe40007000000 */
[----:B------:R-:W-:-:S02]  /*19ce0*/  FSEL R181, R181, -INF , !P1 ;  /* 0xff800000b5b57808 */ /* 0x000fc40004800000 */
[----:B------:R-:W-:Y:S01]  /*19cf0*/  ISETP.GE.AND P6, PT, R27, R0, PT ;  /* 0x000000001b00720c */ /* 0x000fe20003fc6270 */
[----:B------:R-:W-:Y:S01]  /*19d00*/  HMMA.16816.F32.BF16 R172, R8, R6, R172 ;  /* 0x0000000608ac723c */ /* 0x000fe200000418ac */
[----:B------:R-:W-:Y:S01]  /*19d10*/  ISETP.GE.AND P1, PT, R5, R2, PT ;  /* 0x000000020500720c */ /* 0x000fe20003f26270 */
[----:B------:R-:W-:Y:S01]  /*19d20*/  VIADD R7, R20, 0xffffffb8 ;  /* 0xffffffb814077836 */ /* 0x000fe20000000000 */
[----:B------:R-:W-:Y:S02]  /*19d30*/  FSEL R195, R184, -INF , !P3 ;  /* 0xff800000b8c37808 */ /* 0x000fe40005800000 */
[----:B------:R-:W-:Y:S02]  /*19d40*/  FSEL R245, R185, -INF , !P6 ;  /* 0xff800000b9f57808 */ /* 0x000fe40007000000 */
[----:B------:R-:W-:Y:S02]  /*19d50*/  FSEL R199, R179, -INF , !P1 ;  /* 0xff800000b3c77808 */ /* 0x000fe40004800000 */
[----:B------:R-:W-:-:S02]  /*19d60*/  FSEL R169, R191, -INF , !P4 ;  /* 0xff800000bfa97808 */ /* 0x000fc40006000000 */
[-C--:B------:R-:W-:Y:S02]  /*19d70*/  ISETP.GE.AND P3, PT, R23, R2.reuse, PT ;  /* 0x000000021700720c */ /* 0x080fe40003f66270 */
[-C--:B------:R-:W-:Y:S01]  /*19d80*/  ISETP.GE.AND P6, PT, R15, R2.reuse, PT ;  /* 0x000000020f00720c */ /* 0x080fe20003fc6270 */
[----:B------:R-:W-:Y:S01]  /*19d90*/  VIADD R15, R20, 0xffffffb0 ;  /* 0xffffffb0140f7836 */ /* 0x000fe20000000000 */
[----:B------:R-:W-:Y:S02]  /*19da0*/  ISETP.GE.AND P1, PT, R165, 0x3, PT ;  /* 0x00000003a500780c */ /* 0x000fe40003f26270 */
[----:B------:R-:W-:Y:S02]  /*19db0*/  ISETP.GE.AND P5, PT, R27, R2, PT ;  /* 0x000000021b00720c */ /* 0x000fe40003fa6270 */
[----:B------:R-:W-:Y:S02]  /*19dc0*/  ISETP.GE.AND P4, PT, R23, R0, PT ;  /* 0x000000001700720c */ /* 0x000fe40003f86270 */
[----:B------:R-:W-:-:S02]  /*19dd0*/  FSEL R193, R182, -INF , !P3 ;  /* 0xff800000b6c17808 */ /* 0x000fc40005800000 */
[----:B------:R-:W-:Y:S02]  /*19de0*/  FSEL R191, R187, -INF , !P5 ;  /* 0xff800000bbbf7808 */ /* 0x000fe40006800000 */
[----:B------:R-:W-:Y:S02]  /*19df0*/  FSEL R237, R180, -INF , !P4 ;  /* 0xff800000b4ed7808 */ /* 0x000fe40006000000 */
[-C--:B------:R-:W-:Y:S01]  /*19e00*/  ISETP.GE.AND P3, PT, R5, R0.reuse, PT ;  /* 0x000000000500720c */ /* 0x080fe20003f66270 */
[----:B------:R-:W-:Y:S01]  /*19e10*/  VIADD R5, R20, 0xffffffb9 ;  /* 0xffffffb914057836 */ /* 0x000fe20000000000 */
[C---:B------:R-:W-:Y:S02]  /*19e20*/  ISETP.GE.AND P5, PT, R15.reuse, R0, PT ;  /* 0x000000000f00720c */ /* 0x040fe40003fa6270 */
[----:B------:R-:W-:Y:S02]  /*19e30*/  ISETP.GE.AND P4, PT, R15, R2, PT ;  /* 0x000000020f00720c */ /* 0x000fe40003f86270 */
[----:B------:R-:W-:-:S02]  /*19e40*/  FSEL R247, R183, -INF , !P6 ;  /* 0xff800000b7f77808 */ /* 0x000fc40007000000 */
[----:B------:R-:W-:Y:S02]  /*19e50*/  FSEL R229, R176, -INF , !P5 ;  /* 0xff800000b0e57808 */ /* 0x000fe40006800000 */
[----:B------:R-:W-:Y:S02]  /*19e60*/  FSEL R221, R178, -INF , !P4 ;  /* 0xff800000b2dd7808 */ /* 0x000fe40006000000 */
[----:B------:R-:W-:Y:S02]  /*19e70*/  FSEL R235, R177, -INF , !P3 ;  /* 0xff800000b1eb7808 */ /* 0x000fe40005800000 */
[-C--:B------:R-:W-:Y:S02]  /*19e80*/  ISETP.GE.AND P6, PT, R7, R0.reuse, PT ;  /* 0x000000000700720c */ /* 0x080fe40003fc6270 */
[----:B------:R-:W-:Y:S02]  /*19e90*/  ISETP.GE.AND P5, PT, R5, R0, PT ;  /* 0x000000000500720c */ /* 0x000fe40003fa6270 */
[----:B------:R-:W-:-:S02]  /*19ea0*/  ISETP.GE.AND P4, PT, R7, R2, PT ;  /* 0x000000020700720c */ /* 0x000fc40003f86270 */
[----:B------:R-:W-:Y:S02]  /*19eb0*/  ISETP.GE.AND P3, PT, R5, R2, PT ;  /* 0x000000020500720c */ /* 0x000fe40003f66270 */
[----:B------:R-:W-:Y:S02]  /*19ec0*/  FSEL R223, R172, -INF , !P6 ;  /* 0xff800000acdf7808 */ /* 0x000fe40007000000 */
[----:B------:R-:W-:Y:S02]  /*19ed0*/  FSEL R222, R173, -INF , !P5 ;  /* 0xff800000adde7808 */ /* 0x000fe40006800000 */
[----:B------:R-:W-:Y:S02]  /*19ee0*/  FSEL R197, R174, -INF , !P4 ;  /* 0xff800000aec57808 */ /* 0x000fe40006000000 */
[----:B------:R-:W-:Y:S01]  /*19ef0*/  FSEL R196, R175, -INF , !P3 ;  /* 0xff800000afc47808 */ /* 0x000fe20005800000 */
[----:B------:R-:W-:Y:S06]  /*19f00*/  @!P1 BRA `(.L_x_2254) ;  /* 0x0000000400989947 */ /* 0x000fec0003800000 */
[----:B------:R-:W-:Y:S05]  /*19f10*/  BRA.U !UP0, `(.L_x_2255) ;  /* 0x0000000108fc7547 */ /* 0x000fea000b800000 */
[----:B------:R-:W1:Y:S01]  /*19f20*/  LDC R2, c[0x0][0x4f0] ;  /* 0x00013c00ff027b82 */ /* 0x000e620000000800 */
[C---:B------:R-:W-:Y:S01]  /*19f30*/  IADD3 R5, PT, PT, R167.reuse, -0xc0, RZ ;  /* 0xffffff40a7057810 */ /* 0x040fe20007ffe0ff */
[----:B------:R-:W-:Y:S01]  /*19f40*/  VIADD R167, R167, 0xffffff80 ;  /* 0xffffff80a7a77836 */ /* 0x000fe20000000000 */
[----:B------:R-:W2:Y:S02]  /*19f50*/  LDCU.64 UR8, c[0x0][0x3b8] ;  /* 0x00007700ff0877ac */ /* 0x000ea40008000a00 */
[----:B------:R-:W-:Y:S02]  /*19f60*/  IABS R8, R5 ;  /* 0x0000000500087213 */ /* 0x000fe40000000000 */
[----:B------:R-:W-:Y:S01]  /*19f70*/  IABS R6, R167 ;  /* 0x000000a700067213 */ /* 0x000fe20000000000 */
[----:B------:R-:W3:Y:S01]  /*19f80*/  LDCU.64 UR4, c[0x0][0x3a0] ;  /* 0x00007400ff0477ac */ /* 0x000ee20008000a00 */
        /* <DEDUP_REMOVED lines=44> */
[----:B------:R-:W-:Y:S01]  /*1a250*/  IMAD R2, R5, UR9, R2 ;  /* 0x0000000905027c24 */ /* 0x000fe2000f8e0202 */
        /* <DEDUP_REMOVED lines=9> */
[----:B------:R-:W-:Y:S01]  /*1a2f0*/  LEA.HI.X R225, R6, R225, R5, 0x1, P1 ;  /* 0x000000e106e17211 */ /* 0x000fe200008f0c05 */
[----:B------:R-:W-:Y:S06]  /*1a300*/  BRA `(.L_x_2256) ;  /* 0x0000000000207947 */ /* 0x000fec0003800000 */
.L_x_2255:
[----:B------:R-:W1:Y:S01]  /*1a310*/  LDCU UR8, c[0x0][0x3b8] ;  /* 0x00007700ff0877ac */ /* 0x000e620008000800 */
[----:B------:R-:W-:Y:S02]  /*1a320*/  UMOV UR5, URZ ;  /* 0x000000ff00057c82 */ /* 0x000fe40008000000 */
[----:B------:R-:W-:Y:S01]  /*1a330*/  IADD3 R5, P1, PT, RZ, -UR5, RZ ;  /* 0x80000005ff057c10 */ /* 0x000fe2000ff3e0ff */
[----:B-1----:R-:W-:-:S06]  /*1a340*/  USHF.L.U32 UR4, UR8, 0x6, URZ ;  /* 0x0000000608047899 */ /* 0x002fcc00080006ff */
[----:B------:R-:W-:-:S05]  /*1a350*/  IMAD.X R0, RZ, RZ, ~UR4, P1 ;  /* 0x80000004ff007e24 */ /* 0x000fca00088e06ff */
[----:B------:R-:W-:-:S04]  /*1a360*/  SHF.R.S64 R5, R5, 0x1f, R0 ;  /* 0x0000001f05057819 */ /* 0x000fc80000001000 */
[----:B------:R-:W-:-:S04]  /*1a370*/  IADD3 R226, P1, PT, R5, R226, RZ ;  /* 0x000000e205e27210 */ /* 0x000fc80007f3e0ff */
[----:B------:R-:W-:-:S09]  /*1a380*/  LEA.HI.X.SX32 R225, R0, R225, 0x1, P1 ;  /* 0x000000e100e17211 */ /* 0x000fd200008f0eff */
.L_x_2256:
[----:B------:R-:W1:Y:S01]  /*1a390*/  LDCU UR5, c[0x0][0x3bc] ;  /* 0x00007780ff0577ac */ /* 0x000e620008000800 */
[----:B------:R-:W-:Y:S01]  /*1a3a0*/  IMAD.MOV.U32 R224, RZ, RZ, R226 ;  /* 0x000000ffffe07224 */ /* 0x000fe200078e00e2 */
[----:B------:R-:W-:-:S04]  /*1a3b0*/  USHF.L.U32 UR4, UR8, 0x5, URZ ;  /* 0x0000000508047899 */ /* 0x000fc800080006ff */
        /* <DEDUP_REMOVED lines=8> */
[----:B------:R2:W-:Y:S03]  /*1a440*/  LDGSTS.E.BYPASS.LTC128B.128 [R239+0xe000], desc[UR10][R224.64+0x180] ;  /* 0x0e000180e0ef7fae */ /* 0x0005e6000b981a0a */
[----:B------:R-:W-:Y:S02]  /*1a450*/  IADD3.X R9, PT, PT, R225, UR5, RZ, P1, !PT ;  /* 0x00000005e1097c10 */ /* 0x000fe40008ffe4ff */
[----:B------:R-:W-:-:S03]  /*1a460*/  IADD3 R6, P1, PT, R8, UR4, RZ ;  /* 0x0000000408067c10 */ /* 0x000fc6000ff3e0ff */
        /* <DEDUP_REMOVED lines=16> */
.L_x_2254:
        /* <DEDUP_REMOVED lines=28> */
[----:B------:R-:W-:Y:S04]  /*1a730*/  LDSM.16.MT88.4 R184, [R215+0x6800] ;  /* 0x00680000d7b8783b */ /* 0x000fe80000004200 */
        /* <DEDUP_REMOVED lines=30> */
[----:B------:R-:W-:Y:S01]  /*1a920*/  FFMA.FTZ R212, R213, UR4, -R198 ;  /* 0x00000004d5d47c23 */ /* 0x000fe200080108c6 */
[--C-:B------:R-:W-:Y:S01]  /*1a930*/  FFMA.FTZ R214, R209, UR4, -R224.reuse ;  /* 0x00000004d1d67c23 */ /* 0x100fe200080108e0 */
[----:B------:R-:W3:Y:S01]  /*1a940*/  MUFU.EX2 R200, R200 ;  /* 0x000000c800c87308 */ /* 0x000ee20000000800 */
[----:B------:R-:W4:Y:S01]  /*1a950*/  LDSM.16.MT88.4 R28, [R215] ;  /* 0x00000000d71c783b */ /* 0x000f220000004200 */
[--C-:B------:R-:W-:Y:S01]  /*1a960*/  FFMA.FTZ R209, R251, UR4, -R224.reuse ;  /* 0x00000004fbd17c23 */ /* 0x100fe200080108e0 */
[----:B------:R-:W-:Y:S01]  /*1a970*/  FFMA.FTZ R208, R188, UR4, -R224 ;  /* 0x00000004bcd07c23 */ /* 0x000fe200080108e0 */
[----:B------:R-:W-:Y:S01]  /*1a980*/  MUFU.EX2 R167, R167 ;  /* 0x000000a700a77308 */ /* 0x000fe20000000800 */
[--C-:B------:R-:W-:Y:S01]  /*1a990*/  FFMA.FTZ R211, R211, UR4, -R198.reuse ;  /* 0x00000004d3d37c23 */ /* 0x100fe200080108c6 */
[----:B------:R-:W-:Y:S01]  /*1a9a0*/  FFMA.FTZ R210, R169, UR4, -R198 ;  /* 0x00000004a9d27c23 */ /* 0x000fe200080108c6 */
[--C-:B------:R-:W-:Y:S01]  /*1a9b0*/  FFMA.FTZ R249, R249, UR4, -R224.reuse ;  /* 0x00000004f9f97c23 */ /* 0x100fe200080108e0 */
[----:B------:R-:W5:Y:S01]  /*1a9c0*/  MUFU.EX2 R166, R166 ;  /* 0x000000a600a67308 */ /* 0x000f620000000800 */
[----:B------:R-:W-:Y:S01]  /*1a9d0*/  LDSM.16.MT88.4 R168, [R215+0x4800] ;  /* 0x00480000d7a8783b */ /* 0x000fe20000004200 */
[--C-:B------:R-:W-:Y:S01]  /*1a9e0*/  FFMA.FTZ R234, R195, UR4, -R224.reuse ;  /* 0x00000004c3ea7c23 */ /* 0x100fe200080108e0 */
[----:B------:R-:W-:Y:S01]  /*1a9f0*/  FFMA.FTZ R236, R181, UR4, -R224 ;  /* 0x00000004b5ec7c23 */ /* 0x000fe200080108e0 */
[----:B------:R-:W-:Y:S01]  /*1aa00*/  MUFU.EX2 R2, R2 ;  /* 0x0000000200027308 */ /* 0x000fe20000000800 */
[--C-:B------:R-:W-:Y:S01]  /*1aa10*/  FFMA.FTZ R238, R191, UR4, -R198.reuse ;  /* 0x00000004bfee7c23 */ /* 0x100fe200080108c6 */
[----:B---3--:R-:W-:Y:S01]  /*1aa20*/  F2FP.BF16.F32.PACK_AB R4, R200, R202 ;  /* 0x000000cac804723e */ /* 0x008fe200000010ff */
[--C-:B------:R-:W-:Y:S01]  /*1aa30*/  FFMA.FTZ R240, R193, UR4, -R198.reuse ;  /* 0x00000004c1f07c23 */ /* 0x100fe200080108c6 */
[----:B------:R-:W3:Y:S01]  /*1aa40*/  MUFU.EX2 R0, R0 ;  /* 0x0000000000007308 */ /* 0x000ee20000000800 */
[----:B------:R-:W-:Y:S01]  /*1aa50*/  FFMA.FTZ R247, R247, UR4, -R198 ;  /* 0x00000004f7f77c23 */ /* 0x000fe200080108c6 */
[--C-:B------:R-:W-:Y:S01]  /*1aa60*/  FFMA.FTZ R229, R229, UR4, -R224.reuse ;  /* 0x00000004e5e57c23 */ /* 0x100fe200080108e0 */
[----:B------:R-:W-:Y:S01]  /*1aa70*/  FFMA.FTZ R242, R235, UR4, -R224 ;  /* 0x00000004ebf27c23 */ /* 0x000fe200080108e0 */
[----:B------:R-:W-:Y:S01]  /*1aa80*/  MUFU.EX2 R164, R17 ;  /* 0x0000001100a47308 */ /* 0x000fe20000000800 */
[--C-:B------:R-:W-:Y:S01]  /*1aa90*/  FFMA.FTZ R244, R221, UR4, -R198.reuse ;  /* 0x00000004ddf47c23 */ /* 0x100fe200080108c6 */
[----:B-----5:R-:W-:Y:S01]  /*1aaa0*/  F2FP.BF16.F32.PACK_AB R6, R166, R167 ;  /* 0x000000a7a606723e */ /* 0x020fe200000010ff */
[----:B------:R-:W-:Y:S01]  /*1aab0*/  FFMA.FTZ R235, R196, UR4, -R198 ;  /* 0x00000004c4eb7c23 */ /* 0x000fe200080108c6 */
[----:B------:R-:W5:Y:S04]  /*1aac0*/  MUFU.EX2 R3, R25 ;  /* 0x0000001900037308 */ /* 0x000f680000000800 */
        /* <DEDUP_REMOVED lines=133> */
[--C-:B------:R-:W-:Y:S01]  /*1b320*/  FFMA.FTZ R136, R207, UR4, -R198.reuse ;  /* 0x00000004cf887c23 */ /* 0x100fe200080108c6 */
[-C--:B------:R-:W-:Y:S01]  /*1b330*/  FMUL.FTZ R113, R137, R205.reuse ;  /* 0x000000cd89717220 */ /* 0x080fe20000410000 */
[-C--:B------:R-:W-:Y:S01]  /*1b340*/  FMUL.FTZ R114, R138, R204.reuse ;  /* 0x000000cc8a727220 */ /* 0x080fe20000410000 */
[-C--:B------:R-:W-:Y:S01]  /*1b350*/  FMUL.FTZ R115, R139, R204.reuse ;  /* 0x000000cc8b737220 */ /* 0x080fe20000410000 */
[----:B------:R2:W-:Y:S01]  /*1b360*/  MUFU.EX2 R213, R136 ;  /* 0x0000008800d57308 */ /* 0x0005e20000000800 */
[----:B------:R-:W-:Y:S01]  /*1b370*/  LDSM.16.MT88.4 R160, [R206+0x800] ;  /* 0x00080000cea0783b */ /* 0x000fe20000004200 */
[-C--:B------:R-:W-:Y:S01]  /*1b380*/  FMUL.FTZ R140, R140, R205.reuse ;  /* 0x000000cd8c8c7220 */ /* 0x080fe20000410000 */
[C---:B------:R-:W-:Y:S01]  /*1b390*/  HMMA.16816.F32.BF16 R68, R4.reuse, R70, R92 ;  /* 0x000000460444723c */ /* 0x040fe2000004185c */
[-C--:B------:R-:W-:Y:S01]  /*1b3a0*/  FMUL.FTZ R141, R141, R205.reuse ;  /* 0x000000cd8d8d7220 */ /* 0x080fe20000410000 */
[----:B------:R-:W4:Y:S01]  /*1b3b0*/  LDSM.16.MT88.4 R92, [R215+0x4000] ;  /* 0x00400000d75c783b */ /* 0x000f220000004200 */
[-C--:B------:R-:W-:Y:S01]  /*1b3c0*/  FMUL.FTZ R142, R142, R204.reuse ;  /* 0x000000cc8e8e7220 */ /* 0x080fe20000410000 */
[-C--:B------:R-:W-:Y:S01]  /*1b3d0*/  FMUL.FTZ R143, R143, R204.reuse ;  /* 0x000000cc8f8f7220 */ /* 0x080fe20000410000 */
[-C--:B------:R-:W-:Y:S01]  /*1b3e0*/  FMUL.FTZ R120, R144, R205.reuse ;  /* 0x000000cd90787220 */ /* 0x080fe20000410000 */
[-C--:B------:R-:W-:Y:S01]  /*1b3f0*/  FMUL.FTZ R121, R145, R205.reuse ;  /* 0x000000cd91797220 */ /* 0x080fe20000410000 */
[-C--:B------:R-:W-:Y:S01]  /*1b400*/  FMUL.FTZ R122, R146, R204.reuse ;  /* 0x000000cc927a7220 */ /* 0x080fe20000410000 */
[C---:B---3--:R-:W-:Y:S01]  /*1b410*/  HMMA.16816.F32.BF16 R72, R4.reuse, R76, R72 ;  /* 0x0000004c0448723c */ /* 0x048fe20000041848 */
[-C--:B------:R-:W-:Y:S01]  /*1b420*/  FMUL.FTZ R123, R147, R204.reuse ;  /* 0x000000cc937b7220 */ /* 0x080fe20000410000 */
[----:B------:R-:W-:Y:S01]  /*1b430*/  MUFU.EX2 R208, R208 ;  /* 0x000000d000d07308 */ /* 0x000fe20000000800 */
[----:B--2---:R-:W-:Y:S01]  /*1b440*/  LDSM.16.MT88.4 R136, [R215+0x800] ;  /* 0x00080000d788783b */ /* 0x004fe20000004200 */
[-C--:B------:R-:W-:Y:S01]  /*1b450*/  FMUL.FTZ R148, R148, R205.reuse ;  /* 0x000000cd94947220 */ /* 0x080fe20000410000 */
[-C--:B------:R-:W-:Y:S01]  /*1b460*/  FMUL.FTZ R149, R149, R205.reuse ;  /* 0x000000cd95957220 */ /* 0x080fe20000410000 */
[----:B------:R2:W-:Y:S01]  /*1b470*/  MUFU.EX2 R207, R249 ;  /* 0x000000f900cf7308 */ /* 0x0005e20000000800 */
[----:B------:R-:W-:Y:S01]  /*1b480*/  LDSM.16.MT88.4 R144, [R220+0x10800] ;  /* 0x01080000dc90783b */ /* 0x000fe20000004200 */
[C---:B------:R-:W-:Y:S01]  /*1b490*/  HMMA.16816.F32.BF16 R76, R4.reuse, R78, R100 ;  /* 0x0000004e044c723c */ /* 0x040fe20000041864 */
[-C--:B------:R-:W-:Y:S01]  /*1b4a0*/  FMUL.FTZ R150, R150, R204.reuse ;  /* 0x000000cc96967220 */ /* 0x080fe20000410000 */
[----:B------:R-:W-:Y:S01]  /*1b4b0*/  MUFU.EX2 R212, R212 ;  /* 0x000000d400d47308 */ /* 0x000fe20000000800 */
[----:B------:R-:W3:Y:S01]  /*1b4c0*/  LDSM.16.MT88.4 R100, [R206+0x4000] ;  /* 0x00400000ce64783b */ /* 0x000ee20000004200 */
        /* <DEDUP_REMOVED lines=10> */
[-C--:B------:R-:W-:Y:S01]  /*1b570*/  FMUL.FTZ R154, R154, R204.reuse ;  /* 0x000000cc9a9a7220 */ /* 0x080fe20000410000 */
[-C--:B------:R-:W-:Y:S01]  /*1b580*/  FMUL.FTZ R155, R155, R204.reuse ;  /* 0x000000cc9b9b7220 */ /* 0x080fe20000410000 */
[----:B------:R-:W-:Y:S01]  /*1b590*/  LDSM.16.MT88.4 R156, [R216+0x14800] ;  /* 0x01480000d89c783b */ /* 0x000fe20000004200 */
[C---:B------:R-:W-:Y:S01]  /*1b5a0*/  HMMA.16816.F32.BF16 R84, R4.reuse, R86, R108 ;  /* 0x000000560454723c */ /* 0x040fe2000004186c */
[----:B--2---:R-:W-:Y:S01]  /*1b5b0*/  FFMA.FTZ R249, R189, UR4, -R198 ;  /* 0x00000004bdf97c23 */ /* 0x004fe200080108c6 */
[----:B------:R-:W-:Y:S01]  /*1b5c0*/  MUFU.EX2 R234, R234 ;  /* 0x000000ea00ea7308 */ /* 0x000fe20000000800 */
[----:B------:R-:W1:Y:S01]  /*1b5d0*/  LDSM.16.MT88.4 R108, [R220+0x16000] ;  /* 0x01600000dc6c783b */ /* 0x000e620000004200 */
[----:B------:R-:W-:Y:S01]  /*1b5e0*/  FFMA.FTZ R205, R243, R205, R202 ;  /* 0x000000cdf3cd7223 */ /* 0x000fe200000100ca */
[----:B------:R-:W-:Y:S01]  /*1b5f0*/  FFMA.FTZ R241, R241, R204, R2 ;  /* 0x000000ccf1f17223 */ /* 0x000fe20000010002 */
[----:B------:R-:W-:Y:S02]  /*1b600*/  MUFU.EX2 R236, R236 ;  /* 0x000000ec00ec7308 */ /* 0x000fe40000000800 */
[----:B------:R-:W-:Y:S01]  /*1b610*/  FADD.FTZ R200, R200, R205 ;  /* 0x000000cdc8c87221 */ /* 0x000fe20000010000 */
[----:B----4-:R-:W-:Y:S01]  /*1b620*/  HMMA.16816.F32.BF16 R88, R4, R92, R88 ;  /* 0x0000005c0458723c */ /* 0x010fe20000041858 */
[----:B------:R-:W-:Y:S01]  /*1b630*/  MUFU.EX2 R249, R249 ;  /* 0x000000f900f97308 */ /* 0x000fe20000000800 */
[----:B------:R-:W-:Y:S01]  /*1b640*/  FADD.FTZ R241, R0, R241 ;  /* 0x000000f100f17221 */ /* 0x000fe20000010000 */
[----:B------:R-:W-:-:S02]  /*1b650*/  FADD.FTZ R167, R167, R200 ;  /* 0x000000c8a7a77221 */ /* 0x000fc40000010000 */
[----:B------:R-:W2:Y:S01]  /*1b660*/  MUFU.EX2 R238, R238 ;  /* 0x000000ee00ee7308 */ /* 0x000ea20000000800 */
[----:B------:R-:W-:Y:S01]  /*1b670*/  FADD.FTZ R164, R164, R241 ;  /* 0x000000f1a4a47221 */ /* 0x000fe20000010000 */
[----:B------:R-:W-:Y:S01]  /*1b680*/  FADD.FTZ R167, R166, R167 ;  /* 0x000000a7a6a77221 */ /* 0x000fe20000010000 */
[C---:B------:R-:W-:Y:S01]  /*1b690*/  HMMA.16816.F32.BF16 R92, R4.reuse, R94, R116 ;  /* 0x0000005e045c723c */ /* 0x040fe20000041874 */
[----:B------:R-:W4:Y:S01]  /*1b6a0*/  LDSM.16.MT88.4 R116, [R216+0x16000] ;  /* 0x01600000d874783b */ /* 0x000f220000004200 */
[----:B------:R-:W-:Y:S01]  /*1b6b0*/  MUFU.EX2 R240, R240 ;  /* 0x000000f000f07308 */ /* 0x000fe20000000800 */
[----:B------:R-:W-:Y:S01]  /*1b6c0*/  FADD.FTZ R164, R3, R164 ;  /* 0x000000a403a47221 */ /* 0x000fe20000010000 */
[----:B------:R-:W-:Y:S02]  /*1b6d0*/  MOV R3, R201 ;  /* 0x000000c900037202 */ /* 0x000fe40000000f00 */
[----:B------:R-:W5:Y:S02]  /*1b6e0*/  MUFU.EX2 R247, R247 ;  /* 0x000000f700f77308 */ /* 0x000f640000000800 */
[----:B---3--:R-:W-:Y:S02]  /*1b6f0*/  HMMA.16816.F32.BF16 R96, R4, R100, R96 ;  /* 0x000000640460723c */ /* 0x008fe40000041860 */
[----:B------:R-:W-:Y:S01]  /*1b700*/  MUFU.EX2 R229, R229 ;  /* 0x000000e500e57308 */ /* 0x000fe20000000800 */
[----:B--2---:R-:W-:-:S03]  /*1b710*/  F2FP.BF16.F32.PACK_AB R193, R238, R249 ;  /* 0x000000f9eec1723e */ /* 0x004fc600000010ff */
[----:B------:R-:W-:Y:S02]  /*1b720*/  MUFU.EX2 R242, R242 ;  /* 0x000000f200f27308 */ /* 0x000fe40000000800 */
[----:B------:R-:W-:Y:S01]  /*1b730*/  HMMA.16816.F32.BF16 R100, R4, R102, R124 ;  /* 0x000000660464723c */ /* 0x000fe2000004187c */
[----:B------:R-:W2:Y:S01]  /*1b740*/  LDSM.16.MT88.4 R124, [R215+0x6000] ;  /* 0x00600000d77c783b */ /* 0x000ea20000004200 */
[----:B------:R-:W-:Y:S01]  /*1b750*/  MUFU.EX2 R244, R244 ;  /* 0x000000f400f47308 */ /* 0x000fe20000000800 */
[----:B-----5:R-:W-:-:S03]  /*1b760*/  F2FP.BF16.F32.PACK_AB R195, R247, R240 ;  /* 0x000000f0f7c3723e */ /* 0x020fc600000010ff */
[----:B------:R-:W-:Y:S02]  /*1b770*/  MUFU.EX2 R235, R235 ;  /* 0x000000eb00eb7308 */ /* 0x000fe40000000800 */
[C---:B-1----:R-:W-:Y:S08]  /*1b780*/  HMMA.16816.F32.BF16 R104, R4.reuse, R108, R104 ;  /* 0x0000006c0468723c */ /* 0x042ff00000041868 */
[C---:B------:R-:W-:Y:S01]  /*1b790*/  HMMA.16816.F32.BF16 R108, R4.reuse, R110, R132 ;  /* 0x0000006e046c723c */ /* 0x040fe20000041884 */
[----:B------:R-:W1:Y:S07]  /*1b7a0*/  LDSM.16.MT88.4 R132, [R206+0x6000] ;  /* 0x00600000ce84783b */ /* 0x000e6e0000004200 */
[C---:B----4-:R-:W-:Y:S08]  /*1b7b0*/  HMMA.16816.F32.BF16 R112, R4.reuse, R116, R112 ;  /* 0x000000740470723c */ /* 0x050ff00000041870 */
        /* <DEDUP_REMOVED lines=21> */
[----:B------:R-:W-:-:S04]  /*1b910*/  FADD.FTZ R210, R210, R211 ;  /* 0x000000d3d2d27221 */ /* 0x000fc80000010000 */
[----:B------:R-:W-:Y:S02]  /*1b920*/  FADD.FTZ R249, R249, R210 ;  /* 0x000000d2f9f97221 */ /* 0x000fe40000010000 */
[----:B------:R-:W-:Y:S02]  /*1b930*/  HMMA.16816.F32.BF16 R28, R132, R138, R28 ;  /* 0x0000008a841c723c */ /* 0x000fe4000004181c */
[----:B------:R-:W-:-:S04]  /*1b940*/  FADD.FTZ R249, R238, R249 ;  /* 0x000000f9eef97221 */ /* 0x000fc80000010000 */
[----:B------:R-:W-:Y:S02]  /*1b950*/  FADD.FTZ R240, R240, R249 ;  /* 0x000000f9f0f07221 */ /* 0x000fe40000010000 */
[----:B------:R-:W-:Y:S02]  /*1b960*/  HMMA.16816.F32.BF16 R136, R132, R160, R32 ;  /* 0x000000a08488723c */ /* 0x000fe40000041820 */
[----:B------:R-:W-:-:S06]  /*1b970*/  FADD.FTZ R247, R247, R240 ;  /* 0x000000f0f7f77221 */ /* 0x000fcc0000010000 */
        /* <DEDUP_REMOVED lines=18> */
[C---:B---3--:R-:W-:Y:S08]  /*1baa0*/  HMMA.16816.F32.BF16 R48, R132.reuse, R140, R48 ;  /* 0x0000008c8430723c */ /* 0x048ff00000041830 */
[C---:B------:R-:W-:Y:S08]  /*1bab0*/  HMMA.16816.F32.BF16 R52, R132.reuse, R142, R52 ;  /* 0x0000008e8434723c */ /* 0x040ff00000041834 */
[----:B----4-:R-:W-:Y:S01]  /*1bac0*/  HMMA.16816.F32.BF16 R140, R132, R144, R56 ;  /* 0x00000090848c723c */ /* 0x010fe20000041838 */
[--C-:B------:R-:W-:Y:S01]  /*1bad0*/  FFMA.FTZ R56, R245, UR4, -R224.reuse ;  /* 0x00000004f5387c23 */ /* 0x100fe200080108e0 */
[----:B------:R-:W-:-:S03]  /*1bae0*/  FFMA.FTZ R245, R237, UR4, -R224 ;  /* 0x00000004edf57c23 */ /* 0x000fc600080108e0 */
[----:B------:R3:W4:Y:S03]  /*1baf0*/  MUFU.EX2 R237, R56 ;  /* 0x0000003800ed7308 */ /* 0x0007260000000800 */
[C---:B------:R-:W-:Y:S01]  /*1bb00*/  HMMA.16816.F32.BF16 R144, R132.reuse, R146, R60 ;  /* 0x000000928490723c */ /* 0x040fe2000004183c */
[----:B------:R-:W5:Y:S01]  /*1bb10*/  MUFU.EX2 R245, R245 ;  /* 0x000000f500f57308 */ /* 0x000f620000000800 */
[----:B------:R-:W-:Y:S06]  /*1bb20*/  LDSM.16.MT88.4 R60, [R206+0x1000] ;  /* 0x00100000ce3c783b */ /* 0x000fec0000004200 */
[----:B------:R-:W-:Y:S01]  /*1bb30*/  HMMA.16816.F32.BF16 R104, R132, R160, R104 ;  /* 0x000000a08468723c */ /* 0x000fe20000041868 */
[----:B---3--:R-:W3:Y:S01]  /*1bb40*/  LDSM.16.MT88.4 R56, [R215+0x1000] ;  /* 0x00100000d738783b */ /* 0x008ee20000004200 */
[----:B----4-:R-:W-:Y:S01]  /*1bb50*/  F2FP.BF16.F32.PACK_AB R192, R237, R234 ;  /* 0x000000eaedc0723e */ /* 0x010fe200000010ff */
[----:B------:R-:W-:Y:S01]  /*1bb60*/  FADD.FTZ R234, R234, R207 ;  /* 0x000000cfeaea7221 */ /* 0x000fe20000010000 */
[----:B-----5:R-:W-:-:S04]  /*1bb70*/  F2FP.BF16.F32.PACK_AB R194, R236, R245 ;  /* 0x000000f5ecc2723e */ /* 0x020fc800000010ff */
[----:B------:R-:W-:Y:S01]  /*1bb80*/  HMMA.16816.F32.BF16 R108, R132, R162, R108 ;  /* 0x000000a2846c723c */ /* 0x000fe2000004186c */
[----:B------:R-:W-:-:S04]  /*1bb90*/  FADD.FTZ R234, R237, R234 ;  /* 0x000000eaedea7221 */ /* 0x000fc80000010000 */
[----:B------:R-:W-:-:S03]  /*1bba0*/  FADD.FTZ R245, R245, R234 ;  /* 0x000000eaf5f57221 */ /* 0x000fc60000010000 */
[----:B------:R-:W-:Y:S01]  /*1bbb0*/  HMMA.16816.F32.BF16 R80, R132, R156, R80 ;  /* 0x0000009c8450723c */ /* 0x000fe20000041850 */
[----:B------:R-:W-:-:S07]  /*1bbc0*/  FADD.FTZ R236, R236, R245 ;  /* 0x000000f5ecec7221 */ /* 0x000fce0000010000 */
[----:B------:R-:W-:Y:S08]  /*1bbd0*/  HMMA.16816.F32.BF16 R84, R132, R158, R84 ;  /* 0x0000009e8454723c */ /* 0x000ff00000041854 */
[----:B-1----:R-:W-:Y:S01]  /*1bbe0*/  HMMA.16816.F32.BF16 R160, R192, R36, R8 ;  /* 0x00000024c0a0723c */ /* 0x002fe20000041808 */
[----:B------:R-:W1:Y:S07]  /*1bbf0*/  LDSM.16.MT88.4 R8, [R216+0x13000] ;  /* 0x01300000d808783b */ /* 0x000e6e0000004200 */
[C---:B------:R-:W-:Y:S01]  /*1bc00*/  HMMA.16816.F32.BF16 R156, R132.reuse, R168, R88 ;  /* 0x000000a8849c723c */ /* 0x040fe20000041858 */
[----:B------:R-:W4:Y:S07]  /*1bc10*/  LDSM.16.MT88.4 R88, [R215+0x3000] ;  /* 0x00300000d758783b */ /* 0x000f2e0000004200 */
[C---:B------:R-:W-:Y:S01]  /*1bc20*/  HMMA.16816.F32.BF16 R168, R132.reuse, R170, R92 ;  /* 0x000000aa84a8723c */ /* 0x040fe2000004185c */
[----:B------:R-:W5:Y:S07]  /*1bc30*/  LDSM.16.MT88.4 R92, [R206+0x3000] ;  /* 0x00300000ce5c783b */ /* 0x000f6e0000004200 */
[C---:B--2---:R-:W-:Y:S08]  /*1bc40*/  HMMA.16816.F32.BF16 R188, R132.reuse, R68, R128 ;  /* 0x0000004484bc723c */ /* 0x044ff00000041880 */
[----:B------:R-:W-:Y:S01]  /*1bc50*/  HMMA.16816.F32.BF16 R4, R132, R70, R4 ;  /* 0x000000468404723c */ /* 0x000fe20000041804 */
[----:B------:R-:W2:Y:S07]  /*1bc60*/  LDSM.16.MT88.4 R68, [R220+0x13000] ;  /* 0x01300000dc44783b */ /* 0x000eae0000004200 */
[C---:B---3--:R-:W-:Y:S08]  /*1bc70*/  HMMA.16816.F32.BF16 R24, R192.reuse, R56, R24 ;  /* 0x00000038c018723c */ /* 0x048ff00000041818 */
[C---:B------:R-:W-:Y:S08]  /*1bc80*/  HMMA.16816.F32.BF16 R28, R192.reuse, R58, R28 ;  /* 0x0000003ac01c723c */ /* 0x040ff0000004181c */
[C---:B------:R-:W-:Y:S08]  /*1bc90*/  HMMA.16816.F32.BF16 R56, R192.reuse, R60, R136 ;  /* 0x0000003cc038723c */ /* 0x040ff00000041888 */
[C---:B------:R-:W-:Y:S01]  /*1bca0*/  HMMA.16816.F32.BF16 R60, R192.reuse, R62, R32 ;  /* 0x0000003ec03c723c */ /* 0x040fe20000041820 */
[----:B------:R-:W3:Y:S07]  /*1bcb0*/  LDSM.16.MT88.4 R32, [R216+0x17000] ;  /* 0x01700000d820783b */ /* 0x000eee0000004200 */
[C---:B------:R-:W-:Y:S01]  /*1bcc0*/  HMMA.16816.F32.BF16 R36, R192.reuse, R38, R12 ;  /* 0x00000026c024723c */ /* 0x040fe2000004180c */
[----:B------:R-:W3:Y:S07]  /*1bcd0*/  LDSM.16.MT88.4 R12, [R216+0x15000] ;  /* 0x01500000d80c783b */ /* 0x000eee0000004200 */
[C---:B-1----:R-:W-:Y:S08]  /*1bce0*/  HMMA.16816.F32.BF16 R48, R192.reuse, R8, R48 ;  /* 0x00000008c030723c */ /* 0x042ff00000041830 */
[----:B------:R-:W-:Y:S08]  /*1bcf0*/  HMMA.16816.F32.BF16 R52, R192, R10, R52 ;  /* 0x0000000ac034723c */ /* 0x000ff00000041834 */
[----:B------:R-:W-:Y:S01]  /*1bd00*/  HMMA.16816.F32.BF16 R180, R132, R184, R120 ;  /* 0x000000b884b4723c */ /* 0x000fe20000041878 */
[----:B------:R-:W1:Y:S07]  /*1bd10*/  LDSM.16.MT88.4 R120, [R215+0x5000] ;  /* 0x00500000d778783b */ /* 0x000e6e0000004200 */
[C---:B----4-:R-:W-:Y:S01]  /*1bd20*/  HMMA.16816.F32.BF16 R8, R192.reuse, R88, R140 ;  /* 0x00000058c008723c */ /* 0x050fe2000004188c */
[----:B------:R-:W-:Y:S07]  /*1bd30*/  LDSM.16.MT88.4 R140, [R216+0x17800] ;  /* 0x01780000d88c783b */ /* 0x000fee0000004200 */
[C---:B------:R-:W-:Y:S08]  /*1bd40*/  HMMA.16816.F32.BF16 R144, R192.reuse, R90, R144 ;  /* 0x0000005ac090723c */ /* 0x040ff00000041890 */
[----:B-----5:R-:W-:Y:S01]  /*1bd50*/  HMMA.16816.F32.BF16 R88, R192, R92, R152 ;  /* 0x0000005cc058723c */ /* 0x020fe20000041898 */
[----:B------:R-:W4:Y:S07]  /*1bd60*/  LDSM.16.MT88.4 R152, [R206+0x7000] ;  /* 0x00700000ce98783b */ /* 0x000f2e0000004200 */
        /* <DEDUP_REMOVED lines=21> */
[C---:B------:R-:W-:Y:S01]  /*1bec0*/  HMMA.16816.F32.BF16 R80, R192.reuse, R12, R80 ;  /* 0x0000000cc050723c */ /* 0x040fe20000041850 */
[----:B------:R-:W-:Y:S04]  /*1bed0*/  MUFU.EX2 R221, R33 ;  /* 0x0000002100dd7308 */ /* 0x000fe80000000800 */
[----:B------:R-:W3:Y:S03]  /*1bee0*/  MUFU.EX2 R223, R223 ;  /* 0x000000df00df7308 */ /* 0x000ee60000000800 */
[C---:B------:R-:W-:Y:S01]  /*1bef0*/  HMMA.16816.F32.BF16 R84, R192.reuse, R14, R84 ;  /* 0x0000000ec054723c */ /* 0x040fe20000041854 */
[----:B------:R-:W5:Y:S07]  /*1bf00*/  MUFU.EX2 R224, R224 ;  /* 0x000000e000e07308 */ /* 0x000f6e0000000800 */
[C---:B-1----:R-:W-:Y:S08]  /*1bf10*/  HMMA.16816.F32.BF16 R12, R192.reuse, R120, R156 ;  /* 0x00000078c00c723c */ /* 0x042ff0000004189c */
[C---:B----4-:R-:W-:Y:S01]  /*1bf20*/  HMMA.16816.F32.BF16 R156, R192.reuse, R152, R188 ;  /* 0x00000098c09c723c */ /* 0x050fe200000418bc */
        /* <DEDUP_REMOVED lines=8> */
[----:B-----5:R-:W-:Y:S01]  /*1bfb0*/  F2FP.BF16.F32.PACK_AB R7, R235, R224 ;  /* 0x000000e0eb07723e */ /* 0x020fe200000010ff */
        /* <DEDUP_REMOVED lines=62> */
.L_x_2251:
[----:B------:R-:W-:-:S13]  /*1c3a0*/  ISETP.GE.AND P1, PT, R236, RZ, PT ;  /* 0x000000ffec00720c */ /* 0x000fda0003f26270 */
[----:B------:R-:W-:Y:S05]  /*1c3b0*/  @!P1 BRA `(.L_x_2257) ;  /* 0x0000003800d89947 */ /* 0x000fea0003800000 */
[----:B------:R-:W1:Y:S01]  /*1c3c0*/  S2UR UR6, SR_CgaCtaId ;  /* 0x00000000000679c3 */ /* 0x000e620000008800 */
[----:B------:R-:W-:Y:S01]  /*1c3d0*/  UISETP.NE.U32.AND UP0, UPT, UR12, URZ, UPT ;  /* 0x000000ff0c00728c */ /* 0x000fe2000bf05070 */
[----:B------:R-:W-:Y:S01]  /*1c3e0*/  IMAD.MOV.U32 R0, RZ, RZ, R3 ;  /* 0x000000ffff007224 */ /* 0x000fe200078e0003 */
[----:B------:R-:W-:Y:S01]  /*1c3f0*/  MOV R3, 0x20 ;  /* 0x0000002000037802 */ /* 0x000fe20000000f00 */
[----:B------:R-:W-:Y:S01]  /*1c400*/  IMAD.MOV.U32 R165, RZ, RZ, R164 ;  /* 0x000000ffffa57224 */ /* 0x000fe200078e00a4 */
[----:B------:R-:W-:Y:S01]  /*1c410*/  UISETP.NE.AND.EX UP0, UPT, UR13, URZ, UPT, UP0 ;  /* 0x000000ff0d00728c */ /* 0x000fe2000bf05300 */
[C---:B------:R-:W-:Y:S01]  /*1c420*/  LEA R237, R236.reuse, 0x40, 0x6 ;  /* 0x00000040eced7811 */ /* 0x040fe200078e30ff */
[----:B------:R-:W-:Y:S01]  /*1c430*/  VIADD R236, R236, 0x1 ;  /* 0x00000001ecec7836 */ /* 0x000fe20000000000 */
[----:B------:R-:W-:Y:S01]  /*1c440*/  SEL R3, R3, 0xffffffe0, !P2 ;  /* 0xffffffe003037807 */ /* 0x000fe20005000000 */
[----:B------:R-:W-:Y:S01]  /*1c450*/  VIADD R234, R220, 0x10000 ;  /* 0x00010000dcea7836 */ /* 0x000fe20000000000 */
[----:B------:R-:W-:Y:S01]  /*1c460*/  MOV R235, RZ ;  /* 0x000000ff00eb7202 */ /* 0x000fe20000000f00 */
[----:B------:R-:W-:Y:S01]  /*1c470*/  UMOV UR5, 0x400 ;  /* 0x0000040000057882 */ /* 0x000fe20000000000 */
[----:B------:R-:W-:Y:S01]  /*1c480*/  PLOP3.LUT P1, PT, PT, PT, UP0, 0x80, 0x8 ;  /* 0x000000000008781c */ /* 0x000fe20003f2f008 */
[----:B------:R-:W2:Y:S01]  /*1c490*/  LDCU UR4, c[0x0][0x45c] ;  /* 0x00008b80ff0477ac */ /* 0x000ea20008000800 */
[----:B------:R-:W-:Y:S01]  /*1c4a0*/  IADD3 R216, PT, PT, R3, R220, RZ ;  /* 0x000000dc03d87210 */ /* 0x000fe20007ffe0ff */
[----:B------:R-:W3:Y:S01]  /*1c4b0*/  LDCU.64 UR12, c[0x0][0x358] ;  /* 0x00006b00ff0c77ac */ /* 0x000ee20008000a00 */
[----:B------:R-:W4:Y:S01]  /*1c4c0*/  LDCU.64 UR8, c[0x0][0x3a0] ;  /* 0x00007400ff0877ac */ /* 0x000f220008000a00 */
[----:B------:R-:W2:Y:S01]  /*1c4d0*/  LDCU.64 UR10, c[0x0][0x3a8] ;  /* 0x00007500ff0a77ac */ /* 0x000ea20008000a00 */
[----:B-1----:R-:W-:-:S12]  /*1c4e0*/  ULEA UR6, UR6, UR5, 0x18 ;  /* 0x0000000506067291 */ /* 0x002fd8000f8ec0ff */
.L_x_2261:
[----:B------:R-:W-:Y:S01]  /*1c4f0*/  @!P1 IADD3 R3, P0, PT, RZ, -R235, RZ ;  /* 0x800000ebff039210 */ /* 0x000fe20007f1e0ff */
[----:B------:R-:W1:Y:S01]  /*1c500*/  S2R R2, SR_TID.X ;  /* 0x0000000000027919 */ /* 0x000e620000002100 */
[----:B------:R-:W5:Y:S01]  /*1c510*/  @!P1 LDC R8, c[0x0][0x3c0] ;  /* 0x0000f000ff089b82 */ /* 0x000f620000000800 */
[----:B------:R-:W-:Y:S07]  /*1c520*/  DEPBAR.LE SB0, 0x0 ;  /* 0x000080000000791a */ /* 0x000fee0000000000 */
[----:B------:R-:W2:Y:S08]  /*1c530*/  LDC R7, c[0x0][0x3c4] ;  /* 0x0000f100ff077b82 */ /* 0x000eb00000000800 */
[----:B------:R-:W-:Y:S01]  /*1c540*/  BAR.SYNC.DEFER_BLOCKING 0x0 ;  /* 0x0000000000007b1d */ /* 0x000fe20000010000 */
[----:B------:R-:W-:Y:S02]  /*1c550*/  IMAD.MOV.U32 R4, RZ, RZ, R228 ;  /* 0x000000ffff047224 */ /* 0x000fe400078e00e4 */
[----:B-1----:R-:W-:Y:S02]  /*1c560*/  IMAD.SHL.U32 R218, R2, 0x8, RZ ;  /* 0x0000000802da7824 */ /* 0x002fe400078e00ff */
[----:B-----5:R-:W-:Y:S03]  /*1c570*/  @!P1 IMAD.SHL.U32 R6, R8, 0x40, RZ ;  /* 0x0000004008069824 */ /* 0x020fe600078e00ff */
[----:B------:R-:W-:Y:S01]  /*1c580*/  LOP3.LUT R239, R218, 0x1f8, RZ, 0xc0, !PT ;  /* 0x000001f8daef7812 */ /* 0x000fe200078ec0ff */
[----:B------:R-:W-:Y:S03]  /*1c590*/  @!P1 IMAD.X R6, RZ, RZ, ~R6, P0 ;  /* 0x000000ffff069224 */ /* 0x000fe600000e0e06 */
[----:B------:R-:W-:Y:S02]  /*1c5a0*/  LOP3.LUT R239, R239, 0x38, R2, 0x78, !PT ;  /* 0x00000038efef7812 */ /* 0x000fe400078e7802 */
[----:B------:R-:W-:Y:S04]  /*1c5b0*/  @!P1 SHF.R.S64 R3, R3, 0x1f, R6 ;  /* 0x0000001f03039819 */ /* 0x000fe80000001006 */
[----:B------:R-:W-:Y:S01]  /*1c5c0*/  @!P1 IADD3 R228, P0, PT, R228, R3, RZ ;  /* 0x00000003e4e49210 */ /* 0x000fe20007f1e0ff */
[----:B------:R-:W-:Y:S03]  /*1c5d0*/  IMAD.MOV.U32 R3, RZ, RZ, R227 ;  /* 0x000000ffff037224 */ /* 0x000fe600078e00e3 */
[----:B------:R-:W-:Y:S01]  /*1c5e0*/  @!P1 LEA.HI.X.SX32 R227, R6, R227, 0x1, P0 ;  /* 0x000000e306e39211 */ /* 0x000fe200000f0eff */
[----:B--2---:R-:W-:Y:S08]  /*1c5f0*/  @!P1 BRA `(.L_x_2258) ;  /* 0x0000000000f49947 */ /* 0x004ff00003800000 */
[----:B------:R-:W-:Y:S01]  /*1c600*/  VIADD R9, R237, 0xffffffc0 ;  /* 0xffffffc0ed097836 */ /* 0x000fe20000000000 */
[----:B------:R-:W1:Y:S01]  /*1c610*/  LDC R6, c[0x0][0x4f0] ;  /* 0x00013c00ff067b82 */ /* 0x000e620000000800 */
[----:B------:R-:W-:Y:S03]  /*1c620*/  IABS R11, R237 ;  /* 0x000000ed000b7213 */ /* 0x000fe60000000000 */
[----:B------:R-:W-:Y:S02]  /*1c630*/  IABS R10, R9 ;  /* 0x00000009000a7213 */ /* 0x000fe40000000000 */
[-C--:B-1----:R-:W-:Y:S02]  /*1c640*/  IABS R5, R6.reuse ;  /* 0x0000000600057213 */ /* 0x082fe40000000000 */
[----:B------:R-:W-:Y:S02]  /*1c650*/  LOP3.LUT R9, R9, R6, RZ, 0x3c, !PT ;  /* 0x0000000609097212 */ /* 0x000fe400078e3cff */
[----:B------:R-:W1:Y:S02]  /*1c660*/  I2F.RP R8, R5 ;  /* 0x0000000500087306 */ /* 0x000e640000209400 */
[----:B------:R-:W-:Y:S08]  /*1c670*/  ISETP.GE.AND P0, PT, R9, RZ, PT ;  /* 0x000000ff0900720c */ /* 0x000ff00003f06270 */
        /* <DEDUP_REMOVED lines=12> */
[C---:B------:R-:W-:Y:S01]  /*1c740*/  IMAD R11, R5.reuse, R12, R11 ;  /* 0x0000000c050b7224 */ /* 0x040fe200078e020b */
[----:B------:R-:W1:Y:S02]  /*1c750*/  LDC.64 R8, c[0x0][0x3c0] ;  /* 0x0000f000ff087b82 */ /* 0x000e640000000a00 */
        /* <DEDUP_REMOVED lines=9> */
[-C--:B------:R-:W-:Y:S02]  /*1c7f0*/  LOP3.LUT R5, R237, R6.reuse, RZ, 0x3c, !PT ;  /* 0x00000006ed057212 */ /* 0x080fe400078e3cff */
[----:B------:R-:W-:Y:S02]  /*1c800*/  LOP3.LUT R11, RZ, R6, RZ, 0x33, !PT ;  /* 0x00000006ff0b7212 */ /* 0x000fe400078e33ff */
        /* <DEDUP_REMOVED lines=12> */
[----:B---3--:R-:W2:Y:S02]  /*1c8d0*/  LDG.E R10, desc[UR12][R18.64] ;  /* 0x0000000c120a7981 */ /* 0x008ea4000c1e1900 */
        /* <DEDUP_REMOVED lines=15> */
.L_x_2258:
[----:B------:R-:W-:Y:S01]  /*1c9d0*/  LOP3.LUT R239, R239, 0x1e00, R218, 0xf8, !PT ;  /* 0x00001e00efef7812 */ /* 0x000fe200078ef8da */
[C---:B------:R-:W-:Y:S01]  /*1c9e0*/  IMAD.SHL.U32 R219, R2.reuse, 0x20, RZ ;  /* 0x0000002002db7824 */ /* 0x040fe200078e00ff */
[--C-:B------:R-:W-:Y:S01]  /*1c9f0*/  SHF.R.U32.HI R217, RZ, 0x1, R2.reuse ;  /* 0x00000001ffd97819 */ /* 0x100fe20000011602 */
[----:B------:R-:W-:Y:S01]  /*1ca00*/  IMAD.MOV.U32 R229, RZ, RZ, R227 ;  /* 0x000000ffffe57224 */ /* 0x000fe200078e00e3 */
[----:B------:R-:W-:Y:S01]  /*1ca10*/  LEA R239, R239, UR6, 0x1 ;  /* 0x00000006efef7c11 */ /* 0x000fe2000f8e08ff */
[----:B------:R-:W-:Y:S01]  /*1ca20*/  IMAD.SHL.U32 R223, R2, 0x40, RZ ;  /* 0x0000004002df7824 */ /* 0x000fe200078e00ff */
[----:B------:R-:W-:Y:S01]  /*1ca30*/  LOP3.LUT R218, R218, 0x38, RZ, 0xc0, !PT ;  /* 0x00000038dada7812 */ /* 0x000fe200078ec0ff */
[----:B------:R-:W-:Y:S01]  /*1ca40*/  IMAD.SHL.U32 R9, R8, 0x20, RZ ;  /* 0x0000002008097824 */ /* 0x000fe200078e00ff */
[----:B------:R-:W-:Y:S01]  /*1ca50*/  LOP3.LUT R219, R219, 0x7c00, RZ, 0xc0, !PT ;  /* 0x00007c00dbdb7812 */ /* 0x000fe200078ec0ff */
[----:B------:R-:W-:Y:S01]  /*1ca60*/  @!PT LDS RZ, [RZ] ;  /* 0x00000000fffff984 */ /* 0x000fe20000000800 */
[----:B------:R-:W-:Y:S01]  /*1ca70*/  @!PT LDS RZ, [RZ] ;  /* 0x00000000fffff984 */ /* 0x000fe20000000800 */
[----:B------:R-:W-:Y:S01]  /*1ca80*/  @!PT LDS RZ, [RZ] ;  /* 0x00000000fffff984 */ /* 0x000fe20000000800 */
[----:B---3--:R-:W-:Y:S01]  /*1ca90*/  LDGSTS.E.BYPASS.LTC128B.128 [R239+0x10000], desc[UR12][R228.64] ;  /* 0x10000000e4ef7fae */ /* 0x008fe2000b981a0c */
[--C-:B------:R-:W-:Y:S01]  /*1caa0*/  LOP3.LUT R5, R218, 0x1c0, R223.reuse, 0xf8, !PT ;  /* 0x000001c0da057812 */ /* 0x100fe200078ef8df */
[----:B------:R-:W-:Y:S01]  /*1cab0*/  IMAD.MOV.U32 R221, RZ, RZ, 0x20 ;  /* 0x00000020ffdd7424 */ /* 0x000fe200078e00ff */
[----:B------:R-:W-:Y:S01]  /*1cac0*/  LOP3.LUT R4, R219, 0x200, R223, 0xf8, !PT ;  /* 0x00000200db047812 */ /* 0x000fe200078ef8df */
[----:B------:R-:W-:Y:S01]  /*1cad0*/  LDGSTS.E.BYPASS.LTC128B.128 [R239+0x12000], desc[UR12][R228.64+0x80] ;  /* 0x12000080e4ef7fae */ /* 0x000fe2000b981a0c */
[----:B------:R-:W-:Y:S02]  /*1cae0*/  LOP3.LUT R3, R217, 0x8, RZ, 0xc0, !PT ;  /* 0x00000008d9037812 */ /* 0x000fe400078ec0ff */
[----:B------:R-:W-:Y:S01]  /*1caf0*/  SHF.L.U64.HI R7, R8, 0x5, R7 ;  /* 0x0000000508077819 */ /* 0x000fe20000010207 */
[----:B------:R-:W-:Y:S01]  /*1cb00*/  LDGSTS.E.BYPASS.LTC128B.128 [R239+0x14000], desc[UR12][R228.64+0x100] ;  /* 0x14000100e4ef7fae */ /* 0x000fe2000b981a0c */
[----:B------:R-:W-:Y:S02]  /*1cb10*/  LOP3.LUT R3, R4, R5, R3, 0xf6, !PT ;  /* 0x0000000504037212 */ /* 0x000fe400078ef603 */
[----:B------:R-:W-:Y:S01]  /*1cb20*/  IADD3 R4, P0, PT, R9, R228, RZ ;  /* 0x000000e409047210 */ /* 0x000fe20007f1e0ff */
[----:B------:R-:W-:Y:S01]  /*1cb30*/  LDGSTS.E.BYPASS.LTC128B.128 [R239+0x16000], desc[UR12][R228.64+0x180] ;  /* 0x16000180e4ef7fae */ /* 0x000fe2000b981a0c */
[----:B------:R-:W-:Y:S02]  /*1cb40*/  LOP3.LUT R6, R5, 0x8, R2, 0x78, !PT ;  /* 0x0000000805067812 */ /* 0x000fe400078e7802 */
[----:B------:R-:W-:Y:S01]  /*1cb50*/  IADD3 R12, P2, PT, R9, R4, RZ ;  /* 0x00000004090c7210 */ /* 0x000fe20007f5e0ff */
[----:B------:R-:W-:Y:S01]  /*1cb60*/  IMAD.X R5, R7, 0x1, R227, P0 ;  /* 0x0000000107057824 */ /* 0x000fe200000e06e3 */
[----:B------:R-:W-:Y:S02]  /*1cb70*/  LOP3.LUT R223, R223, 0x400, RZ, 0xc0, !PT ;  /* 0x00000400dfdf7812 */ /* 0x000fe400078ec0ff */
[----:B------:R-:W-:Y:S01]  /*1cb80*/  LEA R224, R3, UR6, 0x1 ;  /* 0x0000000603e07c11 */ /* 0x000fe2000f8e08ff */
[----:B------:R-:W-:Y:S01]  /*1cb90*/  IMAD.X R13, R7, 0x1, R5, P2 ;  /* 0x00000001070d7824 */ /* 0x000fe200010e0605 */
[----:B------:R-:W-:Y:S01]  /*1cba0*/  LDGSTS.E.BYPASS.LTC128B.128 [R239+0x10800], desc[UR12][R4.64] ;  /* 0x1080000004ef7fae */ /* 0x000fe2000b981a0c */
[----:B------:R-:W-:Y:S01]  /*1cbb0*/  IMAD R223, R6, 0x2, R223 ;  /* 0x0000000206df7824 */ /* 0x000fe200078e02df */
[----:B------:R-:W-:Y:S01]  /*1cbc0*/  IADD3 R6, P0, PT, R9, R12, RZ ;  /* 0x0000000c09067210 */ /* 0x000fe20007f1e0ff */
[----:B------:R-:W-:Y:S01]  /*1cbd0*/  IMAD.MOV.U32 R3, RZ, RZ, 0x40 ;  /* 0x00000040ff037424 */ /* 0x000fe200078e00ff */
[----:B------:R-:W-:Y:S01]  /*1cbe0*/  LDGSTS.E.BYPASS.LTC128B.128 [R239+0x12800], desc[UR12][R4.64+0x80] ;  /* 0x1280008004ef7fae */ /* 0x000fe2000b981a0c */
[----:B------:R-:W-:Y:S01]  /*1cbf0*/  VIADD R164, R223, UR6 ;  /* 0x00000006dfa47c36 */ /* 0x000fe20008000000 */
[----:B------:R-:W-:Y:S01]  /*1cc00*/  ISETP.NE.AND P2, PT, R236, 0x1, PT ;  /* 0x00000001ec00780c */ /* 0x000fe20003f45270 */
[----:B------:R-:W-:Y:S01]  /*1cc10*/  IMAD.X R7, R7, 0x1, R13, P0 ;  /* 0x0000000107077824 */ /* 0x000fe200000e060d */
[----:B------:R-:W-:Y:S01]  /*1cc20*/  LDGSTS.E.BYPASS.LTC128B.128 [R239+0x14800], desc[UR12][R4.64+0x100] ;  /* 0x1480010004ef7fae */ /* 0x000fe2000b981a0c */
[C---:B------:R-:W-:Y:S03]  /*1cc30*/  LOP3.LUT P0, RZ, R2.reuse, 0x2, RZ, 0xc0, !PT ;  /* 0x0000000202ff7812 */ /* 0x040fe6000780c0ff */
[----:B------:R-:W-:Y:S01]  /*1cc40*/  LDGSTS.E.BYPASS.LTC128B.128 [R239+0x16800], desc[UR12][R4.64+0x180] ;  /* 0x1680018004ef7fae */ /* 0x000fe2000b981a0c */
[----:B------:R-:W-:Y:S02]  /*1cc50*/  SEL R221, R221, 0xffffffe0, !P0 ;  /* 0xffffffe0dddd7807 */ /* 0x000fe40004000000 */
[----:B------:R-:W-:Y:S01]  /*1cc60*/  LOP3.LUT P0, RZ, R2, 0x4, RZ, 0xc0, !PT ;  /* 0x0000000402ff7812 */ /* 0x000fe2000780c0ff */
[----:B------:R-:W-:Y:S02]  /*1cc70*/  LDGSTS.E.BYPASS.LTC128B.128 [R239+0x11000], desc[UR12][R12.64] ;  /* 0x110000000cef7fae */ /* 0x000fe4000b981a0c */
[--C-:B------:R-:W-:Y:S01]  /*1cc80*/  IMAD.IADD R222, R221, 0x1, R224.reuse ;  /* 0x00000001ddde7824 */ /* 0x100fe200078e02e0 */
[----:B------:R-:W-:Y:S01]  /*1cc90*/  SEL R3, R3, 0xffffffc0, !P0 ;  /* 0xffffffc003037807 */ /* 0x000fe20004000000 */
[----:B------:R-:W-:Y:S01]  /*1cca0*/  LDGSTS.E.BYPASS.LTC128B.128 [R239+0x13000], desc[UR12][R12.64+0x80] ;  /* 0x130000800cef7fae */ /* 0x000fe2000b981a0c */
[C---:B------:R-:W-:Y:S03]  /*1ccb0*/  IMAD.IADD R167, R164.reuse, 0x1, R221 ;  /* 0x00000001a4a77824 */ /* 0x040fe600078e02dd */
        /* <DEDUP_REMOVED lines=9> */
[----:B------:R1:W-:Y:S04]  /*1cd50*/  LDGSTS.E.BYPASS.LTC128B.128 [R239+0x17800], desc[UR12][R6.64+0x180] ;  /* 0x1780018006ef7fae */ /* 0x0003e8000b981a0c */
[----:B------:R-:W-:Y:S04]  /*1cd60*/  LDSM.16.M88.4 R32, [R224] ;  /* 0x00000000e020783b */ /* 0x000fe80000000200 */
[----:B------:R-:W1:Y:S04]  /*1cd70*/  LDSM.16.M88.4 R8, [R223+UR6+0x8000] ;  /* 0x00800006df08783b */ /* 0x000e680008000200 */
[----:B------:R-:W2:Y:S04]  /*1cd80*/  LDSM.16.M88.4 R16, [R223+UR6+0x8800] ;  /* 0x00880006df10783b */ /* 0x000ea80008000200 */
[----:B------:R-:W3:Y:S04]  /*1cd90*/  LDSM.16.M88.4 R24, [R223+UR6+0x9000] ;  /* 0x00900006df18783b */ /* 0x000ee80008000200 */
[----:B------:R-:W0:Y:S04]  /*1cda0*/  LDGDEPBAR ;  /* 0x00000000000079af */ /* 0x000e280000000000 */
[----:B------:R-:W5:Y:S04]  /*1cdb0*/  LDSM.16.M88.4 R168, [R223+UR6+0x9800] ;  /* 0x00980006dfa8783b */ /* 0x000f680008000200 */
[----:B------:R-:W-:Y:S04]  /*1cdc0*/  LDSM.16.M88.4 R172, [R222] ;  /* 0x00000000deac783b */ /* 0x000fe80000000200 */
[----:B------:R-:W4:Y:S04]  /*1cdd0*/  LDSM.16.M88.4 R176, [R167+0x8000] ;  /* 0x00800000a7b0783b */ /* 0x000f280000000200 */
[----:B------:R-:W4:Y:S04]  /*1cde0*/  LDSM.16.M88.4 R180, [R167+0x8800] ;  /* 0x00880000a7b4783b */ /* 0x000f280000000200 */
[----:B------:R-:W4:Y:S04]  /*1cdf0*/  LDSM.16.M88.4 R184, [R167+0x9000] ;  /* 0x00900000a7b8783b */ /* 0x000f280000000200 */
[----:B------:R-:W4:Y:S01]  /*1ce00*/  LDSM.16.M88.4 R188, [R167+0x9800] ;  /* 0x00980000a7bc783b */ /* 0x000f220000000200 */
        /* <DEDUP_REMOVED lines=10> */
[C---:B---3--:R-:W-:Y:S08]  /*1ceb0*/  HMMA.16816.F32.BF16 R20, R32.reuse, R24, RZ ;  /* 0x000000182014723c */ /* 0x048ff000000418ff */
[C---:B------:R-:W-:Y:S08]  /*1cec0*/  HMMA.16816.F32.BF16 R24, R32.reuse, R26, RZ ;  /* 0x0000001a2018723c */ /* 0x040ff000000418ff */
[C---:B-----5:R-:W-:Y:S08]  /*1ced0*/  HMMA.16816.F32.BF16 R28, R32.reuse, R168, RZ ;  /* 0x000000a8201c723c */ /* 0x060ff000000418ff */
[----:B------:R-:W-:Y:S01]  /*1cee0*/  HMMA.16816.F32.BF16 R32, R32, R170, RZ ;  /* 0x000000aa2020723c */ /* 0x000fe200000418ff */
[----:B------:R-:W2:Y:S07]  /*1cef0*/  LDSM.16.M88.4 R168, [R164+0x9000] ;  /* 0x00900000a4a8783b */ /* 0x000eae0000000200 */
[C---:B----4-:R-:W-:Y:S08]  /*1cf00*/  HMMA.16816.F32.BF16 R4, R172.reuse, R176, R4 ;  /* 0x000000b0ac04723c */ /* 0x050ff00000041804 */
        /* <DEDUP_REMOVED lines=262> */
.L_x_2260:
        /* <DEDUP_REMOVED lines=29> */
.L_x_2259:
        /* <DEDUP_REMOVED lines=269> */
[----:B------:R-:W-:Y:S01]  /*1f210*/  FADD.FTZ R210, R209, R210 ;  /* 0x000000d2d1d27221 */ /* 0x000fe20000010000 */
[----:B------:R-:W-:Y:S03]  /*1f220*/  FADD.FTZ R7, R211, R208 ;  /* 0x000000d0d3077221 */ /* 0x000fe60000010000 */
[----:B------:R-:W-:Y:S01]  /*1f230*/  FADD.FTZ R213, R213, R210 ;  /* 0x000000d2d5d57221 */ /* 0x000fe20000010000 */
[C---:B------:R-:W-:Y:S01]  /*1f240*/  HMMA.16816.F32.BF16 R132, R160.reuse, R170, R132 ;  /* 0x000000aaa084723c */ /* 0x040fe20000041884 */
[----:B------:R-:W1:Y:S02]  /*1f250*/  LDSM.16.MT88.4 R168, [R221+0x6000] ;  /* 0x00600000dda8783b */ /* 0x000e640000004200 */
[----:B------:R-:W-:Y:S01]  /*1f260*/  FADD.FTZ R7, R212, R7 ;  /* 0x00000007d4077221 */ /* 0x000fe20000010000 */
[----:B------:R-:W-:Y:S04]  /*1f270*/  FADD.FTZ R213, R214, R213 ;  /* 0x000000d5d6d57221 */ /* 0x000fe80000010000 */
        /* <DEDUP_REMOVED lines=61> */
[----:B------:R-:W-:Y:S01]  /*1f650*/  FADD.FTZ R192, R192, R7 ;  /* 0x00000007c0c07221 */ /* 0x000fe20000010000 */
[----:B------:R-:W-:Y:S01]  /*1f660*/  FADD.FTZ R194, R194, R213 ;  /* 0x000000d5c2c27221 */ /* 0x000fe20000010000 */
        /* <DEDUP_REMOVED lines=8> */
[----:B------:R-:W-:Y:S01]  /*1f6f0*/  MUFU.EX2 R198, R198 ;  /* 0x000000c600c67308 */ /* 0x000fe20000000800 */
[----:B------:R-:W-:Y:S09]  /*1f700*/  FADD.FTZ R193, R193, R194 ;  /* 0x000000c2c1c17221 */ /* 0x000ff20000010000 */
[----:B------:R-:W1:Y:S01]  /*1f710*/  MUFU.EX2 R199, R199 ;  /* 0x000000c700c77308 */ /* 0x000e620000000800 */
[C---:B------:R-:W-:Y:S01]  /*1f720*/  HMMA.16816.F32.BF16 R148, R152.reuse, R162, R148 ;  /* 0x000000a29894723c */ /* 0x040fe20000041894 */
[----:B------:R-:W5:Y:S02]  /*1f730*/  LDSM.16.MT88.4 R160, [R221+0x1000] ;  /* 0x00100000dda0783b */ /* 0x000f640000004200 */
[----:B---3--:R-:W-:Y:S01]  /*1f740*/  F2FP.BF16.F32.PACK_AB R22, R197, R196 ;  /* 0x000000c4c516723e */ /* 0x008fe200000010ff */
[----:B------:R-:W-:Y:S04]  /*1f750*/  FADD.FTZ R196, R196, R195 ;  /* 0x000000c3c4c47221 */ /* 0x000fe80000010000 */
[C---:B--2---:R-:W-:Y:S03]  /*1f760*/  HMMA.16816.F32.BF16 R12, R152.reuse, R156, R12 ;  /* 0x0000009c980c723c */ /* 0x044fe6000004180c */
[----:B-1----:R-:W-:Y:S01]  /*1f770*/  F2FP.BF16.F32.PACK_AB R23, R199, R198 ;  /* 0x000000c6c717723e */ /* 0x002fe200000010ff */
[----:B------:R-:W-:Y:S01]  /*1f780*/  FADD.FTZ R198, R198, R193 ;  /* 0x000000c1c6c67221 */ /* 0x000fe20000010000 */
[----:B------:R-:W-:Y:S03]  /*1f790*/  FADD.FTZ R197, R197, R196 ;  /* 0x000000c4c5c57221 */ /* 0x000fe60000010000 */
        /* <DEDUP_REMOVED lines=61> */
[----:B---3--:R-:W-:Y:S01]  /*1fb70*/  F2FP.BF16.F32.PACK_AB R152, R181, R180 ;  /* 0x000000b4b598723e */ /* 0x008fe200000010ff */
[----:B------:R-:W-:Y:S01]  /*1fb80*/  FADD.FTZ R180, R180, R197 ;  /* 0x000000c5b4b47221 */ /* 0x000fe20000010000 */
[C---:B--2---:R-:W-:Y:S01]  /*1fb90*/  F2FP.BF16.F32.PACK_AB R153, R182.reuse, R183 ;  /* 0x000000b7b699723e */ /* 0x044fe200000010ff */
[----:B------:R-:W-:Y:S02]  /*1fba0*/  FADD.FTZ R183, R183, R198 ;  /* 0x000000c6b7b77221 */ /* 0x000fe40000010000 */
[C---:B------:R-:W-:Y:S03]  /*1fbb0*/  HMMA.16816.F32.BF16 R148, R20.reuse, R154, R148 ;  /* 0x0000009a1494723c */ /* 0x040fe60000041894 */
[----:B----4-:R-:W-:Y:S01]  /*1fbc0*/  F2FP.BF16.F32.PACK_AB R154, R185, R184 ;  /* 0x000000b8b99a723e */ /* 0x010fe200000010ff */
[----:B------:R-:W-:Y:S01]  /*1fbd0*/  FADD.FTZ R181, R181, R180 ;  /* 0x000000b4b5b57221 */ /* 0x000fe20000010000 */
[----:B-----5:R-:W-:Y:S01]  /*1fbe0*/  F2FP.BF16.F32.PACK_AB R155, R187, R186 ;  /* 0x000000babb9b723e */ /* 0x020fe200000010ff */
[----:B------:R-:W-:Y:S02]  /*1fbf0*/  FADD.FTZ R183, R182, R183 ;  /* 0x000000b7b6b77221 */ /* 0x000fe40000010000 */
[C---:B------:R-:W-:Y:S03]  /*1fc00*/  HMMA.16816.F32.BF16 R12, R20.reuse, R24, R12 ;  /* 0x00000018140c723c */ /* 0x040fe6000004180c */
[----:B------:R-:W-:Y:S01]  /*1fc10*/  FADD.FTZ R184, R184, R181 ;  /* 0x000000b5b8b87221 */ /* 0x000fe20000010000 */
[----:B------:R-:W-:Y:S03]  /*1fc20*/  FADD.FTZ R186, R186, R183 ;  /* 0x000000b7baba7221 */ /* 0x000fe60000010000 */
[----:B------:R-:W-:Y:S01]  /*1fc30*/  FADD.FTZ R243, R185, R184 ;  /* 0x000000b8b9f37221 */ /* 0x000fe20000010000 */
[----:B------:R-:W-:Y:S01]  /*1fc40*/  HMMA.16816.F32.BF16 R16, R20, R26, R16 ;  /* 0x0000001a1410723c */ /* 0x000fe20000041810 */
[----:B------:R-:W1:Y:S02]  /*1fc50*/  LDSM.16.MT88.4 R20, [R221+0x1800] ;  /* 0x00180000dd14783b */ /* 0x000e640000004200 */
[----:B------:R-:W-:Y:S05]  /*1fc60*/  FADD.FTZ R241, R187, R186 ;  /* 0x000000babbf17221 */ /* 0x000fea0000010000 */
        /* <DEDUP_REMOVED lines=21> */
[C---:B------:R-:W-:Y:S08]  /*1fdc0*/  HMMA.16816.F32.BF16 R84, R152.reuse, R158, R84 ;  /* 0x0000009e9854723c */ /* 0x040ff00000041854 */
[C---:B------:R-:W-:Y:S08]  /*1fdd0*/  HMMA.16816.F32.BF16 R88, R152.reuse, R168, R88 ;  /* 0x000000a89858723c */ /* 0x040ff00000041858 */
        /* <DEDUP_REMOVED lines=14> */
[C---:B---3--:R-:W-:Y:S08]  /*1fec0*/  HMMA.16816.F32.BF16 R144, R152.reuse, R24, R144 ;  /* 0x000000189890723c */ /* 0x048ff00000041890 */
[C---:B------:R-:W-:Y:S08]  /*1fed0*/  HMMA.16816.F32.BF16 R148, R152.reuse, R26, R148 ;  /* 0x0000001a9894723c */ /* 0x040ff00000041894 */
[C---:B-1----:R-:W-:Y:S08]  /*1fee0*/  HMMA.16816.F32.BF16 R156, R152.reuse, R20, R12 ;  /* 0x00000014989c723c */ /* 0x042ff0000004180c */
[----:B------:R-:W-:Y:S01]  /*1fef0*/  HMMA.16816.F32.BF16 R152, R152, R22, R16 ;  /* 0x000000169898723c */ /* 0x000fe20000041810 */
[----:B------:R-:W-:Y:S08]  /*1ff00*/  @!UPT UIADD3 URZ, UPT, UPT, URZ, URZ, URZ ;  /* 0x000000fffffff290 */ /* 0x000ff0000fffe0ff */
[----:B------:R-:W-:Y:S11]  /*1ff10*/  @P2 BRA `(.L_x_2261) ;  /* 0xffffffc400742947 */ /* 0x000ff6000383ffff */
.L_x_2257:
        /* <DEDUP_REMOVED lines=24> */
[----:B------:R-:W-:Y:S01]  /*200a0*/  FSETP.NE.FTZ.AND P1, PT, R4, RZ, PT ;  /* 0x000000ff0400720b */ /* 0x000fe20003f35000 */
[----:B------:R-:W2:Y:S01]  /*200b0*/  LDCU.64 UR6, c[0x0][0x358] ;  /* 0x00006b00ff0677ac */ /* 0x000ea20008000a00 */
[----:B------:R-:W-:-:S02]  /*200c0*/  SEL R0, R7, 0xffffffe0, !P3 ;  /* 0xffffffe007007807 */ /* 0x000fc40005800000 */
[----:B------:R-:W-:Y:S02]  /*200d0*/  FSETP.NE.FTZ.AND P2, PT, R5, RZ, PT ;  /* 0x000000ff0500720b */ /* 0x000fe40003f55000 */
[----:B------:R-:W3:Y:S01]  /*200e0*/  MUFU.RCP R8, R5 ;  /* 0x0000000500087308 */ /* 0x000ee20000001000 */
[C---:B------:R-:W-:Y:S02]  /*200f0*/  IADD3 R13, PT, PT, R9.reuse, 0x40, RZ ;  /* 0x00000040090d7810 */ /* 0x040fe40007ffe0ff */
[----:B------:R-:W-:Y:S02]  /*20100*/  IADD3 R11, PT, PT, R9, R0, RZ ;  /* 0x00000000090b7210 */ /* 0x000fe40007ffe0ff */
[----:B------:R-:W-:Y:S02]  /*20110*/  ISETP.NE.AND P3, PT, R230, -0x1, PT ;  /* 0xffffffffe600780c */ /* 0x000fe40003f65270 */
[----:B------:R-:W4:Y:S01]  /*20120*/  @P1 LDC R18, c[0x0][0x458] ;  /* 0x00011600ff121b82 */ /* 0x000f220000000800 */
[----:B------:R-:W5:Y:S01]  /*20130*/  @P1 MUFU.LG2 R4, R4 ;  /* 0x0000000400041308 */ /* 0x000f620000000c00 */
[----:B------:R-:W-:-:S02]  /*20140*/  SHF.R.U32.HI R20, RZ, 0x2, R2 ;  /* 0x00000002ff147819 */ /* 0x000fc40000011602 */
[----:B-1----:R-:W-:Y:S02]  /*20150*/  FSEL R6, R6, 1, P1 ;  /* 0x3f80000006067808 */ /* 0x002fe40000800000 */
[----:B------:R-:W-:Y:S02]  /*20160*/  LOP3.LUT R20, R217, 0x7, R20, 0xf8, !PT ;  /* 0x00000007d9147812 */ /* 0x000fe400078ef814 */
[----:B------:R-:W1:Y:S01]  /*20170*/  @P2 LDC R23, c[0x0][0x458] ;  /* 0x00011600ff172b82 */ /* 0x000e620000000800 */
        /* <DEDUP_REMOVED lines=65> */
[----:B------:R-:W2:Y:S01]  /*20590*/  @P2 MUFU.LG2 R5, R5 ;  /* 0x0000000500052308 */ /* 0x000ea20000000c00 */
[----:B---3--:R-:W-:Y:S01]  /*205a0*/  FSEL R8, R8, 1, P2 ;  /* 0x3f80000008087808 */ /* 0x008fe20001000000 */
[----:B-----5:R-:W-:Y:S01]  /*205b0*/  @P1 FMUL.FTZ R4, R4, 0.69314718246459960938 ;  /* 0x3f31721804041820 */ /* 0x020fe20000410000 */
[----:B------:R-:W-:-:S02]  /*205c0*/  SEL R6, R6, 0xfffffff0, !P0 ;  /* 0xfffffff006067807 */ /* 0x000fc40004000000 */
        /* <DEDUP_REMOVED lines=156> */
[----:B------:R-:W3:Y:S01]  /*20f90*/  LDC.U8 R0, c[0x0][0x548] ;  /* 0x00015200ff007b82 */ /* 0x000ee20000000000 */
        /* <DEDUP_REMOVED lines=15> */
[----:B------:R-:W-:-:S03]  /*21090*/  F2FP.BF16.F32.PACK_AB R154, R155, R154 ;  /* 0x0000009a9b9a723e */ /* 0x000fc600000010ff */
[----:B------:R-:W-:Y:S01]  /*210a0*/  STS [R11+0x4000], R104 ;  /* 0x004000680b007388 */ /* 0x000fe20000000800 */
[----:B---3--:R-:W-:-:S03]  /*210b0*/  ISETP.NE.AND P4, PT, R0, RZ, PT ;  /* 0x000000ff0000720c */ /* 0x008fc60003f85270 */
[----:B------:R-:W-:Y:S01]  /*210c0*/  STS [R11+0x4400], R106 ;  /* 0x0044006a0b007388 */ /* 0x000fe20000000800 */
[----:B------:R-:W-:-:S03]  /*210d0*/  ISETP.NE.OR P0, PT, R230, -0x1, !P4 ;  /* 0xffffffffe600780c */ /* 0x000fc60006705670 */
[----:B------:R-:W-:Y:S04]  /*210e0*/  STS [R15+0x4000], R108 ;  /* 0x0040006c0f007388 */ /* 0x000fe80000000800 */
[----:B------:R-:W-:Y:S02]  /*210f0*/  STS [R15+0x4400], R110 ;  /* 0x0044006e0f007388 */ /* 0x000fe40000000800 */
[----:B------:R-:W2:Y:S02]  /*21100*/  @!P4 LDC R16, c[0x0][0x3e0] ;  /* 0x0000f800ff10cb82 */ /* 0x000ea40000000800 */
        /* <DEDUP_REMOVED lines=19> */
[----:B-----5:R-:W5:Y:S03]  /*21240*/  @!P3 LDC.64 R6, c[0x0][0x400] ;  /* 0x00010000ff06bb82 */ /* 0x020f660000000a00 */
[----:B------:R-:W-:Y:S04]  /*21250*/  STS [R19+0x6000], R148 ;  /* 0x0060009413007388 */ /* 0x000fe80000000800 */
[----:B------:R1:W-:Y:S01]  /*21260*/  STS [R19+0x6400], R150 ;  /* 0x0064009613007388 */ /* 0x0003e20000000800 */
[----:B----4-:R-:W4:Y:S03]  /*21270*/  LDC.64 R10, c[0x0][0x408] ;  /* 0x00010200ff0a7b82 */ /* 0x010f260000000a00 */
[----:B------:R-:W-:Y:S04]  /*21280*/  STS [R17+0x6000], R156 ;  /* 0x0060009c11007388 */ /* 0x000fe80000000800 */
[----:B------:R2:W-:Y:S04]  /*21290*/  STS [R17+0x6400], R158 ;  /* 0x0064009e11007388 */ /* 0x0005e80000000800 */
[----:B------:R-:W-:Y:S04]  /*212a0*/  STS [R21+0x6000], R152 ;  /* 0x0060009815007388 */ /* 0x000fe80000000800 */
[----:B------:R3:W-:Y:S01]  /*212b0*/  STS [R21+0x6400], R154 ;  /* 0x0064009a15007388 */ /* 0x0007e20000000800 */
[----:B------:R-:W-:Y:S08]  /*212c0*/  BAR.SYNC.DEFER_BLOCKING 0x0 ;  /* 0x0000000000007b1d */ /* 0x000ff00000010000 */
[----:B-1----:R-:W1:Y:S01]  /*212d0*/  @P4 LDC R19, c[0x0][0x454] ;  /* 0x00011500ff134b82 */ /* 0x002e620000000800 */
[----:B------:R-:W5:Y:S07]  /*212e0*/  S2R R0, SR_CTAID.Y ;  /* 0x0000000000007919 */ /* 0x000f6e0000002600 */
[----:B--2---:R-:W2:Y:S01]  /*212f0*/  LDC R17, c[0x0][0x434] ;  /* 0x00010d00ff117b82 */ /* 0x004ea20000000800 */
[----:B---3--:R-:W-:Y:S01]  /*21300*/  MOV R21, 0x7f800000 ;  /* 0x7f80000000157802 */ /* 0x008fe20000000f00 */
[----:B------:R-:W-:Y:S01]  /*21310*/  @P2 FFMA.FTZ R21, R164, R23, R5 ;  /* 0x00000017a4152223 */ /* 0x000fe20000010005 */
[----:B------:R-:W-:Y:S01]  /*21320*/  LOP3.LUT P2, RZ, R2, 0x3, RZ, 0xc0, !PT ;  /* 0x0000000302ff7812 */ /* 0x000fe2000784c0ff */
[----:B------:R3:W1:Y:S01]  /*21330*/  LDS.128 R12, [R239+0x1800] ;  /* 0x00180000ef0c7984 */ /* 0x0006620000000c00 */
[----:B------:R-:W-:Y:S01]  /*21340*/  @P3 IMAD.WIDE.U32 R22, R230, R8, RZ ;  /* 0x00000008e6163225 */ /* 0x000fe200078e00ff */
[----:B------:R-:W-:-:S03]  /*21350*/  MOV R5, 0x7f800000 ;  /* 0x7f80000000057802 */ /* 0x000fc60000000f00 */
[----:B------:R-:W-:Y:S01]  /*21360*/  @P1 FFMA.FTZ R5, R3, R18, R4 ;  /* 0x0000001203051223 */ /* 0x000fe20000010004 */
[----:B-----5:R-:W-:-:S04]  /*21370*/  @!P3 IMAD.WIDE.U32 R24, R0, R6, RZ ;  /* 0x000000060018b225 */ /* 0x020fc800078e00ff */
[C---:B------:R-:W-:Y:S02]  /*21380*/  @!P3 IMAD R7, R0.reuse, R7, R25 ;  /* 0x000000070007b224 */ /* 0x040fe400078e0219 */
[----:B------:R-:W-:Y:S02]  /*21390*/  @!P4 IMAD R16, R0, R16, R29 ;  /* 0x000000100010c224 */ /* 0x000fe400078e021d */
[----:B------:R-:W-:Y:S02]  /*213a0*/  @P3 IMAD R7, R230, R9, R23 ;  /* 0x00000009e6073224 */ /* 0x000fe400078e0217 */
[-C--:B--2---:R-:W-:Y:S02]  /*213b0*/  @!P0 IMAD R230, R0, R17.reuse, RZ ;  /* 0x0000001100e68224 */ /* 0x084fe400078e02ff */
[----:B------:R-:W-:Y:S02]  /*213c0*/  @!P4 IMAD R16, R16, R17, RZ ;  /* 0x000000111010c224 */ /* 0x000fe400078e02ff */
[----:B-1----:R-:W-:Y:S01]  /*213d0*/  @P4 IMAD R16, R29, R19, R230 ;  /* 0x000000131d104224 */ /* 0x002fe200078e02e6 */
[----:B---34-:R-:W-:Y:S06]  /*213e0*/  @P2 BRA `(.L_x_2263) ;  /* 0x0000000000302947 */ /* 0x018fec0003800000 */
        /* <DEDUP_REMOVED lines=12> */
.L_x_2263:
[----:B------:R-:W-:Y:S05]  /*214b0*/  BSYNC.RECONVERGENT B0 ;  /* 0x0000000000007941 */ /* 0x000fea0003800200 */
.L_x_2262:
[----:B------:R-:W-:Y:S01]  /*214c0*/  IMAD.MOV.U32 R219, RZ, RZ, RZ ;  /* 0x000000ffffdb7224 */ /* 0x000fe200078e00ff */
[----:B------:R-:W-:Y:S01]  /*214d0*/  SHF.R.U32.HI R2, RZ, 0x3, R2 ;  /* 0x00000003ff027819 */ /* 0x000fe20000011602 */
[----:B------:R-:W-:Y:S01]  /*214e0*/  VIADD R231, R231, -UR8 ;  /* 0x80000008e7e77c36 */ /* 0x000fe20008000000 */
[----:B------:R-:W-:Y:S01]  /*214f0*/  @P3 MOV R24, R22 ;  /* 0x0000001600183202 */ /* 0x000fe20000000f00 */
[----:B-1----:R-:W-:Y:S01]  /*21500*/  IMAD.WIDE.U32 R8, R10, UR8, R218 ;  /* 0x000000080a087c25 */ /* 0x002fe2000f8e00da */
[----:B------:R-:W-:Y:S01]  /*21510*/  IADD3 R6, PT, PT, R2, 0x10, RZ ;  /* 0x0000001002067810 */ /* 0x000fe20007ffe0ff */
[----:B------:R1:W2:Y:S01]  /*21520*/  LDS.128 R20, [R239+0x2000] ;  /* 0x00200000ef147984 */ /* 0x0002a20000000c00 */
[----:B------:R-:W3:Y:S01]  /*21530*/  LDCU.64 UR4, c[0x0][0x410] ;  /* 0x00008200ff0477ac */ /* 0x000ee20008000a00 */
[----:B------:R-:W-:Y:S01]  /*21540*/  IMAD R0, R11, UR8, R9 ;  /* 0x000000080b007c24 */ /* 0x000fe2000f8e0209 */
[----:B------:R-:W-:Y:S01]  /*21550*/  IADD3 R8, P0, PT, R24, R8, RZ ;  /* 0x0000000818087210 */ /* 0x000fe20007f1e0ff */
[----:B------:R-:W-:Y:S01]  /*21560*/  VIADD R4, R2, 0x20 ;  /* 0x0000002002047836 */ /* 0x000fe20000000000 */
[-C--:B------:R-:W-:Y:S01]  /*21570*/  ISETP.GE.AND P3, PT, R6, R231.reuse, PT ;  /* 0x000000e70600720c */ /* 0x080fe20003f66270 */
[----:B------:R1:W4:Y:S01]  /*21580*/  LDS.128 R24, [R239] ;  /* 0x00000000ef187984 */ /* 0x0003220000000c00 */
[----:B------:R-:W-:Y:S01]  /*21590*/  IADD3.X R9, PT, PT, R7, R0, RZ, P0, !PT ;  /* 0x0000000007097210 */ /* 0x000fe200007fe4ff */
[----:B------:R-:W-:Y:S01]  /*215a0*/  VIADD R0, R2, 0x30 ;  /* 0x0000003002007836 */ /* 0x000fe20000000000 */
[-C--:B------:R-:W-:Y:S01]  /*215b0*/  ISETP.GE.AND P2, PT, R4, R231.reuse, PT ;  /* 0x000000e70400720c */ /* 0x080fe20003f46270 */
[----:B------:R1:W1:Y:S01]  /*215c0*/  LDS.128 R16, [R239+0x4000] ;  /* 0x00400000ef107984 */ /* 0x0002620000000c00 */
[-C--:B------:R-:W-:Y:S01]  /*215d0*/  ISETP.GE.AND P0, PT, R2, R231.reuse, PT ;  /* 0x000000e70200720c */ /* 0x080fe20003f06270 */
[----:B------:R-:W-:Y:S01]  /*215e0*/  BSSY.RECONVERGENT B0, `(.L_x_2264) ;  /* 0x0000010000007945 */ /* 0x000fe20003800200 */
[----:B------:R-:W-:Y:S01]  /*215f0*/  ISETP.GE.AND P1, PT, R0, R231, PT ;  /* 0x000000e70000720c */ /* 0x000fe20003f26270 */
[----:B------:R1:W1:Y:S01]  /*21600*/  LDS.128 R4, [R239+0x6000] ;  /* 0x00600000ef047984 */ /* 0x0002620000000c00 */
[----:B---3--:R-:W-:-:S04]  /*21610*/  IMAD.WIDE.U32 R8, R29, UR4, R8 ;  /* 0x000000041d087c25 */ /* 0x008fc8000f8e0008 */
[----:B------:R-:W-:-:S05]  /*21620*/  IMAD R29, R29, UR5, R9 ;  /* 0x000000051d1d7c24 */ /* 0x000fca000f8e0209 */
[----:B------:R-:W-:Y:S05]  /*21630*/  @P0 BRA `(.L_x_2265) ;  /* 0x0000000000280947 */ /* 0x000fea0003800000 */
[----:B------:R-:W3:Y:S01]  /*21640*/  LDCU.64 UR4, c[0x0][0x3f0] ;  /* 0x00007e00ff0477ac */ /* 0x000ee20008000a00 */
[----:B------:R-:W-:-:S05]  /*21650*/  MOV R28, R8 ;  /* 0x00000008001c7202 */ /* 0x000fca0000000f00 */
[----:B------:R-:W-:-:S04]  /*21660*/  IMAD.WIDE.U32 R30, R2, R10, R28 ;  /* 0x0000000a021e7225 */ /* 0x000fc800078e001c */
[----:B------:R-:W-:Y:S01]  /*21670*/  IMAD R0, R2, R11, R31 ;  /* 0x0000000b02007224 */ /* 0x000fe200078e021f */
[----:B---3--:R-:W-:-:S04]  /*21680*/  LEA R32, P0, R30, UR4, 0x1 ;  /* 0x000000041e207c11 */ /* 0x008fc8000f8008ff */
[----:B------:R-:W-:-:S05]  /*21690*/  LEA.HI.X R33, R30, UR5, R0, 0x1, P0 ;  /* 0x000000051e217c11 */ /* 0x000fca00080f0c00 */
[----:B----4-:R3:W-:Y:S04]  /*216a0*/  STG.E.128 desc[UR6][R32.64], R24 ;  /* 0x0000001820007986 */ /* 0x0107e8000c101d06 */
[----:B--2---:R3:W-:Y:S04]  /*216b0*/  STG.E.128 desc[UR6][R32.64+0x80], R20 ;  /* 0x0000801420007986 */ /* 0x0047e8000c101d06 */
[----:B-1----:R3:W-:Y:S04]  /*216c0*/  STG.E.128 desc[UR6][R32.64+0x100], R16 ;  /* 0x0001001020007986 */ /* 0x0027e8000c101d06 */
[----:B------:R3:W-:Y:S02]  /*216d0*/  STG.E.128 desc[UR6][R32.64+0x180], R4 ;  /* 0x0001800420007986 */ /* 0x0007e4000c101d06 */
.L_x_2265:
[----:B------:R-:W-:Y:S05]  /*216e0*/  BSYNC.RECONVERGENT B0 ;  /* 0x0000000000007941 */ /* 0x000fea0003800200 */
.L_x_2264:
[----:B---34-:R3:W4:Y:S01]  /*216f0*/  LDS.128 R24, [R239+0x800] ;  /* 0x00080000ef187984 */ /* 0x0187220000000c00 */
[----:B------:R-:W-:Y:S03]  /*21700*/  BSSY.RECONVERGENT B0, `(.L_x_2266) ;  /* 0x0000014000007945 */ /* 0x000fe60003800200 */
[----:B--2---:R3:W2:Y:S04]  /*21710*/  LDS.128 R20, [R239+0x2800] ;  /* 0x00280000ef147984 */ /* 0x0046a80000000c00 */
[----:B-1----:R3:W1:Y:S04]  /*21720*/  LDS.128 R16, [R239+0x4800] ;  /* 0x00480000ef107984 */ /* 0x0026680000000c00 */
        /* <DEDUP_REMOVED lines=13> */
[----:B----4-:R4:W-:Y:S04]  /*21800*/  STG.E.128 desc[UR6][R32.64], R24 ;  /* 0x0000001820007986 */ /* 0x0109e8000c101d06 */
[----:B--2---:R4:W-:Y:S04]  /*21810*/  STG.E.128 desc[UR6][R32.64+0x80], R20 ;  /* 0x0000801420007986 */ /* 0x0049e8000c101d06 */
[----:B-1----:R4:W-:Y:S04]  /*21820*/  STG.E.128 desc[UR6][R32.64+0x100], R16 ;  /* 0x0001001020007986 */ /* 0x0029e8000c101d06 */
[----:B------:R4:W-:Y:S02]  /*21830*/  STG.E.128 desc[UR6][R32.64+0x180], R4 ;  /* 0x0001800420007986 */ /* 0x0009e4000c101d06 */
.L_x_2267:
[----:B------:R-:W-:Y:S05]  /*21840*/  BSYNC.RECONVERGENT B0 ;  /* 0x0000000000007941 */ /* 0x000fea0003800200 */
.L_x_2266:
[----:B----4-:R4:W3:Y:S01]  /*21850*/  LDS.128 R24, [R239+0x1000] ;  /* 0x00100000ef187984 */ /* 0x0108e20000000c00 */
        /* <DEDUP_REMOVED lines=16> */
[----:B---3--:R3:W-:Y:S04]  /*21960*/  STG.E.128 desc[UR6][R32.64], R24 ;  /* 0x0000001820007986 */ /* 0x0087e8000c101d06 */
[----:B--2---:R3:W-:Y:S04]  /*21970*/  STG.E.128 desc[UR6][R32.64+0x80], R20 ;  /* 0x0000801420007986 */ /* 0x0047e8000c101d06 */
[----:B-1----:R3:W-:Y:S04]  /*21980*/  STG.E.128 desc[UR6][R32.64+0x100], R16 ;  /* 0x0001001020007986 */ /* 0x0027e8000c101d06 */
[----:B------:R3:W-:Y:S02]  /*21990*/  STG.E.128 desc[UR6][R32.64+0x180], R4 ;  /* 0x0001800420007986 */ /* 0x0007e4000c101d06 */
.L_x_2269:
[----:B------:R-:W-:Y:S05]  /*219a0*/  BSYNC.RECONVERGENT B0 ;  /* 0x0000000000007941 */ /* 0x000fea0003800200 */
.L_x_2268:
[----:B-1-3--:R1:W3:Y:S04]  /*219b0*/  LDS.128 R16, [R239+0x3800] ;  /* 0x00380000ef107984 */ /* 0x00a2e80000000c00 */
[----:B------:R1:W1:Y:S04]  /*219c0*/  LDS.128 R4, [R239+0x5800] ;  /* 0x00580000ef047984 */ /* 0x0002680000000c00 */
[----:B--2---:R2:W1:Y:S01]  /*219d0*/  LDS.128 R20, [R239+0x7800] ;  /* 0x00780000ef147984 */ /* 0x0044620000000c00 */
        /* <DEDUP_REMOVED lines=12> */
[----:B---3--:R-:W-:Y:S04]  /*21aa0*/  STG.E.128 desc[UR6][R2.64+0x80], R16 ;  /* 0x0000801002007986 */ /* 0x008fe8000c101d06 */
[----:B-1----:R-:W-:Y:S04]  /*21ab0*/  STG.E.128 desc[UR6][R2.64+0x100], R4 ;  /* 0x0001000402007986 */ /* 0x002fe8000c101d06 */
[----:B------:R-:W-:Y:S01]  /*21ac0*/  STG.E.128 desc[UR6][R2.64+0x180], R20 ;  /* 0x0001801402007986 */ /* 0x000fe2000c101d06 */
[----:B------:R-:W-:Y:S05]  /*21ad0*/  EXIT ;  /* 0x000000000000794d */ /* 0x000fea0003800000 */
.L_x_2270:
        /* <DEDUP_REMOVED lines=10> */
.L_x_4072:


//--------------------- .text._ZN5flash24flash_fwd_splitkv_kernelI23Flash_fwd_kernel_traitsILi256ELi64ELi64ELi4ELb0ELb0EN7cutlass10bfloat16_tE19Flash_kernel_traitsILi256ELi64ELi64ELi4ES3_EELb1ELb0ELb0ELb0ELb1ELb1ELb0ELb1EEEvNS_16Flash_fwd_paramsE --------------------------
	.section	.text._ZN5flash24flash_fwd_splitkv_kernelI23Flash_fwd_kernel_traitsILi256ELi64ELi64ELi4ELb0ELb0EN7cutlass10bfloat16_tE19Flash_kernel_traitsILi256ELi64ELi64ELi4ES3_EELb1ELb0ELb0ELb0ELb1ELb1ELb0ELb1EEEvNS_16Flash_fwd_paramsE,"ax",@progbits
	.align	128
        .global         _ZN5flash24flash_fwd_splitkv_kernelI23Flash_fwd_kernel_traitsILi256ELi64ELi64ELi4ELb0ELb0EN7cutlass10bfloat16_tE19Flash_kernel_traitsILi256ELi64ELi64ELi4ES3_EELb1ELb0ELb0ELb0ELb1ELb1ELb0ELb1EEEvNS_16Flash_fwd_paramsE
        .type           _ZN5flash24flash_fwd_splitkv_kernelI23Flash_fwd_kernel_traitsILi256ELi64ELi64ELi4ELb0ELb0EN7cutlass10bfloat16_tE19Flash_kernel_traitsILi256ELi64ELi64ELi4ES3_EELb1ELb0ELb0ELb0ELb1ELb1ELb0ELb1EEEvNS_16Flash_fwd_paramsE,@function
        .size           _ZN5flash24flash_fwd_splitkv_kernelI23Flash_fwd_kernel_traitsILi256ELi64ELi64ELi4ELb0ELb0EN7cutlass10bfloat16_tE19Flash_kernel_traitsILi256ELi64ELi64ELi4ES3_EELb1ELb0ELb0ELb0ELb1ELb1ELb0ELb1EEEvNS_16Flash_fwd_paramsE,(.L_x_4073 - _ZN5flash24flash_fwd_splitkv_kernelI23Flash_fwd_kernel_traitsILi256ELi64ELi64ELi4ELb0ELb0EN7cutlass10bfloat16_tE19Flash_kernel_traitsILi256ELi64ELi64ELi4ES3_EELb1ELb0ELb0ELb0ELb1ELb1ELb0ELb1EEEvNS_16Flash_fwd_paramsE)
        .other          _ZN5flash24flash_fwd_splitkv_kernelI23Flash_fwd_kernel_traitsILi256ELi64ELi64ELi4ELb0ELb0EN7cutlass10bfloat16_tE19Flash_kernel_traitsILi256ELi64ELi64ELi4ES3_EELb1ELb0ELb0ELb0ELb1ELb1ELb0ELb1EEEvNS_16Flash_fwd_paramsE,@"STO_CUDA_ENTRY STV_DEFAULT"
_ZN5flash24flash_fwd_splitkv_kernelI23Flash_fwd_kernel_traitsILi256ELi64ELi64ELi4ELb0ELb0EN7cutlass10bfloat16_tE19Flash_kernel_traitsILi256ELi64ELi64ELi4ES3_EELb1ELb0ELb0ELb0ELb1ELb1ELb0ELb1EEEvNS_16Flash_fwd_paramsE:
.text._ZN5flash24flash_fwd_splitkv_kernelI23Flash_fwd_kernel_traitsILi256ELi64ELi64ELi4ELb0ELb0EN7cutlass10bfloat16_tE19Flash_kernel_traitsILi256ELi64ELi64ELi4ES3_EELb1ELb0ELb0ELb0ELb1ELb1ELb0ELb1EEEvNS_16Flash_fwd_paramsE:
        /* <DEDUP_REMOVED lines=51> */
.L_x_2271:
        /* <DEDUP_REMOVED lines=72> */
.L_x_2274:
[----:B------:R-:W-:Y:S05]  /*07b0*/  BSYNC.RECONVERGENT B0 ;  /* 0x0000000000007941 */ /* 0x000fea0003800200 */
.L_x_2273:
        /* <DEDUP_REMOVED lines=17> */
.L_x_2276:
[----:B------:R-:W-:Y:S05]  /*08d0*/  BSYNC.RECONVERGENT B0 ;  /* 0x0000000000007941 */ /* 0x000fea0003800200 */
.L_x_2275:
        /* <DEDUP_REMOVED lines=17> */
.L_x_2278:
[----:B------:R-:W-:Y:S05]  /*09f0*/  BSYNC.RECONVERGENT B0 ;  /* 0x0000000000007941 */ /* 0x000fea0003800200 */
.L_x_2277:
        /* <DEDUP_REMOVED lines=16> */
.L_x_2280:
[----:B------:R-:W-:Y:S05]  /*0b00*/  BSYNC.RECONVERGENT B0 ;  /* 0x0000000000007941 */ /* 0x000fea0003800200 */
.L_x_2279:
        /* <DEDUP_REMOVED lines=20> */
.L_x_2272:
        /* <DEDUP_REMOVED lines=10> */
.L_x_2281:
        /* <DEDUP_REMOVED lines=103> */
.L_x_2282:
        /* <DEDUP_REMOVED lines=15> */
.L_x_2284:
[----:B------:R-:W2:Y:S01]  /*1450*/  LDC.64 R8, c[0x0][0x3b8] ;  /* 0x0000ee00ff087b82 */ /* 0x000ea20000000a00 */
[----:B------:R-:W-:-:S05]  /*1460*/  IADD3 R16, PT, PT, R0, R13, RZ ;  /* 0x0000000d00107210 */ /* 0x000fca0007ffe0ff */
[C---:B--2---:R-:W-:Y:S02]  /*1470*/  IMAD R5, R16.reuse, R9, RZ ;  /* 0x0000000910057224 */ /* 0x044fe400078e02ff */
[----:B------:R-:W-:-:S05]  /*1480*/  IMAD.WIDE.U32 R16, R16, R8, RZ ;  /* 0x0000000810107225 */ /* 0x000fca00078e00ff */
[----:B------:R-:W-:Y:S02]  /*1490*/  IADD3 R5, PT, PT, R17, R5, RZ ;  /* 0x0000000511057210 */ /* 0x000fe40007ffe0ff */
.L_x_2285:
        /* <DEDUP_REMOVED lines=14> */
.L_x_2286:
[----:B-1----:R-:W1:Y:S01]  /*1580*/  LDC.64 R2, c[0x0][0x3c0] ;  /* 0x0000f000ff027b82 */ /* 0x002e620000000a00 */
[----:B------:R-:W-:-:S05]  /*1590*/  IADD3 R0, PT, PT, R0, R13, RZ ;  /* 0x0000000d00007210 */ /* 0x000fca0007ffe0ff */
[C---:B-1----:R-:W-:Y:S02]  /*15a0*/  IMAD R17, R0.reuse, R3, RZ ;  /* 0x0000000300117224 */ /* 0x042fe400078e02ff */
[----:B------:R-:W-:-:S05]  /*15b0*/  IMAD.WIDE.U32 R18, R0, R2, RZ ;  /* 0x0000000200127225 */ /* 0x000fca00078e00ff */
[----:B------:R-:W-:-:S07]  /*15c0*/  IADD3 R17, PT, PT, R19, R17, RZ ;  /* 0x0000001113117210 */ /* 0x000fce0007ffe0ff */
.L_x_2287:
        /* <DEDUP_REMOVED lines=49> */
.L_x_2283:
        /* <DEDUP_REMOVED lines=172> */
.L_x_2310:
        /* <DEDUP_REMOVED lines=120> */
.L_x_2290:
        /* <DEDUP_REMOVED lines=190> */
.L_x_2294:
[----:B----4-:R-:W-:Y:S05]  /*3700*/  BSYNC.RECONVERGENT B0 ;  /* 0x0000000000007941 */ /* 0x010fea0003800200 */
.L_x_2293:
        /* <DEDUP_REMOVED lines=186> */
.L_x_2296:
[----:B------:R-:W-:Y:S05]  /*42b0*/  BSYNC.RECONVERGENT B0 ;  /* 0x0000000000007941 */ /* 0x000fea0003800200 */
.L_x_2295:
        /* <DEDUP_REMOVED lines=192> */
.L_x_2298:
[----:B------:R-:W-:Y:S05]  /*4ec0*/  BSYNC.RECONVERGENT B0 ;  /* 0x0000000000007941 */ /* 0x000fea0003800200 */
.L_x_2297:
        /* <DEDUP_REMOVED lines=195> */
.L_x_2300:
[----:B------:R-:W-:Y:S05]  /*5b00*/  BSYNC.RECONVERGENT B0 ;  /* 0x0000000000007941 */ /* 0x000fea0003800200 */
.L_x_2299:
[----:B------:R-:W2:Y:S01]  /*5b10*/  LDC R26, c[0x0][0x450] ;  /* 0x00011400ff1a7b82 */ /* 0x000ea20000000800 */
[----:B-1----:R-:W-:Y:S05]  /*5b20*/  IMAD.U32 R109, R109, -0x20, RZ ;  /* 0xffffffe06d6d7824 */ /* 0x002fea00078e00ff */
[C---:B------:R-:W-:Y:S02]  /*5b30*/  LEA R24, P1, R109.reuse, R24, 0x1 ;  /* 0x000000186d187211 */ /* 0x040fe400078208ff */
[C---:B------:R-:W-:Y:S02]  /*5b40*/  LEA R52, P0, R109.reuse, R52, 0x1 ;  /* 0x000000346d347211 */ /* 0x040fe400078008ff */
[C---:B------:R-:W-:Y:S02]  /*5b50*/  LEA.HI.X.SX32 R25, R109.reuse, R25, 0x1, P1 ;  /* 0x000000196d197211 */ /* 0x040fe400008f0eff */
[----:B------:R-:W-:Y:S01]  /*5b60*/  LEA.HI.X.SX32 R53, R109, R53, 0x1, P0 ;  /* 0x000000356d357211 */ /* 0x000fe200000f0eff */
[----:B------:R-:W-:Y:S05]  /*5b70*/  BRA `(.L_x_2291) ;  /* 0x0000005400ac7947 */ /* 0x000fea0003800000 */
.L_x_2292:
        /* <DEDUP_REMOVED lines=343> */
.L_x_2302:
[----:B----4-:R-:W-:Y:S05]  /*70f0*/  BSYNC.RECONVERGENT B0 ;  /* 0x0000000000007941 */ /* 0x010fea0003800200 */
.L_x_2301:
        /* <DEDUP_REMOVED lines=342> */
.L_x_2304:
[----:B------:R-:W-:Y:S05]  /*8660*/  BSYNC.RECONVERGENT B0 ;  /* 0x0000000000007941 */ /* 0x000fea0003800200 */
.L_x_2303:
        /* <DEDUP_REMOVED lines=345> */
.L_x_2306:
[----:B------:R-:W-:Y:S05]  /*9c00*/  BSYNC.RECONVERGENT B0 ;  /* 0x0000000000007941 */ /* 0x000fea0003800200 */
.L_x_2305:
        /* <DEDUP_REMOVED lines=347> */
.L_x_2308:
[----:B------:R-:W-:Y:S05]  /*b1c0*/  BSYNC.RECONVERGENT B0 ;  /* 0x0000000000007941 */ /* 0x000fea0003800200 */
.L_x_2307:
[----:B------:R-:W2:Y:S01]  /*b1d0*/  LDC R26, c[0x0][0x450] ;  /* 0x00011400ff1a7b82 */ /* 0x000ea20000000800 */
[----:B-1----:R-:W-:Y:S05]  /*b1e0*/  IMAD.U32 R3, R48, -0x20, RZ ;  /* 0xffffffe030037824 */ /* 0x002fea00078e00ff */
[C---:B------:R-:W-:Y:S02]  /*b1f0*/  LEA R90, P1, R3.reuse, R90, 0x1 ;  /* 0x0000005a035a7211 */ /* 0x040fe400078208ff */
[C---:B------:R-:W-:Y:S02]  /*b200*/  LEA R88, P0, R3.reuse, R88, 0x1 ;  /* 0x0000005803587211 */ /* 0x040fe400078008ff */
[C---:B------:R-:W-:Y:S02]  /*b210*/  LEA.HI.X.SX32 R91, R3.reuse, R91, 0x1, P1 ;  /* 0x0000005b035b7211 */ /* 0x040fe400008f0eff */
[----:B------:R-:W-:Y:S09]  /*b220*/  LEA.HI.X.SX32 R89, R3, R89, 0x1, P0 ;  /* 0x0000005903597211 */ /* 0x000ff200000f0eff */
.L_x_2291:
[----:B------:R-:W-:Y:S05]  /*b230*/  BSYNC.RECONVERGENT B1 ;  /* 0x0000000000017941 */ /* 0x000fea0003800200 */
.L_x_2289:
        /* <DEDUP_REMOVED lines=90> */
.L_x_2309:
[----:B------:R-:W-:Y:S02]  /*b7e0*/  ISETP.GT.AND P0, PT, R100, R81, PT ;  /* 0x000000516400720c */ /* 0x000fe40003f04270 */
[----:B------:R-:W-:Y:S02]  /*b7f0*/  IADD3 R86, P2, PT, R86, R93, RZ ;  /* 0x0000005d56567210 */ /* 0x000fe40007f5e0ff */
[----:B------:R-:W-:Y:S03]  /*b800*/  IADD3 R22, P1, PT, R22, R97, RZ ;  /* 0x0000006116167210 */ /* 0x000fe60007f3e0ff */
[----:B------:R-:W-:Y:S02]  /*b810*/  IMAD.X R87, R87, 0x1, R92, P2 ;  /* 0x0000000157577824 */ /* 0x000fe400010e065c */
[----:B------:R-:W-:Y:S04]  /*b820*/  IMAD.X R23, R23, 0x1, R95, P1 ;  /* 0x0000000117177824 */ /* 0x000fe800008e065f */
[----:B------:R-:W-:Y:S05]  /*b830*/  @P0 BRA `(.L_x_2310) ;  /* 0xffffff6800d80947 */ /* 0x000fea000383ffff */
.L_x_2288:
        /* <DEDUP_REMOVED lines=50> */
.L_x_2314:
[----:B------:R-:W-:Y:S05]  /*bb60*/  BSYNC.RECONVERGENT B0 ;  /* 0x0000000000007941 */ /* 0x000fea0003800200 */
.L_x_2313:
        /* <DEDUP_REMOVED lines=12> */
.L_x_2312:
        /* <DEDUP_REMOVED lines=78> */
.L_x_2320:
[----:B------:R-:W-:Y:S05]  /*c110*/  BSYNC.RECONVERGENT B0 ;  /* 0x0000000000007941 */ /* 0x000fea0003800200 */
.L_x_2319:
        /* <DEDUP_REMOVED lines=45> */
.L_x_2322:
[----:B------:R-:W-:Y:S05]  /*c3f0*/  BSYNC.RECONVERGENT B0 ;  /* 0x0000000000007941 */ /* 0x000fea0003800200 */
.L_x_2321:
        /* <DEDUP_REMOVED lines=43> */
.L_x_2324:
[----:B------:R-:W-:Y:S05]  /*c6b0*/  BSYNC.RECONVERGENT B0 ;  /* 0x0000000000007941 */ /* 0x000fea0003800200 */
.L_x_2323:
        /* <DEDUP_REMOVED lines=43> */
.L_x_2326:
[----:B------:R-:W-:Y:S05]  /*c970*/  BSYNC.RECONVERGENT B0 ;  /* 0x0000000000007941 */ /* 0x000fea0003800200 */
.L_x_2325:
[----:B------:R1:W-:Y:S02]  /*c980*/  STS.128 [R239+0x6000], R8 ;  /* 0x00600008ef007388 */ /* 0x0003e40000000c00 */
.L_x_2318:
[----:B------:R-:W-:Y:S05]  /*c990*/  BSYNC.RECONVERGENT B1 ;  /* 0x0000000000017941 */ /* 0x000fea0003800200 */
.L_x_2317:
        /* <DEDUP_REMOVED lines=61> */
.L_x_2330:
[----:B------:R-:W-:Y:S05]  /*cd70*/  BSYNC.RECONVERGENT B0 ;  /* 0x0000000000007941 */ /* 0x000fea0003800200 */
.L_x_2329:
        /* <DEDUP_REMOVED lines=53> */
.L_x_2332:
[----:B------:R-:W-:Y:S05]  /*d0d0*/  BSYNC.RECONVERGENT B0 ;  /* 0x0000000000007941 */ /* 0x000fea0003800200 */
.L_x_2331:
        /* <DEDUP_REMOVED lines=54> */
.L_x_2334:
[----:B------:R-:W-:Y:S05]  /*d440*/  BSYNC.RECONVERGENT B0 ;  /* 0x0000000000007941 */ /* 0x000fea0003800200 */
.L_x_2333:
        /* <DEDUP_REMOVED lines=53> */
.L_x_2336:
[----:B------:R-:W-:Y:S05]  /*d7a0*/  BSYNC.RECONVERGENT B0 ;  /* 0x0000000000007941 */ /* 0x000fea0003800200 */
.L_x_2335:
[----:B------:R1:W-:Y:S02]  /*d7b0*/  STS.128 [R239+0x6800], R8 ;  /* 0x00680008ef007388 */ /* 0x0003e40000000c00 */
.L_x_2328:
[----:B------:R-:W-:Y:S05]  /*d7c0*/  BSYNC.RECONVERGENT B1 ;  /* 0x0000000000017941 */ /* 0x000fea0003800200 */
.L_x_2327:
        /* <DEDUP_REMOVED lines=62> */
.L_x_2340:
[----:B------:R-:W-:Y:S05]  /*dbb0*/  BSYNC.RECONVERGENT B0 ;  /* 0x0000000000007941 */ /* 0x000fea0003800200 */
.L_x_2339:
        /* <DEDUP_REMOVED lines=53> */
.L_x_2342:
[----:B------:R-:W-:Y:S05]  /*df10*/  BSYNC.RECONVERGENT B0 ;  /* 0x0000000000007941 */ /* 0x000fea0003800200 */
.L_x_2341:
        /* <DEDUP_REMOVED lines=53> */
.L_x_2344:
[----:B------:R-:W-:Y:S05]  /*e270*/  BSYNC.RECONVERGENT B0 ;  /* 0x0000000000007941 */ /* 0x000fea0003800200 */
.L_x_2343:
        /* <DEDUP_REMOVED lines=53> */
.L_x_2346:
[----:B------:R-:W-:Y:S05]  /*e5d0*/  BSYNC.RECONVERGENT B0 ;  /* 0x0000000000007941 */ /* 0x000fea0003800200 */
.L_x_2345:
[----:B------:R1:W-:Y:S02]  /*e5e0*/  STS.128 [R239+0x7000], R8 ;  /* 0x00700008ef007388 */ /* 0x0003e40000000c00 */
.L_x_2338:
[----:B------:R-:W-:Y:S05]  /*e5f0*/  BSYNC.RECONVERGENT B1 ;  /* 0x0000000000017941 */ /* 0x000fea0003800200 */
.L_x_2337:
        /* <DEDUP_REMOVED lines=64> */
.L_x_2348:
[----:B------:R-:W-:Y:S05]  /*ea00*/  BSYNC.RECONVERGENT B0 ;  /* 0x0000000000007941 */ /* 0x000fea0003800200 */
.L_x_2347:
        /* <DEDUP_REMOVED lines=54> */
.L_x_2350:
[----:B------:R-:W-:Y:S05]  /*ed70*/  BSYNC.RECONVERGENT B0 ;  /* 0x0000000000007941 */ /* 0x000fea0003800200 */
.L_x_2349:
        /* <DEDUP_REMOVED lines=54> */
.L_x_2352:
[----:B------:R-:W-:Y:S05]  /*f0e0*/  BSYNC.RECONVERGENT B0 ;  /* 0x0000000000007941 */ /* 0x000fea0003800200 */
.L_x_2351:
        /* <DEDUP_REMOVED lines=54> */
.L_x_2354:
[----:B------:R-:W-:Y:S05]  /*f450*/  BSYNC.RECONVERGENT B0 ;  /* 0x0000000000007941 */ /* 0x000fea0003800200 */
.L_x_2353:
[----:B------:R1:W-:Y:S01]  /*f460*/  STS.128 [R239+0x7800], R8 ;  /* 0x00780008ef007388 */ /* 0x0003e20000000c00 */
[----:B------:R-:W-:Y:S05]  /*f470*/  BRA `(.L_x_2315) ;  /* 0x0000005800287947 */ /* 0x000fea0003800000 */
.L_x_2316:
        /* <DEDUP_REMOVED lines=94> */
.L_x_2358:
[----:B------:R-:W-:Y:S05]  /*fa60*/  BSYNC.RECONVERGENT B0 ;  /* 0x0000000000007941 */ /* 0x000fea0003800200 */
.L_x_2357:
        /* <DEDUP_REMOVED lines=84> */
.L_x_2360:
[----:B------:R-:W-:Y:S05]  /*ffb0*/  BSYNC.RECONVERGENT B0 ;  /* 0x0000000000007941 */ /* 0x000fea0003800200 */
.L_x_2359:
        /* <DEDUP_REMOVED lines=84> */
.L_x_2362:
[----:B------:R-:W-:Y:S05]  /*10500*/  BSYNC.RECONVERGENT B0 ;  /* 0x0000000000007941 */ /* 0x000fea0003800200 */
.L_x_2361:
        /* <DEDUP_REMOVED lines=84> */
.L_x_2364:
[----:B------:R-:W-:Y:S05]  /*10a50*/  BSYNC.RECONVERGENT B0 ;  /* 0x0000000000007941 */ /* 0x000fea0003800200 */
.L_x_2363:
[----:B------:R3:W-:Y:S02]  /*10a60*/  STS.128 [R239+0x6000], R4 ;  /* 0x00600004ef007388 */ /* 0x0007e40000000c00 */
.L_x_2356:
[----:B------:R-:W-:Y:S05]  /*10a70*/  BSYNC.RECONVERGENT B1 ;  /* 0x0000000000017941 */ /* 0x000fea0003800200 */
.L_x_2355:
        /* <DEDUP_REMOVED lines=92> */
.L_x_2368:
[----:B------:R-:W-:Y:S05]  /*11040*/  BSYNC.RECONVERGENT B0 ;  /* 0x0000000000007941 */ /* 0x000fea0003800200 */
.L_x_2367:
        /* <DEDUP_REMOVED lines=85> */
.L_x_2370:
[----:B------:R-:W-:Y:S05]  /*115a0*/  BSYNC.RECONVERGENT B0 ;  /* 0x0000000000007941 */ /* 0x000fea0003800200 */
.L_x_2369:
        /* <DEDUP_REMOVED lines=86> */
.L_x_2372:
[----:B------:R-:W-:Y:S05]  /*11b10*/  BSYNC.RECONVERGENT B0 ;  /* 0x0000000000007941 */ /* 0x000fea0003800200 */
.L_x_2371:
        /* <DEDUP_REMOVED lines=86> */
.L_x_2374:
[----:B------:R-:W-:Y:S05]  /*12080*/  BSYNC.RECONVERGENT B0 ;  /* 0x0000000000007941 */ /* 0x000fea0003800200 */
.L_x_2373:
[----:B------:R3:W-:Y:S02]  /*12090*/  STS.128 [R239+0x6800], R4 ;  /* 0x00680004ef007388 */ /* 0x0007e40000000c00 */
.L_x_2366:
[----:B------:R-:W-:Y:S05]  /*120a0*/  BSYNC.RECONVERGENT B1 ;  /* 0x0000000000017941 */ /* 0x000fea0003800200 */
.L_x_2365:
        /* <DEDUP_REMOVED lines=94> */
.L_x_2378:
[----:B------:R-:W-:Y:S05]  /*12690*/  BSYNC.RECONVERGENT B0 ;  /* 0x0000000000007941 */ /* 0x000fea0003800200 */
.L_x_2377:
        /* <DEDUP_REMOVED lines=86> */
.L_x_2380:
[----:B------:R-:W-:Y:S05]  /*12c00*/  BSYNC.RECONVERGENT B0 ;  /* 0x0000000000007941 */ /* 0x000fea0003800200 */
.L_x_2379:
        /* <DEDUP_REMOVED lines=86> */
.L_x_2382:
[----:B------:R-:W-:Y:S05]  /*13170*/  BSYNC.RECONVERGENT B0 ;  /* 0x0000000000007941 */ /* 0x000fea0003800200 */
.L_x_2381:
        /* <DEDUP_REMOVED lines=86> */
.L_x_2384:
[----:B------:R-:W-:Y:S05]  /*136e0*/  BSYNC.RECONVERGENT B0 ;  /* 0x0000000000007941 */ /* 0x000fea0003800200 */
.L_x_2383:
[----:B------:R3:W-:Y:S02]  /*136f0*/  STS.128 [R239+0x7000], R4 ;  /* 0x00700004ef007388 */ /* 0x0007e40000000c00 */
.L_x_2376:
[----:B------:R-:W-:Y:S05]  /*13700*/  BSYNC.RECONVERGENT B1 ;  /* 0x0000000000017941 */ /* 0x000fea0003800200 */
.L_x_2375:
        /* <DEDUP_REMOVED lines=95> */
.L_x_2386:
[----:B------:R-:W-:Y:S05]  /*13d00*/  BSYNC.RECONVERGENT B0 ;  /* 0x0000000000007941 */ /* 0x000fea0003800200 */
.L_x_2385:
        /* <DEDUP_REMOVED lines=84> */
.L_x_2388:
[----:B------:R-:W-:Y:S05]  /*14250*/  BSYNC.RECONVERGENT B0 ;  /* 0x0000000000007941 */ /* 0x000fea0003800200 */
.L_x_2387:
        /* <DEDUP_REMOVED lines=84> */
.L_x_2390:
[----:B------:R-:W-:Y:S05]  /*147a0*/  BSYNC.RECONVERGENT B0 ;  /* 0x0000000000007941 */ /* 0x000fea0003800200 */
.L_x_2389:
        /* <DEDUP_REMOVED lines=85> */
.L_x_2392:
[----:B------:R-:W-:Y:S05]  /*14d00*/  BSYNC.RECONVERGENT B0 ;  /* 0x0000000000007941 */ /* 0x000fea0003800200 */
.L_x_2391:
[----:B------:R1:W-:Y:S02]  /*14d10*/  STS.128 [R239+0x7800], R4 ;  /* 0x00780004ef007388 */ /* 0x0003e40000000c00 */
.L_x_2315:
[----:B------:R-:W-:Y:S05]  /*14d20*/  BSYNC.RECONVERGENT B2 ;  /* 0x0000000000027941 */ /* 0x000fea0003800200 */
.L_x_2311:
[----:B-1-3--:R-:W-:Y:S01]  /*14d30*/  IADD3 R7, PT, PT, -R58, R69, RZ ;  /* 0x000000453a077210 */ /* 0x00afe20007ffe1ff */
[----:B------:R-:W-:Y:S01]  /*14d40*/  IMAD.SHL.U32 R217, R64, 0x20, RZ ;  /* 0x0000002040d97824 */ /* 0x000fe200078e00ff */
[----:B------:R-:W-:Y:S01]  /*14d50*/  LOP3.LUT R67, R67, 0x8, R64, 0x78, !PT ;  /* 0x0000000843437812 */ /* 0x000fe200078e7840 */
[----:B------:R-:W1:Y:S01]  /*14d60*/  LDCU UR8, c[0x0][0x50c] ;  /* 0x0000a180ff0877ac */ /* 0x000e620008000800 */
[-C--:B------:R-:W-:Y:S02]  /*14d70*/  ISETP.GE.AND P4, PT, R42, R7.reuse, PT ;  /* 0x000000072a00720c */ /* 0x080fe40003f86270 */
[-C--:B------:R-:W-:Y:S01]  /*14d80*/  ISETP.GE.AND P3, PT, R46, R7.reuse, PT ;  /* 0x000000072e00720c */ /* 0x080fe20003f66270 */
[----:B------:R-:W3:Y:S01]  /*14d90*/  LDCU UR7, c[0x0][0x508] ;  /* 0x0000a100ff0777ac */ /* 0x000ee20008000800 */
[-C--:B------:R-:W-:Y:S02]  /*14da0*/  ISETP.GE.AND P6, PT, R112, R7.reuse, PT ;  /* 0x000000077000720c */ /* 0x080fe40003fc6270 */
[----:B------:R-:W-:-:S02]  /*14db0*/  ISETP.GE.AND P5, PT, R22, R7, PT ;  /* 0x000000071600720c */ /* 0x000fc40003fa6270 */
[-C--:B------:R-:W-:Y:S02]  /*14dc0*/  ISETP.GE.AND P1, PT, R42, R7.reuse, PT ;  /* 0x000000072a00720c */ /* 0x080fe40003f26270 */
[----:B------:R-:W-:Y:S02]  /*14dd0*/  ISETP.GE.AND P2, PT, R22, R7, PT ;  /* 0x000000071600720c */ /* 0x000fe40003f46270 */
[----:B------:R-:W-:Y:S01]  /*14de0*/  LOP3.LUT R217, R217, 0x7c00, RZ, 0xc0, !PT ;  /* 0x00007c00d9d97812 */ /* 0x000fe200078ec0ff */
[----:B--2---:R-:W2:Y:S01]  /*14df0*/  @!P4 LDC.64 R4, c[0x0][0x3b8] ;  /* 0x0000ee00ff04cb82 */ /* 0x004ea20000000a00 */
[----:B------:R-:W-:Y:S02]  /*14e00*/  MOV R57, 0x20 ;  /* 0x0000002000397802 */ /* 0x000fe40000000f00 */
[----:B------:R-:W-:Y:S01]  /*14e10*/  MOV R170, 0x40 ;  /* 0x0000004000aa7802 */ /* 0x000fe20000000f00 */
[----:B------:R-:W-:Y:S02]  /*14e20*/  @!P6 IMAD.MOV.U32 R224, RZ, RZ, R226 ;  /* 0x000000ffffe0e224 */ /* 0x000fe400078e00e2 */
[C---:B----4-:R-:W-:Y:S01]  /*14e30*/  @!P5 LEA R8, P0, R61.reuse, R226, 0x1 ;  /* 0x000000e23d08d211 */ /* 0x050fe200078008ff */
[----:B------:R-:W-:Y:S01]  /*14e40*/  @!P6 IMAD.MOV.U32 R229, RZ, RZ, R227 ;  /* 0x000000ffffe5e224 */ /* 0x000fe200078e00e3 */
[----:B------:R-:W4:Y:S01]  /*14e50*/  @!P3 LDC.64 R2, c[0x0][0x3b8] ;  /* 0x0000ee00ff02bb82 */ /* 0x000f220000000a00 */
        /* <DEDUP_REMOVED lines=13> */
[----:B----4-:R-:W-:Y:S02]  /*14f30*/  @!P3 IMAD R3, R3, 0x60, RZ ;  /* 0x000000600303b824 */ /* 0x010fe400078e02ff */
[----:B------:R-:W-:Y:S01]  /*14f40*/  @!P5 LDGSTS.E.BYPASS.LTC128B.128 [R239+0xc800], desc[UR4][R8.64+0x100] ;  /* 0x0c80010008efdfae */ /* 0x000fe2000b981a04 */
[----:B------:R-:W2:Y:S03]  /*14f50*/  @!P1 LDC.64 R6, c[0x0][0x3c0] ;  /* 0x0000f000ff069b82 */ /* 0x000ea60000000a00 */
[----:B------:R4:W-:Y:S04]  /*14f60*/  @!P5 LDGSTS.E.BYPASS.LTC128B.128 [R239+0xe800], desc[UR4][R8.64+0x180] ;  /* 0x0e80018008efdfae */ /* 0x0009e8000b981a04 */
[----:B------:R-:W-:Y:S04]  /*14f70*/  @!P4 LDGSTS.E.BYPASS.LTC128B.128 [R239+0x9000], desc[UR4][R10.64] ;  /* 0x090000000aefcfae */ /* 0x000fe8000b981a04 */
[----:B------:R-:W-:Y:S01]  /*14f80*/  @!P4 LDGSTS.E.BYPASS.LTC128B.128 [R239+0xb000], desc[UR4][R10.64+0x80] ;  /* 0x0b0000800aefcfae */ /* 0x000fe2000b981a04 */
[----:B-----5:R-:W-:-:S03]  /*14f90*/  @!P3 MOV R224, R226 ;  /* 0x000000e200e0b202 */ /* 0x020fc60000000f00 */
[----:B------:R-:W-:Y:S02]  /*14fa0*/  @!P4 LDGSTS.E.BYPASS.LTC128B.128 [R239+0xd000], desc[UR4][R10.64+0x100] ;  /* 0x0d0001000aefcfae */ /* 0x000fe4000b981a04 */
[----:B------:R-:W-:Y:S02]  /*14fb0*/  @!P3 IMAD.WIDE.U32 R4, R2, 0x60, R224 ;  /* 0x000000600204b825 */ /* 0x000fe400078e00e0 */
[----:B------:R2:W-:Y:S02]  /*14fc0*/  @!P4 LDGSTS.E.BYPASS.LTC128B.128 [R239+0xf000], desc[UR4][R10.64+0x180] ;  /* 0x0f0001800aefcfae */ /* 0x0005e4000b981a04 */
[----:B------:R-:W-:Y:S01]  /*14fd0*/  @!P3 IMAD.IADD R13, R3, 0x1, R5 ;  /* 0x00000001030db824 */ /* 0x000fe200078e0205 */
[----:B------:R-:W-:Y:S02]  /*14fe0*/  @!P3 MOV R12, R4 ;  /* 0x00000004000cb202 */ /* 0x000fe40000000f00 */
[----:B------:R-:W5:Y:S01]  /*14ff0*/  @!P0 LDC.64 R4, c[0x0][0x3c0] ;  /* 0x0000f000ff048b82 */ /* 0x000f620000000a00 */
[----:B------:R-:W-:-:S02]  /*15000*/  SHF.L.U32 R3, R64, 0x6, RZ ;  /* 0x0000000640037819 */ /* 0x000fc400000006ff */
[----:B------:R-:W-:Y:S02]  /*15010*/  @!P3 LDGSTS.E.BYPASS.LTC128B.128 [R239+0x9800], desc[UR4][R12.64] ;  /* 0x098000000cefbfae */ /* 0x000fe4000b981a04 */
[----:B------:R-:W-:Y:S02]  /*15020*/  LOP3.LUT R2, R217, 0x200, R3, 0xf8, !PT ;  /* 0x00000200d9027812 */ /* 0x000fe400078ef803 */
[----:B------:R-:W-:Y:S01]  /*15030*/  @!P3 LDGSTS.E.BYPASS.LTC128B.128 [R239+0xb800], desc[UR4][R12.64+0x80] ;  /* 0x0b8000800cefbfae */ /* 0x000fe2000b981a04 */
[----:B------:R-:W-:Y:S02]  /*15040*/  LOP3.LUT R0, R3, 0x400, RZ, 0xc0, !PT ;  /* 0x0000040003007812 */ /* 0x000fe400078ec0ff */
[----:B------:R-:W-:Y:S01]  /*15050*/  IADD3 R2, PT, PT, R65, R2, RZ ;  /* 0x0000000241027210 */ /* 0x000fe20007ffe0ff */
[----:B------:R-:W-:Y:S02]  /*15060*/  @!P3 LDGSTS.E.BYPASS.LTC128B.128 [R239+0xd800], desc[UR4][R12.64+0x100] ;  /* 0x0d8001000cefbfae */ /* 0x000fe4000b981a04 */
[----:B------:R-:W-:Y:S01]  /*15070*/  IMAD R0, R67, 0x2, R0 ;  /* 0x0000000243007824 */ /* 0x000fe200078e0200 */
[----:B------:R-:W-:Y:S01]  /*15080*/  LEA R67, R2, UR6, 0x1 ;  /* 0x0000000602437c11 */ /* 0x000fe2000f8e08ff */
[----:B------:R-:W-:Y:S01]  /*15090*/  @!P3 LDGSTS.E.BYPASS.LTC128B.128 [R239+0xf800], desc[UR4][R12.64+0x180] ;  /* 0x0f8001800cefbfae */ /* 0x000fe2000b981a04 */
[----:B----4-:R-:W-:Y:S01]  /*150a0*/  @!P2 LEA R8, P3, R63, R228, 0x1 ;  /* 0x000000e43f08a211 */ /* 0x010fe200078608ff */
[----:B------:R-:W-:-:S02]  /*150b0*/  VIADD R56, R0, UR6 ;  /* 0x0000000600387c36 */ /* 0x000fc40008000000 */
[----:B------:R-:W0:Y:S01]  /*150c0*/  LDGDEPBAR ;  /* 0x00000000000079af */ /* 0x000e220000000000 */
[----:B------:R-:W-:Y:S02]  /*150d0*/  @!P2 LEA.HI.X R9, R63, R227, R62, 0x1, P3 ;  /* 0x000000e33f09a211 */ /* 0x000fe400018f0c3e */
[----:B--2---:R-:W-:Y:S01]  /*150e0*/  @!P1 LEA R10, P3, R6, R228, 0x6 ;  /* 0x000000e4060a9211 */ /* 0x004fe200078630ff */
[----:B-----5:R-:W-:-:S03]  /*150f0*/  @!P0 IMAD R5, R5, 0x60, RZ ;  /* 0x0000006005058824 */ /* 0x020fc600078e02ff */
        /* <DEDUP_REMOVED lines=17> */
[----:B--2---:R-:W-:-:S03]  /*15210*/  @!P0 MOV R229, R227 ;  /* 0x000000e300e58202 */ /* 0x004fc60000000f00 */
[----:B------:R-:W-:Y:S04]  /*15220*/  @P2 STS.128 [R239+0x14800], RZ ;  /* 0x014800ffef002388 */ /* 0x000fe80000000c00 */
[----:B------:R-:W-:Y:S01]  /*15230*/  @P2 STS.128 [R239+0x16800], RZ ;  /* 0x016800ffef002388 */ /* 0x000fe20000000c00 */
[----:B------:R-:W-:-:S03]  /*15240*/  @!P0 IMAD.WIDE.U32 R6, R4, 0x60, R228 ;  /* 0x0000006004068825 */ /* 0x000fc600078e00e4 */
[----:B------:R-:W-:Y:S01]  /*15250*/  @!PT LDS RZ, [RZ] ;  /* 0x00000000fffff984 */ /* 0x000fe20000000800 */
[----:B------:R-:W-:Y:S01]  /*15260*/  @!PT LDS RZ, [RZ] ;  /* 0x00000000fffff984 */ /* 0x000fe20000000800 */
[----:B------:R-:W-:Y:S01]  /*15270*/  @!PT LDS RZ, [RZ] ;  /* 0x00000000fffff984 */ /* 0x000fe20000000800 */
[----:B------:R-:W-:Y:S01]  /*15280*/  @!P2 LDGSTS.E.BYPASS.LTC128B.128 [R239+0x10800], desc[UR4][R8.64] ;  /* 0x1080000008efafae */ /* 0x000fe2000b981a04 */
[----:B------:R-:W-:-:S03]  /*15290*/  @!P0 IMAD.IADD R7, R5, 0x1, R7 ;  /* 0x0000000105078824 */ /* 0x000fc600078e0207 */
        /* <DEDUP_REMOVED lines=8> */
[----:B------:R-:W-:Y:S02]  /*15320*/  IMAD.IADD R62, R56, 0x1, R57 ;  /* 0x00000001383e7824 */ /* 0x000fe400078e0239 */
        /* <DEDUP_REMOVED lines=25> */
[----:B------:R-:W4:Y:S01]  /*154c0*/  LDSM.16.M88.4 R20, [R0+UR6+0x8000] ;  /* 0x008000060014783b */ /* 0x000f220008000200 */
[----:B------:R-:W-:Y:S01]  /*154d0*/  IADD3 R70, PT, PT, R67, R170, RZ ;  /* 0x000000aa43467210 */ /* 0x000fe20007ffe0ff */
[----:B------:R-:W-:Y:S02]  /*154e0*/  IMAD.IADD R56, R56, 0x1, R170 ;  /* 0x0000000138387824 */ /* 0x000fe400078e02aa */
[----:B------:R-:W5:Y:S01]  /*154f0*/  LDSM.16.M88.4 R12, [R0+UR6+0x8800] ;  /* 0x00880006000c783b */ /* 0x000f620008000200 */
[----:B------:R-:W-:-:S02]  /*15500*/  IADD3 R63, PT, PT, R57, R70, RZ ;  /* 0x00000046393f7210 */ /* 0x000fc40007ffe0ff */
[----:B------:R-:W-:Y:S01]  /*15510*/  IADD3 R2, PT, PT, R57, R56, RZ ;  /* 0x0000003839027210 */ /* 0x000fe20007ffe0ff */
[----:B------:R-:W1:Y:S04]  /*15520*/  LDSM.16.M88.4 R72, [R0+UR6+0x9000] ;  /* 0x009000060048783b */ /* 0x000e680008000200 */
[----:B------:R-:W3:Y:S04]  /*15530*/  LDSM.16.M88.4 R28, [R0+UR6+0x9800] ;  /* 0x00980006001c783b */ /* 0x000ee80008000200 */
[----:B------:R-:W-:Y:S04]  /*15540*/  LDSM.16.M88.4 R32, [R62+0x8000] ;  /* 0x008000003e20783b */ /* 0x000fe80000000200 */
[----:B--2---:R-:W2:Y:S04]  /*15550*/  LDSM.16.M88.4 R4, [R65] ;  /* 0x000000004104783b */ /* 0x004ea80000000200 */
[----:B------:R-:W2:Y:S04]  /*15560*/  LDSM.16.M88.4 R8, [R62+0x8800] ;  /* 0x008800003e08783b */ /* 0x000ea80000000200 */
[----:B------:R-:W2:Y:S04]  /*15570*/  LDSM.16.M88.4 R88, [R62+0x9000] ;  /* 0x009000003e58783b */ /* 0x000ea80000000200 */
[----:B------:R-:W2:Y:S04]  /*15580*/  LDSM.16.M88.4 R44, [R62+0x9800] ;  /* 0x009800003e2c783b */ /* 0x000ea80000000200 */
[----:B------:R-:W-:Y:S01]  /*15590*/  LDSM.16.M88.4 R36, [R56+0x8000] ;  /* 0x008000003824783b */ /* 0x000fe20000000200 */
[C---:B----4-:R-:W-:Y:S03]  /*155a0*/  HMMA.16816.F32.BF16 R24, R48.reuse, R20, RZ ;  /* 0x000000143018723c */ /* 0x050fe600000418ff */
        /* <DEDUP_REMOVED lines=9> */
[C---:B---3--:R-:W-:Y:S08]  /*15640*/  HMMA.16816.F32.BF16 R52, R48.reuse, R28, RZ ;  /* 0x0000001c3034723c */ /* 0x048ff000000418ff */
        /* <DEDUP_REMOVED lines=156> */
[----:B------:R-:W2:Y:S07]  /*16010*/  LDSM.16.M88.4 R4, [R62+0xf000] ;  /* 0x00f000003e04783b */ /* 0x000eae0000000200 */
[----:B------:R-:W-:Y:S01]  /*16020*/  HMMA.16816.F32.BF16 R20, R88, R30, R20 ;  /* 0x0000001e5814723c */ /* 0x000fe20000041814 */
[----:B------:R-:W3:Y:S07]  /*16030*/  LDSM.16.M88.4 R28, [R0+UR6+0xf800] ;  /* 0x00f80006001c783b */ /* 0x000eee0008000200 */
[----:B----4-:R-:W-:Y:S08]  /*16040*/  HMMA.16816.F32.BF16 R24, R40, R32, R24 ;  /* 0x000000202818723c */ /* 0x010ff00000041818 */
[----:B------:R-:W-:Y:S01]  /*16050*/  HMMA.16816.F32.BF16 R36, R44, R48, R16 ;  /* 0x000000302c24723c */ /* 0x000fe20000041810 */
[----:B------:R-:W4:Y:S07]  /*16060*/  LDSM.16.M88.4 R16, [R2+0xe800] ;  /* 0x00e800000210783b */ /* 0x000f2e0000000200 */
[----:B------:R-:W-:Y:S01]  /*16070*/  HMMA.16816.F32.BF16 R20, R40, R34, R20 ;  /* 0x000000222814723c */ /* 0x000fe20000041814 */
[----:B------:R-:W5:Y:S02]  /*16080*/  LDSM.16.M88.4 R32, [R62+0xf800] ;  /* 0x00f800003e20783b */ /* 0x000f640000000200 */
[----:B------:R-:W-:Y:S01]  /*16090*/  FMUL.FTZ R24, R24, UR8 ;  /* 0x0000000818187c20 */ /* 0x000fe20008410000 */
[----:B------:R-:W-:Y:S01]  /*160a0*/  FMUL.FTZ R49, R25, UR8 ;  /* 0x0000000819317c20 */ /* 0x000fe20008410000 */
[----:B------:R-:W-:-:S02]  /*160b0*/  FMUL.FTZ R63, R26, UR8 ;  /* 0x000000081a3f7c20 */ /* 0x000fc40008410000 */
[----:B------:R3:W3:Y:S01]  /*160c0*/  MUFU.TANH R48, R24 ;  /* 0x0000001800307308 */ /* 0x0006e20000002400 */
[----:B------:R-:W-:Y:S01]  /*160d0*/  HMMA.16816.F32.BF16 R12, R44, R50, R12 ;  /* 0x000000322c0c723c */ /* 0x000fe2000004180c */
[----:B------:R-:W-:-:S06]  /*160e0*/  FMUL.FTZ R50, R27, UR8 ;  /* 0x000000081b327c20 */ /* 0x000fcc0008410000 */
[----:B------:R-:W4:Y:S01]  /*160f0*/  MUFU.TANH R49, R49 ;  /* 0x0000003100317308 */ /* 0x000f220000002400 */
[----:B-1----:R-:W-:Y:S03]  /*16100*/  HMMA.16816.F32.BF16 R36, R88, R8, R36 ;  /* 0x000000085824723c */ /* 0x002fe60000041824 */
[----:B------:R-:W-:Y:S01]  /*16110*/  FMUL.FTZ R20, R20, UR8 ;  /* 0x0000000814147c20 */ /* 0x000fe20008410000 */
[----:B------:R-:W-:Y:S01]  /*16120*/  FMUL.FTZ R21, R21, UR8 ;  /* 0x0000000815157c20 */ /* 0x000fe20008410000 */
[----:B------:R-:W-:Y:S01]  /*16130*/  FMUL.FTZ R22, R22, UR8 ;  /* 0x0000000816167c20 */ /* 0x000fe20008410000 */
[----:B------:R-:W-:Y:S01]  /*16140*/  FMUL.FTZ R23, R23, UR8 ;  /* 0x0000000817177c20 */ /* 0x000fe20008410000 */
[----:B------:R-:W1:Y:S01]  /*16150*/  MUFU.TANH R63, R63 ;  /* 0x0000003f003f7308 */ /* 0x000e620000002400 */
[----:B--2---:R-:W-:Y:S01]  /*16160*/  HMMA.16816.F32.BF16 R76, R44, R4, R76 ;  /* 0x000000042c4c723c */ /* 0x004fe2000004184c */
[----:B---3--:R-:W2:Y:S06]  /*16170*/  LDSM.16.M88.4 R24, [R56+0xf000] ;  /* 0x00f000003818783b */ /* 0x008eac0000000200 */
[----:B------:R-:W3:Y:S01]  /*16180*/  MUFU.TANH R50, R50 ;  /* 0x0000003200327308 */ /* 0x000ee20000002400 */
[----:B------:R-:W-:Y:S01]  /*16190*/  HMMA.16816.F32.BF16 R12, R88, R10, R12 ;  /* 0x0000000a580c723c */ /* 0x000fe2000004180c */
[----:B------:R-:W-:Y:S06]  /*161a0*/  LDSM.16.M88.4 R8, [R2+0xf000] ;  /* 0x00f000000208783b */ /* 0x000fec0000000200 */
[----:B------:R-:W1:Y:S01]  /*161b0*/  MUFU.TANH R20, R20 ;  /* 0x0000001400147308 */ /* 0x000e620000002400 */
[----:B------:R-:W-:Y:S01]  /*161c0*/  HMMA.16816.F32.BF16 R72, R44, R6, R72 ;  /* 0x000000062c48723c */ /* 0x000fe20000041848 */
[----:B------:R-:W3:Y:S06]  /*161d0*/  LDSM.16.M88.4 R4, [R56+0xf800] ;  /* 0x00f800003804783b */ /* 0x000eec0000000200 */
[----:B------:R-:W1:Y:S01]  /*161e0*/  MUFU.TANH R21, R21 ;  /* 0x0000001500157308 */ /* 0x000e620000002400 */
[C---:B------:R-:W-:Y:S07]  /*161f0*/  HMMA.16816.F32.BF16 R52, R84.reuse, R28, R52 ;  /* 0x0000001c5434723c */ /* 0x040fee0000041834 */
[----:B------:R-:W1:Y:S01]  /*16200*/  MUFU.TANH R22, R22 ;  /* 0x0000001600167308 */ /* 0x000e620000002400 */
[----:B------:R-:W-:Y:S07]  /*16210*/  HMMA.16816.F32.BF16 R80, R84, R30, R80 ;  /* 0x0000001e5450723c */ /* 0x000fee0000041850 */
[----:B------:R-:W1:Y:S01]  /*16220*/  MUFU.TANH R23, R23 ;  /* 0x0000001700177308 */ /* 0x000e620000002400 */
[C---:B----4-:R-:W-:Y:S08]  /*16230*/  HMMA.16816.F32.BF16 R36, R40.reuse, R16, R36 ;  /* 0x000000102824723c */ /* 0x050ff00000041824 */
[----:B------:R-:W-:Y:S01]  /*16240*/  HMMA.16816.F32.BF16 R12, R40, R18, R12 ;  /* 0x00000012280c723c */ /* 0x000fe2000004180c */
[----:B------:R4:W1:Y:S01]  /*16250*/  LDSM.16.M88.4 R16, [R2+0xf800] ;  /* 0x00f800000210783b */ /* 0x0008620000000200 */
[----:B------:R-:W-:-:S06]  /*16260*/  DEPBAR.LE SB0, 0x0 ;  /* 0x000080000000791a */ /* 0x000fcc0000000000 */
[----:B-----5:R-:W-:Y:S03]  /*16270*/  HMMA.16816.F32.BF16 R52, R44, R32, R52 ;  /* 0x000000202c34723c */ /* 0x020fe60000041834 */
[----:B------:R-:W-:Y:S01]  /*16280*/  FMUL.FTZ R28, R36, UR8 ;  /* 0x00000008241c7c20 */ /* 0x000fe20008410000 */
[----:B------:R-:W-:-:S04]  /*16290*/  FMUL.FTZ R29, R37, UR8 ;  /* 0x00000008251d7c20 */ /* 0x000fc80008410000 */
[----:B------:R-:W-:Y:S01]  /*162a0*/  HMMA.16816.F32.BF16 R80, R44, R34, R80 ;  /* 0x000000222c50723c */ /* 0x000fe20000041850 */
[----:B------:R-:W1:Y:S02]  /*162b0*/  MUFU.TANH R28, R28 ;  /* 0x0000001c001c7308 */ /* 0x000e640000002400 */
[----:B------:R-:W-:Y:S01]  /*162c0*/  FMUL.FTZ R12, R12, UR8 ;  /* 0x000000080c0c7c20 */ /* 0x000fe20008410000 */
[----:B------:R-:W-:-:S04]  /*162d0*/  FMUL.FTZ R14, R14, UR8 ;  /* 0x000000080e0e7c20 */ /* 0x000fc80008410000 */
[C---:B--2---:R-:W-:Y:S01]  /*162e0*/  HMMA.16816.F32.BF16 R76, R88.reuse, R24, R76 ;  /* 0x00000018584c723c */ /* 0x044fe2000004184c */
[----:B------:R-:W-:Y:S01]  /*162f0*/  FMUL.FTZ R24, R38, UR8 ;  /* 0x0000000826187c20 */ /* 0x000fe20008410000 */
[----:B------:R-:W-:Y:S01]  /*16300*/  FMUL.FTZ R25, R39, UR8 ;  /* 0x0000000827197c20 */ /* 0x000fe20008410000 */
[----:B------:R-:W2:Y:S05]  /*16310*/  MUFU.TANH R29, R29 ;  /* 0x0000001d001d7308 */ /* 0x000eaa0000002400 */
[C---:B------:R-:W-:Y:S03]  /*16320*/  HMMA.16816.F32.BF16 R72, R88.reuse, R26, R72 ;  /* 0x0000001a5848723c */ /* 0x040fe60000041848 */
[----:B------:R-:W1:Y:S05]  /*16330*/  MUFU.TANH R24, R24 ;  /* 0x0000001800187308 */ /* 0x000e6a0000002400 */
[----:B---3--:R-:W-:Y:S01]  /*16340*/  HMMA.16816.F32.BF16 R52, R88, R4, R52 ;  /* 0x000000045834723c */ /* 0x008fe20000041834 */
[----:B------:R-:W-:Y:S01]  /*16350*/  FMUL.FTZ R4, R15, UR8 ;  /* 0x000000080f047c20 */ /* 0x000fe20008410000 */
[----:B------:R-:W-:Y:S01]  /*16360*/  LOP3.LUT R5, R66, 0x1f0, RZ, 0xc0, !PT ;  /* 0x000001f042057812 */ /* 0x000fe200078ec0ff */
[----:B------:R-:W3:Y:S03]  /*16370*/  MUFU.TANH R25, R25 ;  /* 0x0000001900197308 */ /* 0x000ee60000002400 */
[----:B------:R-:W-:-:S02]  /*16380*/  IADD3 R68, PT, PT, R5, 0x1, R68 ;  /* 0x0000000105447810 */ /* 0x000fc40007ffe044 */
[----:B------:R-:W-:Y:S02]  /*16390*/  HMMA.16816.F32.BF16 R80, R88, R6, R80 ;  /* 0x000000065850723c */ /* 0x000fe40000041850 */
[----:B----4-:R-:W-:Y:S01]  /*163a0*/  IADD3 R2, PT, PT, -R231, R68, R64 ;  /* 0x00000044e7027210 */ /* 0x010fe20007ffe140 */
[----:B------:R-:W4:Y:S03]  /*163b0*/  MUFU.TANH R12, R12 ;  /* 0x0000000c000c7308 */ /* 0x000f260000002400 */
[--C-:B------:R-:W-:Y:S02]  /*163c0*/  IADD3 R2, PT, PT, R2, UR7, R69.reuse ;  /* 0x0000000702027c10 */ /* 0x100fe4000fffe045 */
[----:B------:R-:W-:Y:S01]  /*163d0*/  HMMA.16816.F32.BF16 R76, R40, R8, R76 ;  /* 0x00000008284c723c */ /* 0x000fe2000004184c */
[----:B------:R-:W-:Y:S01]  /*163e0*/  FMUL.FTZ R8, R13, UR8 ;  /* 0x000000080d087c20 */ /* 0x000fe20008410000 */
[C---:B------:R-:W-:Y:S01]  /*163f0*/  VIMNMX R0, PT, PT, R2.reuse, R69, PT ;  /* 0x0000004502007248 */ /* 0x040fe20003fe0100 */
[----:B------:R-:W2:Y:S01]  /*16400*/  MUFU.TANH R14, R14 ;  /* 0x0000000e000e7308 */ /* 0x000ea20000002400 */
[----:B------:R-:W-:-:S04]  /*16410*/  VIADDMNMX R2, R2, 0x8, R69, PT ;  /* 0x0000000802027846 */ /* 0x000fc80003800145 */
[C---:B------:R-:W-:Y:S03]  /*16420*/  HMMA.16816.F32.BF16 R72, R40.reuse, R10, R72 ;  /* 0x0000000a2848723c */ /* 0x040fe60000041848 */
[----:B------:R-:W2:Y:S05]  /*16430*/  MUFU.TANH R8, R8 ;  /* 0x0000000800087308 */ /* 0x000eaa0000002400 */
[C---:B-1----:R-:W-:Y:S03]  /*16440*/  HMMA.16816.F32.BF16 R52, R40.reuse, R16, R52 ;  /* 0x000000102834723c */ /* 0x042fe60000041834 */
        /* <DEDUP_REMOVED lines=48> */
.L_x_2394:
        /* <DEDUP_REMOVED lines=60> */
.L_x_2395:
[----:B------:R-:W2:Y:S01]  /*16b10*/  LDCU UR7, c[0x0][0x3bc] ;  /* 0x00007780ff0777ac */ /* 0x000ea20008000800 */
        /* <DEDUP_REMOVED lines=11> */
[----:B--2---:R-:W-:-:S03]  /*16bd0*/  USHF.L.U64.HI UR7, UR10, 0x5, UR7 ;  /* 0x000000050a077899 */ /* 0x004fc60008010207 */
        /* <DEDUP_REMOVED lines=17> */
.L_x_2393:
[----:B------:R-:W3:Y:S01]  /*16cf0*/  S2R R171, SR_TID.X ;  /* 0x0000000000ab7919 */ /* 0x000ee20000002100 */
[----:B------:R-:W2:Y:S01]  /*16d00*/  LDCU UR4, c[0x0][0x45c] ;  /* 0x00008b80ff0477ac */ /* 0x000ea20008000800 */
[----:B------:R-:W-:Y:S02]  /*16d10*/  IMAD.MOV.U32 R236, RZ, RZ, -0x1 ;  /* 0xffffffffffec7424 */ /* 0x000fe400078e00ff */
[C---:B---3--:R-:W-:Y:S02]  /*16d20*/  IMAD.SHL.U32 R6, R171.reuse, 0x2, RZ ;  /* 0x00000002ab067824 */ /* 0x048fe400078e00ff */
[----:B------:R-:W-:Y:S01]  /*16d30*/  IMAD.SHL.U32 R216, R171, 0x8, RZ ;  /* 0x00000008abd87824 */ /* 0x000fe200078e00ff */
[----:B------:R-:W-:Y:S02]  /*16d40*/  SHF.R.U32.HI R171, RZ, 0x1, R171 ;  /* 0x00000001ffab7819 */ /* 0x000fe400000116ab */
        /* <DEDUP_REMOVED lines=24> */
[----:B------:R-:W-:Y:S02]  /*16ed0*/  FSEL R31, R20, -INF , !P5 ;  /* 0xff800000141f7808 */ /* 0x000fe40006800000 */
[----:B------:R-:W-:Y:S02]  /*16ee0*/  FSEL R5, R22, -INF , !P3 ;  /* 0xff80000016057808 */ /* 0x000fe40005800000 */
        /* <DEDUP_REMOVED lines=22> */
[----:B-1----:R-:W-:Y:S02]  /*17050*/  FSEL R17, R4, -INF , !P1 ;  /* 0xff80000004117808 */ /* 0x002fe40004800000 */
[----:B------:R-:W-:-:S02]  /*17060*/  ISETP.GE.AND P4, PT, R25, R0, PT ;  /* 0x000000001900720c */ /* 0x000fc40003f86270 */
[----:B------:R-:W-:Y:S01]  /*17070*/  ISETP.GE.AND P1, PT, R25, R2, PT ;  /* 0x000000021900720c */ /* 0x000fe20003f26270 */
[----:B------:R-:W-:Y:S01]  /*17080*/  VIADD R25, R6, 0xffffffe9 ;  /* 0xffffffe906197836 */ /* 0x000fe20000000000 */
[----:B------:R-:W-:Y:S02]  /*17090*/  FMNMX3.FTZ R4, R35, R49, R31, !PT ;  /* 0x0000003123047276 */ /* 0x000fe4000781001f */
[----:B------:R-:W-:Y:S02]  /*170a0*/  FSEL R229, R229, -INF , !P5 ;  /* 0xff800000e5e57808 */ /* 0x000fe40006800000 */
[----:B------:R-:W-:Y:S02]  /*170b0*/  FSEL R201, R201, -INF , !P3 ;  /* 0xff800000c9c97808 */ /* 0x000fe40005800000 */
[----:B------:R-:W-:Y:S02]  /*170c0*/  FSEL R223, R223, -INF , !P4 ;  /* 0xff800000dfdf7808 */ /* 0x000fe40006000000 */
[----:B------:R-:W-:-:S02]  /*170d0*/  FSEL R209, R209, -INF , !P1 ;  /* 0xff800000d1d17808 */ /* 0x000fc40004800000 */
        /* <DEDUP_REMOVED lines=11> */
[----:B------:R-:W-:Y:S02]  /*17190*/  FMNMX3.FTZ R4, R4, R13, R23, !PT ;  /* 0x0000000d04047276 */ /* 0x000fe40007810017 */
        /* <DEDUP_REMOVED lines=8> */
[----:B------:R-:W-:Y:S02]  /*17220*/  FSEL R221, R221, -INF , !P5 ;  /* 0xff800000dddd7808 */ /* 0x000fe40006800000 */
[----:B------:R-:W-:Y:S02]  /*17230*/  FMNMX3.FTZ R6, R6, R7, R9, !PT ;  /* 0x0000000706067276 */ /* 0x000fe40007810009 */
[----:B------:R-:W-:-:S02]  /*17240*/  ISETP.GE.AND P5, PT, R29, R0, PT ;  /* 0x000000001d00720c */ /* 0x000fc40003fa6270 */
[----:B------:R-:W-:Y:S02]  /*17250*/  FMNMX3.FTZ R4, R4, R223, R203, !PT ;  /* 0x000000df04047276 */ /* 0x000fe400078100cb */
[----:B------:R-:W-:Y:S02]  /*17260*/  FSEL R211, R211, -INF , !P3 ;  /* 0xff800000d3d37808 */ /* 0x000fe40005800000 */
[----:B------:R-:W-:Y:S02]  /*17270*/  FMNMX3.FTZ R6, R6, R21, R19, !PT ;  /* 0x0000001506067276 */ /* 0x000fe40007810013 */
[----:B------:R-:W-:Y:S02]  /*17280*/  ISETP.GE.AND P3, PT, R25, R0, PT ;  /* 0x000000001900720c */ /* 0x000fe40003f66270 */
[----:B------:R-:W-:Y:S02]  /*17290*/  FSEL R219, R219, -INF , !P4 ;  /* 0xff800000dbdb7808 */ /* 0x000fe40006000000 */
[----:B------:R-:W-:-:S02]  /*172a0*/  FSEL R213, R213, -INF , !P5 ;  /* 0xff800000d5d57808 */ /* 0x000fc40006800000 */
[----:B------:R-:W-:Y:S02]  /*172b0*/  FMNMX3.FTZ R4, R4, R215, R221, !PT ;  /* 0x000000d704047276 */ /* 0x000fe400078100dd */
[----:B------:R-:W-:Y:S02]  /*172c0*/  ISETP.GE.AND P4, PT, R29, R2, PT ;  /* 0x000000021d00720c */ /* 0x000fe40003f86270 */
[----:B------:R-:W-:Y:S02]  /*172d0*/  FMNMX3.FTZ R6, R6, R17, R201, !PT ;  /* 0x0000001106067276 */ /* 0x000fe400078100c9 */
[----:B------:R-:W-:Y:S02]  /*172e0*/  FSEL R212, R212, -INF , !P3 ;  /* 0xff800000d4d47808 */ /* 0x000fe40005800000 */
[----:B------:R-:W-:Y:S02]  /*172f0*/  FMNMX3.FTZ R29, R4, R219, R213, !PT ;  /* 0x000000db041d7276 */ /* 0x000fe400078100d5 */
[----:B------:R-:W-:-:S02]  /*17300*/  FMNMX3.FTZ R4, R6, R209, R183, !PT ;  /* 0x000000d106047276 */ /* 0x000fc400078100b7 */
[----:B------:R-:W-:Y:S02]  /*17310*/  FMNMX.FTZ R6, R212, R29, !PT ;  /* 0x0000001dd4067209 */ /* 0x000fe40007810000 */
[----:B------:R-:W-:Y:S02]  /*17320*/  ISETP.GE.AND P3, PT, R25, R2, PT ;  /* 0x000000021900720c */ /* 0x000fe40003f66270 */
[----:B------:R-:W-:Y:S01]  /*17330*/  FSEL R207, R207, -INF , !P1 ;  /* 0xff800000cfcf7808 */ /* 0x000fe20004800000 */
[----:B------:R-:W1:Y:S01]  /*17340*/  SHFL.BFLY PT, R29, R6, 0x2, 0x1f ;  /* 0x0c401f00061d7f89 */ /* 0x000e6200000e0000 */
[----:B------:R-:W-:Y:S02]  /*17350*/  FSEL R206, R206, -INF , !P4 ;  /* 0xff800000cece7808 */ /* 0x000fe40006000000 */
[----:B------:R-:W-:Y:S02]  /*17360*/  FMNMX3.FTZ R4, R4, R181, R211, !PT ;  /* 0x000000b504047276 */ /* 0x000fe400078100d3 */
[----:B------:R-:W-:-:S02]  /*17370*/  FSEL R205, R205, -INF , !P3 ;  /* 0xff800000cdcd7808 */ /* 0x000fc40005800000 */
[----:B------:R-:W-:-:S04]  /*17380*/  FMNMX3.FTZ R4, R4, R207, R206, !PT ;  /* 0x000000cf04047276 */ /* 0x000fc800078100ce */
[----:B------:R-:W-:-:S05]  /*17390*/  FMNMX.FTZ R8, R205, R4, !PT ;  /* 0x00000004cd087209 */ /* 0x000fca0007810000 */
[----:B------:R-:W3:Y:S01]  /*173a0*/  SHFL.BFLY PT, R25, R8, 0x2, 0x1f ;  /* 0x0c401f0008197f89 */ /* 0x000ee200000e0000 */
[----:B-1----:R-:W-:Y:S02]  /*173b0*/  FMNMX.FTZ R29, R6, R29, !PT ;  /* 0x0000001d061d7209 */ /* 0x002fe40007810000 */
[----:B------:R-:W-:-:S03]  /*173c0*/  LOP3.LUT R6, R171, 0x8, RZ, 0xc0, !PT ;  /* 0x00000008ab067812 */ /* 0x000fc600078ec0ff */
[----:B------:R-:W1:Y:S01]  /*173d0*/  SHFL.BFLY PT, R164, R29, 0x1, 0x1f ;  /* 0x0c201f001da47f89 */ /* 0x000e6200000e0000 */
[----:B------:R-:W-:-:S04]  /*173e0*/  LOP3.LUT R6, R167, R6, RZ, 0x3c, !PT ;  /* 0x00000006a7067212 */ /* 0x000fc800078e3cff */
[----:B------:R-:W-:-:S04]  /*173f0*/  LOP3.LUT R218, R6, 0x200, R3, 0xf8, !PT ;  /* 0x0000020006da7812 */ /* 0x000fc800078ef803 */
[----:B------:R-:W-:Y:S02]  /*17400*/  LEA R218, R218, UR6, 0x1 ;  /* 0x00000006dada7c11 */ /* 0x000fe4000f8e08ff */
[----:B---3--:R-:W-:-:S03]  /*17410*/  FMNMX.FTZ R25, R8, R25, !PT ;  /* 0x0000001908197209 */ /* 0x008fc60007810000 */
[----:B------:R-:W-:Y:S01]  /*17420*/  IMAD.IADD R199, R57, 0x1, R218 ;  /* 0x0000000139c77824 */ /* 0x000fe200078e02da */
[----:B------:R-:W-:Y:S01]  /*17430*/  LDSM.16.MT88.4 R156, [R218+0x10000] ;  /* 0x01000000da9c783b */ /* 0x000fe20000004200 */
[----:B------:R-:W-:-:S03]  /*17440*/  VIADD R198, R218, 0x10040 ;  /* 0x00010040dac67836 */ /* 0x000fc60000000000 */
[----:B------:R-:W3:Y:S04]  /*17450*/  SHFL.BFLY PT, R4, R25, 0x1, 0x1f ;  /* 0x0c201f0019047f89 */ /* 0x000ee800000e0000 */
[----:B------:R-:W4:Y:S01]  /*17460*/  LDSM.16.MT88.4 R148, [R199+0x10000] ;  /* 0x01000000c794783b */ /* 0x000f220000004200 */
[----:B-1----:R-:W-:-:S03]  /*17470*/  FMNMX.FTZ R164, R29, R164, !PT ;  /* 0x000000a41da47209 */ /* 0x002fc60007810000 */
[----:B------:R-:W-:Y:S01]  /*17480*/  LDSM.16.MT88.4 R80, [R199+0x14000] ;  /* 0x01400000c750783b */ /* 0x000fe20000004200 */
[C---:B------:R-:W-:Y:S01]  /*17490*/  FSETP.NEU.FTZ.AND P1, PT, R164.reuse, -INF , PT ;  /* 0xff800000a400780b */ /* 0x040fe20003f3d000 */
[----:B--2---:R-:W-:Y:S02]  /*174a0*/  FMUL.FTZ R214, R164, UR4 ;  /* 0x00000004a4d67c20 */ /* 0x004fe40008410000 */
[----:B------:R-:W-:Y:S03]  /*174b0*/  LDSM.16.MT88.4 R112, [R199+0x16000] ;  /* 0x01600000c770783b */ /* 0x000fe60000004200 */
[----:B------:R-:W-:Y:S01]  /*174c0*/  FSEL R214, R214, RZ, P1 ;  /* 0x000000ffd6d67208 */ /* 0x000fe20000800000 */
[----:B------:R-:W-:Y:S04]  /*174d0*/  LDSM.16.MT88.4 R40, [R218+0x12000] ;  /* 0x01200000da28783b */ /* 0x000fe80000004200 */
[--C-:B------:R-:W-:Y:S01]  /*174e0*/  FFMA.FTZ R194, R49, UR4, -R214.reuse ;  /* 0x0000000431c27c23 */ /* 0x100fe200080108d6 */
[----:B------:R-:W-:Y:S01]  /*174f0*/  LDSM.16.MT88.4 R72, [R218+0x14000] ;  /* 0x01400000da48783b */ /* 0x000fe20000004200 */
[--C-:B------:R-:W-:Y:S01]  /*17500*/  FFMA.FTZ R197, R35, UR4, -R214.reuse ;  /* 0x0000000423c57c23 */ /* 0x100fe200080108d6 */
[--C-:B------:R-:W-:Y:S01]  /*17510*/  FFMA.FTZ R193, R31, UR4, -R214.reuse ;  /* 0x000000041fc17c23 */ /* 0x100fe200080108d6 */
[----:B---3--:R-:W-:Y:S01]  /*17520*/  FMNMX.FTZ R3, R25, R4, !PT ;  /* 0x0000000419037209 */ /* 0x008fe20007810000 */
[----:B------:R-:W-:Y:S01]  /*17530*/  VIADD R4, R218, 0x10000 ;  /* 0x00010000da047836 */ /* 0x000fe20000000000 */
[----:B------:R-:W1:Y:S01]  /*17540*/  LDSM.16.MT88.4 R48, [R199+0x12000] ;  /* 0x01200000c730783b */ /* 0x000e620000004200 */
[--C-:B------:R-:W-:Y:S01]  /*17550*/  FFMA.FTZ R190, R33, UR4, -R214.reuse ;  /* 0x0000000421be7c23 */ /* 0x100fe200080108d6 */
[C---:B------:R-:W-:Y:S01]  /*17560*/  FSETP.NEU.FTZ.AND P1, PT, R3.reuse, -INF , PT ;  /* 0xff8000000300780b */ /* 0x040fe20003f3d000 */
[----:B------:R-:W-:Y:S01]  /*17570*/  FMUL.FTZ R208, R3, UR4 ;  /* 0x0000000403d07c20 */ /* 0x000fe20008410000 */
[----:B------:R-:W-:Y:S01]  /*17580*/  @P0 VIADD R198, R4, 0xffffffc0 ;  /* 0xffffffc004c60836 */ /* 0x000fe20000000000 */
[----:B------:R-:W-:Y:S01]  /*17590*/  LDSM.16.MT88.4 R104, [R218+0x16000] ;  /* 0x01600000da68783b */ /* 0x000fe20000004200 */
[----:B------:R-:W-:Y:S01]  /*175a0*/  MUFU.EX2 R197, R197 ;  /* 0x000000c500c57308 */ /* 0x000fe20000000800 */
[----:B------:R-:W-:Y:S01]  /*175b0*/  FFMA.FTZ R189, R15, UR4, -R214 ;  /* 0x000000040fbd7c23 */ /* 0x000fe200080108d6 */
[----:B------:R-:W-:Y:S01]  /*175c0*/  FSEL R208, R208, RZ, P1 ;  /* 0x000000ffd0d07208 */ /* 0x000fe20000800000 */
[----:B------:R-:W-:Y:S01]  /*175d0*/  IMAD.IADD R196, R57, 0x1, R198 ;  /* 0x0000000139c47824 */ /* 0x000fe200078e02c6 */
[----:B------:R-:W2:Y:S01]  /*175e0*/  LDSM.16.MT88.4 R140, [R198] ;  /* 0x00000000c68c783b */ /* 0x000ea20000004200 */
[----:B------:R-:W3:Y:S01]  /*175f0*/  MUFU.EX2 R194, R194 ;  /* 0x000000c200c27308 */ /* 0x000ee20000000800 */
[----:B------:R-:W-:Y:S01]  /*17600*/  FFMA.FTZ R186, R13, UR4, -R214 ;  /* 0x000000040dba7c23 */ /* 0x000fe200080108d6 */
[--C-:B------:R-:W-:Y:S01]  /*17610*/  FFMA.FTZ R191, R5, UR4, -R208.reuse ;  /* 0x0000000405bf7c23 */ /* 0x100fe200080108d0 */
[--C-:B------:R-:W-:Y:S01]  /*17620*/  FFMA.FTZ R188, R7, UR4, -R208.reuse ;  /* 0x0000000407bc7c23 */ /* 0x100fe200080108d0 */
[----:B------:R-:W5:Y:S01]  /*17630*/  LDSM.16.MT88.4 R132, [R196] ;  /* 0x00000000c484783b */ /* 0x000f620000004200 */
[--C-:B------:R-:W-:Y:S01]  /*17640*/  FFMA.FTZ R195, R63, UR4, -R208.reuse ;  /* 0x000000043fc37c23 */ /* 0x100fe200080108d0 */
[----:B------:R-:W-:Y:S01]  /*17650*/  FFMA.FTZ R192, R27, UR4, -R208 ;  /* 0x000000041bc07c23 */ /* 0x000fe200080108d0 */
[----:B------:R-:W-:Y:S01]  /*17660*/  MUFU.EX2 R193, R193 ;  /* 0x000000c100c17308 */ /* 0x000fe20000000800 */
[----:B------:R-:W5:Y:S01]  /*17670*/  LDSM.16.MT88.4 R56, [R198+0x2000] ;  /* 0x00200000c638783b */ /* 0x000f620000004200 */
[----:B------:R-:W-:Y:S01]  /*17680*/  FFMA.FTZ R168, R11, UR4, -R214 ;  /* 0x000000040ba87c23 */ /* 0x000fe200080108d6 */
[----:B------:R-:W-:Y:S01]  /*17690*/  FFMA.FTZ R187, R9, UR4, -R208 ;  /* 0x0000000409bb7c23 */ /* 0x000fe200080108d0 */
[----:B------:R-:W4:Y:S01]  /*176a0*/  MUFU.EX2 R190, R190 ;  /* 0x000000be00be7308 */ /* 0x000f220000000800 */
[----:B------:R-:W5:Y:S01]  /*176b0*/  LDSM.16.MT88.4 R64, [R196+0x2000] ;  /* 0x00200000c440783b */ /* 0x000f620000004200 */
[----:B------:R-:W-:Y:S01]  /*176c0*/  FFMA.FTZ R185, R23, UR4, -R214 ;  /* 0x0000000417b97c23 */ /* 0x000fe200080108d6 */
[----:B---3--:R-:W-:Y:S01]  /*176d0*/  F2FP.BF16.F32.PACK_AB R128, R194, R197 ;  /* 0x000000c5c280723e */ /* 0x008fe200000010ff */
[----:B------:R-:W-:Y:S01]  /*176e0*/  MUFU.EX2 R195, R195 ;  /* 0x000000c300c37308 */ /* 0x000fe20000000800 */
[----:B------:R-:W3:Y:S01]  /*176f0*/  LDSM.16.MT88.4 R88, [R198+0x4000] ;  /* 0x00400000c658783b */ /* 0x000ee20000004200 */
[--C-:B------:R-:W-:Y:S01]  /*17700*/  FFMA.FTZ R184, R21, UR4, -R208.reuse ;  /* 0x0000000415b87c23 */ /* 0x100fe200080108d0 */
[--C-:B------:R-:W-:Y:S01]  /*17710*/  FFMA.FTZ R169, R19, UR4, -R208.reuse ;  /* 0x0000000413a97c23 */ /* 0x100fe200080108d0 */
[----:B------:R-:W1:Y:S01]  /*17720*/  MUFU.EX2 R192, R192 ;  /* 0x000000c000c07308 */ /* 0x000e620000000800 */
[----:B------:R-:W3:Y:S01]  /*17730*/  LDSM.16.MT88.4 R96, [R196+0x4000] ;  /* 0x00400000c460783b */ /* 0x000ee20000004200 */
[----:B------:R-:W-:Y:S01]  /*17740*/  FFMA.FTZ R166, R17, UR4, -R208 ;  /* 0x0000000411a67c23 */ /* 0x000fe200080108d0 */
[--C-:B------:R-:W-:Y:S01]  /*17750*/  FFMA.FTZ R200, R229, UR4, -R214.reuse ;  /* 0x00000004e5c87c23 */ /* 0x100fe200080108d6 */
[----:B------:R-:W-:Y:S01]  /*17760*/  MUFU.EX2 R191, R191 ;  /* 0x000000bf00bf7308 */ /* 0x000fe20000000800 */
[----:B------:R-:W3:Y:S01]  /*17770*/  LDSM.16.MT88.4 R120, [R198+0x6000] ;  /* 0x00600000c678783b */ /* 0x000ee20000004200 */
[----:B----4-:R-:W-:Y:S01]  /*17780*/  F2FP.BF16.F32.PACK_AB R130, R190, R193 ;  /* 0x000000c1be82723e */ /* 0x010fe200000010ff */
[----:B------:R-:W-:Y:S01]  /*17790*/  FFMA.FTZ R202, R203, UR4, -R214 ;  /* 0x00000004cbca7c23 */ /* 0x000fe200080108d6 */
[----:B------:R-:W4:Y:S01]  /*177a0*/  MUFU.EX2 R188, R188 ;  /* 0x000000bc00bc7308 */ /* 0x000f220000000800 */
[----:B------:R-:W3:Y:S01]  /*177b0*/  LDSM.16.MT88.4 R4, [R196+0x6000] ;  /* 0x00600000c404783b */ /* 0x000ee20000004200 */
[--C-:B------:R-:W-:Y:S01]  /*177c0*/  FFMA.FTZ R210, R201, UR4, -R208.reuse ;  /* 0x00000004c9d27c23 */ /* 0x100fe200080108d0 */
[--C-:B------:R-:W-:Y:S01]  /*177d0*/  FFMA.FTZ R209, R209, UR4, -R208.reuse ;  /* 0x00000004d1d17c23 */ /* 0x100fe200080108d0 */
[----:B------:R-:W-:Y:S01]  /*177e0*/  MUFU.EX2 R189, R189 ;  /* 0x000000bd00bd7308 */ /* 0x000fe20000000800 */
[----:B------:R-:W3:Y:S01]  /*177f0*/  LDSM.16.MT88.4 R12, [R199+0x10800] ;  /* 0x01080000c70c783b */ /* 0x000ee20000004200 */
[----:B-1----:R-:W-:Y:S01]  /*17800*/  F2FP.BF16.F32.PACK_AB R129, R192, R195 ;  /* 0x000000c3c081723e */ /* 0x002fe200000010ff */
[----:B------:R-:W-:Y:S01]  /*17810*/  FFMA.FTZ R204, R183, UR4, -R208 ;  /* 0x00000004b7cc7c23 */ /* 0x000fe200080108d0 */
[----:B------:R-:W1:Y:S01]  /*17820*/  MUFU.EX2 R186, R186 ;  /* 0x000000ba00ba7308 */ /* 0x000e620000000800 */
[----:B------:R-:W1:Y:S01]  /*17830*/  LDSM.16.MT88.4 R8, [R199+0x12800] ;  /* 0x01280000c708783b */ /* 0x000e620000004200 */
[----:B------:R-:W-:Y:S01]  /*17840*/  FFMA.FTZ R223, R223, UR4, -R214 ;  /* 0x00000004dfdf7c23 */ /* 0x000fe200080108d6 */
[----:B------:R-:W-:Y:S01]  /*17850*/  FFMA.FTZ R207, R207, UR4, -R208 ;  /* 0x00000004cfcf7c23 */ /* 0x000fe200080108d0 */
[----:B------:R-:W-:Y:S01]  /*17860*/  MUFU.EX2 R185, R185 ;  /* 0x000000b900b97308 */ /* 0x000fe20000000800 */
[----:B------:R-:W1:Y:S01]  /*17870*/  LDSM.16.MT88.4 R16, [R199+0x16800] ;  /* 0x01680000c710783b */ /* 0x000e620000004200 */
[----:B----4-:R-:W-:Y:S01]  /*17880*/  F2FP.BF16.F32.PACK_AB R131, R188, R191 ;  /* 0x000000bfbc83723e */ /* 0x010fe200000010ff */
[----:B------:R-:W-:Y:S01]  /*17890*/  FFMA.FTZ R243, R212, UR4, -R214 ;  /* 0x00000004d4f37c23 */ /* 0x000fe200080108d6 */
[----:B------:R-:W-:Y:S01]  /*178a0*/  MUFU.EX2 R168, R168 ;  /* 0x000000a800a87308 */ /* 0x000fe20000000800 */
[----:B------:R-:W4:Y:S01]  /*178b0*/  LDSM.16.MT88.4 R20, [R199+0x14800] ;  /* 0x01480000c714783b */ /* 0x000f220000004200 */
[----:B------:R-:W-:Y:S01]  /*178c0*/  FADD.FTZ R194, R197, R194 ;  /* 0x000000c2c5c27221 */ /* 0x000fe20000010000 */
[----:B------:R-:W-:Y:S01]  /*178d0*/  FADD.FTZ R192, R195, R192 ;  /* 0x000000c0c3c07221 */ /* 0x000fe20000010000 */
[----:B------:R-:W-:Y:S01]  /*178e0*/  MUFU.EX2 R187, R187 ;  /* 0x000000bb00bb7308 */ /* 0x000fe20000000800 */
[C---:B------:R-:W-:Y:S01]  /*178f0*/  HMMA.16816.F32.BF16 R152, R128.reuse, R148, RZ ;  /* 0x000000948098723c */ /* 0x040fe200000418ff */
[----:B------:R-:W-:Y:S01]  /*17900*/  LDSM.16.MT88.4 R24, [R218+0x14800] ;  /* 0x01480000da18783b */ /* 0x000fe20000004200 */
[----:B------:R-:W-:Y:S01]  /*17910*/  FADD.FTZ R193, R193, R194 ;  /* 0x000000c2c1c17221 */ /* 0x000fe20000010000 */
[----:B------:R-:W1:Y:S01]  /*17920*/  MUFU.EX2 R184, R184 ;  /* 0x000000b800b87308 */ /* 0x000e620000000800 */
[----:B------:R-:W-:Y:S01]  /*17930*/  FADD.FTZ R191, R191, R192 ;  /* 0x000000c0bfbf7221 */ /* 0x000fe20000010000 */
[----:B------:R-:W-:Y:S01]  /*17940*/  LDSM.16.MT88.4 R28, [R196+0x2800] ;  /* 0x00280000c41c783b */ /* 0x000fe20000004200 */
[----:B------:R-:W-:Y:S01]  /*17950*/  FADD.FTZ R190, R190, R193 ;  /* 0x000000c1bebe7221 */ /* 0x000fe20000010000 */
[----:B------:R-:W-:Y:S01]  /*17960*/  MUFU.EX2 R169, R169 ;  /* 0x000000a900a97308 */ /* 0x000fe20000000800 */
[C---:B------:R-:W-:Y:S01]  /*17970*/  HMMA.16816.F32.BF16 R44, R128.reuse, R48, RZ ;  /* 0x00000030802c723c */ /* 0x040fe200000418ff */
[----:B------:R-:W-:Y:S01]  /*17980*/  LDSM.16.MT88.4 R176, [R198+0x800] ;  /* 0x00080000c6b0783b */ /* 0x000fe20000004200 */
[----:B------:R-:W-:Y:S01]  /*17990*/  FADD.FTZ R188, R188, R191 ;  /* 0x000000bfbcbc7221 */ /* 0x000fe20000010000 */
[----:B------:R-:W1:Y:S02]  /*179a0*/  MUFU.EX2 R166, R166 ;  /* 0x000000a600a67308 */ /* 0x000e640000000800 */
[----:B------:R-:W-:Y:S02]  /*179b0*/  LDSM.16.MT88.4 R172, [R196+0x800] ;  /* 0x00080000c4ac783b */ /* 0x000fe40000004200 */
[----:B------:R-:W-:Y:S01]  /*179c0*/  MUFU.EX2 R200, R200 ;  /* 0x000000c800c87308 */ /* 0x000fe20000000800 */
[C---:B------:R-:W-:Y:S01]  /*179d0*/  HMMA.16816.F32.BF16 R148, R128.reuse, R150, RZ ;  /* 0x000000968094723c */ /* 0x040fe200000418ff */
[----:B------:R-:W-:Y:S02]  /*179e0*/  LDSM.16.MT88.4 R32, [R198+0x2800] ;  /* 0x00280000c620783b */ /* 0x000fe40000004200 */
[----:B------:R-:W4:Y:S04]  /*179f0*/  MUFU.EX2 R203, R223 ;  /* 0x000000df00cb7308 */ /* 0x000f280000000800 */
[----:B------:R-:W-:Y:S01]  /*17a00*/  MUFU.EX2 R202, R202 ;  /* 0x000000ca00ca7308 */ /* 0x000fe20000000800 */
[C---:B------:R-:W-:Y:S03]  /*17a10*/  HMMA.16816.F32.BF16 R48, R128.reuse, R50, RZ ;  /* 0x000000328030723c */ /* 0x040fe600000418ff */
[----:B------:R-:W-:Y:S04]  /*17a20*/  MUFU.EX2 R210, R210 ;  /* 0x000000d200d27308 */ /* 0x000fe80000000800 */
[----:B------:R-:W4:Y:S01]  /*17a30*/  MUFU.EX2 R209, R209 ;  /* 0x000000d100d17308 */ /* 0x000f220000000800 */
[C---:B------:R-:W-:Y:S03]  /*17a40*/  HMMA.16816.F32.BF16 R76, R128.reuse, R80, RZ ;  /* 0x00000050804c723c */ /* 0x040fe600000418ff */
[----:B------:R-:W-:Y:S04]  /*17a50*/  MUFU.EX2 R204, R204 ;  /* 0x000000cc00cc7308 */ /* 0x000fe80000000800 */
[----:B------:R-:W-:Y:S01]  /*17a60*/  MUFU.EX2 R243, R243 ;  /* 0x000000f300f37308 */ /* 0x000fe20000000800 */
[C---:B------:R-:W-:Y:S08]  /*17a70*/  HMMA.16816.F32.BF16 R108, R128.reuse, R112, RZ ;  /* 0x00000070806c723c */ /* 0x040ff000000418ff */
[C---:B------:R-:W-:Y:S08]  /*17a80*/  HMMA.16816.F32.BF16 R160, R128.reuse, R156, RZ ;  /* 0x0000009c80a0723c */ /* 0x040ff000000418ff */
[C---:B--2---:R-:W-:Y:S08]  /*17a90*/  HMMA.16816.F32.BF16 R144, R128.reuse, R140, RZ ;  /* 0x0000008c8090723c */ /* 0x044ff000000418ff */
[C---:B-----5:R-:W-:Y:S08]  /*17aa0*/  HMMA.16816.F32.BF16 R136, R128.reuse, R132, RZ ;  /* 0x000000848088723c */ /* 0x060ff000000418ff */
[C---:B------:R-:W-:Y:S08]  /*17ab0*/  HMMA.16816.F32.BF16 R36, R128.reuse, R40, RZ ;  /* 0x000000288024723c */ /* 0x040ff000000418ff */
[C---:B------:R-:W-:Y:S08]  /*17ac0*/  HMMA.16816.F32.BF16 R52, R128.reuse, R56, RZ ;  /* 0x000000388034723c */ /* 0x040ff000000418ff */
[C---:B------:R-:W-:Y:S08]  /*17ad0*/  HMMA.16816.F32.BF16 R60, R128.reuse, R64, RZ ;  /* 0x00000040803c723c */ /* 0x040ff000000418ff */
[C---:B------:R-:W-:Y:S08]  /*17ae0*/  HMMA.16816.F32.BF16 R68, R128.reuse, R72, RZ ;  /* 0x000000488044723c */ /* 0x040ff000000418ff */
        /* <DEDUP_REMOVED lines=36> */
[C---:B----4-:R-:W-:Y:S08]  /*17d30*/  HMMA.16816.F32.BF16 R76, R4.reuse, R20, R76 ;  /* 0x00000014044c723c */ /* 0x050ff0000004184c */
        /* <DEDUP_REMOVED lines=241> */
.L_x_2397:
        /* <DEDUP_REMOVED lines=8> */
.L_x_2398:
[----:B------:R-:W2:Y:S01]  /*18cd0*/  S2R R166, SR_TID.X ;  /* 0x0000000000a67919 */ /* 0x000ea20000002100 */
[----:B------:R-:W3:Y:S01]  /*18ce0*/  LDCU.64 UR4, c[0x0][0x3c0] ;  /* 0x00007800ff0477ac */ /* 0x000ee20008000a00 */
[----:B------:R-:W-:Y:S01]  /*18cf0*/  IMAD.MOV.U32 R229, RZ, RZ, R227 ;  /* 0x000000ffffe57224 */ /* 0x000fe200078e00e3 */
[----:B------:R-:W4:Y:S01]  /*18d00*/  S2R R8, SR_TID.X ;  /* 0x0000000000087919 */ /* 0x000f220000002100 */
[----:B------:R-:W-:-:S05]  /*18d10*/  IMAD.MOV.U32 R28, RZ, RZ, 0x20 ;  /* 0x00000020ff1c7424 */ /* 0x000fca00078e00ff */
[----:B------:R-:W-:Y:S01]  /*18d20*/  SEL R28, R28, 0xffffffe0, !P2 ;  /* 0xffffffe01c1c7807 */ /* 0x000fe20005000000 */
[----:B---3--:R-:W-:Y:S02]  /*18d30*/  USHF.L.U32 UR7, UR4, 0x5, URZ ;  /* 0x0000000504077899 */ /* 0x008fe400080006ff */
[----:B------:R-:W-:Y:S01]  /*18d40*/  USHF.L.U64.HI UR5, UR4, 0x5, UR5 ;  /* 0x0000000504057899 */ /* 0x000fe20008010205 */
[----:B------:R-:W3:Y:S01]  /*18d50*/  LDCU UR4, c[0x0][0x50c] ;  /* 0x0000a180ff0477ac */ /* 0x000ee20008000800 */
[C---:B--2---:R-:W-:Y:S01]  /*18d60*/  IMAD.SHL.U32 R239, R166.reuse, 0x8, RZ ;  /* 0x00000008a6ef7824 */ /* 0x044fe200078e00ff */
[----:B------:R-:W-:Y:S01]  /*18d70*/  SHF.R.U32.HI R171, RZ, 0x1, R166 ;  /* 0x00000001ffab7819 */ /* 0x000fe200000116a6 */
[----:B------:R-:W-:Y:S02]  /*18d80*/  IMAD.SHL.U32 R217, R166, 0x20, RZ ;  /* 0x00000020a6d97824 */ /* 0x000fe400078e00ff */
[C---:B----4-:R-:W-:Y:S01]  /*18d90*/  IMAD.SHL.U32 R5, R8.reuse, 0x40, RZ ;  /* 0x0000004008057824 */ /* 0x050fe200078e00ff */
[----:B------:R-:W-:Y:S01]  /*18da0*/  LOP3.LUT R7, R239, 0x1f8, RZ, 0xc0, !PT ;  /* 0x000001f8ef077812 */ /* 0x000fe200078ec0ff */
[----:B------:R-:W-:Y:S01]  /*18db0*/  IMAD.SHL.U32 R4, R8, 0x8, RZ ;  /* 0x0000000808047824 */ /* 0x000fe200078e00ff */
[----:B------:R-:W-:-:S02]  /*18dc0*/  LOP3.LUT R217, R217, 0x7c00, RZ, 0xc0, !PT ;  /* 0x00007c00d9d97812 */ /* 0x000fc400078ec0ff */
[----:B------:R-:W-:Y:S02]  /*18dd0*/  LOP3.LUT R5, R5, 0x1c0, RZ, 0xc0, !PT ;  /* 0x000001c005057812 */ /* 0x000fe400078ec0ff */
[----:B------:R-:W-:Y:S01]  /*18de0*/  LOP3.LUT R6, R7, 0x38, R166, 0x78, !PT ;  /* 0x0000003807067812 */ /* 0x000fe200078e78a6 */
[----:B------:R-:W-:Y:S01]  /*18df0*/  IMAD.SHL.U32 R166, R166, 0x2, RZ ;  /* 0x00000002a6a67824 */ /* 0x000fe200078e00ff */
[----:B------:R-:W-:Y:S01]  /*18e00*/  LOP3.LUT R5, R5, 0x38, R4, 0xf8, !PT ;  /* 0x0000003805057812 */ /* 0x000fe200078ef804 */
[----:B------:R-:W-:Y:S01]  /*18e10*/  IMAD.SHL.U32 R4, R8, 0x40, RZ ;  /* 0x0000004008047824 */ /* 0x000fe200078e00ff */
[----:B------:R-:W-:Y:S02]  /*18e20*/  LOP3.LUT R239, R6, 0x1e00, R239, 0xf8, !PT ;  /* 0x00001e0006ef7812 */ /* 0x000fe400078ef8ef */
[----:B------:R-:W-:Y:S02]  /*18e30*/  LOP3.LUT R5, R5, 0x8, R8, 0x78, !PT ;  /* 0x0000000805057812 */ /* 0x000fe400078e7808 */
[----:B------:R-:W-:-:S02]  /*18e40*/  IADD3 R8, P1, PT, R228, UR7, RZ ;  /* 0x00000007e4087c10 */ /* 0x000fc4000ff3e0ff */
[----:B------:R-:W-:Y:S02]  /*18e50*/  LEA R239, R239, UR6, 0x1 ;  /* 0x00000006efef7c11 */ /* 0x000fe4000f8e08ff */
[----:B------:R-:W-:Y:S02]  /*18e60*/  LOP3.LUT R7, R217, 0x200, R4, 0xf8, !PT ;  /* 0x00000200d9077812 */ /* 0x000fe400078ef804 */
[----:B------:R-:W-:Y:S01]  /*18e70*/  LOP3.LUT R6, R171, 0x8, RZ, 0xc0, !PT ;  /* 0x00000008ab067812 */ /* 0x000fe200078ec0ff */
[----:B------:R-:W-:Y:S01]  /*18e80*/  @!PT LDS RZ, [RZ] ;  /* 0x00000000fffff984 */ /* 0x000fe20000000800 */
[----:B------:R-:W-:Y:S01]  /*18e90*/  @!PT LDS RZ, [RZ] ;  /* 0x00000000fffff984 */ /* 0x000fe20000000800 */
[----:B------:R-:W-:Y:S01]  /*18ea0*/  @!PT LDS RZ, [RZ] ;  /* 0x00000000fffff984 */ /* 0x000fe20000000800 */
[----:B-1----:R-:W-:Y:S01]  /*18eb0*/  LDGSTS.E.BYPASS.LTC128B.128 [R239+0x10000], desc[UR10][R228.64] ;  /* 0x10000000e4ef7fae */ /* 0x002fe2000b981a0a */
[----:B------:R-:W-:Y:S02]  /*18ec0*/  LOP3.LUT R4, R4, 0x400, RZ, 0xc0, !PT ;  /* 0x0000040004047812 */ /* 0x000fe400078ec0ff */
[----:B------:R-:W-:Y:S01]  /*18ed0*/  IADD3.X R9, PT, PT, R227, UR5, RZ, P1, !PT ;  /* 0x00000005e3097c10 */ /* 0x000fe20008ffe4ff */
[----:B------:R-:W-:Y:S01]  /*18ee0*/  LDGSTS.E.BYPASS.LTC128B.128 [R239+0x12000], desc[UR10][R228.64+0x80] ;  /* 0x12000080e4ef7fae */ /* 0x000fe2000b981a0a */
[----:B------:R-:W-:-:S02]  /*18ef0*/  IADD3 R10, P1, PT, R8, UR7, RZ ;  /* 0x00000007080a7c10 */ /* 0x000fc4000ff3e0ff */
[----:B------:R-:W-:Y:S01]  /*18f00*/  LOP3.LUT R6, R7, R167, R6, 0xf6, !PT ;  /* 0x000000a707067212 */ /* 0x000fe200078ef606 */
[----:B------:R-:W-:Y:S01]  /*18f10*/  IMAD R167, R5, 0x2, R4 ;  /* 0x0000000205a77824 */ /* 0x000fe200078e0204 */
[----:B------:R-:W-:Y:S01]  /*18f20*/  LDGSTS.E.BYPASS.LTC128B.128 [R239+0x14000], desc[UR10][R228.64+0x100] ;  /* 0x14000100e4ef7fae */ /* 0x000fe2000b981a0a */
[----:B------:R-:W-:Y:S02]  /*18f30*/  IADD3.X R11, PT, PT, R9, UR5, RZ, P1, !PT ;  /* 0x00000005090b7c10 */ /* 0x000fe40008ffe4ff */
[----:B------:R-:W-:Y:S01]  /*18f40*/  IADD3 R4, P1, PT, R10, UR7, RZ ;  /* 0x000000070a047c10 */ /* 0x000fe2000ff3e0ff */
[----:B------:R-:W-:Y:S01]  /*18f50*/  LDGSTS.E.BYPASS.LTC128B.128 [R239+0x16000], desc[UR10][R228.64+0x180] ;  /* 0x16000180e4ef7fae */ /* 0x000fe2000b981a0a */
[----:B------:R-:W-:Y:S01]  /*18f60*/  LEA R223, R6, UR6, 0x1 ;  /* 0x0000000606df7c11 */ /* 0x000fe2000f8e08ff */
[----:B------:R-:W-:Y:S01]  /*18f70*/  VIADD R219, R167, UR6 ;  /* 0x00000006a7db7c36 */ /* 0x000fe20008000000 */
[----:B------:R-:W-:Y:S01]  /*18f80*/  IADD3.X R5, PT, PT, R11, UR5, RZ, P1, !PT ;  /* 0x000000050b057c10 */ /* 0x000fe20008ffe4ff */
[----:B------:R-:W-:Y:S02]  /*18f90*/  LDGSTS.E.BYPASS.LTC128B.128 [R239+0x10800], desc[UR10][R8.64] ;  /* 0x1080000008ef7fae */ /* 0x000fe4000b981a0a */
[----:B------:R-:W-:-:S02]  /*18fa0*/  IMAD.IADD R222, R28, 0x1, R223 ;  /* 0x000000011cde7824 */ /* 0x000fc400078e02df */
[----:B------:R-:W-:Y:S01]  /*18fb0*/  LDGSTS.E.BYPASS.LTC128B.128 [R239+0x12800], desc[UR10][R8.64+0x80] ;  /* 0x1280008008ef7fae */ /* 0x000fe2000b981a0a */
[C---:B------:R-:W-:Y:S02]  /*18fc0*/  IMAD.IADD R169, R219.reuse, 0x1, R28 ;  /* 0x00000001dba97824 */ /* 0x040fe400078e021c */
[----:B------:R-:W-:Y:S01]  /*18fd0*/  IMAD.IADD R221, R170, 0x1, R223 ;  /* 0x00000001aadd7824 */ /* 0x000fe200078e02df */
[----:B------:R-:W-:Y:S01]  /*18fe0*/  LDGSTS.E.BYPASS.LTC128B.128 [R239+0x14800], desc[UR10][R8.64+0x100] ;  /* 0x1480010008ef7fae */ /* 0x000fe2000b981a0a */
[----:B------:R-:W-:Y:S02]  /*18ff0*/  IMAD.IADD R219, R219, 0x1, R170 ;  /* 0x00000001dbdb7824 */ /* 0x000fe400078e02aa */
[C---:B------:R-:W-:Y:S01]  /*19000*/  IMAD.IADD R220, R28.reuse, 0x1, R221 ;  /* 0x000000011cdc7824 */ /* 0x040fe200078e02dd */
[----:B------:R-:W-:Y:S01]  /*19010*/  LDGSTS.E.BYPASS.LTC128B.128 [R239+0x16800], desc[UR10][R8.64+0x180] ;  /* 0x1680018008ef7fae */ /* 0x000fe2000b981a0a */
[----:B------:R-:W-:-:S03]  /*19020*/  IMAD.IADD R170, R28, 0x1, R219 ;  /* 0x000000011caa7824 */ /* 0x000fc600078e02db */
        /* <DEDUP_REMOVED lines=10> */
[----:B------:R-:W4:Y:S04]  /*190d0*/  LDSM.16.M88.4 R184, [R167+UR6+0x8800] ;  /* 0x00880006a7b8783b */ /* 0x000f280008000200 */
[----:B------:R-:W5:Y:S04]  /*190e0*/  LDSM.16.M88.4 R176, [R167+UR6+0x9000] ;  /* 0x00900006a7b0783b */ /* 0x000f680008000200 */
[----:B------:R-:W3:Y:S04]  /*190f0*/  LDSM.16.M88.4 R20, [R167+UR6+0x9800] ;  /* 0x00980006a714783b */ /* 0x000ee80008000200 */
[----:B------:R-:W-:Y:S04]  /*19100*/  LDSM.16.M88.4 R24, [R169+0x8000] ;  /* 0x00800000a918783b */ /* 0x000fe80000000200 */
[----:B-1----:R-:W1:Y:S04]  /*19110*/  LDSM.16.M88.4 R4, [R222] ;  /* 0x00000000de04783b */ /* 0x002e680000000200 */
[----:B------:R-:W1:Y:S04]  /*19120*/  LDSM.16.M88.4 R8, [R169+0x8800] ;  /* 0x00880000a908783b */ /* 0x000e680000000200 */
[----:B------:R-:W1:Y:S04]  /*19130*/  LDSM.16.M88.4 R32, [R169+0x9000] ;  /* 0x00900000a920783b */ /* 0x000e680000000200 */
[----:B------:R-:W1:Y:S04]  /*19140*/  LDSM.16.M88.4 R208, [R169+0x9800] ;  /* 0x00980000a9d0783b */ /* 0x000e680000000200 */
[----:B------:R-:W-:Y:S01]  /*19150*/  LDSM.16.M88.4 R200, [R219+0x8000] ;  /* 0x00800000dbc8783b */ /* 0x000fe20000000200 */
[C---:B--2---:R-:W-:Y:S03]  /*19160*/  HMMA.16816.F32.BF16 R16, R204.reuse, R12, RZ ;  /* 0x0000000ccc10723c */ /* 0x044fe600000418ff */
[----:B------:R-:W-:Y:S04]  /*19170*/  LDSM.16.M88.4 R28, [R220] ;  /* 0x00000000dc1c783b */ /* 0x000fe80000000200 */
[----:B------:R-:W-:Y:S01]  /*19180*/  LDSM.16.M88.4 R192, [R219+0x9000] ;  /* 0x00900000dbc0783b */ /* 0x000fe20000000200 */
[C---:B----4-:R-:W-:Y:S03]  /*19190*/  HMMA.16816.F32.BF16 R188, R204.reuse, R184, RZ ;  /* 0x000000b8ccbc723c */ /* 0x050fe600000418ff */
[----:B------:R-:W-:Y:S04]  /*191a0*/  LDSM.16.M88.4 R196, [R219+0x8800] ;  /* 0x00880000dbc4783b */ /* 0x000fe80000000200 */
[----:B------:R-:W-:Y:S01]  /*191b0*/  LDSM.16.M88.4 R212, [R170+0x9800] ;  /* 0x00980000aad4783b */ /* 0x000fe20000000200 */
[C---:B-----5:R-:W-:Y:S03]  /*191c0*/  HMMA.16816.F32.BF16 R180, R204.reuse, R176, RZ ;  /* 0x000000b0ccb4723c */ /* 0x060fe600000418ff */
[----:B------:R-:W0:Y:S05]  /*191d0*/  LDGDEPBAR ;  /* 0x00000000000079af */ /* 0x000e2a0000000000 */
[C---:B------:R-:W-:Y:S08]  /*191e0*/  HMMA.16816.F32.BF16 R12, R204.reuse, R14, RZ ;  /* 0x0000000ecc0c723c */ /* 0x040ff000000418ff */
[C---:B------:R-:W-:Y:S08]  /*191f0*/  HMMA.16816.F32.BF16 R184, R204.reuse, R186, RZ ;  /* 0x000000baccb8723c */ /* 0x040ff000000418ff */
[C---:B------:R-:W-:Y:S08]  /*19200*/  HMMA.16816.F32.BF16 R176, R204.reuse, R178, RZ ;  /* 0x000000b2ccb0723c */ /* 0x040ff000000418ff */
[C---:B---3--:R-:W-:Y:S08]  /*19210*/  HMMA.16816.F32.BF16 R172, R204.reuse, R20, RZ ;  /* 0x00000014ccac723c */ /* 0x048ff000000418ff */
[----:B------:R-:W-:Y:S01]  /*19220*/  HMMA.16816.F32.BF16 R204, R204, R22, RZ ;  /* 0x00000016cccc723c */ /* 0x000fe200000418ff */
[----:B------:R-:W2:Y:S07]  /*19230*/  LDSM.16.M88.4 R20, [R221] ;  /* 0x00000000dd14783b */ /* 0x000eae0000000200 */
        /* <DEDUP_REMOVED lines=15> */
[----:B------:R-:W-:Y:S07]  /*19330*/  LDSM.16.M88.4 R200, [R223+0x2000] ;  /* 0x00200000dfc8783b */ /* 0x000fee0000000200 */
[C---:B-1----:R-:W-:Y:S08]  /*19340*/  HMMA.16816.F32.BF16 R172, R20.reuse, R24, R172 ;  /* 0x0000001814ac723c */ /* 0x042ff000000418ac */
        /* <DEDUP_REMOVED lines=165> */
[----:B------:R-:W3:Y:S01]  /*19da0*/  MUFU.TANH R190, R190 ;  /* 0x000000be00be7308 */ /* 0x000ee20000002400 */
[----:B------:R-:W-:Y:S01]  /*19db0*/  FMUL.FTZ R194, R210, UR4 ;  /* 0x00000004d2c27c20 */ /* 0x000fe20008410000 */
[----:B-1----:R-:W-:Y:S01]  /*19dc0*/  FMUL.FTZ R167, R208, UR4 ;  /* 0x00000004d0a77c20 */ /* 0x002fe20008410000 */
[----:B------:R-:W-:-:S02]  /*19dd0*/  FMUL.FTZ R211, R211, UR4 ;  /* 0x00000004d3d37c20 */ /* 0x000fc40008410000 */
[----:B------:R-:W-:Y:S01]  /*19de0*/  HMMA.16816.F32.BF16 R176, R32, R22, R176 ;  /* 0x0000001620b0723c */ /* 0x000fe200000418b0 */
[----:B------:R-:W1:Y:S02]  /*19df0*/  LDSM.16.M88.4 R20, [R219+0xf800] ;  /* 0x00f80000db14783b */ /* 0x000e640000000200 */
[----:B------:R-:W3:Y:S05]  /*19e00*/  MUFU.TANH R191, R191 ;  /* 0x000000bf00bf7308 */ /* 0x000eea0000002400 */
[----:B------:R-:W-:Y:S01]  /*19e10*/  HMMA.16816.F32.BF16 R184, R8, R198, R184 ;  /* 0x000000c608b8723c */ /* 0x000fe200000418b8 */
[----:B------:R-:W-:Y:S02]  /*19e20*/  FMUL.FTZ R199, R209, UR4 ;  /* 0x00000004d1c77c20 */ /* 0x000fe40008410000 */
[----:B------:R-:W-:Y:S05]  /*19e30*/  MUFU.TANH R194, R194 ;  /* 0x000000c200c27308 */ /* 0x000fea0000002400 */
[C---:B-----5:R-:W-:Y:S03]  /*19e40*/  HMMA.16816.F32.BF16 R172, R200.reuse, R16, R172 ;  /* 0x00000010c8ac723c */ /* 0x060fe600000418ac */
[----:B------:R-:W-:Y:S05]  /*19e50*/  MUFU.TANH R16, R211 ;  /* 0x000000d300107308 */ /* 0x000fea0000002400 */
[----:B------:R-:W-:Y:S03]  /*19e60*/  HMMA.16816.F32.BF16 R204, R200, R18, R204 ;  /* 0x00000012c8cc723c */ /* 0x000fe600000418cc */
[----:B------:R-:W-:Y:S01]  /*19e70*/  FMUL.FTZ R184, R184, UR4 ;  /* 0x00000004b8b87c20 */ /* 0x000fe20008410000 */
[----:B------:R-:W-:Y:S01]  /*19e80*/  MUFU.TANH R199, R199 ;  /* 0x000000c700c77308 */ /* 0x000fe20000002400 */
[----:B------:R-:W-:-:S03]  /*19e90*/  FMUL.FTZ R17, R185, UR4 ;  /* 0x00000004b9117c20 */ /* 0x000fc60008410000 */
[C---:B------:R-:W-:Y:S04]  /*19ea0*/  HMMA.16816.F32.BF16 R180, R24.reuse, R4, R180 ;  /* 0x0000000418b4723c */ /* 0x040fe800000418b4 */
[----:B------:R-:W5:Y:S04]  /*19eb0*/  MUFU.TANH R197, R184 ;  /* 0x000000b800c57308 */ /* 0x000f680000002400 */
[----:B------:R-:W-:Y:S01]  /*19ec0*/  HMMA.16816.F32.BF16 R176, R24, R6, R176 ;  /* 0x0000000618b0723c */ /* 0x000fe200000418b0 */
[----:B------:R-:W5:Y:S01]  /*19ed0*/  LDSM.16.M88.4 R4, [R170+0xf800] ;  /* 0x00f80000aa04783b */ /* 0x000f620000000200 */
[----:B------:R-:W-:-:S04]  /*19ee0*/  DEPBAR.LE SB0, 0x0 ;  /* 0x000080000000791a */ /* 0x000fc80000000000 */
[----:B------:R-:W5:Y:S02]  /*19ef0*/  MUFU.TANH R167, R167 ;  /* 0x000000a700a77308 */ /* 0x000f640000002400 */
[----:B----4-:R-:W-:Y:S01]  /*19f00*/  HMMA.16816.F32.BF16 R172, R32, R12, R172 ;  /* 0x0000000c20ac723c */ /* 0x010fe200000418ac */
[----:B------:R-:W-:Y:S02]  /*19f10*/  IMAD.SHL.U32 R13, R165, 0x40, RZ ;  /* 0x00000040a50d7824 */ /* 0x000fe400078e00ff */
[----:B------:R-:W-:-:S03]  /*19f20*/  FMUL.FTZ R12, R187, UR4 ;  /* 0x00000004bb0c7c20 */ /* 0x000fc60008410000 */
[----:B------:R-:W-:Y:S01]  /*19f30*/  LOP3.LUT R13, R13, 0x6, R166, 0xf8, !PT ;  /* 0x000000060d0d7812 */ /* 0x000fe200078ef8a6 */
[----:B------:R-:W-:Y:S01]  /*19f40*/  MUFU.TANH R17, R17 ;  /* 0x0000001100117308 */ /* 0x000fe20000002400 */
[----:B------:R-:W-:Y:S03]  /*19f50*/  HMMA.16816.F32.BF16 R204, R32, R14, R204 ;  /* 0x0000000e20cc723c */ /* 0x000fe600000418cc */
[----:B------:R-:W-:-:S04]  /*19f60*/  VIADD R15, R13, 0xffffff81 ;  /* 0xffffff810d0f7836 */ /* 0x000fc80000000000 */
[----:B------:R-:W-:Y:S01]  /*19f70*/  MUFU.TANH R12, R12 ;  /* 0x0000000c000c7308 */ /* 0x000fe20000002400 */
[----:B------:R-:W-:Y:S01]  /*19f80*/  HMMA.16816.F32.BF16 R180, R8, R28, R180 ;  /* 0x0000001c08b4723c */ /* 0x000fe200000418b4 */
[----:B------:R-:W-:Y:S01]  /*19f90*/  FMUL.FTZ R28, R186, UR4 ;  /* 0x00000004ba1c7c20 */ /* 0x000fe20008410000 */
[----:B------:R-:W-:Y:S01]  /*19fa0*/  VIADD R29, R13, 0xffffff89 ;  /* 0xffffff890d1d7836 */ /* 0x000fe20000000000 */
[C---:B------:R-:W-:Y:S02]  /*19fb0*/  ISETP.GE.AND P1, PT, R15.reuse, R0, PT ;  /* 0x000000000f00720c */ /* 0x040fe40003f26270 */
[----:B------:R-:W-:Y:S02]  /*19fc0*/  ISETP.GE.AND P6, PT, R15, R2, PT ;  /* 0x000000020f00720c */ /* 0x000fe40003fc6270 */
[----:B------:R-:W-:Y:S01]  /*19fd0*/  MUFU.TANH R28, R28 ;  /* 0x0000001c001c7308 */ /* 0x000fe20000002400 */
[----:B-1----:R-:W-:Y:S01]  /*19fe0*/  HMMA.16816.F32.BF16 R172, R24, R20, R172 ;  /* 0x0000001418ac723c */ /* 0x002fe200000418ac */
[----:B------:R-:W-:Y:S01]  /*19ff0*/  VIADD R21, R13, 0xffffff80 ;  /* 0xffffff800d157836 */ /* 0x000fe20000000000 */
[----:B--2---:R-:W-:-:S02]  /*1a000*/  FSEL R193, R193, -INF , !P1 ;  /* 0xff800000c1c17808 */ /* 0x004fc40004800000 */
[----:B------:R-:W-:Y:S02]  /*1a010*/  ISETP.GE.AND P1, PT, R29, R2, PT ;  /* 0x000000021d00720c */ /* 0x000fe40003f26270 */
[C---:B------:R-:W-:Y:S02]  /*1a020*/  ISETP.GE.AND P4, PT, R21.reuse, R0, PT ;  /* 0x000000001500720c */ /* 0x040fe40003f86270 */
[----:B------:R-:W-:Y:S01]  /*1a030*/  HMMA.16816.F32.BF16 R204, R24, R22, R204 ;  /* 0x0000001618cc723c */ /* 0x000fe200000418cc */
[----:B------:R-:W-:Y:S01]  /*1a040*/  ISETP.GE.AND P3, PT, R21, R2, PT ;  /* 0x000000021500720c */ /* 0x000fe20003f66270 */
[C---:B------:R-:W-:Y:S02]  /*1a050*/  VIADD R21, R13.reuse, 0xffffff88 ;  /* 0xffffff880d157836 */ /* 0x040fe40000000000 */
[----:B------:R-:W-:Y:S01]  /*1a060*/  FMUL.FTZ R180, R180, UR4 ;  /* 0x00000004b4b47c20 */ /* 0x000fe20008410000 */
[----:B------:R-:W-:Y:S02]  /*1a070*/  VIADD R23, R13, 0xffffff90 ;  /* 0xffffff900d177836 */ /* 0x000fe40000000000 */
[----:B------:R-:W-:Y:S01]  /*1a080*/  FMUL.FTZ R19, R182, UR4 ;  /* 0x00000004b6137c20 */ /* 0x000fe20008410000 */
[----:B------:R-:W-:Y:S01]  /*1a090*/  FSEL R15, R192, -INF , !P4 ;  /* 0xff800000c00f7808 */ /* 0x000fe20006000000 */
[----:B------:R-:W-:Y:S01]  /*1a0a0*/  MUFU.TANH R235, R180 ;  /* 0x000000b400eb7308 */ /* 0x000fe20000002400 */
[C---:B------:R-:W-:Y:S01]  /*1a0b0*/  HMMA.16816.F32.BF16 R176, R8.reuse, R30, R176 ;  /* 0x0000001e08b0723c */ /* 0x040fe200000418b0 */
[----:B------:R-:W-:Y:S01]  /*1a0c0*/  ISETP.GE.AND P5, PT, R21, R0, PT ;  /* 0x000000001500720c */ /* 0x000fe20003fa6270 */
[----:B------:R-:W-:Y:S01]  /*1a0d0*/  VIADD R25, R13, 0xffffff91 ;  /* 0xffffff910d197836 */ /* 0x000fe20000000000 */
[----:B------:R-:W-:Y:S01]  /*1a0e0*/  ISETP.GE.AND P4, PT, R21, R2, PT ;  /* 0x000000021500720c */ /* 0x000fe20003f86270 */
[----:B------:R-:W-:Y:S01]  /*1a0f0*/  FMUL.FTZ R181, R181, UR4 ;  /* 0x00000004b5b57c20 */ /* 0x000fe20008410000 */
[----:B---3--:R-:W-:Y:S01]  /*1a100*/  FSEL R21, R189, -INF , !P6 ;  /* 0xff800000bd157808 */ /* 0x008fe20007000000 */
[----:B------:R-:W-:Y:S01]  /*1a110*/  VIADD R31, R13, 0xffffff98 ;  /* 0xffffff980d1f7836 */ /* 0x000fe20000000000 */
[----:B------:R-:W-:Y:S01]  /*1a120*/  FSEL R27, R212, -INF , !P5 ;  /* 0xff800000d41b7808 */ /* 0x000fe20006800000 */
[----:B-----5:R-:W-:Y:S01]  /*1a130*/  HMMA.16816.F32.BF16 R172, R8, R4, R172 ;  /* 0x0000000408ac723c */ /* 0x020fe200000418ac */
[----:B------:R-:W-:Y:S01]  /*1a140*/  FSEL R5, R188, -INF , !P3 ;  /* 0xff800000bc057808 */ /* 0x000fe20005800000 */
[----:B------:R1:W-:Y:S01]  /*1a150*/  MUFU.TANH R229, R181 ;  /* 0x000000b500e57308 */ /* 0x0003e20000002400 */
[-C--:B------:R-:W-:Y:S01]  /*1a160*/  ISETP.GE.AND P3, PT, R29, R0.reuse, PT ;  /* 0x000000001d00720c */ /* 0x080fe20003f66270 */
[----:B------:R-:W-:Y:S01]  /*1a170*/  FMUL.FTZ R18, R183, UR4 ;  /* 0x00000004b7127c20 */ /* 0x000fe20008410000 */
[----:B------:R-:W-:-:S02]  /*1a180*/  ISETP.GE.AND P6, PT, R23, R0, PT ;  /* 0x000000001700720c */ /* 0x000fc40003fc6270 */
[----:B------:R-:W-:Y:S01]  /*1a190*/  ISETP.GE.AND P5, PT, R23, R2, PT ;  /* 0x000000021700720c */ /* 0x000fe20003fa6270 */
[----:B------:R-:W-:Y:S01]  /*1a1a0*/  HMMA.16816.F32.BF16 R204, R8, R6, R204 ;  /* 0x0000000608cc723c */ /* 0x000fe200000418cc */
[----:B------:R-:W-:Y:S01]  /*1a1b0*/  FSEL R23, R190, -INF , !P4 ;  /* 0xff800000be177808 */ /* 0x000fe20006000000 */
[----:B------:R-:W2:Y:S01]  /*1a1c0*/  MUFU.TANH R19, R19 ;  /* 0x0000001300137308 */ /* 0x000ea20000002400 */
[----:B------:R-:W-:Y:S01]  /*1a1d0*/  FSEL R29, R196, -INF , !P3 ;  /* 0xff800000c41d7808 */ /* 0x000fe20005800000 */
[----:B------:R-:W-:Y:S01]  /*1a1e0*/  FMUL.FTZ R177, R177, UR4 ;  /* 0x00000004b1b17c20 */ /* 0x000fe20008410000 */
[----:B------:R-:W-:Y:S01]  /*1a1f0*/  ISETP.GE.AND P4, PT, R25, R0, PT ;  /* 0x000000001900720c */ /* 0x000fe20003f86270 */
[----:B------:R-:W-:Y:S01]  /*1a200*/  FMUL.FTZ R179, R179, UR4 ;  /* 0x00000004b3b37c20 */ /* 0x000fe20008410000 */
[----:B------:R-:W-:Y:S01]  /*1a210*/  ISETP.GE.AND P3, PT, R25, R2, PT ;  /* 0x000000021900720c */ /* 0x000fe20003f66270 */
[----:B------:R-:W-:Y:S01]  /*1a220*/  VIADD R7, R13, 0xffffffa0 ;  /* 0xffffffa00d077836 */ /* 0x000fe20000000000 */
[----:B------:R-:W-:Y:S01]  /*1a230*/  FSEL R25, R191, -INF , !P1 ;  /* 0xff800000bf197808 */ /* 0x000fe20004800000 */
[----:B------:R-:W-:Y:S01]  /*1a240*/  VIADD R9, R13, 0xffffff99 ;  /* 0xffffff990d097836 */ /* 0x000fe20000000000 */
[----:B------:R-:W-:Y:S01]  /*1a250*/  ISETP.GE.AND P1, PT, R31, R0, PT ;  /* 0x000000001f00720c */ /* 0x000fe20003f26270 */
[----:B------:R3:W4:Y:S01]  /*1a260*/  MUFU.TANH R221, R177 ;  /* 0x000000b100dd7308 */ /* 0x0007220000002400 */
[----:B------:R-:W-:Y:S01]  /*1a270*/  FMUL.FTZ R209, R175, UR4 ;  /* 0x00000004afd17c20 */ /* 0x000fe20008410000 */
[----:B------:R-:W-:Y:S01]  /*1a280*/  FMUL.FTZ R173, R173, UR4 ;  /* 0x00000004adad7c20 */ /* 0x000fe20008410000 */
[----:B------:R-:W-:Y:S01]  /*1a290*/  FSEL R197, R197, -INF , !P1 ;  /* 0xff800000c5c57808 */ /* 0x000fe20004800000 */
[----:B------:R-:W-:Y:S01]  /*1a2a0*/  FMUL.FTZ R178, R178, UR4 ;  /* 0x00000004b2b27c20 */ /* 0x000fe20008410000 */
[----:B------:R-:W-:Y:S01]  /*1a2b0*/  FSEL R199, R199, -INF , !P4 ;  /* 0xff800000c7c77808 */ /* 0x000fe20006000000 */
[----:B------:R-:W-:Y:S01]  /*1a2c0*/  FMUL.FTZ R176, R176, UR4 ;  /* 0x00000004b0b07c20 */ /* 0x000fe20008410000 */
[-C--:B------:R-:W-:Y:S01]  /*1a2d0*/  ISETP.GE.AND P1, PT, R7, R2.reuse, PT ;  /* 0x000000020700720c */ /* 0x080fe20003f26270 */
[----:B------:R5:W-:Y:S01]  /*1a2e0*/  MUFU.TANH R185, R179 ;  /* 0x000000b300b97308 */ /* 0x000be20000002400 */
[----:B-1----:R-:W-:Y:S01]  /*1a2f0*/  FSEL R181, R167, -INF , !P6 ;  /* 0xff800000a7b57808 */ /* 0x002fe20007000000 */
[----:B------:R-:W-:Y:S01]  /*1a300*/  FMUL.FTZ R172, R172, UR4 ;  /* 0x00000004acac7c20 */ /* 0x000fe20008410000 */
[-C--:B------:R-:W-:Y:S01]  /*1a310*/  ISETP.GE.AND P4, PT, R9, R2.reuse, PT ;  /* 0x000000020900720c */ /* 0x080fe20003f86270 */
[----:B------:R-:W-:Y:S01]  /*1a320*/  FMUL.FTZ R174, R174, UR4 ;  /* 0x00000004aeae7c20 */ /* 0x000fe20008410000 */
[----:B------:R-:W-:Y:S01]  /*1a330*/  ISETP.GE.AND P6, PT, R31, R2, PT ;  /* 0x000000021f00720c */ /* 0x000fe20003fc6270 */
[----:B------:R-:W-:Y:S01]  /*1a340*/  FMUL.FTZ R4, R206, UR4 ;  /* 0x00000004ce047c20 */ /* 0x000fe20008410000 */
[----:B--2---:R-:W-:Y:S01]  /*1a350*/  FSEL R191, R19, -INF , !P1 ;  /* 0xff80000013bf7808 */ /* 0x004fe20004800000 */
[----:B------:R1:W-:Y:S01]  /*1a360*/  MUFU.TANH R219, R173 ;  /* 0x000000ad00db7308 */ /* 0x0003e20000002400 */
[----:B------:R-:W-:Y:S01]  /*1a370*/  FSEL R175, R28, -INF , !P6 ;  /* 0xff8000001caf7808 */ /* 0x000fe20007000000 */
[----:B------:R-:W-:Y:S01]  /*1a380*/  FMUL.FTZ R206, R207, UR4 ;  /* 0x00000004cfce7c20 */ /* 0x000fe20008410000 */
[----:B---3--:R-:W-:Y:S01]  /*1a390*/  FSEL R177, R16, -INF , !P3 ;  /* 0xff80000010b17808 */ /* 0x008fe20005800000 */
[----:B------:R-:W-:Y:S01]  /*1a3a0*/  FMUL.FTZ R204, R204, UR4 ;  /* 0x00000004cccc7c20 */ /* 0x000fe20008410000 */
[----:B------:R-:W-:Y:S01]  /*1a3b0*/  ISETP.GE.AND P3, PT, R7, R0, PT ;  /* 0x000000000700720c */ /* 0x000fe20003f66270 */
[----:B------:R-:W-:-:S02]  /*1a3c0*/  VIADD R7, R13, 0xffffffa8 ;  /* 0xffffffa80d077836 */ /* 0x000fc40000000000 */
[----:B------:R-:W-:Y:S01]  /*1a3d0*/  FMUL.FTZ R205, R205, UR4 ;  /* 0x00000004cdcd7c20 */ /* 0x000fe20008410000 */
[----:B------:R-:W-:Y:S01]  /*1a3e0*/  MUFU.TANH R209, R209 ;  /* 0x000000d100d17308 */ /* 0x000fe20000002400 */
[----:B------:R-:W-:Y:S02]  /*1a3f0*/  FSEL R235, R235, -INF , !P3 ;  /* 0xff800000ebeb7808 */ /* 0x000fe40005800000 */
[----:B-----5:R-:W-:Y:S02]  /*1a400*/  FSEL R179, R194, -INF , !P5 ;  /* 0xff800000c2b37808 */ /* 0x020fe40006800000 */
[----:B------:R-:W-:Y:S01]  /*1a410*/  ISETP.GE.AND P5, PT, R9, R0, PT ;  /* 0x000000000900720c */ /* 0x000fe20003fa6270 */
[----:B------:R-:W-:Y:S01]  /*1a420*/  VIADD R9, R13, 0xffffffa1 ;  /* 0xffffffa10d097836 */ /* 0x000fe20000000000 */
[----:B------:R-:W-:Y:S01]  /*1a430*/  ISETP.GE.AND P3, PT, R7, R2, PT ;  /* 0x000000020700720c */ /* 0x000fe20003f66270 */
[----:B------:R-:W2:Y:S01]  /*1a440*/  MUFU.TANH R187, R178 ;  /* 0x000000b200bb7308 */ /* 0x000ea20000002400 */
[----:B------:R-:W-:-:S02]  /*1a450*/  FSEL R183, R17, -INF , !P5 ;  /* 0xff80000011b77808 */ /* 0x000fc40006800000 */
[----:B-1----:R-:W-:Y:S02]  /*1a460*/  FSEL R173, R12, -INF , !P4 ;  /* 0xff8000000cad7808 */ /* 0x002fe40006000000 */
[-C--:B------:R-:W-:Y:S01]  /*1a470*/  ISETP.GE.AND P4, PT, R7, R0.reuse, PT ;  /* 0x000000000700720c */ /* 0x080fe20003f86270 */
[----:B------:R-:W-:Y:S01]  /*1a480*/  VIADD R7, R13, 0xffffffa9 ;  /* 0xffffffa90d077836 */ /* 0x000fe20000000000 */
[C---:B------:R-:W-:Y:S01]  /*1a490*/  ISETP.GE.AND P6, PT, R9.reuse, R0, PT ;  /* 0x000000000900720c */ /* 0x040fe20003fc6270 */
[----:B------:R-:W1:Y:S01]  /*1a4a0*/  MUFU.TANH R18, R18 ;  /* 0x0000001200127308 */ /* 0x000e620000002400 */
[----:B------:R-:W-:Y:S01]  /*1a4b0*/  ISETP.GE.AND P5, PT, R9, R2, PT ;  /* 0x000000020900720c */ /* 0x000fe20003fa6270 */
[----:B------:R-:W-:Y:S01]  /*1a4c0*/  VIADD R9, R13, 0xffffffb0 ;  /* 0xffffffb00d097836 */ /* 0x000fe20000000000 */
[----:B------:R-:W-:Y:S02]  /*1a4d0*/  FSEL R229, R229, -INF , !P6 ;  /* 0xff800000e5e57808 */ /* 0x000fe40007000000 */
[----:B------:R-:W-:-:S02]  /*1a4e0*/  ISETP.GE.AND P1, PT, R7, R0, PT ;  /* 0x000000000700720c */ /* 0x000fc40003f26270 */
[-C--:B------:R-:W-:Y:S01]  /*1a4f0*/  ISETP.GE.AND P6, PT, R7, R2.reuse, PT ;  /* 0x000000020700720c */ /* 0x080fe20003fc6270 */
[----:B------:R-:W3:Y:S01]  /*1a500*/  MUFU.TANH R223, R176 ;  /* 0x000000b000df7308 */ /* 0x000ee20000002400 */
[----:B------:R-:W-:Y:S01]  /*1a510*/  VIADD R7, R13, 0xffffffb1 ;  /* 0xffffffb10d077836 */ /* 0x000fe20000000000 */
[----:B----4-:R-:W-:Y:S02]  /*1a520*/  FSEL R221, R221, -INF , !P1 ;  /* 0xff800000dddd7808 */ /* 0x010fe40004800000 */
[----:B--2---:R-:W-:Y:S02]  /*1a530*/  FSEL R187, R187, -INF , !P3 ;  /* 0xff800000bbbb7808 */ /* 0x004fe40005800000 */
[C---:B------:R-:W-:Y:S02]  /*1a540*/  ISETP.GE.AND P1, PT, R7.reuse, R2, PT ;  /* 0x000000020700720c */ /* 0x040fe40003f26270 */
[----:B------:R-:W2:Y:S01]  /*1a550*/  MUFU.TANH R215, R172 ;  /* 0x000000ac00d77308 */ /* 0x000ea20000002400 */
[----:B------:R-:W-:Y:S01]  /*1a560*/  ISETP.GE.AND P3, PT, R7, R0, PT ;  /* 0x000000000700720c */ /* 0x000fe20003f66270 */
[----:B------:R-:W-:Y:S01]  /*1a570*/  VIADD R7, R13, 0xffffffb8 ;  /* 0xffffffb80d077836 */ /* 0x000fe20000000000 */
[----:B------:R-:W-:Y:S01]  /*1a580*/  FSEL R209, R209, -INF , !P1 ;  /* 0xff800000d1d17808 */ /* 0x000fe20004800000 */
[----:B------:R-:W-:Y:S01]  /*1a590*/  VIADD R13, R13, 0xffffffb9 ;  /* 0xffffffb90d0d7836 */ /* 0x000fe20000000000 */
[----:B------:R-:W-:-:S02]  /*1a5a0*/  ISETP.GE.AND P1, PT, R165, 0x3, PT ;  /* 0x00000003a500780c */ /* 0x000fc40003f26270 */
[----:B-1----:R-:W-:Y:S01]  /*1a5b0*/  FSEL R189, R18, -INF , !P5 ;  /* 0xff80000012bd7808 */ /* 0x002fe20006800000 */
[----:B------:R-:W1:Y:S01]  /*1a5c0*/  MUFU.TANH R211, R174 ;  /* 0x000000ae00d37308 */ /* 0x000e620000002400 */
[----:B------:R-:W-:Y:S02]  /*1a5d0*/  ISETP.GE.AND P5, PT, R9, R0, PT ;  /* 0x000000000900720c */ /* 0x000fe40003fa6270 */
[----:B---3--:R-:W-:Y:S02]  /*1a5e0*/  FSEL R223, R223, -INF , !P4 ;  /* 0xff800000dfdf7808 */ /* 0x008fe40006000000 */
[----:B------:R-:W-:Y:S02]  /*1a5f0*/  ISETP.GE.AND P4, PT, R9, R2, PT ;  /* 0x000000020900720c */ /* 0x000fe40003f86270 */
[----:B------:R-:W-:Y:S01]  /*1a600*/  FSEL R185, R185, -INF , !P6 ;  /* 0xff800000b9b97808 */ /* 0x000fe20007000000 */
[----:B------:R-:W3:Y:S01]  /*1a610*/  MUFU.TANH R213, R204 ;  /* 0x000000cc00d57308 */ /* 0x000ee20000002400 */
[----:B------:R-:W-:-:S02]  /*1a620*/  FSEL R219, R219, -INF , !P3 ;  /* 0xff800000dbdb7808 */ /* 0x000fc40005800000 */
[----:B--2---:R-:W-:Y:S01]  /*1a630*/  FSEL R215, R215, -INF , !P5 ;  /* 0xff800000d7d77808 */ /* 0x004fe20006800000 */
[----:B------:R-:W-:Y:S01]  /*1a640*/  BAR.SYNC.DEFER_BLOCKING 0x0 ;  /* 0x0000000000007b1d */ /* 0x000fe20000010000 */
[-C--:B------:R-:W-:Y:S02]  /*1a650*/  ISETP.GE.AND P6, PT, R7, R0.reuse, PT ;  /* 0x000000000700720c */ /* 0x080fe40003fc6270 */
[C---:B------:R-:W-:Y:S02]  /*1a660*/  ISETP.GE.AND P5, PT, R13.reuse, R0, PT ;  /* 0x000000000d00720c */ /* 0x040fe40003fa6270 */
[-C--:B------:R-:W-:Y:S01]  /*1a670*/  ISETP.GE.AND P3, PT, R13, R2.reuse, PT ;  /* 0x000000020d00720c */ /* 0x080fe20003f66270 */
[----:B------:R-:W2:Y:S01]  /*1a680*/  MUFU.TANH R210, R205 ;  /* 0x000000cd00d27308 */ /* 0x000ea20000002400 */
[----:B-1----:R-:W-:Y:S02]  /*1a690*/  FSEL R211, R211, -INF , !P4 ;  /* 0xff800000d3d37808 */ /* 0x002fe40006000000 */
[----:B------:R-:W-:-:S05]  /*1a6a0*/  ISETP.GE.AND P4, PT, R7, R2, PT ;  /* 0x000000020700720c */ /* 0x000fca0003f86270 */
[----:B------:R-:W1:Y:S01]  /*1a6b0*/  MUFU.TANH R4, R4 ;  /* 0x0000000400047308 */ /* 0x000e620000002400 */
[----:B---3--:R-:W-:-:S07]  /*1a6c0*/  FSEL R213, R213, -INF , !P6 ;  /* 0xff800000d5d57808 */ /* 0x008fce0007000000 */
[----:B------:R-:W3:Y:S01]  /*1a6d0*/  MUFU.TANH R206, R206 ;  /* 0x000000ce00ce7308 */ /* 0x000ee20000002400 */
[----:B--2---:R-:W-:Y:S02]  /*1a6e0*/  FSEL R210, R210, -INF , !P5 ;  /* 0xff800000d2d27808 */ /* 0x004fe40006800000 */
[----:B-1----:R-:W-:Y:S02]  /*1a6f0*/  FSEL R207, R4, -INF , !P4 ;  /* 0xff80000004cf7808 */ /* 0x002fe40006000000 */
[----:B---3--:R-:W-:Y:S01]  /*1a700*/  FSEL R206, R206, -INF , !P3 ;  /* 0xff800000cece7808 */ /* 0x008fe20005800000 */
[----:B------:R-:W-:Y:S06]  /*1a710*/  @!P1 BRA `(.L_x_2399) ;  /* 0x00000004009c9947 */ /* 0x000fec0003800000 */
[----:B------:R-:W-:Y:S05]  /*1a720*/  BRA.U !UP0, `(.L_x_2400) ;  /* 0x0000000508007547 */ /* 0x000fea000b800000 */
[----:B------:R-:W1:Y:S01]  /*1a730*/  LDC R2, c[0x0][0x4f0] ;  /* 0x00013c00ff027b82 */ /* 0x000e620000000800 */
[C---:B------:R-:W-:Y:S01]  /*1a740*/  VIADD R11, R168.reuse, 0xffffff80 ;  /* 0xffffff80a80b7836 */ /* 0x040fe20000000000 */
[----:B------:R-:W-:Y:S01]  /*1a750*/  IADD3 R7, PT, PT, R168, -0xc0, RZ ;  /* 0xffffff40a8077810 */ /* 0x000fe20007ffe0ff */
[----:B------:R-:W2:Y:S03]  /*1a760*/  LDCU.64 UR8, c[0x0][0x3b8] ;  /* 0x00007700ff0877ac */ /* 0x000ea60008000a00 */
[----:B------:R-:W-:Y:S01]  /*1a770*/  IABS R6, R11 ;  /* 0x0000000b00067213 */ /* 0x000fe20000000000 */
[----:B------:R-:W3:Y:S01]  /*1a780*/  LDCU.64 UR4, c[0x0][0x3a0] ;  /* 0x00007400ff0477ac */ /* 0x000ee20008000a00 */
[----:B------:R-:W-:Y:S02]  /*1a790*/  IABS R8, R7 ;  /* 0x0000000700087213 */ /* 0x000fe40000000000 */
[----:B-1----:R-:W-:-:S02]  /*1a7a0*/  IABS R0, R2 ;  /* 0x0000000200007213 */ /* 0x002fc40000000000 */
[-C--:B------:R-:W-:Y:S02]  /*1a7b0*/  LOP3.LUT R11, R11, R2.reuse, RZ, 0x3c, !PT ;  /* 0x000000020b0b7212 */ /* 0x080fe400078e3cff */
[----:B------:R-:W1:Y:S01]  /*1a7c0*/  I2F.RP R4, R0 ;  /* 0x0000000000047306 */ /* 0x000e620000209400 */
[----:B------:R-:W-:Y:S02]  /*1a7d0*/  LOP3.LUT R7, R7, R2, RZ, 0x3c, !PT ;  /* 0x0000000207077212 */ /* 0x000fe400078e3cff */
[----:B------:R-:W-:-:S05]  /*1a7e0*/  ISETP.GE.AND P1, PT, R11, RZ, PT ;  /* 0x000000ff0b00720c */ /* 0x000fca0003f26270 */
        /* <DEDUP_REMOVED lines=17> */
[----:B------:R-:W-:Y:S01]  /*1a900*/  ISETP.GE.AND P4, PT, R7, RZ, PT ;  /* 0x000000ff0700720c */ /* 0x000fe20003f86270 */
[----:B------:R-:W-:Y:S01]  /*1a910*/  @!P5 IMAD.IADD R13, R13, 0x1, -R0 ;  /* 0x000000010d0dd824 */ /* 0x000fe200078e0a00 */
[-C--:B------:R-:W-:Y:S02]  /*1a920*/  ISETP.GE.U32.AND P3, PT, R9, R0.reuse, PT ;  /* 0x000000000900720c */ /* 0x080fe40003f66070 */
[----:B------:R-:W-:Y:S02]  /*1a930*/  @!P5 IADD3 R10, PT, PT, R10, 0x1, RZ ;  /* 0x000000010a0ad810 */ /* 0x000fe40007ffe0ff */
[----:B------:R-:W-:Y:S02]  /*1a940*/  ISETP.GE.U32.AND P6, PT, R13, R0, PT ;  /* 0x000000000d00720c */ /* 0x000fe40003fc6070 */
[----:B------:R-:W-:-:S07]  /*1a950*/  LOP3.LUT R7, RZ, R2, RZ, 0x33, !PT ;  /* 0x00000002ff077212 */ /* 0x000fce00078e33ff */
[----:B------:R-:W-:Y:S02]  /*1a960*/  @P3 IADD3 R4, PT, PT, R4, 0x1, RZ ;  /* 0x0000000104043810 */ /* 0x000fe40007ffe0ff */
[----:B------:R-:W-:Y:S02]  /*1a970*/  ISETP.NE.AND P3, PT, R2, RZ, PT ;  /* 0x000000ff0200720c */ /* 0x000fe40003f65270 */
[----:B------:R-:W-:Y:S02]  /*1a980*/  @P6 VIADD R10, R10, 0x1 ;  /* 0x000000010a0a6836 */ /* 0x000fe40000000000 */
[----:B------:R-:W-:-:S03]  /*1a990*/  IMAD.MOV.U32 R0, RZ, RZ, R4 ;  /* 0x000000ffff007224 */ /* 0x000fc600078e0004 */
[----:B------:R-:W-:Y:S01]  /*1a9a0*/  @!P4 IADD3 R10, PT, PT, -R10, RZ, RZ ;  /* 0x000000ff0a0ac210 */ /* 0x000fe20007ffe1ff */
[----:B------:R-:W-:-:S03]  /*1a9b0*/  @!P1 IMAD.MOV R0, RZ, RZ, -R0 ;  /* 0x000000ffff009224 */ /* 0x000fc600078e0a00 */
[C---:B------:R-:W-:Y:S02]  /*1a9c0*/  SEL R4, R7.reuse, R10, !P3 ;  /* 0x0000000a07047207 */ /* 0x040fe40005800000 */
[----:B------:R-:W-:-:S03]  /*1a9d0*/  SEL R7, R7, R0, !P3 ;  /* 0x0000000007077207 */ /* 0x000fc60005800000 */
[----:B------:R-:W-:-:S04]  /*1a9e0*/  IMAD.WIDE R8, R4, 0x4, R232 ;  /* 0x0000000404087825 */ /* 0x000fc800078e02e8 */
[C---:B------:R-:W-:Y:S02]  /*1a9f0*/  IMAD.WIDE R10, R7.reuse, 0x4, R232 ;  /* 0x00000004070a7825 */ /* 0x040fe400078e02e8 */
[----:B------:R1:W4:Y:S04]  /*1aa00*/  LDG.E R9, desc[UR10][R8.64] ;  /* 0x0000000a08097981 */ /* 0x000328000c1e1900 */
[----:B------:R-:W4:Y:S01]  /*1aa10*/  LDG.E R0, desc[UR10][R10.64] ;  /* 0x0000000a0a007981 */ /* 0x000f22000c1e1900 */
[----:B------:R-:W-:-:S05]  /*1aa20*/  IADD3 R7, PT, PT, R7, -R4, RZ ;  /* 0x8000000407077210 */ /* 0x000fca0007ffe0ff */
[----:B------:R-:W-:-:S05]  /*1aa30*/  IMAD R7, R7, R2, -0x40 ;  /* 0xffffffc007077424 */ /* 0x000fca00078e0202 */
[----:B------:R-:W-:-:S05]  /*1aa40*/  SHF.R.S32.HI R2, RZ, 0x1f, R7 ;  /* 0x0000001fff027819 */ /* 0x000fca0000011407 */
[----:B--2---:R-:W-:-:S04]  /*1aa50*/  IMAD R2, R2, UR8, RZ ;  /* 0x0000000802027c24 */ /* 0x004fc8000f8e02ff */
[C---:B------:R-:W-:Y:S02]  /*1aa60*/  IMAD R2, R7.reuse, UR9, R2 ;  /* 0x0000000907027c24 */ /* 0x040fe4000f8e0202 */
[----:B------:R-:W-:-:S04]  /*1aa70*/  IMAD.WIDE.U32 R6, R7, UR8, RZ ;  /* 0x0000000807067c25 */ /* 0x000fc8000f8e00ff */
[----:B-1----:R-:W-:Y:S02]  /*1aa80*/  IMAD.MOV.U32 R8, RZ, RZ, R6 ;  /* 0x000000ffff087224 */ /* 0x002fe400078e0006 */
[----:B----4-:R-:W-:Y:S01]  /*1aa90*/  IMAD.IADD R0, R9, 0x1, -R0 ;  /* 0x0000000109007824 */ /* 0x010fe200078e0a00 */
[----:B------:R-:W-:-:S04]  /*1aaa0*/  IADD3 R9, PT, PT, R7, R2, RZ ;  /* 0x0000000207097210 */ /* 0x000fc80007ffe0ff */
        /* <DEDUP_REMOVED lines=8> */
.L_x_2400:
        /* <DEDUP_REMOVED lines=8> */
.L_x_2401:
        /* <DEDUP_REMOVED lines=30> */
.L_x_2399:
[----:B------:R-:W-:Y:S01]  /*1ad90*/  FMNMX3.FTZ R0, R3, R5, R21, !PT ;  /* 0x0000000503007276 */ /* 0x000fe20007810015 */
[----:B------:R-:W1:Y:S01]  /*1ada0*/  LDCU UR4, c[0x0][0x45c] ;  /* 0x00008b80ff0477ac */ /* 0x000e620008000800 */
        /* <DEDUP_REMOVED lines=24> */
[----:B------:R-:W-:-:S02]  /*1af30*/  IADD3 R195, PT, PT, R195, R204, RZ ;  /* 0x000000ccc3c37210 */ /* 0x000fc40007ffe0ff */
[----:B------:R-:W-:Y:S02]  /*1af40*/  IADD3 R236, PT, PT, R165, -0x3, RZ ;  /* 0xfffffffda5ec7810 */ /* 0x000fe40007ffe0ff */
        /* <DEDUP_REMOVED lines=26> */
[----:B------:R-:W1:Y:S01]  /*1b0f0*/  LDSM.16.MT88.4 R28, [R204] ;  /* 0x00000000cc1c783b */ /* 0x000e620000004200 */
[--C-:B------:R-:W-:Y:S01]  /*1b100*/  FFMA.FTZ R167, R27, UR4, -R212.reuse ;  /* 0x000000041ba77c23 */ /* 0x100fe200080108d4 */
[----:B------:R-:W2:Y:S01]  /*1b110*/  MUFU.EX2 R193, R193 ;  /* 0x000000c100c17308 */ /* 0x000ea20000000800 */
[--C-:B------:R-:W-:Y:S01]  /*1b120*/  FFMA.FTZ R198, R199, UR4, -R212.reuse ;  /* 0x00000004c7c67c23 */ /* 0x100fe200080108d4 */
        /* <DEDUP_REMOVED lines=8> */
[--C-:B------:R-:W-:Y:S01]  /*1b1b0*/  FFMA.FTZ R201, R177, UR4, -R208.reuse ;  /* 0x00000004b1c97c23 */ /* 0x100fe200080108d0 */
[--C-:B------:R-:W-:Y:S01]  /*1b1c0*/  FFMA.FTZ R200, R175, UR4, -R208.reuse ;  /* 0x00000004afc87c23 */ /* 0x100fe200080108d0 */
[----:B------:R-:W4:Y:S01]  /*1b1d0*/  MUFU.EX2 R168, R168 ;  /* 0x000000a800a87308 */ /* 0x000f220000000800 */
[----:B------:R-:W-:Y:S01]  /*1b1e0*/  FFMA.FTZ R199, R173, UR4, -R208 ;  /* 0x00000004adc77c23 */ /* 0x000fe200080108d0 */
[-C--:B--2---:R-:W-:Y:S01]  /*1b1f0*/  FMUL.FTZ R34, R138, R193.reuse ;  /* 0x000000c18a227220 */ /* 0x084fe20000410000 */
[-C--:B------:R-:W-:Y:S01]  /*1b200*/  FMUL.FTZ R35, R139, R193.reuse ;  /* 0x000000c18b237220 */ /* 0x080fe20000410000 */
[----:B------:R-:W-:Y:S01]  /*1b210*/  MUFU.EX2 R167, R167 ;  /* 0x000000a700a77308 */ /* 0x000fe20000000800 */
[-C--:B------:R-:W-:Y:S01]  /*1b220*/  FMUL.FTZ R26, R146, R193.reuse ;  /* 0x000000c1921a7220 */ /* 0x080fe20000410000 */
[-C--:B---3--:R-:W-:Y:S01]  /*1b230*/  FMUL.FTZ R32, R136, R194.reuse ;  /* 0x000000c288207220 */ /* 0x088fe20000410000 */
[-C--:B------:R-:W-:Y:S01]  /*1b240*/  FMUL.FTZ R33, R137, R194.reuse ;  /* 0x000000c289217220 */ /* 0x080fe20000410000 */
[----:B------:R-:W-:Y:S01]  /*1b250*/  MUFU.EX2 R166, R166 ;  /* 0x000000a600a67308 */ /* 0x000fe20000000800 */
[----:B------:R-:W2:Y:S01]  /*1b260*/  LDSM.16.MT88.4 R136, [R205+0x12000] ;  /* 0x01200000cd88783b */ /* 0x000ea20000004200 */
[-C--:B------:R-:W-:Y:S01]  /*1b270*/  FMUL.FTZ R24, R144, R194.reuse ;  /* 0x000000c290187220 */ /* 0x080fe20000410000 */
[-C--:B------:R-:W-:Y:S01]  /*1b280*/  FMUL.FTZ R27, R147, R193.reuse ;  /* 0x000000c1931b7220 */ /* 0x080fe20000410000 */
[----:B------:R-:W3:Y:S01]  /*1b290*/  MUFU.EX2 R0, R0 ;  /* 0x0000000000007308 */ /* 0x000ee20000000800 */
[----:B------:R-:W-:Y:S01]  /*1b2a0*/  FMUL.FTZ R44, R44, R194 ;  /* 0x000000c22c2c7220 */ /* 0x000fe20000410000 */
[----:B----4-:R-:W-:Y:S01]  /*1b2b0*/  F2FP.BF16.F32.PACK_AB R4, R168, R170 ;  /* 0x000000aaa804723e */ /* 0x010fe200000010ff */
[-C--:B------:R-:W-:Y:S01]  /*1b2c0*/  FMUL.FTZ R45, R45, R194.reuse ;  /* 0x000000c22d2d7220 */ /* 0x080fe20000410000 */
[----:B------:R4:W-:Y:S01]  /*1b2d0*/  MUFU.EX2 R164, R6 ;  /* 0x0000000600a47308 */ /* 0x0009e20000000800 */
[-C--:B------:R-:W-:Y:S01]  /*1b2e0*/  FMUL.FTZ R46, R46, R193.reuse ;  /* 0x000000c12e2e7220 */ /* 0x080fe20000410000 */
[-C--:B------:R-:W-:Y:S01]  /*1b2f0*/  FMUL.FTZ R47, R47, R193.reuse ;  /* 0x000000c12f2f7220 */ /* 0x080fe20000410000 */
[-C--:B------:R-:W-:Y:S01]  /*1b300*/  FMUL.FTZ R48, R48, R194.reuse ;  /* 0x000000c230307220 */ /* 0x080fe20000410000 */
[----:B------:R5:W1:Y:S01]  /*1b310*/  MUFU.EX2 R3, R25 ;  /* 0x0000001900037308 */ /* 0x000a620000000800 */
[-C--:B------:R-:W-:Y:S01]  /*1b320*/  FMUL.FTZ R49, R49, R194.reuse ;  /* 0x000000c231317220 */ /* 0x080fe20000410000 */
[-C--:B------:R-:W-:Y:S01]  /*1b330*/  FMUL.FTZ R50, R50, R193.reuse ;  /* 0x000000c132327220 */ /* 0x080fe20000410000 */
[-C--:B------:R-:W-:Y:S01]  /*1b340*/  FMUL.FTZ R51, R51, R193.reuse ;  /* 0x000000c133337220 */ /* 0x080fe20000410000 */
[-C--:B------:R-:W-:Y:S01]  /*1b350*/  FMUL.FTZ R140, R140, R194.reuse ;  /* 0x000000c28c8c7220 */ /* 0x080fe20000410000 */
[----:B------:R-:W-:Y:S01]  /*1b360*/  FMUL.FTZ R141, R141, R194 ;  /* 0x000000c28d8d7220 */ /* 0x000fe20000410000 */
[----:B---3--:R-:W-:Y:S01]  /*1b370*/  F2FP.BF16.F32.PACK_AB R5, R0, R2 ;  /* 0x000000020005723e */ /* 0x008fe200000010ff */
[-C--:B------:R-:W-:Y:S01]  /*1b380*/  FMUL.FTZ R142, R142, R193.reuse ;  /* 0x000000c18e8e7220 */ /* 0x080fe20000410000 */
[----:B------:R-:W-:Y:S01]  /*1b390*/  FMUL.FTZ R143, R143, R193 ;  /* 0x000000c18f8f7220 */ /* 0x000fe20000410000 */
[-C--:B------:R-:W-:Y:S01]  /*1b3a0*/  FMUL.FTZ R52, R52, R194.reuse ;  /* 0x000000c234347220 */ /* 0x080fe20000410000 */
[----:B----4-:R-:W-:Y:S01]  /*1b3b0*/  F2FP.BF16.F32.PACK_AB R6, R166, R167 ;  /* 0x000000a7a606723e */ /* 0x010fe200000010ff */
[-C--:B------:R-:W-:Y:S01]  /*1b3c0*/  FMUL.FTZ R53, R53, R194.reuse ;  /* 0x000000c235357220 */ /* 0x080fe20000410000 */
[-C--:B------:R-:W-:Y:S01]  /*1b3d0*/  FMUL.FTZ R54, R54, R193.reuse ;  /* 0x000000c136367220 */ /* 0x080fe20000410000 */
[-C--:B------:R-:W-:Y:S01]  /*1b3e0*/  FMUL.FTZ R55, R55, R193.reuse ;  /* 0x000000c137377220 */ /* 0x080fe20000410000 */
[----:B-----5:R-:W-:Y:S01]  /*1b3f0*/  FMUL.FTZ R25, R145, R194 ;  /* 0x000000c291197220 */ /* 0x020fe20000410000 */
[----:B-1----:R-:W-:Y:S01]  /*1b400*/  F2FP.BF16.F32.PACK_AB R7, R3, R164 ;  /* 0x000000a40307723e */ /* 0x002fe200000010ff */
[----:B------:R-:W1:Y:S01]  /*1b410*/  LDSM.16.MT88.4 R144, [R204+0x2000] ;  /* 0x00200000cc90783b */ /* 0x000e620000004200 */
        /* <DEDUP_REMOVED lines=34> */
[----:B------:R-:W-:Y:S01]  /*1b640*/  LDSM.16.MT88.4 R152, [R195] ;  /* 0x00000000c398783b */ /* 0x000fe20000004200 */
        /* <DEDUP_REMOVED lines=53> */
[----:B------:R-:W-:Y:S01]  /*1b9a0*/  MUFU.EX2 R203, R203 ;  /* 0x000000cb00cb7308 */ /* 0x000fe20000000800 */
[-C--:B------:R-:W-:Y:S01]  /*1b9b0*/  FMUL.FTZ R8, R160, R194.reuse ;  /* 0x000000c2a0087220 */ /* 0x080fe20000410000 */
[-C--:B------:R-:W-:Y:S01]  /*1b9c0*/  FMUL.FTZ R9, R161, R194.reuse ;  /* 0x000000c2a1097220 */ /* 0x080fe20000410000 */
[-C--:B------:R-:W-:Y:S01]  /*1b9d0*/  FMUL.FTZ R10, R162, R193.reuse ;  /* 0x000000c1a20a7220 */ /* 0x080fe20000410000 */
[----:B------:R-:W4:Y:S01]  /*1b9e0*/  MUFU.EX2 R198, R198 ;  /* 0x000000c600c67308 */ /* 0x000f220000000800 */
[-C--:B------:R-:W-:Y:S01]  /*1b9f0*/  FMUL.FTZ R11, R163, R193.reuse ;  /* 0x000000c1a30b7220 */ /* 0x080fe20000410000 */
[C---:B-1----:R-:W-:Y:S01]  /*1ba00*/  HMMA.16816.F32.BF16 R76, R4.reuse, R144, R76 ;  /* 0x00000090044c723c */ /* 0x042fe2000004184c */
[-C--:B------:R-:W-:Y:S01]  /*1ba10*/  FMUL.FTZ R156, R156, R194.reuse ;  /* 0x000000c29c9c7220 */ /* 0x080fe20000410000 */
[----:B------:R-:W-:Y:S01]  /*1ba20*/  MUFU.EX2 R197, R197 ;  /* 0x000000c500c57308 */ /* 0x000fe20000000800 */
[-C--:B------:R-:W-:Y:S01]  /*1ba30*/  FMUL.FTZ R157, R157, R194.reuse ;  /* 0x000000c29d9d7220 */ /* 0x080fe20000410000 */
[-C--:B------:R-:W-:Y:S01]  /*1ba40*/  FMUL.FTZ R158, R158, R193.reuse ;  /* 0x000000c19e9e7220 */ /* 0x080fe20000410000 */
[-C--:B------:R-:W-:Y:S01]  /*1ba50*/  FMUL.FTZ R159, R159, R193.reuse ;  /* 0x000000c19f9f7220 */ /* 0x080fe20000410000 */
[----:B------:R-:W-:Y:S01]  /*1ba60*/  MUFU.EX2 R196, R196 ;  /* 0x000000c400c47308 */ /* 0x000fe20000000800 */
[-C--:B------:R-:W-:Y:S01]  /*1ba70*/  FMUL.FTZ R36, R36, R194.reuse ;  /* 0x000000c224247220 */ /* 0x080fe20000410000 */
[C---:B------:R-:W-:Y:S01]  /*1ba80*/  HMMA.16816.F32.BF16 R80, R4.reuse, R146, R80 ;  /* 0x000000920450723c */ /* 0x040fe20000041850 */
[----:B------:R-:W1:Y:S01]  /*1ba90*/  LDSM.16.MT88.4 R144, [R218+0x16000] ;  /* 0x01600000da90783b */ /* 0x000e620000004200 */
[----:B------:R-:W-:Y:S01]  /*1baa0*/  MUFU.EX2 R202, R202 ;  /* 0x000000ca00ca7308 */ /* 0x000fe20000000800 */
[-C--:B------:R-:W-:Y:S01]  /*1bab0*/  FMUL.FTZ R37, R37, R194.reuse ;  /* 0x000000c225257220 */ /* 0x080fe20000410000 */
[-C--:B------:R-:W-:Y:S01]  /*1bac0*/  FMUL.FTZ R38, R38, R193.reuse ;  /* 0x000000c126267220 */ /* 0x080fe20000410000 */
[-C--:B------:R-:W-:Y:S01]  /*1bad0*/  FMUL.FTZ R39, R39, R193.reuse ;  /* 0x000000c127277220 */ /* 0x080fe20000410000 */
[----:B------:R-:W5:Y:S01]  /*1bae0*/  MUFU.EX2 R201, R201 ;  /* 0x000000c900c97308 */ /* 0x000f620000000800 */
[-C--:B------:R-:W-:Y:S01]  /*1baf0*/  FMUL.FTZ R40, R40, R194.reuse ;  /* 0x000000c228287220 */ /* 0x080fe20000410000 */
[C---:B------:R-:W-:Y:S01]  /*1bb00*/  HMMA.16816.F32.BF16 R16, R4.reuse, R20, R16 ;  /* 0x000000140410723c */ /* 0x040fe20000041810 */
[-C--:B------:R-:W-:Y:S01]  /*1bb10*/  FMUL.FTZ R41, R41, R194.reuse ;  /* 0x000000c229297220 */ /* 0x080fe20000410000 */
[----:B------:R-:W-:Y:S01]  /*1bb20*/  MUFU.EX2 R200, R200 ;  /* 0x000000c800c87308 */ /* 0x000fe20000000800 */
[-C--:B------:R-:W-:Y:S01]  /*1bb30*/  FMUL.FTZ R42, R42, R193.reuse ;  /* 0x000000c12a2a7220 */ /* 0x080fe20000410000 */
[-C--:B------:R-:W-:Y:S01]  /*1bb40*/  FMUL.FTZ R43, R43, R193.reuse ;  /* 0x000000c12b2b7220 */ /* 0x080fe20000410000 */
[-C--:B------:R-:W-:Y:S01]  /*1bb50*/  FMUL.FTZ R108, R108, R194.reuse ;  /* 0x000000c26c6c7220 */ /* 0x080fe20000410000 */
[----:B------:R-:W5:Y:S01]  /*1bb60*/  MUFU.EX2 R199, R199 ;  /* 0x000000c700c77308 */ /* 0x000f620000000800 */
        /* <DEDUP_REMOVED lines=19> */
[-C--:B------:R-:W-:Y:S01]  /*1bca0*/  FMUL.FTZ R131, R131, R193.reuse ;  /* 0x000000c183837220 */ /* 0x080fe20000410000 */
[--C-:B------:R-:W-:Y:S01]  /*1bcb0*/  FFMA.FTZ R229, R229, UR4, -R212.reuse ;  /* 0x00000004e5e57c23 */ /* 0x100fe200080108d4 */
[--C-:B------:R-:W-:Y:S01]  /*1bcc0*/  FFMA.FTZ R214, R235, UR4, -R212.reuse ;  /* 0x00000004ebd67c23 */ /* 0x100fe200080108d4 */
[----:B------:R-:W-:Y:S01]  /*1bcd0*/  LDSM.16.MT88.4 R180, [R218+0x12800] ;  /* 0x01280000dab4783b */ /* 0x000fe20000004200 */
[----:B------:R-:W-:Y:S01]  /*1bce0*/  FFMA.FTZ R220, R221, UR4, -R212 ;  /* 0x00000004dddc7c23 */ /* 0x000fe200080108d4 */
[--C-:B------:R-:W-:Y:S01]  /*1bcf0*/  FFMA.FTZ R235, R191, UR4, -R208.reuse ;  /* 0x00000004bfeb7c23 */ /* 0x100fe200080108d0 */
[C---:B------:R-:W-:Y:S01]  /*1bd00*/  HMMA.16816.F32.BF16 R32, R4.reuse, R152, R32 ;  /* 0x000000980420723c */ /* 0x040fe20000041820 */
[----:B------:R-:W-:Y:S01]  /*1bd10*/  LDSM.16.MT88.4 R176, [R205+0x12800] ;  /* 0x01280000cdb0783b */ /* 0x000fe20000004200 */
[--C-:B------:R-:W-:Y:S01]  /*1bd20*/  FFMA.FTZ R222, R189, UR4, -R208.reuse ;  /* 0x00000004bdde7c23 */ /* 0x100fe200080108d0 */
[----:B------:R-:W-:Y:S01]  /*1bd30*/  FFMA.FTZ R224, R187, UR4, -R208 ;  /* 0x00000004bbe07c23 */ /* 0x000fe200080108d0 */
[----:B------:R-:W-:Y:S01]  /*1bd40*/  MUFU.EX2 R214, R214 ;  /* 0x000000d600d67308 */ /* 0x000fe20000000800 */
[----:B------:R-:W-:Y:S01]  /*1bd50*/  LDSM.16.MT88.4 R172, [R204+0x2800] ;  /* 0x00280000ccac783b */ /* 0x000fe20000004200 */
[----:B------:R-:W-:Y:S01]  /*1bd60*/  FFMA.FTZ R243, R243, R194, R170 ;  /* 0x000000c2f3f37223 */ /* 0x000fe200000100aa */
[----:B------:R-:W-:Y:S01]  /*1bd70*/  FFMA.FTZ R193, R241, R193, R2 ;  /* 0x000000c1f1c17223 */ /* 0x000fe20000010002 */
[C---:B------:R-:W-:Y:S01]  /*1bd80*/  HMMA.16816.F32.BF16 R132, R4.reuse, R154, R132 ;  /* 0x0000009a0484723c */ /* 0x040fe20000041884 */
[----:B------:R-:W-:Y:S01]  /*1bd90*/  LDSM.16.MT88.4 R152, [R195+0x6000] ;  /* 0x00600000c398783b */ /* 0x000fe20000004200 */
[----:B------:R-:W-:Y:S01]  /*1bda0*/  MUFU.EX2 R220, R220 ;  /* 0x000000dc00dc7308 */ /* 0x000fe20000000800 */
[----:B------:R-:W-:Y:S01]  /*1bdb0*/  FADD.FTZ R168, R168, R243 ;  /* 0x000000f3a8a87221 */ /* 0x000fe20000010000 */
[----:B------:R-:W-:Y:S01]  /*1bdc0*/  FADD.FTZ R193, R0, R193 ;  /* 0x000000c100c17221 */ /* 0x000fe20000010000 */
[----:B------:R-:W-:Y:S01]  /*1bdd0*/  LDSM.16.MT88.4 R160, [R218+0x14800] ;  /* 0x01480000daa0783b */ /* 0x000fe20000004200 */
[----:B------:R-:W-:Y:S01]  /*1bde0*/  MUFU.EX2 R235, R235 ;  /* 0x000000eb00eb7308 */ /* 0x000fe20000000800 */
[----:B------:R-:W-:Y:S01]  /*1bdf0*/  FADD.FTZ R167, R167, R168 ;  /* 0x000000a8a7a77221 */ /* 0x000fe20000010000 */
[----:B---3--:R-:W-:Y:S01]  /*1be00*/  HMMA.16816.F32.BF16 R84, R4, R140, R84 ;  /* 0x0000008c0454723c */ /* 0x008fe20000041854 */
[----:B------:R-:W-:Y:S01]  /*1be10*/  LDSM.16.MT88.4 R188, [R218+0x13000] ;  /* 0x01300000dabc783b */ /* 0x000fe20000004200 */
[----:B------:R-:W-:Y:S01]  /*1be20*/  MUFU.EX2 R222, R222 ;  /* 0x000000de00de7308 */ /* 0x000fe20000000800 */
[----:B------:R-:W-:Y:S01]  /*1be30*/  FADD.FTZ R164, R164, R193 ;  /* 0x000000c1a4a47221 */ /* 0x000fe20000010000 */
[----:B------:R-:W-:-:S02]  /*1be40*/  FADD.FTZ R166, R166, R167 ;  /* 0x000000a7a6a67221 */ /* 0x000fc40000010000 */
[----:B------:R-:W-:Y:S01]  /*1be50*/  MUFU.EX2 R224, R224 ;  /* 0x000000e000e07308 */ /* 0x000fe20000000800 */
[----:B------:R-:W-:Y:S01]  /*1be60*/  FADD.FTZ R3, R3, R164 ;  /* 0x000000a403037221 */ /* 0x000fe20000010000 */
[----:B------:R-:W-:Y:S01]  /*1be70*/  HMMA.16816.F32.BF16 R88, R4, R142, R88 ;  /* 0x0000008e0458723c */ /* 0x000fe20000041858 */
[----:B------:R-:W3:Y:S01]  /*1be80*/  LDSM.16.MT88.4 R140, [R205+0x16000] ;  /* 0x01600000cd8c783b */ /* 0x000ee20000004200 */
[----:B------:R-:W-:-:S06]  /*1be90*/  MOV R164, R192 ;  /* 0x000000c000a47202 */ /* 0x000fcc0000000f00 */
        /* <DEDUP_REMOVED lines=9> */
[C---:B----4-:R-:W-:Y:S08]  /*1bf30*/  HMMA.16816.F32.BF16 R36, R4.reuse, R148, R36 ;  /* 0x000000940424723c */ /* 0x050ff00000041824 */
[C---:B------:R-:W-:Y:S01]  /*1bf40*/  HMMA.16816.F32.BF16 R40, R4.reuse, R150, R40 ;  /* 0x000000960428723c */ /* 0x040fe20000041828 */
[----:B------:R-:W4:Y:S07]  /*1bf50*/  LDSM.16.MT88.4 R148, [R218+0x10800] ;  /* 0x01080000da94783b */ /* 0x000f2e0000004200 */
[C---:B---3--:R-:W-:Y:S08]  /*1bf60*/  HMMA.16816.F32.BF16 R108, R4.reuse, R140, R108 ;  /* 0x0000008c046c723c */ /* 0x048ff0000004186c */
[C---:B------:R-:W-:Y:S01]  /*1bf70*/  HMMA.16816.F32.BF16 R112, R4.reuse, R142, R112 ;  /* 0x0000008e0470723c */ /* 0x040fe20000041870 */
[----:B------:R-:W3:Y:S07]  /*1bf80*/  LDSM.16.MT88.4 R140, [R204+0x800] ;  /* 0x00080000cc8c783b */ /* 0x000eee0000004200 */
[C---:B------:R-:W-:Y:S08]  /*1bf90*/  HMMA.16816.F32.BF16 R124, R4.reuse, R152, R124 ;  /* 0x00000098047c723c */ /* 0x040ff0000004187c */
[----:B------:R-:W-:Y:S01]  /*1bfa0*/  HMMA.16816.F32.BF16 R4, R4, R154, R128 ;  /* 0x0000009a0404723c */ /* 0x000fe20000041880 */
[----:B------:R-:W-:Y:S01]  /*1bfb0*/  F2FP.BF16.F32.PACK_AB R128, R198, R203 ;  /* 0x000000cbc680723e */ /* 0x000fe200000010ff */
[----:B------:R-:W3:Y:S01]  /*1bfc0*/  LDSM.16.MT88.4 R152, [R195+0x2800] ;  /* 0x00280000c398783b */ /* 0x000ee20000004200 */
[----:B-----5:R-:W-:Y:S01]  /*1bfd0*/  F2FP.BF16.F32.PACK_AB R129, R201, R202 ;  /* 0x000000cac981723e */ /* 0x020fe200000010ff */
        /* <DEDUP_REMOVED lines=8> */
[----:B-1----:R-:W-:Y:S01]  /*1c060*/  HMMA.16816.F32.BF16 R16, R128, R144, R16 ;  /* 0x000000908010723c */ /* 0x002fe20000041810 */
[----:B------:R-:W-:Y:S01]  /*1c070*/  FADD.FTZ R200, R200, R201 ;  /* 0x000000c9c8c87221 */ /* 0x000fe20000010000 */
[----:B------:R-:W-:-:S03]  /*1c080*/  FADD.FTZ R197, R196, R197 ;  /* 0x000000c5c4c57221 */ /* 0x000fc60000010000 */
[----:B------:R-:W-:-:S03]  /*1c090*/  FADD.FTZ R200, R199, R200 ;  /* 0x000000c8c7c87221 */ /* 0x000fc60000010000 */
[C---:B------:R-:W-:Y:S01]  /*1c0a0*/  HMMA.16816.F32.BF16 R20, R128.reuse, R146, R20 ;  /* 0x000000928014723c */ /* 0x040fe20000041814 */
[----:B------:R-:W1:Y:S07]  /*1c0b0*/  LDSM.16.MT88.4 R144, [R195+0x4800] ;  /* 0x00480000c390783b */ /* 0x000e6e0000004200 */
[C---:B--2---:R-:W-:Y:S08]  /*1c0c0*/  HMMA.16816.F32.BF16 R32, R128.reuse, R136, R32 ;  /* 0x000000888020723c */ /* 0x044ff00000041820 */
        /* <DEDUP_REMOVED lines=14> */
[C---:B------:R-:W-:Y:S08]  /*1c1b0*/  HMMA.16816.F32.BF16 R76, R128.reuse, R156, R76 ;  /* 0x0000009c804c723c */ /* 0x040ff0000004184c */
[C---:B------:R-:W-:Y:S01]  /*1c1c0*/  HMMA.16816.F32.BF16 R80, R128.reuse, R158, R80 ;  /* 0x0000009e8050723c */ /* 0x040fe20000041850 */
[----:B------:R-:W1:Y:S07]  /*1c1d0*/  LDSM.16.MT88.4 R156, [R218+0x11000] ;  /* 0x01100000da9c783b */ /* 0x000e6e0000004200 */
[----:B--2---:R-:W-:Y:S01]  /*1c1e0*/  HMMA.16816.F32.BF16 R108, R128, R136, R108 ;  /* 0x00000088806c723c */ /* 0x004fe2000004186c */
[----:B------:R-:W-:-:S02]  /*1c1f0*/  FFMA.FTZ R136, R223, UR4, -R212 ;  /* 0x00000004df887c23 */ /* 0x000fc400080108d4 */
[----:B------:R2:W1:Y:S04]  /*1c200*/  MUFU.EX2 R223, R229 ;  /* 0x000000e500df7308 */ /* 0x0004680000000800 */
[----:B------:R5:W1:Y:S01]  /*1c210*/  MUFU.EX2 R221, R136 ;  /* 0x0000008800dd7308 */ /* 0x000a620000000800 */
[C---:B------:R-:W-:Y:S08]  /*1c220*/  HMMA.16816.F32.BF16 R36, R128.reuse, R180, R36 ;  /* 0x000000b48024723c */ /* 0x040ff00000041824 */
[C---:B------:R-:W-:Y:S01]  /*1c230*/  HMMA.16816.F32.BF16 R40, R128.reuse, R182, R40 ;  /* 0x000000b68028723c */ /* 0x040fe20000041828 */
[----:B--2---:R-:W-:Y:S01]  /*1c240*/  FFMA.FTZ R229, R185, UR4, -R208 ;  /* 0x00000004b9e57c23 */ /* 0x004fe200080108d0 */
[----:B------:R-:W-:Y:S04]  /*1c250*/  LDSM.16.MT88.4 R180, [R205+0x13000] ;  /* 0x01300000cdb4783b */ /* 0x000fe80000004200 */
[----:B------:R-:W-:Y:S01]  /*1c260*/  LDSM.16.MT88.4 R184, [R195+0x1000] ;  /* 0x00100000c3b8783b */ /* 0x000fe20000004200 */
[----:B------:R-:W2:Y:S01]  /*1c270*/  MUFU.EX2 R229, R229 ;  /* 0x000000e500e57308 */ /* 0x000ea20000000800 */
        /* <DEDUP_REMOVED lines=11> */
[C---:B---3--:R-:W-:Y:S08]  /*1c330*/  HMMA.16816.F32.BF16 R100, R128.reuse, R140, R100 ;  /* 0x0000008c8064723c */ /* 0x048ff00000041864 */
[C---:B------:R-:W-:Y:S01]  /*1c340*/  HMMA.16816.F32.BF16 R104, R128.reuse, R142, R104 ;  /* 0x0000008e8068723c */ /* 0x040fe20000041868 */
[----:B------:R-:W-:Y:S07]  /*1c350*/  LDSM.16.MT88.4 R140, [R205+0x11000] ;  /* 0x01100000cd8c783b */ /* 0x000fee0000004200 */
[C---:B------:R-:W-:Y:S01]  /*1c360*/  HMMA.16816.F32.BF16 R112, R128.reuse, R138, R112 ;  /* 0x0000008a8070723c */ /* 0x040fe20000041870 */
[----:B-----5:R-:W3:Y:S07]  /*1c370*/  LDSM.16.MT88.4 R136, [R204+0x1000] ;  /* 0x00100000cc88783b */ /* 0x020eee0000004200 */
[C---:B------:R-:W-:Y:S08]  /*1c380*/  HMMA.16816.F32.BF16 R116, R128.reuse, R152, R116 ;  /* 0x000000988074723c */ /* 0x040ff00000041874 */
[C---:B------:R-:W-:Y:S01]  /*1c390*/  HMMA.16816.F32.BF16 R120, R128.reuse, R154, R120 ;  /* 0x0000009a8078723c */ /* 0x040fe20000041878 */
[----:B------:R-:W-:Y:S07]  /*1c3a0*/  LDSM.16.MT88.4 R152, [R218+0x15000] ;  /* 0x01500000da98783b */ /* 0x000fee0000004200 */
[C---:B-1----:R-:W-:Y:S08]  /*1c3b0*/  HMMA.16816.F32.BF16 R124, R128.reuse, R144, R124 ;  /* 0x00000090807c723c */ /* 0x042ff0000004187c */
[----:B------:R-:W-:Y:S01]  /*1c3c0*/  HMMA.16816.F32.BF16 R128, R128, R146, R4 ;  /* 0x000000928080723c */ /* 0x000fe20000041804 */
[----:B------:R-:W-:Y:S01]  /*1c3d0*/  F2FP.BF16.F32.PACK_AB R4, R223, R214 ;  /* 0x000000d6df04723e */ /* 0x000fe200000010ff */
[----:B------:R-:W-:Y:S01]  /*1c3e0*/  LDSM.16.MT88.4 R144, [R204+0x5000] ;  /* 0x00500000cc90783b */ /* 0x000fe20000004200 */
[----:B------:R-:W-:Y:S01]  /*1c3f0*/  F2FP.BF16.F32.PACK_AB R5, R222, R235 ;  /* 0x000000ebde05723e */ /* 0x000fe200000010ff */
[----:B------:R-:W-:Y:S01]  /*1c400*/  FADD.FTZ R214, R214, R197 ;  /* 0x000000c5d6d67221 */ /* 0x000fe20000010000 */
[----:B------:R-:W-:Y:S01]  /*1c410*/  F2FP.BF16.F32.PACK_AB R6, R220, R221 ;  /* 0x000000dddc06723e */ /* 0x000fe200000010ff */
[----:B------:R-:W-:Y:S01]  /*1c420*/  FADD.FTZ R235, R235, R200 ;  /* 0x000000c8ebeb7221 */ /* 0x000fe20000010000 */
[----:B--2---:R-:W-:Y:S01]  /*1c430*/  F2FP.BF16.F32.PACK_AB R7, R229, R224 ;  /* 0x000000e0e507723e */ /* 0x004fe200000010ff */
        /* <DEDUP_REMOVED lines=9> */
[----:B------:R-:W1:Y:S07]  /*1c4d0*/  LDSM.16.MT88.4 R12, [R218+0x17000] ;  /* 0x01700000da0c783b */ /* 0x000e6e0000004200 */
[C---:B---3--:R-:W-:Y:S08]  /*1c4e0*/  HMMA.16816.F32.BF16 R24, R4.reuse, R136, R24 ;  /* 0x000000880418723c */ /* 0x048ff00000041818 */
[C---:B------:R-:W-:Y:S08]  /*1c4f0*/  HMMA.16816.F32.BF16 R28, R4.reuse, R138, R28 ;  /* 0x0000008a041c723c */ /* 0x040ff0000004181c */
[C---:B------:R-:W-:Y:S08]  /*1c500*/  HMMA.16816.F32.BF16 R16, R4.reuse, R140, R16 ;  /* 0x0000008c0410723c */ /* 0x040ff00000041810 */
[C---:B------:R-:W-:Y:S01]  /*1c510*/  HMMA.16816.F32.BF16 R20, R4.reuse, R142, R20 ;  /* 0x0000008e0414723c */ /* 0x040fe20000041814 */
[----:B------:R-:W2:Y:S07]  /*1c520*/  LDSM.16.MT88.4 R140, [R195+0x5000] ;  /* 0x00500000c38c783b */ /* 0x000eae0000004200 */
[----:B------:R-:W-:Y:S01]  /*1c530*/  HMMA.16816.F32.BF16 R136, R4, R184, R32 ;  /* 0x000000b80488723c */ /* 0x000fe20000041820 */
[----:B------:R-:W3:Y:S01]  /*1c540*/  LDSM.16.MT88.4 R32, [R204+0x7000] ;  /* 0x00700000cc20783b */ /* 0x000ee20000004200 */
[--C-:B------:R-:W-:Y:S01]  /*1c550*/  FFMA.FTZ R184, R215, UR4, -R212.reuse ;  /* 0x00000004d7b87c23 */ /* 0x100fe200080108d4 */
[----:B------:R-:W-:-:S05]  /*1c560*/  FFMA.FTZ R185, R219, UR4, -R212 ;  /* 0x00000004dbb97c23 */ /* 0x000fca00080108d4 */
[C---:B-1----:R-:W-:Y:S01]  /*1c570*/  HMMA.16816.F32.BF16 R100, R4.reuse, R12, R100 ;  /* 0x0000000c0464723c */ /* 0x042fe20000041864 */
[----:B------:R-:W-:Y:S04]  /*1c580*/  MUFU.EX2 R184, R184 ;  /* 0x000000b800b87308 */ /* 0x000fe80000000800 */
[----:B------:R-:W1:Y:S03]  /*1c590*/  MUFU.EX2 R185, R185 ;  /* 0x000000b900b97308 */ /* 0x000e660000000800 */
        /* <DEDUP_REMOVED lines=42> */
[----:B------:R-:W-:Y:S07]  /*1c840*/  LDSM.16.MT88.4 R32, [R195+0x1800] ;  /* 0x00180000c320783b */ /* 0x000fee0000004200 */
[C---:B----4-:R-:W-:Y:S08]  /*1c850*/  HMMA.16816.F32.BF16 R124, R4.reuse, R12, R124 ;  /* 0x0000000c047c723c */ /* 0x050ff0000004187c */
[----:B------:R-:W-:Y:S01]  /*1c860*/  HMMA.16816.F32.BF16 R128, R4, R14, R128 ;  /* 0x0000000e0480723c */ /* 0x000fe20000041880 */
[----:B-1----:R-:W-:Y:S01]  /*1c870*/  F2FP.BF16.F32.PACK_AB R4, R185, R184 ;  /* 0x000000b8b904723e */ /* 0x002fe200000010ff */
[----:B------:R-:W1:Y:S01]  /*1c880*/  LDSM.16.MT88.4 R12, [R204+0x3800] ;  /* 0x00380000cc0c783b */ /* 0x000e620000004200 */
        /* <DEDUP_REMOVED lines=23> */
[C---:B--2---:R-:W-:Y:S01]  /*1ca00*/  HMMA.16816.F32.BF16 R144, R4.reuse, R140, R24 ;  /* 0x0000008c0490723c */ /* 0x044fe20000041818 */
[----:B------:R-:W-:Y:S07]  /*1ca10*/  LDSM.16.MT88.4 R24, [R218+0x17800] ;  /* 0x01780000da18783b */ /* 0x000fee0000004200 */
[C---:B-1----:R-:W-:Y:S08]  /*1ca20*/  HMMA.16816.F32.BF16 R52, R4.reuse, R12, R52 ;  /* 0x0000000c0434723c */ /* 0x042ff00000041834 */
        /* <DEDUP_REMOVED lines=23> */
[----:B------:R-:W-:-:S15]  /*1cba0*/  HMMA.16816.F32.BF16 R128, R4, R10, R128 ;  /* 0x0000000a0480723c */ /* 0x000fde0000041880 */
[----:B------:R-:W-:-:S05]  /*1cbb0*/  NOP ;  /* 0x0000000000007918 */ /* 0x000fca0000000000 */
.L_x_2396:
        /* <DEDUP_REMOVED lines=17> */
[----:B------:R-:W3:Y:S01]  /*1ccd0*/  LDCU UR4, c[0x0][0x45c] ;  /* 0x00008b80ff0477ac */ /* 0x000ee20008000800 */
[----:B------:R-:W4:Y:S01]  /*1cce0*/  LDCU.64 UR12, c[0x0][0x358] ;  /* 0x00006b00ff0c77ac */ /* 0x000f220008000a00 */
[----:B------:R-:W2:Y:S01]  /*1ccf0*/  LDCU.64 UR8, c[0x0][0x3a0] ;  /* 0x00007400ff0877ac */ /* 0x000ea20008000a00 */
[----:B------:R-:W2:Y:S01]  /*1cd00*/  LDCU.64 UR10, c[0x0][0x3a8] ;  /* 0x00007500ff0a77ac */ /* 0x000ea20008000a00 */
[----:B-1----:R-:W-:-:S12]  /*1cd10*/  ULEA UR6, UR6, UR7, 0x18 ;  /* 0x0000000706067291 */ /* 0x002fd8000f8ec0ff */
.L_x_2406:
        /* <DEDUP_REMOVED lines=78> */
.L_x_2403:
[----:B------:R-:W-:Y:S01]  /*1d200*/  LOP3.LUT R239, R239, 0x1e00, R216, 0xf8, !PT ;  /* 0x00001e00efef7812 */ /* 0x000fe200078ef8d8 */
[----:B------:R-:W-:Y:S01]  /*1d210*/  IMAD.MOV.U32 R229, RZ, RZ, R227 ;  /* 0x000000ffffe57224 */ /* 0x000fe200078e00e3 */
[C---:B------:R-:W-:Y:S01]  /*1d220*/  SHF.L.U32 R217, R2.reuse, 0x5, RZ ;  /* 0x0000000502d97819 */ /* 0x040fe200000006ff */
[----:B------:R-:W-:Y:S01]  /*1d230*/  IMAD.MOV.U32 R219, RZ, RZ, 0x20 ;  /* 0x00000020ffdb7424 */ /* 0x000fe200078e00ff */
[----:B------:R-:W-:Y:S02]  /*1d240*/  LEA R239, R239, UR6, 0x1 ;  /* 0x00000006efef7c11 */ /* 0x000fe4000f8e08ff */
[--C-:B------:R-:W-:Y:S02]  /*1d250*/  SHF.R.U32.HI R171, RZ, 0x1, R2.reuse ;  /* 0x00000001ffab7819 */ /* 0x100fe40000011602 */
[----:B------:R-:W-:Y:S01]  /*1d260*/  SHF.L.U32 R223, R2, 0x6, RZ ;  /* 0x0000000602df7819 */ /* 0x000fe200000006ff */
[----:B------:R-:W-:Y:S01]  /*1d270*/  @!PT LDS RZ, [RZ] ;  /* 0x00000000fffff984 */ /* 0x000fe20000000800 */
[----:B------:R-:W-:Y:S01]  /*1d280*/  @!PT LDS RZ, [RZ] ;  /* 0x00000000fffff984 */ /* 0x000fe20000000800 */
[----:B------:R-:W-:Y:S01]  /*1d290*/  @!PT LDS RZ, [RZ] ;  /* 0x00000000fffff984 */ /* 0x000fe20000000800 */
[----:B----4-:R-:W-:Y:S01]  /*1d2a0*/  LDGSTS.E.BYPASS.LTC128B.128 [R239+0x10000], desc[UR12][R228.64] ;  /* 0x10000000e4ef7fae */ /* 0x010fe2000b981a0c */
[----:B------:R-:W-:Y:S02]  /*1d2b0*/  LOP3.LUT R216, R216, 0x38, RZ, 0xc0, !PT ;  /* 0x00000038d8d87812 */ /* 0x000fe400078ec0ff */
[----:B------:R-:W-:Y:S02]  /*1d2c0*/  LOP3.LUT R217, R217, 0x7c00, RZ, 0xc0, !PT ;  /* 0x00007c00d9d97812 */ /* 0x000fe400078ec0ff */
[----:B------:R-:W-:Y:S01]  /*1d2d0*/  LDGSTS.E.BYPASS.LTC128B.128 [R239+0x12000], desc[UR12][R228.64+0x80] ;  /* 0x12000080e4ef7fae */ /* 0x000fe2000b981a0c */
[--C-:B------:R-:W-:Y:S02]  /*1d2e0*/  LOP3.LUT R5, R216, 0x1c0, R223.reuse, 0xf8, !PT ;  /* 0x000001c0d8057812 */ /* 0x100fe400078ef8df */
[----:B------:R-:W-:Y:S02]  /*1d2f0*/  LOP3.LUT R4, R217, 0x200, R223, 0xf8, !PT ;  /* 0x00000200d9047812 */ /* 0x000fe400078ef8df */
[----:B------:R-:W-:Y:S01]  /*1d300*/  LDGSTS.E.BYPASS.LTC128B.128 [R239+0x14000], desc[UR12][R228.64+0x100] ;  /* 0x14000100e4ef7fae */ /* 0x000fe2000b981a0c */
[----:B------:R-:W-:Y:S02]  /*1d310*/  LOP3.LUT R3, R171, 0x8, RZ, 0xc0, !PT ;  /* 0x00000008ab037812 */ /* 0x000fe400078ec0ff */
[----:B------:R-:W-:Y:S02]  /*1d320*/  SHF.L.U32 R9, R8, 0x5, RZ ;  /* 0x0000000508097819 */ /* 0x000fe400000006ff */
[----:B------:R-:W-:Y:S01]  /*1d330*/  LDGSTS.E.BYPASS.LTC128B.128 [R239+0x16000], desc[UR12][R228.64+0x180] ;  /* 0x16000180e4ef7fae */ /* 0x000fe2000b981a0c */
[----:B------:R-:W-:Y:S02]  /*1d340*/  LOP3.LUT R3, R4, R5, R3, 0xf6, !PT ;  /* 0x0000000504037212 */ /* 0x000fe400078ef603 */
[----:B------:R-:W-:Y:S02]  /*1d350*/  SHF.L.U64.HI R7, R8, 0x5, R7 ;  /* 0x0000000508077819 */ /* 0x000fe40000010207 */
[----:B------:R-:W-:Y:S02]  /*1d360*/  IADD3 R4, P0, PT, R9, R228, RZ ;  /* 0x000000e409047210 */ /* 0x000fe40007f1e0ff */
[----:B------:R-:W-:Y:S02]  /*1d370*/  LOP3.LUT R6, R5, 0x8, R2, 0x78, !PT ;  /* 0x0000000805067812 */ /* 0x000fe400078e7802 */
[----:B------:R-:W-:Y:S02]  /*1d380*/  IADD3.X R5, PT, PT, R7, R227, RZ, P0, !PT ;  /* 0x000000e307057210 */ /* 0x000fe400007fe4ff */
[----:B------:R-:W-:Y:S02]  /*1d390*/  IADD3 R12, P2, PT, R9, R4, RZ ;  /* 0x00000004090c7210 */ /* 0x000fe40007f5e0ff */
[----:B------:R-:W-:Y:S01]  /*1d3a0*/  LOP3.LUT R223, R223, 0x400, RZ, 0xc0, !PT ;  /* 0x00000400dfdf7812 */ /* 0x000fe200078ec0ff */
[----:B------:R-:W-:Y:S01]  /*1d3b0*/  LDGSTS.E.BYPASS.LTC128B.128 [R239+0x10800], desc[UR12][R4.64] ;  /* 0x1080000004ef7fae */ /* 0x000fe2000b981a0c */
[----:B------:R-:W-:Y:S02]  /*1d3c0*/  IADD3.X R13, PT, PT, R7, R5, RZ, P2, !PT ;  /* 0x00000005070d7210 */ /* 0x000fe400017fe4ff */
[----:B------:R-:W-:Y:S02]  /*1d3d0*/  LEA R223, R6, R223, 0x1 ;  /* 0x000000df06df7211 */ /* 0x000fe400078e08ff */
[----:B------:R-:W-:Y:S01]  /*1d3e0*/  LDGSTS.E.BYPASS.LTC128B.128 [R239+0x12800], desc[UR12][R4.64+0x80] ;  /* 0x1280008004ef7fae */ /* 0x000fe2000b981a0c */
[----:B------:R-:W-:Y:S02]  /*1d3f0*/  IADD3 R6, P0, PT, R9, R12, RZ ;  /* 0x0000000c09067210 */ /* 0x000fe40007f1e0ff */
[----:B------:R-:W-:Y:S02]  /*1d400*/  LEA R224, R3, UR6, 0x1 ;  /* 0x0000000603e07c11 */ /* 0x000fe4000f8e08ff */
[----:B------:R-:W-:Y:S01]  /*1d410*/  LDGSTS.E.BYPASS.LTC128B.128 [R239+0x14800], desc[UR12][R4.64+0x100] ;  /* 0x1480010004ef7fae */ /* 0x000fe2000b981a0c */
[----:B------:R-:W-:Y:S02]  /*1d420*/  IADD3.X R7, PT, PT, R7, R13, RZ, P0, !PT ;  /* 0x0000000d07077210 */ /* 0x000fe400007fe4ff */
[C---:B------:R-:W-:Y:S02]  /*1d430*/  LOP3.LUT P0, RZ, R2.reuse, 0x2, RZ, 0xc0, !PT ;  /* 0x0000000202ff7812 */ /* 0x040fe4000780c0ff */
[----:B------:R-:W-:Y:S01]  /*1d440*/  LDGSTS.E.BYPASS.LTC128B.128 [R239+0x16800], desc[UR12][R4.64+0x180] ;  /* 0x1680018004ef7fae */ /* 0x000fe2000b981a0c */
[----:B------:R-:W-:Y:S02]  /*1d450*/  IADD3 R168, PT, PT, R223, UR6, RZ ;  /* 0x00000006dfa87c10 */ /* 0x000fe4000fffe0ff */
[----:B------:R-:W-:Y:S02]  /*1d460*/  SEL R219, R219, 0xffffffe0, !P0 ;  /* 0xffffffe0dbdb7807 */ /* 0x000fe40004000000 */
[----:B------:R-:W-:Y:S01]  /*1d470*/  LDGSTS.E.BYPASS.LTC128B.128 [R239+0x11000], desc[UR12][R12.64] ;  /* 0x110000000cef7fae */ /* 0x000fe2000b981a0c */
[----:B------:R-:W-:Y:S01]  /*1d480*/  LOP3.LUT P0, RZ, R2, 0x4, RZ, 0xc0, !PT ;  /* 0x0000000402ff7812 */ /* 0x000fe2000780c0ff */
[----:B------:R-:W-:Y:S01]  /*1d490*/  IMAD.MOV.U32 R2, RZ, RZ, 0x40 ;  /* 0x00000040ff027424 */ /* 0x000fe200078e00ff */
[-C--:B------:R-:W-:Y:S02]  /*1d4a0*/  IADD3 R221, PT, PT, R219, R224.reuse, RZ ;  /* 0x000000e0dbdd7210 */ /* 0x080fe40007ffe0ff */
[----:B------:R-:W-:Y:S01]  /*1d4b0*/  LDGSTS.E.BYPASS.LTC128B.128 [R239+0x13000], desc[UR12][R12.64+0x80] ;  /* 0x130000800cef7fae */ /* 0x000fe2000b981a0c */
[----:B------:R-:W-:Y:S02]  /*1d4c0*/  IADD3 R220, PT, PT, R168, R219, RZ ;  /* 0x000000dba8dc7210 */ /* 0x000fe40007ffe0ff */
[----:B------:R-:W-:Y:S02]  /*1d4d0*/  SEL R3, R2, 0xffffffc0, !P0 ;  /* 0xffffffc002037807 */ /* 0x000fe40004000000 */
[----:B------:R-:W-:Y:S01]  /*1d4e0*/  LDGSTS.E.BYPASS.LTC128B.128 [R239+0x15000], desc[UR12][R12.64+0x100] ;  /* 0x150001000cef7fae */ /* 0x000fe2000b981a0c */
[----:B------:R-:W-:Y:S02]  /*1d4f0*/  ISETP.NE.AND P2, PT, R236, 0x1, PT ;  /* 0x00000001ec00780c */ /* 0x000fe40003f45270 */
[----:B------:R-:W-:Y:S02]  /*1d500*/  IADD3 R222, PT, PT, R3, R224, RZ ;  /* 0x000000e003de7210 */ /* 0x000fe40007ffe0ff */
[----:B------:R-:W-:Y:S01]  /*1d510*/  LDGSTS.E.BYPASS.LTC128B.128 [R239+0x17000], desc[UR12][R12.64+0x180] ;  /* 0x170001800cef7fae */ /* 0x000fe2000b981a0c */
[----:B------:R-:W-:Y:S02]  /*1d520*/  IADD3 R168, PT, PT, R168, R3, RZ ;  /* 0x00000003a8a87210 */ /* 0x000fe40007ffe0ff */
[C---:B------:R-:W-:Y:S02]  /*1d530*/  IADD3 R3, PT, PT, R219.reuse, R222, RZ ;  /* 0x000000dedb037210 */ /* 0x040fe40007ffe0ff */
[----:B------:R-:W-:Y:S01]  /*1d540*/  LDGSTS.E.BYPASS.LTC128B.128 [R239+0x11800], desc[UR12][R6.64] ;  /* 0x1180000006ef7fae */ /* 0x000fe2000b981a0c */
[----:B------:R-:W-:Y:S04]  /*1d550*/  IADD3 R2, PT, PT, R219, R168, RZ ;  /* 0x000000a8db027210 */ /* 0x000fe80007ffe0ff */
[----:B------:R-:W-:Y:S05]  /*1d560*/  LDGSTS.E.BYPASS.LTC128B.128 [R239+0x13800], desc[UR12][R6.64+0x80] ;  /* 0x1380008006ef7fae */ /* 0x000fea000b981a0c */
[----:B------:R-:W-:Y:S05]  /*1d570*/  LDGSTS.E.BYPASS.LTC128B.128 [R239+0x15800], desc[UR12][R6.64+0x100] ;  /* 0x1580010006ef7fae */ /* 0x000fea000b981a0c */
[----:B------:R1:W-:Y:S05]  /*1d580*/  LDGSTS.E.BYPASS.LTC128B.128 [R239+0x17800], desc[UR12][R6.64+0x180] ;  /* 0x1780018006ef7fae */ /* 0x0003ea000b981a0c */
[----:B------:R-:W-:Y:S05]  /*1d590*/  LDSM.16.M88.4 R32, [R224] ;  /* 0x00000000e020783b */ /* 0x000fea0000000200 */
[----:B------:R-:W1:Y:S05]  /*1d5a0*/  LDSM.16.M88.4 R8, [R223+UR6+0x8000] ;  /* 0x00800006df08783b */ /* 0x000e6a0008000200 */
[----:B------:R-:W2:Y:S05]  /*1d5b0*/  LDSM.16.M88.4 R16, [R223+UR6+0x8800] ;  /* 0x00880006df10783b */ /* 0x000eaa0008000200 */
[----:B------:R-:W4:Y:S05]  /*1d5c0*/  LDSM.16.M88.4 R24, [R223+UR6+0x9000] ;  /* 0x00900006df18783b */ /* 0x000f2a0008000200 */
[----:B------:R-:W0:Y:S05]  /*1d5d0*/  LDGDEPBAR ;  /* 0x00000000000079af */ /* 0x000e2a0000000000 */
[----:B------:R-:W5:Y:S05]  /*1d5e0*/  LDSM.16.M88.4 R164, [R223+UR6+0x9800] ;  /* 0x00980006dfa4783b */ /* 0x000f6a0008000200 */
[----:B------:R-:W-:Y:S05]  /*1d5f0*/  LDSM.16.M88.4 R172, [R221] ;  /* 0x00000000ddac783b */ /* 0x000fea0000000200 */
[----:B------:R-:W3:Y:S05]  /*1d600*/  LDSM.16.M88.4 R176, [R220+0x8000] ;  /* 0x00800000dcb0783b */ /* 0x000eea0000000200 */
[----:B------:R-:W3:Y:S05]  /*1d610*/  LDSM.16.M88.4 R180, [R220+0x8800] ;  /* 0x00880000dcb4783b */ /* 0x000eea0000000200 */
        /* <DEDUP_REMOVED lines=11> */
[C---:B----4-:R-:W-:Y:S03]  /*1d6d0*/  HMMA.16816.F32.BF16 R20, R32.reuse, R24, RZ ;  /* 0x000000182014723c */ /* 0x050fe600000418ff */
[----:B------:R-:W-:Y:S05]  /*1d6e0*/  LDSM.16.M88.4 R212, [R220+0xc000] ;  /* 0x00c00000dcd4783b */ /* 0x000fea0000000200 */
[C---:B------:R-:W-:Y:S08]  /*1d6f0*/  HMMA.16816.F32.BF16 R24, R32.reuse, R26, RZ ;  /* 0x0000001a2018723c */ /* 0x040ff000000418ff */
[C---:B-----5:R-:W-:Y:S08]  /*1d700*/  HMMA.16816.F32.BF16 R28, R32.reuse, R164, RZ ;  /* 0x000000a4201c723c */ /* 0x060ff000000418ff */
[----:B------:R-:W-:Y:S01]  /*1d710*/  HMMA.16816.F32.BF16 R32, R32, R166, RZ ;  /* 0x000000a62020723c */ /* 0x000fe200000418ff */
[----:B------:R-:W1:Y:S07]  /*1d720*/  LDSM.16.M88.4 R164, [R220+0x9000] ;  /* 0x00900000dca4783b */ /* 0x000e6e0000000200 */
[C---:B---3--:R-:W-:Y:S08]  /*1d730*/  HMMA.16816.F32.BF16 R4, R172.reuse, R176, R4 ;  /* 0x000000b0ac04723c */ /* 0x048ff00000041804 */
        /* <DEDUP_REMOVED lines=273> */
[----:B-1----:R-:W1:Y:S01]  /*1e850*/  F2I.FTZ.U32.TRUNC.NTZ R13, R12 ;  /* 0x0000000c000d7305 */ /* 0x002e62000021f000 */
        /* <DEDUP_REMOVED lines=51> */
.L_x_2405:
        /* <DEDUP_REMOVED lines=29> */
.L_x_2404:
[----:B-1----:R-:W-:Y:S01]  /*1ed60*/  FMNMX3.FTZ R2, R0, R191, R189, !PT ;  /* 0x000000bf00027276 */ /* 0x002fe200078100bd */
[----:B------:R-:W-:Y:S01]  /*1ed70*/  LDSM.16.MT88.4 R12, [R218+0x10000] ;  /* 0x01000000da0c783b */ /* 0x000fe20000004200 */
[----:B--2---:R-:W-:Y:S02]  /*1ed80*/  FMNMX3.FTZ R6, R169, R203, R197, !PT ;  /* 0x000000cba9067276 */ /* 0x004fe400078100c5 */
        /* <DEDUP_REMOVED lines=15> */
[----:B------:R-:W-:Y:S01]  /*1ee80*/  IADD3 R188, PT, PT, R218, 0x10040, RZ ;  /* 0x00010040dabc7810 */ /* 0x000fe20007ffe0ff */
[----:B------:R-:W1:Y:S01]  /*1ee90*/  SHFL.BFLY PT, R2, R7, 0x2, 0x1f ;  /* 0x0c401f0007027f89 */ /* 0x000e6200000e0000 */
[----:B------:R-:W-:Y:S02]  /*1eea0*/  @P0 IADD3 R188, PT, PT, R234, -0x40, RZ ;  /* 0xffffffc0eabc0810 */ /* 0x000fe40007ffe0ff */
[----:B------:R-:W-:Y:S05]  /*1eeb0*/  IADD3 R236, PT, PT, R236, -0x1, RZ ;  /* 0xffffffffecec7810 */ /* 0x000fea0007ffe0ff */
[----:B------:R-:W2:Y:S01]  /*1eec0*/  SHFL.BFLY PT, R3, R4, 0x2, 0x1f ;  /* 0x0c401f0004037f89 */ /* 0x000ea200000e0000 */
[----:B------:R-:W-:Y:S02]  /*1eed0*/  IADD3 R219, PT, PT, R219, R188, RZ ;  /* 0x000000bcdbdb7210 */ /* 0x000fe40007ffe0ff */
[----:B------:R-:W-:Y:S05]  /*1eee0*/  IADD3 R237, PT, PT, R237, -0x40, RZ ;  /* 0xffffffc0eded7810 */ /* 0x000fea0007ffe0ff */
[----:B------:R-:W-:Y:S01]  /*1eef0*/  LDSM.16.MT88.4 R28, [R188] ;  /* 0x00000000bc1c783b */ /* 0x000fe20000004200 */
        /* <DEDUP_REMOVED lines=16> */
[--C-:B------:R-:W-:Y:S01]  /*1f000*/  FFMA.FTZ R195, R191, UR4, -R196.reuse ;  /* 0x00000004bfc37c23 */ /* 0x100fe200080108c4 */
[----:B------:R-:W-:Y:S01]  /*1f010*/  FMUL.FTZ R2, R5, UR4 ;  /* 0x0000000405027c20 */ /* 0x000fe20008410000 */
[--C-:B------:R-:W-:Y:S01]  /*1f020*/  FFMA.FTZ R191, R189, UR4, -R196.reuse ;  /* 0x00000004bdbf7c23 */ /* 0x100fe200080108c4 */
[----:B------:R-:W-:Y:S01]  /*1f030*/  FFMA.FTZ R189, R205, UR4, -R196 ;  /* 0x00000004cdbd7c23 */ /* 0x000fe200080108c4 */
[--C-:B------:R-:W-:Y:S01]  /*1f040*/  FFMA.FTZ R194, R197, UR4, -R198.reuse ;  /* 0x00000004c5c27c23 */ /* 0x100fe200080108c6 */
[--C-:B------:R-:W-:Y:S01]  /*1f050*/  FFMA.FTZ R193, R249, UR4, -R198.reuse ;  /* 0x00000004f9c17c23 */ /* 0x100fe200080108c6 */
[----:B------:R-:W-:Y:S01]  /*1f060*/  FFMA.FTZ R192, R247, UR4, -R198 ;  /* 0x00000004f7c07c23 */ /* 0x000fe200080108c6 */
[----:B------:R-:W-:Y:S01]  /*1f070*/  FFMA.FTZ R190, R245, UR4, -R196 ;  /* 0x00000004f5be7c23 */ /* 0x000fe200080108c4 */
[----:B------:R-:W-:Y:S01]  /*1f080*/  FFMA.FTZ R203, R203, UR4, -R198 ;  /* 0x00000004cbcb7c23 */ /* 0x000fe200080108c6 */
[----:B------:R-:W1:Y:S01]  /*1f090*/  MUFU.EX2 R2, R2 ;  /* 0x0000000200027308 */ /* 0x000e620000000800 */
[----:B------:R-:W-:Y:S01]  /*1f0a0*/  FFMA.FTZ R204, R183, UR4, -R196 ;  /* 0x00000004b7cc7c23 */ /* 0x000fe200080108c4 */
[--C-:B------:R-:W-:Y:S01]  /*1f0b0*/  FFMA.FTZ R202, R179, UR4, -R198.reuse ;  /* 0x00000004b3ca7c23 */ /* 0x100fe200080108c6 */
[----:B------:R-:W-:Y:S07]  /*1f0c0*/  FFMA.FTZ R205, R181, UR4, -R198 ;  /* 0x00000004b5cd7c23 */ /* 0x000fee00080108c6 */
[----:B------:R-:W2:Y:S01]  /*1f0d0*/  MUFU.EX2 R0, R0 ;  /* 0x0000000000007308 */ /* 0x000ea20000000800 */
[----:B------:R-:W-:Y:S01]  /*1f0e0*/  LDSM.16.MT88.4 R180, [R170+0x16800] ;  /* 0x01680000aab4783b */ /* 0x000fe20000004200 */
[----:B------:R-:W-:Y:S01]  /*1f0f0*/  FFMA.FTZ R206, R173, UR4, -R196 ;  /* 0x00000004adce7c23 */ /* 0x000fe200080108c4 */
[--C-:B------:R-:W-:Y:S07]  /*1f100*/  FFMA.FTZ R187, R187, UR4, -R198.reuse ;  /* 0x00000004bbbb7c23 */ /* 0x100fee00080108c6 */
[----:B------:R-:W-:Y:S01]  /*1f110*/  MUFU.EX2 R197, R203 ;  /* 0x000000cb00c57308 */ /* 0x000fe20000000800 */
[----:B------:R-:W-:Y:S01]  /*1f120*/  FFMA.FTZ R200, R201, UR4, -R198 ;  /* 0x00000004c9c87c23 */ /* 0x000fe200080108c6 */
[----:B------:R-:W-:Y:S01]  /*1f130*/  FFMA.FTZ R201, R177, UR4, -R196 ;  /* 0x00000004b1c97c23 */ /* 0x000fe200080108c4 */
[----:B------:R-:W-:Y:S07]  /*1f140*/  FFMA.FTZ R199, R199, UR4, -R198 ;  /* 0x00000004c7c77c23 */ /* 0x000fee00080108c6 */
        /* <DEDUP_REMOVED lines=32> */
[----:B------:R-:W-:Y:S01]  /*1f350*/  FFMA.FTZ R203, R175, UR4, -R196 ;  /* 0x00000004afcb7c23 */ /* 0x000fe200080108c4 */
[C---:B------:R-:W-:Y:S01]  /*1f360*/  FMUL.FTZ R36, R2.reuse, R36 ;  /* 0x0000002402247220 */ /* 0x040fe20000410000 */
[----:B------:R-:W-:Y:S01]  /*1f370*/  LDSM.16.MT88.4 R132, [R188+0x2000] ;  /* 0x00200000bc84783b */ /* 0x000fe20000004200 */
[----:B------:R-:W-:Y:S01]  /*1f380*/  FMUL.FTZ R37, R2, R37 ;  /* 0x0000002502257220 */ /* 0x000fe20000410000 */
[C---:B------:R-:W-:Y:S01]  /*1f390*/  FMUL.FTZ R38, R0.reuse, R38 ;  /* 0x0000002600267220 */ /* 0x040fe20000410000 */
[----:B------:R-:W-:Y:S01]  /*1f3a0*/  FMUL.FTZ R39, R0, R39 ;  /* 0x0000002700277220 */ /* 0x000fe20000410000 */
[----:B-1----:R-:W-:Y:S01]  /*1f3b0*/  F2FP.BF16.F32.PACK_AB R163, R189, R190 ;  /* 0x000000bebda3723e */ /* 0x002fe200000010ff */
[C---:B------:R-:W-:Y:S01]  /*1f3c0*/  FMUL.FTZ R40, R2.reuse, R40 ;  /* 0x0000002802287220 */ /* 0x040fe20000410000 */
[----:B------:R-:W-:Y:S01]  /*1f3d0*/  FMUL.FTZ R41, R2, R41 ;  /* 0x0000002902297220 */ /* 0x000fe20000410000 */
[C---:B------:R-:W-:Y:S01]  /*1f3e0*/  FMUL.FTZ R42, R0.reuse, R42 ;  /* 0x0000002a002a7220 */ /* 0x040fe20000410000 */
[----:B------:R-:W-:Y:S01]  /*1f3f0*/  LDSM.16.MT88.4 R140, [R219+0x2000] ;  /* 0x00200000db8c783b */ /* 0x000fe20000004200 */
[----:B------:R-:W-:Y:S01]  /*1f400*/  FMUL.FTZ R43, R0, R43 ;  /* 0x0000002b002b7220 */ /* 0x000fe20000410000 */
        /* <DEDUP_REMOVED lines=10> */
[----:B------:R-:W-:Y:S01]  /*1f4b0*/  LDSM.16.MT88.4 R172, [R188+0x4800] ;  /* 0x00480000bcac783b */ /* 0x000fe20000004200 */
[----:B------:R-:W-:Y:S01]  /*1f4c0*/  FMUL.FTZ R45, R2, R45 ;  /* 0x0000002d022d7220 */ /* 0x000fe20000410000 */
[C---:B------:R-:W-:Y:S01]  /*1f4d0*/  FMUL.FTZ R46, R0.reuse, R46 ;  /* 0x0000002e002e7220 */ /* 0x040fe20000410000 */
[----:B------:R-:W-:Y:S01]  /*1f4e0*/  FMUL.FTZ R47, R0, R47 ;  /* 0x0000002f002f7220 */ /* 0x000fe20000410000 */
[C---:B------:R-:W-:Y:S01]  /*1f4f0*/  FMUL.FTZ R48, R2.reuse, R48 ;  /* 0x0000003002307220 */ /* 0x040fe20000410000 */
[C---:B------:R-:W-:Y:S01]  /*1f500*/  FMUL.FTZ R49, R2.reuse, R49 ;  /* 0x0000003102317220 */ /* 0x040fe20000410000 */
[C---:B------:R-:W-:Y:S01]  /*1f510*/  HMMA.16816.F32.BF16 R12, R160.reuse, R20, R12 ;  /* 0x00000014a00c723c */ /* 0x040fe2000004180c */
[----:B------:R-:W-:Y:S01]  /*1f520*/  MUFU.EX2 R204, R204 ;  /* 0x000000cc00cc7308 */ /* 0x000fe20000000800 */
[----:B------:R-:W2:Y:S01]  /*1f530*/  LDSM.16.MT88.4 R152, [R219] ;  /* 0x00000000db98783b */ /* 0x000ea20000004200 */
[C---:B------:R-:W-:Y:S01]  /*1f540*/  FMUL.FTZ R20, R2.reuse, R144 ;  /* 0x0000009002147220 */ /* 0x040fe20000410000 */
[----:B------:R-:W-:Y:S01]  /*1f550*/  FMUL.FTZ R21, R2, R145 ;  /* 0x0000009102157220 */ /* 0x000fe20000410000 */
[C---:B------:R-:W-:Y:S01]  /*1f560*/  FMUL.FTZ R50, R0.reuse, R50 ;  /* 0x0000003200327220 */ /* 0x040fe20000410000 */
[----:B------:R-:W-:Y:S01]  /*1f570*/  FMUL.FTZ R51, R0, R51 ;  /* 0x0000003300337220 */ /* 0x000fe20000410000 */
[----:B------:R-:W-:Y:S01]  /*1f580*/  FMUL.FTZ R52, R2, R52 ;  /* 0x0000003402347220 */ /* 0x000fe20000410000 */
[C---:B------:R-:W-:Y:S03]  /*1f590*/  HMMA.16816.F32.BF16 R16, R160.reuse, R22, R16 ;  /* 0x00000016a010723c */ /* 0x040fe60000041810 */
[----:B------:R-:W3:Y:S01]  /*1f5a0*/  MUFU.EX2 R201, R201 ;  /* 0x000000c900c97308 */ /* 0x000ee20000000800 */
[C---:B------:R-:W-:Y:S01]  /*1f5b0*/  FMUL.FTZ R22, R0.reuse, R146 ;  /* 0x0000009200167220 */ /* 0x040fe20000410000 */
[----:B------:R-:W-:Y:S01]  /*1f5c0*/  FMUL.FTZ R23, R0, R147 ;  /* 0x0000009300177220 */ /* 0x000fe20000410000 */
[----:B------:R-:W-:Y:S01]  /*1f5d0*/  FMUL.FTZ R53, R2, R53 ;  /* 0x0000003502357220 */ /* 0x000fe20000410000 */
[----:B------:R-:W4:Y:S01]  /*1f5e0*/  LDSM.16.MT88.4 R144, [R218+0x12000] ;  /* 0x01200000da90783b */ /* 0x000f220000004200 */
[C---:B------:R-:W-:Y:S01]  /*1f5f0*/  FMUL.FTZ R54, R0.reuse, R54 ;  /* 0x0000003600367220 */ /* 0x040fe20000410000 */
[----:B------:R-:W-:Y:S01]  /*1f600*/  FMUL.FTZ R55, R0, R55 ;  /* 0x0000003700377220 */ /* 0x000fe20000410000 */
[C---:B------:R-:W-:Y:S01]  /*1f610*/  FMUL.FTZ R56, R2.reuse, R56 ;  /* 0x0000003802387220 */ /* 0x040fe20000410000 */
[C---:B------:R-:W-:Y:S01]  /*1f620*/  FMUL.FTZ R57, R2.reuse, R57 ;  /* 0x0000003902397220 */ /* 0x040fe20000410000 */
[C---:B------:R-:W-:Y:S01]  /*1f630*/  HMMA.16816.F32.BF16 R20, R160.reuse, R28, R20 ;  /* 0x0000001ca014723c */ /* 0x040fe20000041814 */
[----:B------:R-:W-:Y:S02]  /*1f640*/  MUFU.EX2 R202, R202 ;  /* 0x000000ca00ca7308 */ /* 0x000fe40000000800 */
[C---:B------:R-:W-:Y:S01]  /*1f650*/  FMUL.FTZ R28, R2.reuse, R136 ;  /* 0x00000088021c7220 */ /* 0x040fe20000410000 */
[----:B------:R-:W-:Y:S01]  /*1f660*/  FMUL.FTZ R29, R2, R137 ;  /* 0x00000089021d7220 */ /* 0x000fe20000410000 */
[C---:B------:R-:W-:Y:S01]  /*1f670*/  FMUL.FTZ R58, R0.reuse, R58 ;  /* 0x0000003a003a7220 */ /* 0x040fe20000410000 */
[----:B------:R-:W-:Y:S01]  /*1f680*/  FMUL.FTZ R59, R0, R59 ;  /* 0x0000003b003b7220 */ /* 0x000fe20000410000 */
[----:B------:R-:W-:Y:S01]  /*1f690*/  FMUL.FTZ R60, R2, R60 ;  /* 0x0000003c023c7220 */ /* 0x000fe20000410000 */
[C---:B------:R-:W-:Y:S03]  /*1f6a0*/  HMMA.16816.F32.BF16 R24, R160.reuse, R30, R24 ;  /* 0x0000001ea018723c */ /* 0x040fe60000041818 */
[----:B------:R-:W5:Y:S01]  /*1f6b0*/  MUFU.EX2 R205, R205 ;  /* 0x000000cd00cd7308 */ /* 0x000f620000000800 */
[C---:B------:R-:W-:Y:S01]  /*1f6c0*/  FMUL.FTZ R30, R0.reuse, R138 ;  /* 0x0000008a001e7220 */ /* 0x040fe20000410000 */
[----:B------:R-:W-:Y:S01]  /*1f6d0*/  FMUL.FTZ R31, R0, R139 ;  /* 0x0000008b001f7220 */ /* 0x000fe20000410000 */
[----:B------:R-:W-:Y:S01]  /*1f6e0*/  FMUL.FTZ R61, R2, R61 ;  /* 0x0000003d023d7220 */ /* 0x000fe20000410000 */
[----:B------:R-:W1:Y:S01]  /*1f6f0*/  LDSM.16.MT88.4 R136, [R170+0x12000] ;  /* 0x01200000aa88783b */ /* 0x000e620000004200 */
        /* <DEDUP_REMOVED lines=8> */
[C---:B--2---:R-:W-:Y:S01]  /*1f780*/  HMMA.16816.F32.BF16 R28, R160.reuse, R152, R28 ;  /* 0x00000098a01c723c */ /* 0x044fe2000004181c */
        /* <DEDUP_REMOVED lines=8> */
[----:B------:R-:W2:Y:S01]  /*1f810*/  MUFU.EX2 R206, R206 ;  /* 0x000000ce00ce7308 */ /* 0x000ea20000000800 */
        /* <DEDUP_REMOVED lines=71> */
[C---:B----4-:R-:W-:Y:S03]  /*1fc90*/  HMMA.16816.F32.BF16 R76, R160.reuse, R132, R76 ;  /* 0x00000084a04c723c */ /* 0x050fe6000004184c */
[----:B------:R-:W-:Y:S01]  /*1fca0*/  FMUL.FTZ R131, R0, R131 ;  /* 0x0000008300837220 */ /* 0x000fe20000410000 */
[--C-:B------:R-:W-:Y:S01]  /*1fcb0*/  FFMA.FTZ R208, R221, UR4, -R198.reuse ;  /* 0x00000004ddd07c23 */ /* 0x100fe200080108c6 */
[--C-:B------:R-:W-:Y:S01]  /*1fcc0*/  FFMA.FTZ R221, R223, UR4, -R198.reuse ;  /* 0x00000004dfdd7c23 */ /* 0x100fe200080108c6 */
[----:B------:R-:W-:Y:S01]  /*1fcd0*/  FFMA.FTZ R212, R209, UR4, -R198 ;  /* 0x00000004d1d47c23 */ /* 0x000fe200080108c6 */
[----:B------:R-:W-:Y:S01]  /*1fce0*/  FFMA.FTZ R214, R215, UR4, -R196 ;  /* 0x00000004d7d67c23 */ /* 0x000fe200080108c4 */
[C---:B------:R-:W-:Y:S01]  /*1fcf0*/  HMMA.16816.F32.BF16 R80, R160.reuse, R134, R80 ;  /* 0x00000086a050723c */ /* 0x040fe20000041850 */
[----:B------:R-:W4:Y:S01]  /*1fd00*/  LDSM.16.MT88.4 R132, [R218+0x16000] ;  /* 0x01600000da84783b */ /* 0x000f220000004200 */
[----:B------:R-:W-:Y:S01]  /*1fd10*/  MUFU.EX2 R208, R208 ;  /* 0x000000d000d07308 */ /* 0x000fe20000000800 */
[--C-:B------:R-:W-:Y:S01]  /*1fd20*/  FFMA.FTZ R215, R185, UR4, -R198.reuse ;  /* 0x00000004b9d77c23 */ /* 0x100fe200080108c6 */
[----:B------:R-:W-:Y:S01]  /*1fd30*/  FFMA.FTZ R229, R229, UR4, -R198 ;  /* 0x00000004e5e57c23 */ /* 0x000fe200080108c6 */
[--C-:B------:R-:W-:Y:S07]  /*1fd40*/  FFMA.FTZ R220, R168, UR4, -R196.reuse ;  /* 0x00000004a8dc7c23 */ /* 0x100fee00080108c4 */
[----:B------:R-:W2:Y:S01]  /*1fd50*/  MUFU.EX2 R221, R221 ;  /* 0x000000dd00dd7308 */ /* 0x000ea20000000800 */
[--C-:B------:R-:W-:Y:S01]  /*1fd60*/  FFMA.FTZ R210, R207, UR4, -R196.reuse ;  /* 0x00000004cfd27c23 */ /* 0x100fe200080108c4 */
[C---:B---3--:R-:W-:Y:S08]  /*1fd70*/  HMMA.16816.F32.BF16 R84, R160.reuse, R140, R84 ;  /* 0x0000008ca054723c */ /* 0x048ff00000041854 */
[----:B------:R3:W-:Y:S01]  /*1fd80*/  MUFU.EX2 R168, R187 ;  /* 0x000000bb00a87308 */ /* 0x0007e20000000800 */
[--C-:B------:R-:W-:Y:S01]  /*1fd90*/  FFMA.FTZ R207, R211, UR4, -R196.reuse ;  /* 0x00000004d3cf7c23 */ /* 0x100fe200080108c4 */
[----:B------:R-:W-:Y:S01]  /*1fda0*/  FFMA.FTZ R211, R213, UR4, -R196 ;  /* 0x00000004d5d37c23 */ /* 0x000fe200080108c4 */
[--C-:B------:R-:W-:Y:S01]  /*1fdb0*/  FFMA.FTZ R213, R184, UR4, -R198.reuse ;  /* 0x00000004b8d57c23 */ /* 0x100fe200080108c6 */
[----:B------:R-:W-:Y:S06]  /*1fdc0*/  FFMA.FTZ R198, R186, UR4, -R198 ;  /* 0x00000004bac67c23 */ /* 0x000fec00080108c6 */
[----:B------:R-:W-:Y:S01]  /*1fdd0*/  MUFU.EX2 R210, R210 ;  /* 0x000000d200d27308 */ /* 0x000fe20000000800 */
[C---:B------:R-:W-:Y:S01]  /*1fde0*/  HMMA.16816.F32.BF16 R88, R160.reuse, R142, R88 ;  /* 0x0000008ea058723c */ /* 0x040fe20000041858 */
[----:B------:R-:W5:Y:S08]  /*1fdf0*/  LDSM.16.MT88.4 R140, [R170+0x16000] ;  /* 0x01600000aa8c783b */ /* 0x000f700000004200 */
[----:B------:R-:W2:Y:S01]  /*1fe00*/  MUFU.EX2 R207, R207 ;  /* 0x000000cf00cf7308 */ /* 0x000ea20000000800 */
[--C-:B------:R-:W-:Y:S01]  /*1fe10*/  FFMA.FTZ R167, R167, UR4, -R196.reuse ;  /* 0x00000004a7a77c23 */ /* 0x100fe200080108c4 */
[--C-:B------:R-:W-:Y:S01]  /*1fe20*/  FFMA.FTZ R166, R166, UR4, -R196.reuse ;  /* 0x00000004a6a67c23 */ /* 0x100fe200080108c4 */
[----:B------:R-:W-:Y:S07]  /*1fe30*/  FFMA.FTZ R196, R165, UR4, -R196 ;  /* 0x00000004a5c47c23 */ /* 0x000fee00080108c4 */
[----:B------:R-:W-:Y:S01]  /*1fe40*/  MUFU.EX2 R209, R229 ;  /* 0x000000e500d17308 */ /* 0x000fe20000000800 */
[----:B------:R-:W-:Y:S01]  /*1fe50*/  FFMA.FTZ R197, R2, R243, R197 ;  /* 0x000000f302c57223 */ /* 0x000fe200000100c5 */
[C---:B-1----:R-:W-:Y:S01]  /*1fe60*/  HMMA.16816.F32.BF16 R92, R160.reuse, R136, R92 ;  /* 0x00000088a05c723c */ /* 0x042fe2000004185c */
[----:B---3--:R-:W-:Y:S07]  /*1fe70*/  LDSM.16.MT88.4 R184, [R188+0x5800] ;  /* 0x00580000bcb8783b */ /* 0x008fee0000004200 */
[----:B------:R-:W1:Y:S01]  /*1fe80*/  MUFU.EX2 R212, R212 ;  /* 0x000000d400d47308 */ /* 0x000e620000000800 */
[----:B------:R-:W-:Y:S01]  /*1fe90*/  MOV R169, R164 ;  /* 0x000000a400a97202 */ /* 0x000fe20000000f00 */
[----:B------:R-:W-:Y:S01]  /*1fea0*/  FFMA.FTZ R195, R0, R241, R195 ;  /* 0x000000f100c37223 */ /* 0x000fe200000100c3 */
[----:B------:R-:W-:Y:S07]  /*1feb0*/  FADD.FTZ R194, R194, R197 ;  /* 0x000000c5c2c27221 */ /* 0x000fee0000010000 */
[----:B------:R-:W-:Y:S01]  /*1fec0*/  MUFU.EX2 R211, R211 ;  /* 0x000000d300d37308 */ /* 0x000fe20000000800 */
[C---:B------:R-:W-:Y:S01]  /*1fed0*/  HMMA.16816.F32.BF16 R96, R160.reuse, R138, R96 ;  /* 0x0000008aa060723c */ /* 0x040fe20000041860 */
[----:B------:R-:W3:Y:S08]  /*1fee0*/  LDSM.16.MT88.4 R136, [R188+0x6000] ;  /* 0x00600000bc88783b */ /* 0x000ef00000004200 */
[----:B------:R-:W1:Y:S01]  /*1fef0*/  MUFU.EX2 R214, R214 ;  /* 0x000000d600d67308 */ /* 0x000e620000000800 */
[----:B------:R-:W-:Y:S09]  /*1ff00*/  FADD.FTZ R195, R191, R195 ;  /* 0x000000c3bfc37221 */ /* 0x000ff20000010000 */
[----:B------:R-:W1:Y:S01]  /*1ff10*/  MUFU.EX2 R213, R213 ;  /* 0x000000d500d57308 */ /* 0x000e620000000800 */
[----:B------:R-:W-:Y:S01]  /*1ff20*/  FADD.FTZ R190, R190, R195 ;  /* 0x000000c3bebe7221 */ /* 0x000fe20000010000 */
[C---:B----4-:R-:W-:Y:S08]  /*1ff30*/  HMMA.16816.F32.BF16 R100, R160.reuse, R132, R100 ;  /* 0x00000084a064723c */ /* 0x050ff00000041864 */
[----:B------:R-:W-:Y:S01]  /*1ff40*/  MUFU.EX2 R220, R220 ;  /* 0x000000dc00dc7308 */ /* 0x000fe20000000800 */
[----:B------:R-:W-:Y:S09]  /*1ff50*/  FADD.FTZ R189, R189, R190 ;  /* 0x000000bebdbd7221 */ /* 0x000ff20000010000 */
[----:B------:R-:W4:Y:S01]  /*1ff60*/  MUFU.EX2 R167, R167 ;  /* 0x000000a700a77308 */ /* 0x000f220000000800 */
[C---:B------:R-:W-:Y:S01]  /*1ff70*/  HMMA.16816.F32.BF16 R104, R160.reuse, R134, R104 ;  /* 0x00000086a068723c */ /* 0x040fe20000041868 */
[----:B------:R-:W2:Y:S08]  /*1ff80*/  LDSM.16.MT88.4 R132, [R219+0x6000] ;  /* 0x00600000db84783b */ /* 0x000eb00000004200 */
[----:B------:R-:W-:Y:S10]  /*1ff90*/  MUFU.EX2 R215, R215 ;  /* 0x000000d700d77308 */ /* 0x000ff40000000800 */
[----:B------:R-:W4:Y:S01]  /*1ffa0*/  MUFU.EX2 R198, R198 ;  /* 0x000000c600c67308 */ /* 0x000f220000000800 */
[C---:B-----5:R-:W-:Y:S09]  /*1ffb0*/  HMMA.16816.F32.BF16 R108, R160.reuse, R140, R108 ;  /* 0x0000008ca06c723c */ /* 0x060ff2000004186c */
[----:B------:R-:W-:Y:S10]  /*1ffc0*/  MUFU.EX2 R165, R166 ;  /* 0x000000a600a57308 */ /* 0x000ff40000000800 */
[----:B------:R-:W5:Y:S01]  /*1ffd0*/  MUFU.EX2 R196, R196 ;  /* 0x000000c400c47308 */ /* 0x000f620000000800 */
[C---:B------:R-:W-:Y:S01]  /*1ffe0*/  HMMA.16816.F32.BF16 R112, R160.reuse, R142, R112 ;  /* 0x0000008ea070723c */ /* 0x040fe20000041870 */
[----:B------:R-:W-:Y:S07]  /*1fff0*/  LDSM.16.MT88.4 R140, [R170+0x10800] ;  /* 0x01080000aa8c783b */ /* 0x000fee0000004200 */
[C---:B---3--:R-:W-:Y:S08]  /*20000*/  HMMA.16816.F32.BF16 R116, R160.reuse, R136, R116 ;  /* 0x00000088a074723c */ /* 0x048ff00000041874 */
[C---:B------:R-:W-:Y:S01]  /*20010*/  HMMA.16816.F32.BF16 R120, R160.reuse, R138, R120 ;  /* 0x0000008aa078723c */ /* 0x040fe20000041878 */
[----:B------:R-:W3:Y:S07]  /*20020*/  LDSM.16.MT88.4 R136, [R218+0x10800] ;  /* 0x01080000da88783b */ /* 0x000eee0000004200 */
[C---:B--2---:R-:W-:Y:S03]  /*20030*/  HMMA.16816.F32.BF16 R124, R160.reuse, R132, R124 ;  /* 0x00000084a07c723c */ /* 0x044fe6000004187c */
        /* <DEDUP_REMOVED lines=10> */
[C---:B---3--:R-:W-:Y:S08]  /*200e0*/  HMMA.16816.F32.BF16 R4, R132.reuse, R136, R4 ;  /* 0x000000888404723c */ /* 0x048ff00000041804 */
[C---:B------:R-:W-:Y:S01]  /*200f0*/  HMMA.16816.F32.BF16 R8, R132.reuse, R138, R8 ;  /* 0x0000008a8408723c */ /* 0x040fe20000041808 */
[----:B------:R-:W2:Y:S07]  /*20100*/  LDSM.16.MT88.4 R136, [R218+0x12800] ;  /* 0x01280000da88783b */ /* 0x000eae0000004200 */
[C---:B------:R-:W-:Y:S08]  /*20110*/  HMMA.16816.F32.BF16 R12, R132.reuse, R140, R12 ;  /* 0x0000008c840c723c */ /* 0x040ff0000004180c */
[C---:B------:R-:W-:Y:S01]  /*20120*/  HMMA.16816.F32.BF16 R16, R132.reuse, R142, R16 ;  /* 0x0000008e8410723c */ /* 0x040fe20000041810 */
[----:B------:R-:W3:Y:S07]  /*20130*/  LDSM.16.MT88.4 R140, [R170+0x12800] ;  /* 0x01280000aa8c783b */ /* 0x000eee0000004200 */
[C---:B------:R-:W-:Y:S08]  /*20140*/  HMMA.16816.F32.BF16 R20, R132.reuse, R144, R20 ;  /* 0x000000908414723c */ /* 0x040ff00000041814 */
        /* <DEDUP_REMOVED lines=35> */
[C---:B--2---:R-:W-:Y:S08]  /*20380*/  HMMA.16816.F32.BF16 R116, R132.reuse, R136, R116 ;  /* 0x000000888474723c */ /* 0x044ff00000041874 */
[C---:B------:R-:W-:Y:S01]  /*20390*/  HMMA.16816.F32.BF16 R120, R132.reuse, R138, R120 ;  /* 0x0000008a8478723c */ /* 0x040fe20000041878 */
[----:B------:R-:W2:Y:S07]  /*203a0*/  LDSM.16.MT88.4 R136, [R219+0x1000] ;  /* 0x00100000db88783b */ /* 0x000eae0000004200 */
[C---:B---3--:R-:W-:Y:S08]  /*203b0*/  HMMA.16816.F32.BF16 R124, R132.reuse, R140, R124 ;  /* 0x0000008c847c723c */ /* 0x048ff0000004187c */
[----:B------:R-:W-:Y:S01]  /*203c0*/  HMMA.16816.F32.BF16 R128, R132, R142, R128 ;  /* 0x0000008e8480723c */ /* 0x000fe20000041880 */
[----:B------:R-:W3:Y:S02]  /*203d0*/  LDSM.16.MT88.4 R140, [R218+0x13000] ;  /* 0x01300000da8c783b */ /* 0x000ee40000004200 */
[----:B------:R-:W-:Y:S02]  /*203e0*/  F2FP.BF16.F32.PACK_AB R132, R221, R208 ;  /* 0x000000d0dd84723e */ /* 0x000fe400000010ff */
[C---:B------:R-:W-:Y:S01]  /*203f0*/  F2FP.BF16.F32.PACK_AB R133, R207.reuse, R210 ;  /* 0x000000d2cf85723e */ /* 0x040fe200000010ff */
[----:B------:R-:W-:Y:S01]  /*20400*/  FADD.FTZ R210, R210, R203 ;  /* 0x000000cbd2d27221 */ /* 0x000fe20000010000 */
[----:B------:R-:W-:Y:S02]  /*20410*/  F2FP.BF16.F32.PACK_AB R134, R212, R209 ;  /* 0x000000d1d486723e */ /* 0x000fe400000010ff */
[C---:B------:R-:W-:Y:S01]  /*20420*/  F2FP.BF16.F32.PACK_AB R135, R214.reuse, R211 ;  /* 0x000000d3d687723e */ /* 0x040fe200000010ff */
[----:B------:R-:W-:Y:S04]  /*20430*/  FADD.FTZ R210, R207, R210 ;  /* 0x000000d2cfd27221 */ /* 0x000fe80000010000 */
[----:B------:R-:W-:Y:S02]  /*20440*/  FADD.FTZ R211, R211, R210 ;  /* 0x000000d2d3d37221 */ /* 0x000fe40000010000 */
[C---:B-1----:R-:W-:Y:S03]  /*20450*/  HMMA.16816.F32.BF16 R4, R132.reuse, R144, R4 ;  /* 0x000000908404723c */ /* 0x042fe60000041804 */
[----:B------:R-:W-:Y:S05]  /*20460*/  FADD.FTZ R211, R214, R211 ;  /* 0x000000d3d6d37221 */ /* 0x000fea0000010000 */
[C---:B------:R-:W-:Y:S01]  /*20470*/  HMMA.16816.F32.BF16 R8, R132.reuse, R146, R8 ;  /* 0x000000928408723c */ /* 0x040fe20000041808 */
[----:B------:R-:W1:Y:S07]  /*20480*/  LDSM.16.MT88.4 R144, [R170+0x13000] ;  /* 0x01300000aa90783b */ /* 0x000e6e0000004200 */
[C---:B----4-:R-:W-:Y:S08]  /*20490*/  HMMA.16816.F32.BF16 R12, R132.reuse, R148, R12 ;  /* 0x00000094840c723c */ /* 0x050ff0000004180c */
        /* <DEDUP_REMOVED lines=11> */
[C---:B-1----:R-:W-:Y:S08]  /*20550*/  HMMA.16816.F32.BF16 R44, R132.reuse, R144, R44 ;  /* 0x00000090842c723c */ /* 0x042ff0000004182c */
        /* <DEDUP_REMOVED lines=24> */
[C---:B--2---:R-:W-:Y:S08]  /*206e0*/  HMMA.16816.F32.BF16 R100, R132.reuse, R136, R100 ;  /* 0x000000888464723c */ /* 0x044ff00000041864 */
[C---:B------:R-:W-:Y:S01]  /*206f0*/  HMMA.16816.F32.BF16 R104, R132.reuse, R138, R104 ;  /* 0x0000008a8468723c */ /* 0x040fe20000041868 */
[----:B------:R-:W1:Y:S07]  /*20700*/  LDSM.16.MT88.4 R136, [R219+0x7000] ;  /* 0x00700000db88783b */ /* 0x000e6e0000004200 */
[C---:B------:R-:W-:Y:S08]  /*20710*/  HMMA.16816.F32.BF16 R108, R132.reuse, R180, R108 ;  /* 0x000000b4846c723c */ /* 0x040ff0000004186c */
[C---:B------:R-:W-:Y:S01]  /*20720*/  HMMA.16816.F32.BF16 R112, R132.reuse, R182, R112 ;  /* 0x000000b68470723c */ /* 0x040fe20000041870 */
[----:B------:R-:W-:Y:S07]  /*20730*/  LDSM.16.MT88.4 R180, [R188+0x3800] ;  /* 0x00380000bcb4783b */ /* 0x000fee0000004200 */
[C---:B---3--:R-:W-:Y:S08]  /*20740*/  HMMA.16816.F32.BF16 R116, R132.reuse, R140, R116 ;  /* 0x0000008c8474723c */ /* 0x048ff00000041874 */
        /* <DEDUP_REMOVED lines=63> */
.L_x_2402:
        /* <DEDUP_REMOVED lines=345> */
.L_x_2408:
[----:B------:R-:W-:Y:S05]  /*220d0*/  BSYNC.RECONVERGENT B0 ;  /* 0x0000000000007941 */ /* 0x000fea0003800200 */
.L_x_2407:
        /* <DEDUP_REMOVED lines=34> */
.L_x_2410:
[----:B------:R-:W-:Y:S05]  /*22300*/  BSYNC.RECONVERGENT B0 ;  /* 0x0000000000007941 */ /* 0x000fea0003800200 */
.L_x_2409:
        /* <DEDUP_REMOVED lines=21> */
.L_x_2412:
[----:B------:R-:W-:Y:S05]  /*22460*/  BSYNC.RECONVERGENT B0 ;  /* 0x0000000000007941 */ /* 0x000fea0003800200 */
.L_x_2411:
        /* <DEDUP_REMOVED lines=21> */
.L_x_2414:
[----:B------:R-:W-:Y:S05]  /*225c0*/  BSYNC.RECONVERGENT B0 ;  /* 0x0000000000007941 */ /* 0x000fea0003800200 */
.L_x_2413:
        /* <DEDUP_REMOVED lines=19> */
.L_x_2415:
        /* <DEDUP_REMOVED lines=16> */
.L_x_4073:


//--------------------- .text._ZN5flash24flash_fwd_splitkv_kernelI23Flash_fwd_kernel_traitsILi256ELi64ELi64ELi4ELb0ELb0EN7cutlass10bfloat16_tE19Flash_kernel_traitsILi256ELi64ELi64ELi4ES3_EELb1ELb0ELb1ELb0ELb0ELb0ELb0ELb1EEEvNS_16Flash_fwd_paramsE --------------------------
	.section	.text._ZN5flash24flash_fwd_splitkv_kernelI23Flash_fwd_kernel_traitsILi256ELi64ELi64ELi4ELb0ELb0EN7cutlass10bfloat16_tE19Flash_kernel_traitsILi256ELi64ELi64ELi4ES3_EELb1ELb0ELb1ELb0ELb0ELb0ELb0ELb1EEEvNS_16Flash_fwd_paramsE,"ax",@progbits
	.align	128
        .global         _ZN5flash24flash_fwd_splitkv_kernelI23Flash_fwd_kernel_traitsILi256ELi64ELi64ELi4ELb0ELb0EN7cutlass10bfloat16_tE19Flash_kernel_traitsILi256ELi64ELi64ELi4ES3_EELb1ELb0ELb1ELb0ELb0ELb0ELb0ELb1EEEvNS_16Flash_fwd_paramsE
        .type           _ZN5flash24flash_fwd_splitkv_kernelI23Flash_fwd_kernel_traitsILi256ELi64ELi64ELi4ELb0ELb0EN7cutlass10bfloat16_tE19Flash_kernel_traitsILi256ELi64ELi64ELi4ES3_EELb1ELb0ELb1ELb0ELb0ELb0ELb0ELb1EEEvNS_16Flash_fwd_paramsE,@function
        .size           _ZN5flash24flash_fwd_splitkv_kernelI23Flash_fwd_kernel_traitsILi256ELi64ELi64ELi4ELb0ELb0EN7cutlass10bfloat16_tE19Flash_kernel_traitsILi256ELi64ELi64ELi4ES3_EELb1ELb0ELb1ELb0ELb0ELb0ELb0ELb1EEEvNS_16Flash_fwd_paramsE,(.L_x_4074 - _ZN5flash24flash_fwd_splitkv_kernelI23Flash_fwd_kernel_traitsILi256ELi64ELi64ELi4ELb0ELb0EN7cutlass10bfloat16_tE19Flash_kernel_traitsILi256ELi64ELi64ELi4ES3_EELb1ELb0ELb1ELb0ELb0ELb0ELb0ELb1EEEvNS_16Flash_fwd_paramsE)
        .other          _ZN5flash24flash_fwd_splitkv_kernelI23Flash_fwd_kernel_traitsILi256ELi64ELi64ELi4ELb0ELb0EN7cutlass10bfloat16_tE19Flash_kernel_traitsILi256ELi64ELi64ELi4ES3_EELb1ELb0ELb1ELb0ELb0ELb0ELb0ELb1EEEvNS_16Flash_fwd_paramsE,@"STO_CUDA_ENTRY STV_DEFAULT"
_ZN5flash24flash_fwd_splitkv_kernelI23Flash_fwd_kernel_traitsILi256ELi64ELi64ELi4ELb0ELb0EN7cutlass10bfloat16_tE19Flash_kernel_traitsILi256ELi64ELi64ELi4ES3_EELb1ELb0ELb1ELb0ELb0ELb0ELb0ELb1EEEvNS_16Flash_fwd_paramsE:
.text._ZN5flash24flash_fwd_splitkv_kernelI23Flash_fwd_kernel_traitsILi256ELi64ELi64ELi4ELb0ELb0EN7cutlass10bfloat16_tE19Flash_kernel_traitsILi256ELi64ELi64ELi4ES3_EELb1ELb0ELb1ELb0ELb0ELb0ELb0ELb1EEEvNS_16Flash_fwd_paramsE:
[----:B------:R-:W-:Y:S01]  /*0000*/  LDC R1, c[0x0][0x37c] ;  /* 0x0000df00ff017b82 */ /* 0x000fe20000000800 */
[----:B------:R-:W1:Y:S07]  /*0010*/  LDCU.64 UR12, c[0x0][0x460] ;  /* 0x00008c00ff0c77ac */ /* 0x000e6e0008000a00 */
[----:B------:R-:W2:Y:S01]  /*0020*/  S2UR UR23, SR_CTAID.Y ;  /* 0x00000000001779c3 */ /* 0x000ea20000002600 */
[----:B------:R-:W3:Y:S01]  /*0030*/  LDCU.64 UR4, c[0x0][0x478] ;  /* 0x00008f00ff0477ac */ /* 0x000ee20008000a00 */
[----:B------:R-:W2:Y:S01]  /*0040*/  LDCU.64 UR14, c[0x0][0x460] ;  /* 0x00008c00ff0e77ac */ /* 0x000ea20008000a00 */
[----:B------:R-:W4:Y:S01]  /*0050*/  LDCU.64 UR10, c[0x0][0x470] ;  /* 0x00008e00ff0a77ac */ /* 0x000f220008000a00 */
[----:B------:R-:W5:Y:S01]  /*0060*/  LDCU.U8 UR16, c[0x0][0x532] ;  /* 0x0000a640ff1077ac */ /* 0x000f620008000000 */
[----:B-1----:R-:W-:Y:S01]  /*0070*/  ISETP.NE.U32.AND P4, PT, RZ, UR12, PT ;  /* 0x0000000cff007c0c */ /* 0x002fe2000bf85070 */
[----:B------:R-:W1:Y:S03]  /*0080*/  LDCU.64 UR8, c[0x0][0x468] ;  /* 0x00008d00ff0877ac */ /* 0x000e660008000a00 */
[----:B------:R-:W-:Y:S01]  /*0090*/  ISETP.NE.AND.EX P4, PT, RZ, UR13, PT, P4 ;  /* 0x0000000dff007c0c */ /* 0x000fe2000bf85340 */
[----:B------:R-:W-:-:S02]  /*00a0*/  UISETP.NE.U32.AND UP3, UPT, UR12, URZ, UPT ;  /* 0x000000ff0c00728c */ /* 0x000fc4000bf65070 */
[----:B---3--:R-:W-:Y:S02]  /*00b0*/  UISETP.NE.U32.AND UP2, UPT, UR4, URZ, UPT ;  /* 0x000000ff0400728c */ /* 0x008fe4000bf45070 */
[----:B------:R-:W-:Y:S01]  /*00c0*/  UISETP.NE.AND.EX UP3, UPT, UR13, URZ, UPT, UP3 ;  /* 0x000000ff0d00728c */ /* 0x000fe2000bf65330 */
[----:B------:R-:W3:Y:S01]  /*00d0*/  LDCU.64 UR6, c[0x0][0x358] ;  /* 0x00006b00ff0677ac */ /* 0x000ee20008000a00 */
[----:B--2---:R-:W-:-:S04]  /*00e0*/  UIMAD.WIDE.U32 UR12, UR23, 0x4, UR14 ;  /* 0x00000004170c78a5 */ /* 0x004fc8000f8e000e */
[----:B------:R-:W-:Y:S01]  /*00f0*/  PLOP3.LUT P1, PT, PT, PT, UP3, 0x80, 0x8 ;  /* 0x000000000008781c */ /* 0x000fe20003f2f038 */
[----:B------:R-:W-:Y:S02]  /*0100*/  UISETP.NE.AND.EX UP2, UPT, UR5, URZ, UPT, UP2 ;  /* 0x000000ff0500728c */ /* 0x000fe4000bf45320 */
[----:B------:R-:W-:Y:S01]  /*0110*/  USHF.L.U32 UR15, UR23, 0x2, URZ ;  /* 0x00000002170f7899 */ /* 0x000fe200080006ff */
[----:B------:R-:W-:Y:S01]  /*0120*/  IMAD.U32 R6, RZ, RZ, UR12 ;  /* 0x0000000cff067e24 */ /* 0x000fe2000f8e00ff */
[----:B------:R-:W-:Y:S01]  /*0130*/  USHF.R.U32.HI UR14, URZ, 0x1e, UR23 ;  /* 0x0000001eff0e7899 */ /* 0x000fe20008011617 */
[----:B----4-:R-:W-:Y:S01]  /*0140*/  ISETP.NE.U32.AND P3, PT, RZ, UR10, PT ;  /* 0x0000000aff007c0c */ /* 0x010fe2000bf65070 */
[----:B------:R-:W-:Y:S01]  /*0150*/  UIADD3 UR12, UP0, UPT, UR15, UR10, URZ ;  /* 0x0000000a0f0c7290 */ /* 0x000fe2000ff1e0ff */
[----:B------:R-:W-:Y:S01]  /*0160*/  IMAD.U32 R7, RZ, RZ, UR13 ;  /* 0x0000000dff077e24 */ /* 0x000fe2000f8e00ff */
[----:B-----5:R-:W-:Y:S02]  /*0170*/  UISETP.NE.AND UP4, UPT, UR16, URZ, UPT ;  /* 0x000000ff1000728c */ /* 0x020fe4000bf85270 */
[----:B-1----:R-:W-:-:S02]  /*0180*/  UISETP.EQ.U32.AND UP1, UPT, UR8, URZ, UPT ;  /* 0x000000ff0800728c */ /* 0x002fc4000bf22070 */
[----:B------:R-:W-:Y:S01]  /*0190*/  UIADD3.X UR10, UPT, UPT, UR14, UR11, URZ, UP0, !UPT ;  /* 0x0000000b0e0a7290 */ /* 0x000fe200087fe4ff */
[----:B---3--:R-:W2:Y:S01]  /*01a0*/  @P4 LDG.E R5, desc[UR6][R6.64] ;  /* 0x0000000606054981 */ /* 0x008ea2000c1e1900 */
[----:B------:R-:W-:Y:S02]  /*01b0*/  @UP2 UIADD3 UR4, UP0, UPT, UR15, UR4, URZ ;  /* 0x000000040f042290 */ /* 0x000fe4000ff1e0ff */
[----:B------:R-:W-:Y:S01]  /*01c0*/  UISETP.EQ.OR.EX UP1, UPT, UR9, URZ, !UP4, UP1 ;  /* 0x000000ff0900728c */ /* 0x000fe2000e722710 */
[----:B------:R1:W3:Y:S01]  /*01d0*/  @P1 LDG.E R2, desc[UR6][R6.64+0x4] ;  /* 0x0000040606021981 */ /* 0x0002e2000c1e1900 */
[----:B------:R-:W-:Y:S01]  /*01e0*/  ISETP.NE.AND.EX P3, PT, RZ, UR11, PT, P3 ;  /* 0x0000000bff007c0c */ /* 0x000fe2000bf65330 */
[----:B------:R-:W-:Y:S01]  /*01f0*/  @UP2 UIADD3.X UR5, UPT, UPT, UR14, UR5, URZ, UP0, !UPT ;  /* 0x000000050e052290 */ /* 0x000fe200087fe4ff */
[----:B------:R-:W-:Y:S01]  /*0200*/  IMAD.U32 R8, RZ, RZ, UR4 ;  /* 0x00000004ff087e24 */ /* 0x000fe2000f8e00ff */
[----:B------:R-:W-:Y:S01]  /*0210*/  UIADD3 UR11, UP0, UPT, UR15, UR8, URZ ;  /* 0x000000080f0b7290 */ /* 0x000fe2000ff1e0ff */
[----:B------:R-:W-:Y:S01]  /*0220*/  PLOP3.LUT P2, PT, PT, PT, UP1, 0x80, 0x8 ;  /* 0x000000000008781c */ /* 0x000fe20003f4f018 */
[----:B------:R-:W-:Y:S01]  /*0230*/  IMAD.U32 R102, RZ, RZ, UR12 ;  /* 0x0000000cff667e24 */ /* 0x000fe2000f8e00ff */
[----:B------:R-:W-:Y:S01]  /*0240*/  PLOP3.LUT P0, PT, PT, PT, UP2, 0x80, 0x8 ;  /* 0x000000000008781c */ /* 0x000fe20003f0f028 */
[----:B------:R-:W-:Y:S01]  /*0250*/  UIADD3.X UR4, UPT, UPT, UR14, UR9, URZ, UP0, !UPT ;  /* 0x000000090e047290 */ /* 0x000fe200087fe4ff */
[----:B------:R-:W-:-:S02]  /*0260*/  IMAD.U32 R103, RZ, RZ, UR10 ;  /* 0x0000000aff677e24 */ /* 0x000fc4000f8e00ff */
[----:B------:R-:W-:-:S03]  /*0270*/  IMAD.U32 R9, RZ, RZ, UR5 ;  /* 0x00000005ff097e24 */ /* 0x000fc6000f8e00ff */
[----:B------:R-:W4:Y:S06]  /*0280*/  @P3 LDG.E R3, desc[UR6][R102.64] ;  /* 0x0000000666033981 */ /* 0x000f2c000c1e1900 */
[----:B------:R-:W5:Y:S01]  /*0290*/  @P0 LDG.E R0, desc[UR6][R8.64] ;  /* 0x0000000608000981 */ /* 0x000f62000c1e1900 */
[----:B-1----:R-:W-:Y:S02]  /*02a0*/  IMAD.U32 R6, RZ, RZ, UR11 ;  /* 0x0000000bff067e24 */ /* 0x002fe4000f8e00ff */
[----:B------:R-:W-:Y:S01]  /*02b0*/  IMAD.U32 R7, RZ, RZ, UR4 ;  /* 0x00000004ff077e24 */ /* 0x000fe2000f8e00ff */
[----:B------:R-:W1:Y:S01]  /*02c0*/  S2UR UR10, SR_CTAID.X ;  /* 0x00000000000a79c3 */ /* 0x000e620000002500 */
[----:B------:R-:W-:Y:S01]  /*02d0*/  UMOV UR20, 0xffffffff ;  /* 0xffffffff00147882 */ /* 0x000fe20000000000 */
[----:B------:R-:W3:Y:S02]  /*02e0*/  @!UP3 LDCU UR21, c[0x0][0x434] ;  /* 0x00008680ff15b7ac */ /* 0x000ee40008000800 */
[----:B------:R-:W5:Y:S01]  /*02f0*/  @!P2 LDG.E R4, desc[UR6][R6.64] ;  /* 0x000000060604a981 */ /* 0x000f62000c1e1900 */
[----:B------:R-:W4:Y:S01]  /*0300*/  @!UP2 LDCU.64 UR4, c[0x0][0x488] ;  /* 0x00009100ff04a7ac */ /* 0x000f220008000a00 */
[----:B------:R-:W-:Y:S01]  /*0310*/  UISETP.NE.U32.AND UP0, UPT, UR8, URZ, UPT ;  /* 0x000000ff0800728c */ /* 0x000fe2000bf05070 */
[----:B------:R-:W-:Y:S01]  /*0320*/  UMOV UR11, URZ ;  /* 0x000000ff000b7c82 */ /* 0x000fe20008000000 */
[----:B------:R-:W-:Y:S01]  /*0330*/  UMOV UR26, 0xffffffff ;  /* 0xffffffff001a7882 */ /* 0x000fe20000000000 */
[----:B------:R-:W2:Y:S01]  /*0340*/  @!UP2 LDCU UR8, c[0x0][0x43c] ;  /* 0x00008780ff08a7ac */ /* 0x000ea20008000800 */
[----:B-1----:R-:W-:Y:S01]  /*0350*/  USHF.L.U32 UR25, UR10, 0x6, URZ ;  /* 0x000000060a197899 */ /* 0x002fe200080006ff */
[----:B--2---:R-:W-:-:S02]  /*0360*/  @P4 R2UR UR20, R5 ;  /* 0x00000000051442ca */ /* 0x004fc400000e0000 */
[----:B---3--:R-:W-:-:S13]  /*0370*/  @P1 R2UR UR12, R2 ;  /* 0x00000000020c12ca */ /* 0x008fda00000e0000 */
[----:B------:R-:W-:Y:S01]  /*0380*/  @UP3 UIADD3 UR21, UPT, UPT, UR12, -UR20, URZ ;  /* 0x800000140c153290 */ /* 0x000fe2000fffe0ff */
[----:B----4-:R-:W-:Y:S01]  /*0390*/  @P3 R2UR UR11, R3 ;  /* 0x00000000030b32ca */ /* 0x010fe200000e0000 */
[----:B------:R-:W-:Y:S02]  /*03a0*/  UISETP.NE.AND.EX UP3, UPT, UR9, URZ, UPT, UP0 ;  /* 0x000000ff0900728c */ /* 0x000fe4000bf65300 */
[----:B------:R-:W-:Y:S02]  /*03b0*/  UISETP.GT.AND UP1, UPT, UR21, UR25, UPT ;  /* 0x000000191500728c */ /* 0x000fe4000bf24270 */
[----:B------:R-:W-:Y:S01]  /*03c0*/  @!UP2 UISETP.NE.U32.AND UP0, UPT, UR4, URZ, UPT ;  /* 0x000000ff0400a28c */ /* 0x000fe2000bf05070 */
[----:B-----5:R-:W-:-:S03]  /*03d0*/  @P0 R2UR UR22, R0 ;  /* 0x00000000001602ca */ /* 0x020fc600000e0000 */
[----:B------:R-:W-:Y:S01]  /*03e0*/  PLOP3.LUT P0, PT, PT, PT, UP1, 0x80, 0x8 ;  /* 0x000000000008781c */ /* 0x000fe20003f0f018 */
[----:B------:R-:W-:Y:S02]  /*03f0*/  @!UP2 UISETP.NE.AND.EX UP0, UPT, UR5, URZ, UPT, UP0 ;  /* 0x000000ff0500a28c */ /* 0x000fe4000bf05300 */
        /* <DEDUP_REMOVED lines=8> */
[----:B--2---:R-:W-:-:S15]  /*0480*/  @!P1 R2UR UR5, R2 ;  /* 0x00000000020592ca */ /* 0x004fde00000e0000 */
.L_x_2416:
[----:B------:R-:W-:Y:S01]  /*0490*/  @!UP2 USEL UR4, UR8, URZ, UP0 ;  /* 0x000000ff0804a287 */ /* 0x000fe20008000000 */
[----:B-1----:R-:W-:Y:S11]  /*04a0*/  @!P0 EXIT ;  /* 0x000000000000894d */ /* 0x002ff60003800000 */
[----:B------:R-:W1:Y:S01]  /*04b0*/  LDCU UR8, c[0x0][0x508] ;  /* 0x0000a100ff0877ac */ /* 0x000e620008000800 */
[----:B------:R-:W2:Y:S01]  /*04c0*/  S2UR UR24, SR_CTAID.Z ;  /* 0x00000000001879c3 */ /* 0x000ea20000002700 */
[----:B------:R-:W3:Y:S01]  /*04d0*/  S2R R60, SR_TID.X ;  /* 0x00000000003c7919 */ /* 0x000ee20000002100 */
[----:B------:R-:W4:Y:S01]  /*04e0*/  LDCU UR13, c[0x0][0x438] ;  /* 0x00008700ff0d77ac */ /* 0x000f220008000800 */
[----:B------:R-:W-:Y:S02]  /*04f0*/  UIADD3 UR5, UPT, UPT, UR5, -UR11, URZ ;  /* 0x8000000b05057290 */ /* 0x000fe4000fffe0ff */
[----:B------:R-:W-:Y:S02]  /*0500*/  @UP2 UIADD3 UR22, UPT, UPT, UR22, -UR11, URZ ;  /* 0x8000000b16162290 */ /* 0x000fe4000fffe0ff */
[----:B------:R-:W-:Y:S02]  /*0510*/  @!UP2 UIADD3 UR22, UPT, UPT, UR5, UR4, URZ ;  /* 0x000000040516a290 */ /* 0x000fe4000fffe0ff */
        /* <DEDUP_REMOVED lines=75> */
.L_x_2419:
[----:B------:R-:W-:Y:S05]  /*09d0*/  BSYNC.RECONVERGENT B0 ;  /* 0x0000000000007941 */ /* 0x000fea0003800200 */
.L_x_2418:
        /* <DEDUP_REMOVED lines=23> */
.L_x_2421:
[----:B------:R-:W-:Y:S05]  /*0b50*/  BSYNC.RECONVERGENT B0 ;  /* 0x0000000000007941 */ /* 0x000fea0003800200 */
.L_x_2420:
        /* <DEDUP_REMOVED lines=22> */
.L_x_2423:
[----:B------:R-:W-:Y:S05]  /*0cc0*/  BSYNC.RECONVERGENT B0 ;  /* 0x0000000000007941 */ /* 0x000fea0003800200 */
.L_x_2422:
        /* <DEDUP_REMOVED lines=21> */
.L_x_2425:
[----:B------:R-:W-:Y:S05]  /*0e20*/  BSYNC.RECONVERGENT B0 ;  /* 0x0000000000007941 */ /* 0x000fea0003800200 */
.L_x_2424:
[----:B------:R-:W5:Y:S01]  /*0e30*/  LDCU.64 UR4, c[0x0][0x420] ;  /* 0x00008400ff0477ac */ /* 0x000f620008000a00 */
[----:B------:R-:W-:Y:S01]  /*0e40*/  ISETP.NE.AND P4, PT, R2, RZ, PT ;  /* 0x000000ff0200720c */ /* 0x000fe20003f85270 */
[----:B------:R-:W-:Y:S01]  /*0e50*/  IMAD.U32 R0, RZ, RZ, UR25 ;  /* 0x00000019ff007e24 */ /* 0x000fe2000f8e00ff */
[C---:B------:R-:W-:Y:S02]  /*0e60*/  IADD3 R3, P0, PT, R60.reuse, UR25, RZ ;  /* 0x000000193c037c10 */ /* 0x040fe4000ff1e0ff */
[----:B------:R-:W-:Y:S02]  /*0e70*/  ISETP.GE.OR P2, PT, R7, UR21, P4 ;  /* 0x0000001507007c0c */ /* 0x000fe4000a746670 */
[----:B------:R-:W-:Y:S02]  /*0e80*/  ISETP.GE.OR P3, PT, R60, UR21, P4 ;  /* 0x000000153c007c0c */ /* 0x000fe4000a766670 */
[----:B------:R-:W-:Y:S02]  /*0e90*/  ISETP.GE.OR P1, PT, R6, UR21, P4 ;  /* 0x0000001506007c0c */ /* 0x000fe4000a726670 */
[----:B------:R-:W-:-:S02]  /*0ea0*/  ISETP.GE.OR P4, PT, R4, UR21, P4 ;  /* 0x0000001504007c0c */ /* 0x000fc4000a786670 */
[----:B------:R-:W-:Y:S02]  /*0eb0*/  LEA.HI.X.SX32 R0, R0, RZ, 0x1, P0 ;  /* 0x000000ff00007211 */ /* 0x000fe400000f0eff */
[----:B-----5:R-:W-:-:S03]  /*0ec0*/  LEA R6, P0, R3, UR4, 0x2 ;  /* 0x0000000403067c11 */ /* 0x020fc6000f8010ff */
[----:B------:R-:W-:Y:S01]  /*0ed0*/  @!P2 IMAD.MOV.U32 R2, RZ, RZ, 0x7f800000 ;  /* 0x7f800000ff02a424 */ /* 0x000fe200078e00ff */
[----:B------:R-:W-:Y:S01]  /*0ee0*/  LEA.HI.X R7, R3, UR5, R0, 0x2, P0 ;  /* 0x0000000503077c11 */ /* 0x000fe200080f1400 */
[----:B------:R-:W-:Y:S02]  /*0ef0*/  @!P3 IMAD.MOV.U32 R3, RZ, RZ, 0x7f800000 ;  /* 0x7f800000ff03b424 */ /* 0x000fe400078e00ff */
[----:B------:R-:W-:Y:S02]  /*0f00*/  @!P1 IMAD.MOV.U32 R0, RZ, RZ, 0x7f800000 ;  /* 0x7f800000ff009424 */ /* 0x000fe400078e00ff */
[----:B------:R1:W-:Y:S04]  /*0f10*/  @!P2 STG.E desc[UR6][R6.64+0x40], R2 ;  /* 0x000040020600a986 */ /* 0x0003e8000c101906 */
[----:B------:R1:W-:Y:S04]  /*0f20*/  @!P3 STG.E desc[UR6][R6.64], R3 ;  /* 0x000000030600b986 */ /* 0x0003e8000c101906 */
[----:B------:R1:W-:Y:S01]  /*0f30*/  @!P1 STG.E desc[UR6][R6.64+0x80], R0 ;  /* 0x0000800006009986 */ /* 0x0003e2000c101906 */
[----:B------:R-:W-:Y:S05]  /*0f40*/  @P4 EXIT ;  /* 0x000000000000494d */ /* 0x000fea0003800000 */
[----:B-1----:R-:W-:-:S05]  /*0f50*/  MOV R3, 0x7f800000 ;  /* 0x7f80000000037802 */ /* 0x002fca0000000f00 */
[----:B------:R-:W-:Y:S01]  /*0f60*/  STG.E desc[UR6][R6.64+0xc0], R3 ;  /* 0x0000c00306007986 */ /* 0x000fe2000c101906 */
[----:B------:R-:W-:Y:S05]  /*0f70*/  EXIT ;  /* 0x000000000000794d */ /* 0x000fea0003800000 */
.L_x_2417:
        /* <DEDUP_REMOVED lines=13> */
.L_x_2426:
[----:B------:R-:W-:Y:S05]  /*1050*/  BRA.U !UP0, `(.L_x_2427) ;  /* 0x0000000508987547 */ /* 0x000fea000b800000 */
[----:B------:R-:W1:Y:S01]  /*1060*/  LDC R7, c[0x0][0x4f0] ;  /* 0x00013c00ff077b82 */ /* 0x000e620000000800 */
[----:B------:R-:W-:Y:S01]  /*1070*/  ULEA UR18, UR4, 0xffffffc0, 0x6 ;  /* 0xffffffc004127891 */ /* 0x000fe2000f8e30ff */
[----:B------:R-:W-:Y:S01]  /*1080*/  IMAD.MOV.U32 R4, RZ, RZ, RZ ;  /* 0x000000ffff047224 */ /* 0x000fe200078e00ff */
[----:B------:R-:W2:Y:S04]  /*1090*/  LDCU.64 UR8, c[0x0][0x4e8] ;  /* 0x00009d00ff0877ac */ /* 0x000ea80008000a00 */
[----:B------:R-:W-:Y:S01]  /*10a0*/  MOV R0, UR18 ;  /* 0x0000001200007c02 */ /* 0x000fe20008000f00 */
[----:B------:R-:W3:Y:S01]  /*10b0*/  LDC R18, c[0x0][0x3e8] ;  /* 0x0000fa00ff127b82 */ /* 0x000ee20000000800 */
[----:B------:R-:W4:Y:S02]  /*10c0*/  LDCU.64 UR16, c[0x0][0x3b8] ;  /* 0x00007700ff1077ac */ /* 0x000f240008000a00 */
[----:B------:R-:W-:Y:S01]  /*10d0*/  IABS R0, R0 ;  /* 0x0000000000007213 */ /* 0x000fe20000000000 */
[----:B------:R-:W5:Y:S01]  /*10e0*/  LDCU.64 UR14, c[0x0][0x3c0] ;  /* 0x00007800ff0e77ac */ /* 0x000f620008000a00 */
        /* <DEDUP_REMOVED lines=13> */
[----:B-1----:R-:W-:-:S04]  /*11c0*/  IMAD.MOV R2, RZ, RZ, -R5 ;  /* 0x000000ffff027224 */ /* 0x002fc800078e0a05 */
[----:B------:R-:W-:-:S04]  /*11d0*/  IMAD R2, R2, R3, RZ ;  /* 0x0000000302027224 */ /* 0x000fc800078e02ff */
[----:B------:R-:W-:Y:S01]  /*11e0*/  IMAD.HI.U32 R5, R5, R2, R4 ;  /* 0x0000000205057227 */ /* 0x000fe200078e0004 */
[----:B------:R-:W-:-:S05]  /*11f0*/  MOV R2, R0 ;  /* 0x0000000000027202 */ /* 0x000fca0000000f00 */
[----:B------:R-:W-:-:S04]  /*1200*/  IMAD.HI.U32 R4, R5, R2, RZ ;  /* 0x0000000205047227 */ /* 0x000fc800078e00ff */
[----:B------:R-:W-:-:S04]  /*1210*/  IMAD.MOV R0, RZ, RZ, -R4 ;  /* 0x000000ffff007224 */ /* 0x000fc800078e0a04 */
[----:B------:R-:W-:-:S05]  /*1220*/  IMAD R0, R3, R0, R2 ;  /* 0x0000000003007224 */ /* 0x000fca00078e0202 */
[----:B------:R-:W-:-:S13]  /*1230*/  ISETP.GT.U32.AND P1, PT, R3, R0, PT ;  /* 0x000000000300720c */ /* 0x000fda0003f24070 */
[-C--:B------:R-:W-:Y:S01]  /*1240*/  @!P1 IADD3 R0, PT, PT, R0, -R3.reuse, RZ ;  /* 0x8000000300009210 */ /* 0x080fe20007ffe0ff */
[----:B------:R-:W-:Y:S01]  /*1250*/  @!P1 VIADD R4, R4, 0x1 ;  /* 0x0000000104049836 */ /* 0x000fe20000000000 */
[C---:B------:R-:W-:Y:S02]  /*1260*/  ISETP.NE.AND P1, PT, R7.reuse, RZ, PT ;  /* 0x000000ff0700720c */ /* 0x040fe40003f25270 */
[----:B------:R-:W-:Y:S02]  /*1270*/  ISETP.GE.U32.AND P2, PT, R0, R3, PT ;  /* 0x000000030000720c */ /* 0x000fe40003f46070 */
[----:B------:R-:W-:-:S04]  /*1280*/  LOP3.LUT R0, R7, UR18, RZ, 0x3c, !PT ;  /* 0x0000001207007c12 */ /* 0x000fc8000f8e3cff */
[----:B------:R-:W-:-:S07]  /*1290*/  ISETP.GE.AND P0, PT, R0, RZ, PT ;  /* 0x000000ff0000720c */ /* 0x000fce0003f06270 */
[----:B------:R-:W-:-:S05]  /*12a0*/  @P2 IADD3 R4, PT, PT, R4, 0x1, RZ ;  /* 0x0000000104042810 */ /* 0x000fca0007ffe0ff */
[----:B------:R-:W-:-:S05]  /*12b0*/  IMAD.MOV.U32 R2, RZ, RZ, R4 ;  /* 0x000000ffff027224 */ /* 0x000fca00078e0004 */
[----:B------:R-:W-:Y:S02]  /*12c0*/  @!P0 IADD3 R2, PT, PT, -R2, RZ, RZ ;  /* 0x000000ff02028210 */ /* 0x000fe40007ffe1ff */
[----:B------:R-:W-:-:S05]  /*12d0*/  @!P1 LOP3.LUT R2, RZ, R7, RZ, 0x33, !PT ;  /* 0x00000007ff029212 */ /* 0x000fca00078e33ff */
[----:B------:R-:W-:-:S06]  /*12e0*/  IMAD.WIDE R8, R2, 0x4, R230 ;  /* 0x0000000402087825 */ /* 0x000fcc00078e02e6 */
[----:B------:R-:W5:Y:S01]  /*12f0*/  LDG.E R8, desc[UR6][R8.64] ;  /* 0x0000000608087981 */ /* 0x000f62000c1e1900 */
[----:B---3--:R-:W-:Y:S01]  /*1300*/  IABS R0, R18 ;  /* 0x0000001200007213 */ /* 0x008fe20000000000 */
[----:B------:R-:W-:Y:S01]  /*1310*/  IMAD.MOV R2, RZ, RZ, -R2 ;  /* 0x000000ffff027224 */ /* 0x000fe200078e0a02 */
[----:B------:R-:W1:Y:S02]  /*1320*/  S2R R3, SR_CTAID.Z ;  /* 0x0000000000037919 */ /* 0x000e640000002700 */
[----:B------:R-:W3:Y:S01]  /*1330*/  I2F.RP R6, R0 ;  /* 0x0000000000067306 */ /* 0x000ee20000209400 */
[----:B------:R-:W-:-:S07]  /*1340*/  IMAD R2, R7, R2, UR18 ;  /* 0x0000001207027e24 */ /* 0x000fce000f8e0202 */
[----:B---3--:R-:W3:Y:S01]  /*1350*/  MUFU.RCP R10, R6 ;  /* 0x00000006000a7308 */ /* 0x008ee20000001000 */
[----:B-1----:R-:W-:Y:S02]  /*1360*/  IABS R3, R3 ;  /* 0x0000000300037213 */ /* 0x002fe40000000000 */
[----:B---3--:R-:W-:-:S05]  /*1370*/  IADD3 R10, PT, PT, R10, 0xffffffe, RZ ;  /* 0x0ffffffe0a0a7810 */ /* 0x008fca0007ffe0ff */
[----:B------:R-:W1:Y:S02]  /*1380*/  F2I.FTZ.U32.TRUNC.NTZ R11, R10 ;  /* 0x0000000a000b7305 */ /* 0x000e64000021f000 */
[----:B-1----:R-:W-:Y:S01]  /*1390*/  IMAD.MOV R4, RZ, RZ, -R11 ;  /* 0x000000ffff047224 */ /* 0x002fe200078e0a0b */
[----:B------:R-:W-:-:S03]  /*13a0*/  MOV R10, RZ ;  /* 0x000000ff000a7202 */ /* 0x000fc60000000f00 */
[----:B------:R-:W-:-:S04]  /*13b0*/  IMAD R4, R4, R0, RZ ;  /* 0x0000000004047224 */ /* 0x000fc800078e02ff */
        /* <DEDUP_REMOVED lines=11> */
[----:B------:R-:W-:-:S02]  /*1470*/  ISETP.GE.AND P0, PT, R0, RZ, PT ;  /* 0x000000ff0000720c */ /* 0x000fc40003f06270 */
[----:B------:R-:W-:Y:S02]  /*1480*/  SHF.R.S32.HI R0, RZ, 0x1f, R2 ;  /* 0x0000001fff007819 */ /* 0x000fe40000011402 */
[----:B------:R-:W-:-:S03]  /*1490*/  LOP3.LUT R18, RZ, R18, RZ, 0x33, !PT ;  /* 0x00000012ff127212 */ /* 0x000fc600078e33ff */
[----:B------:R-:W-:-:S05]  /*14a0*/  @P2 IADD3 R5, PT, PT, R5, 0x1, RZ ;  /* 0x0000000105052810 */ /* 0x000fca0007ffe0ff */
[----:B------:R-:W-:-:S05]  /*14b0*/  IMAD.MOV.U32 R7, RZ, RZ, R5 ;  /* 0x000000ffff077224 */ /* 0x000fca00078e0005 */
[----:B------:R-:W-:Y:S02]  /*14c0*/  @!P0 IADD3 R7, PT, PT, -R7, RZ, RZ ;  /* 0x000000ff07078210 */ /* 0x000fe40007ffe1ff */
[----:B-----5:R-:W-:Y:S01]  /*14d0*/  SHF.R.S32.HI R3, RZ, 0x1f, R8 ;  /* 0x0000001fff037819 */ /* 0x020fe20000011408 */
[----:B--2---:R-:W-:-:S04]  /*14e0*/  IMAD.WIDE.U32 R12, R8, UR10, RZ ;  /* 0x0000000a080c7c25 */ /* 0x004fc8000f8e00ff */
[C---:B------:R-:W-:Y:S02]  /*14f0*/  IMAD R9, R3.reuse, UR10, RZ ;  /* 0x0000000a03097c24 */ /* 0x040fe4000f8e02ff */
[----:B----4-:R-:W-:Y:S02]  /*1500*/  IMAD R3, R3, UR8, RZ ;  /* 0x0000000803037c24 */ /* 0x010fe4000f8e02ff */
[C---:B------:R-:W-:Y:S02]  /*1510*/  IMAD R9, R8.reuse, UR11, R9 ;  /* 0x0000000b08097c24 */ /* 0x040fe4000f8e0209 */
[----:B------:R-:W-:Y:S02]  /*1520*/  IMAD R10, R8, UR9, R3 ;  /* 0x00000009080a7c24 */ /* 0x000fe4000f8e0203 */
[----:B------:R-:W-:Y:S01]  /*1530*/  IMAD R3, R0, UR16, RZ ;  /* 0x0000001000037c24 */ /* 0x000fe2000f8e02ff */
[----:B------:R-:W-:Y:S01]  /*1540*/  IADD3 R13, PT, PT, R13, R9, RZ ;  /* 0x000000090d0d7210 */ /* 0x000fe20007ffe0ff */
[----:B------:R-:W-:Y:S01]  /*1550*/  IMAD.WIDE.U32 R8, R8, UR8, RZ ;  /* 0x0000000808087c25 */ /* 0x000fe2000f8e00ff */
[----:B------:R-:W1:Y:S03]  /*1560*/  LDCU.128 UR8, c[0x0][0x3d0] ;  /* 0x00007a00ff0877ac */ /* 0x000e660008000c00 */
[----:B------:R-:W-:Y:S01]  /*1570*/  IMAD R3, R2, UR17, R3 ;  /* 0x0000001102037c24 */ /* 0x000fe2000f8e0203 */
[----:B------:R-:W-:Y:S01]  /*1580*/  IADD3 R11, PT, PT, R9, R10, RZ ;  /* 0x0000000a090b7210 */ /* 0x000fe20007ffe0ff */
[----:B------:R-:W-:-:S02]  /*1590*/  IMAD.MOV.U32 R10, RZ, RZ, R8 ;  /* 0x000000ffff0a7224 */ /* 0x000fc400078e0008 */
[----:B------:R-:W-:Y:S01]  /*15a0*/  IMAD R9, R0, UR14, RZ ;  /* 0x0000000e00097c24 */ /* 0x000fe2000f8e02ff */
[----:B------:R-:W-:Y:S01]  /*15b0*/  SEL R0, R18, R7, !P1 ;  /* 0x0000000712007207 */ /* 0x000fe20004800000 */
[----:B------:R-:W-:-:S04]  /*15c0*/  IMAD.WIDE.U32 R12, R2, UR16, R12 ;  /* 0x00000010020c7c25 */ /* 0x000fc8000f8e000c */
[C---:B------:R-:W-:Y:S01]  /*15d0*/  IMAD R9, R2.reuse, UR15, R9 ;  /* 0x0000000f02097c24 */ /* 0x040fe2000f8e0209 */
[----:B------:R-:W-:Y:S01]  /*15e0*/  IADD3 R13, PT, PT, R13, R3, RZ ;  /* 0x000000030d0d7210 */ /* 0x000fe20007ffe0ff */
[----:B------:R-:W-:Y:S01]  /*15f0*/  IMAD.WIDE.U32 R10, R2, UR14, R10 ;  /* 0x0000000e020a7c25 */ /* 0x000fe2000f8e000a */
[----:B------:R-:W-:-:S03]  /*1600*/  SHF.R.S32.HI R2, RZ, 0x1f, R0 ;  /* 0x0000001fff027819 */ /* 0x000fc60000011400 */
[----:B-1----:R-:W-:Y:S01]  /*1610*/  IMAD.WIDE.U32 R12, R0, UR8, R12 ;  /* 0x00000008000c7c25 */ /* 0x002fe2000f8e000c */
[----:B------:R-:W-:-:S03]  /*1620*/  IADD3 R11, PT, PT, R11, R9, RZ ;  /* 0x000000090b0b7210 */ /* 0x000fc60007ffe0ff */
[C---:B------:R-:W-:Y:S02]  /*1630*/  IMAD R3, R2.reuse, UR8, RZ ;  /* 0x0000000802037c24 */ /* 0x040fe4000f8e02ff */
[----:B------:R-:W-:Y:S02]  /*1640*/  IMAD R7, R2, UR10, RZ ;  /* 0x0000000a02077c24 */ /* 0x000fe4000f8e02ff */
[C---:B------:R-:W-:Y:S02]  /*1650*/  IMAD R3, R0.reuse, UR9, R3 ;  /* 0x0000000900037c24 */ /* 0x040fe4000f8e0203 */
[C---:B------:R-:W-:Y:S02]  /*1660*/  IMAD R7, R0.reuse, UR11, R7 ;  /* 0x0000000b00077c24 */ /* 0x040fe4000f8e0207 */
[----:B------:R-:W-:Y:S01]  /*1670*/  IMAD.WIDE.U32 R8, R0, UR10, R10 ;  /* 0x0000000a00087c25 */ /* 0x000fe2000f8e000a */
[----:B------:R-:W-:-:S03]  /*1680*/  MOV R10, R12 ;  /* 0x0000000c000a7202 */ /* 0x000fc60000000f00 */
[----:B------:R-:W-:Y:S01]  /*1690*/  IMAD.IADD R4, R13, 0x1, R3 ;  /* 0x000000010d047824 */ /* 0x000fe200078e0203 */
[----:B------:R-:W-:Y:S01]  /*16a0*/  IADD3 R3, PT, PT, R9, R7, RZ ;  /* 0x0000000709037210 */ /* 0x000fe20007ffe0ff */
[----:B------:R-:W-:Y:S06]  /*16b0*/  BRA `(.L_x_2428) ;  /* 0x0000000400807947 */ /* 0x000fec0003800000 */
.L_x_2427:
        /* <DEDUP_REMOVED lines=15> */
.L_x_2429:
[----:B------:R-:W1:Y:S01]  /*17b0*/  LDCU.64 UR16, c[0x0][0x3b8] ;  /* 0x00007700ff1077ac */ /* 0x000e620008000a00 */
[----:B------:R-:W-:-:S04]  /*17c0*/  UIADD3 UR19, UPT, UPT, UR11, UR26, URZ ;  /* 0x0000001a0b137290 */ /* 0x000fc8000fffe0ff */
[----:B-1----:R-:W-:Y:S02]  /*17d0*/  UIMAD.WIDE.U32 UR8, UR19, UR16, URZ ;  /* 0x00000010130872a5 */ /* 0x002fe4000f8e00ff */
[----:B------:R-:W-:-:S04]  /*17e0*/  UIMAD UR19, UR19, UR17, URZ ;  /* 0x00000011131372a4 */ /* 0x000fc8000f8e02ff */
[----:B------:R-:W-:Y:S01]  /*17f0*/  UIADD3 UR19, UPT, UPT, UR9, UR19, URZ ;  /* 0x0000001309137290 */ /* 0x000fe2000fffe0ff */
[----:B------:R-:W-:-:S11]  /*1800*/  UMOV UR18, UR8 ;  /* 0x0000000800127c82 */ /* 0x000fd60008000000 */
.L_x_2430:
        /* <DEDUP_REMOVED lines=15> */
.L_x_2431:
[----:B------:R-:W1:Y:S01]  /*1900*/  LDCU.64 UR14, c[0x0][0x3c0] ;  /* 0x00007800ff0e77ac */ /* 0x000e620008000a00 */
[----:B------:R-:W-:-:S04]  /*1910*/  UIADD3 UR11, UPT, UPT, UR11, UR26, URZ ;  /* 0x0000001a0b0b7290 */ /* 0x000fc8000fffe0ff */
[----:B-1----:R-:W-:Y:S02]  /*1920*/  UIMAD.WIDE.U32 UR8, UR11, UR14, URZ ;  /* 0x0000000e0b0872a5 */ /* 0x002fe4000f8e00ff */
[----:B------:R-:W-:-:S04]  /*1930*/  UIMAD UR11, UR11, UR15, URZ ;  /* 0x0000000f0b0b72a4 */ /* 0x000fc8000f8e02ff */
[----:B------:R-:W-:Y:S01]  /*1940*/  UIADD3 UR9, UPT, UPT, UR9, UR11, URZ ;  /* 0x0000000b09097290 */ /* 0x000fe2000fffe0ff */
[----:B------:R-:W-:-:S11]  /*1950*/  UMOV UR10, UR8 ;  /* 0x00000008000a7c82 */ /* 0x000fd60008000000 */
.L_x_2432:
[----:B------:R-:W1:Y:S01]  /*1960*/  LDC R18, c[0x0][0x3e8] ;  /* 0x0000fa00ff127b82 */ /* 0x000e620000000800 */
[----:B------:R-:W2:Y:S01]  /*1970*/  S2R R2, SR_CTAID.Z ;  /* 0x0000000000027919 */ /* 0x000ea20000002700 */
[----:B------:R-:W-:Y:S01]  /*1980*/  ULEA UR8, UR4, 0xffffffc0, 0x6 ;  /* 0xffffffc004087891 */ /* 0x000fe2000f8e30ff */
[----:B------:R-:W-:Y:S01]  /*1990*/  CS2R R230, SRZ ;  /* 0x0000000000e67805 */ /* 0x000fe2000001ff00 */
[----:B------:R-:W-:Y:S01]  /*19a0*/  UMOV UR11, UR9 ;  /* 0x00000009000b7c82 */ /* 0x000fe20008000000 */
[----:B------:R-:W-:Y:S01]  /*19b0*/  UMOV UR26, UR18 ;  /* 0x00000012001a7c82 */ /* 0x000fe20008000000 */
[----:B------:R-:W-:Y:S01]  /*19c0*/  UMOV UR27, UR19 ;  /* 0x00000013001b7c82 */ /* 0x000fe20008000000 */
        /* <DEDUP_REMOVED lines=14> */
[----:B-1----:R-:W-:Y:S01]  /*1ab0*/  VIADD R4, R4, 0xffffffe ;  /* 0x0ffffffe04047836 */ /* 0x002fe20000000000 */
[----:B------:R-:W1:Y:S05]  /*1ac0*/  LDC.64 R6, c[0x0][0x3d8] ;  /* 0x0000f600ff067b82 */ /* 0x000e6a0000000a00 */
[----:B------:R-:W2:Y:S02]  /*1ad0*/  F2I.FTZ.U32.TRUNC.NTZ R5, R4 ;  /* 0x0000000400057305 */ /* 0x000ea4000021f000 */
[----:B--2---:R-:W-:Y:S01]  /*1ae0*/  IMAD.MOV R3, RZ, RZ, -R5 ;  /* 0x000000ffff037224 */ /* 0x004fe200078e0a05 */
[----:B------:R-:W-:-:S03]  /*1af0*/  MOV R4, RZ ;  /* 0x000000ff00047202 */ /* 0x000fc60000000f00 */
[----:B------:R-:W-:-:S04]  /*1b00*/  IMAD R3, R3, R0, RZ ;  /* 0x0000000003037224 */ /* 0x000fc800078e02ff */
[----:B------:R-:W-:-:S06]  /*1b10*/  IMAD.HI.U32 R3, R5, R3, R4 ;  /* 0x0000000305037227 */ /* 0x000fcc00078e0004 */
[----:B------:R-:W-:-:S04]  /*1b20*/  IMAD.HI.U32 R5, R3, R2, RZ ;  /* 0x0000000203057227 */ /* 0x000fc800078e00ff */
[----:B------:R-:W-:-:S04]  /*1b30*/  IMAD.MOV R3, RZ, RZ, -R5 ;  /* 0x000000ffff037224 */ /* 0x000fc800078e0a05 */
[----:B------:R-:W-:-:S05]  /*1b40*/  IMAD R3, R0, R3, R2 ;  /* 0x0000000300037224 */ /* 0x000fca00078e0202 */
[----:B------:R-:W-:-:S13]  /*1b50*/  ISETP.GT.U32.AND P0, PT, R0, R3, PT ;  /* 0x000000030000720c */ /* 0x000fda0003f04070 */
[----:B------:R-:W-:Y:S01]  /*1b60*/  @!P0 IADD3 R3, PT, PT, R3, -R0, RZ ;  /* 0x8000000003038210 */ /* 0x000fe20007ffe0ff */
[----:B------:R-:W-:-:S03]  /*1b70*/  @!P0 VIADD R5, R5, 0x1 ;  /* 0x0000000105058836 */ /* 0x000fc60000000000 */
[----:B------:R-:W-:Y:S02]  /*1b80*/  ISETP.GE.U32.AND P1, PT, R3, R0, PT ;  /* 0x000000000300720c */ /* 0x000fe40003f26070 */
[----:B------:R-:W-:Y:S01]  /*1b90*/  LOP3.LUT R0, R18, UR24, RZ, 0x3c, !PT ;  /* 0x0000001812007c12 */ /* 0x000fe2000f8e3cff */
[----:B------:R-:W2:Y:S03]  /*1ba0*/  LDC.64 R2, c[0x0][0x3d0] ;  /* 0x0000f400ff027b82 */ /* 0x000ea60000000a00 */
[----:B------:R-:W-:-:S07]  /*1bb0*/  ISETP.GE.AND P0, PT, R0, RZ, PT ;  /* 0x000000ff0000720c */ /* 0x000fce0003f06270 */
[----:B------:R-:W-:Y:S02]  /*1bc0*/  @P1 IADD3 R5, PT, PT, R5, 0x1, RZ ;  /* 0x0000000105051810 */ /* 0x000fe40007ffe0ff */
[----:B------:R-:W-:Y:S02]  /*1bd0*/  ISETP.NE.AND P1, PT, R18, RZ, PT ;  /* 0x000000ff1200720c */ /* 0x000fe40003f25270 */
[----:B------:R-:W-:Y:S01]  /*1be0*/  LOP3.LUT R18, RZ, R18, RZ, 0x33, !PT ;  /* 0x00000012ff127212 */ /* 0x000fe200078e33ff */
[----:B------:R-:W-:-:S05]  /*1bf0*/  IMAD.MOV.U32 R9, RZ, RZ, R5 ;  /* 0x000000ffff097224 */ /* 0x000fca00078e0005 */
[----:B------:R-:W-:-:S04]  /*1c00*/  @!P0 IADD3 R9, PT, PT, -R9, RZ, RZ ;  /* 0x000000ff09098210 */ /* 0x000fc80007ffe1ff */
[----:B------:R-:W-:-:S04]  /*1c10*/  SEL R9, R18, R9, !P1 ;  /* 0x0000000912097207 */ /* 0x000fc80004800000 */
[----:B------:R-:W-:Y:S01]  /*1c20*/  SHF.R.S32.HI R13, RZ, 0x1f, R9 ;  /* 0x0000001fff0d7819 */ /* 0x000fe20000011409 */
[----:B--2---:R-:W-:-:S04]  /*1c30*/  IMAD.WIDE.U32 R10, R9, R2, R10 ;  /* 0x00000002090a7225 */ /* 0x004fc800078e000a */
[C---:B-1----:R-:W-:Y:S02]  /*1c40*/  IMAD R4, R13.reuse, R6, RZ ;  /* 0x000000060d047224 */ /* 0x042fe400078e02ff */
[----:B------:R-:W-:Y:S02]  /*1c50*/  IMAD R0, R13, R2, RZ ;  /* 0x000000020d007224 */ /* 0x000fe400078e02ff */
[----:B------:R-:W-:-:S04]  /*1c60*/  IMAD.WIDE.U32 R12, R9, R6, R14 ;  /* 0x00000006090c7225 */ /* 0x000fc800078e000e */
[C---:B------:R-:W-:Y:S02]  /*1c70*/  IMAD R4, R9.reuse, R7, R4 ;  /* 0x0000000709047224 */ /* 0x040fe400078e0204 */
[----:B------:R-:W-:Y:S02]  /*1c80*/  IMAD R0, R9, R3, R0 ;  /* 0x0000000309007224 */ /* 0x000fe400078e0200 */
[----:B------:R-:W-:Y:S01]  /*1c90*/  IMAD.MOV.U32 R8, RZ, RZ, R12 ;  /* 0x000000ffff087224 */ /* 0x000fe200078e000c */
[----:B------:R-:W-:Y:S02]  /*1ca0*/  IADD3 R3, PT, PT, R13, R4, RZ ;  /* 0x000000040d037210 */ /* 0x000fe40007ffe0ff */
[----:B------:R-:W-:-:S07]  /*1cb0*/  IADD3 R4, PT, PT, R11, R0, RZ ;  /* 0x000000000b047210 */ /* 0x000fce0007ffe0ff */
.L_x_2428:
[----:B------:R-:W-:Y:S01]  /*1cc0*/  UISETP.NE.AND UP0, UPT, UR20, -0x1, UPT ;  /* 0xffffffff1400788c */ /* 0x000fe2000bf05270 */
[----:B------:R-:W-:Y:S01]  /*1cd0*/  IMAD.MOV.U32 R0, RZ, RZ, RZ ;  /* 0x000000ffff007224 */ /* 0x000fe200078e00ff */
[----:B------:R-:W1:Y:S01]  /*1ce0*/  LDCU.64 UR18, c[0x0][0x3b0] ;  /* 0x00007600ff1277ac */ /* 0x000e620008000a00 */
[----:B------:R-:W2:Y:S01]  /*1cf0*/  S2R R99, SR_CTAID.X ;  /* 0x0000000000637919 */ /* 0x000ea20000002500 */
[----:B------:R-:W3:Y:S01]  /*1d00*/  LDCU.64 UR8, c[0x0][0x3c8] ;  /* 0x00007900ff0877ac */ /* 0x000ee20008000a00 */
[----:B------:R-:W-:Y:S01]  /*1d10*/  IMAD.SHL.U32 R73, R60, 0x8, RZ ;  /* 0x000000083c497824 */ /* 0x000fe200078e00ff */
[----:B------:R-:W4:Y:S01]  /*1d20*/  LDC R69, c[0x0][0x450] ;  /* 0x00011400ff457b82 */ /* 0x000f220000000800 */
[----:B------:R2:W5:Y:S01]  /*1d30*/  @P3 LDG.E R0, desc[UR6][R102.64] ;  /* 0x0000000666003981 */ /* 0x000562000c1e1900 */
[----:B------:R-:W-:-:S03]  /*1d40*/  SHF.R.U32.HI R100, RZ, 0x3, R60 ;  /* 0x00000003ff647819 */ /* 0x000fc6000001163c */
[----:B------:R-:W3:Y:S01]  /*1d50*/  @!UP0 LDCU.64 UR10, c[0x0][0x398] ;  /* 0x00007300ff0a87ac */ /* 0x000ee20008000a00 */
[----:B------:R-:W-:Y:S01]  /*1d60*/  LOP3.LUT R12, R73, 0x38, RZ, 0xc0, !PT ;  /* 0x00000038490c7812 */ /* 0x000fe200078ec0ff */
[----:B------:R-:W-:Y:S01]  /*1d70*/  IMAD.SHL.U32 R66, R60, 0x4, RZ ;  /* 0x000000043c427824 */ /* 0x000fe200078e00ff */
[----:B------:R-:W-:Y:S01]  /*1d80*/  SHF.R.U32.HI R68, RZ, 0x1, R60 ;  /* 0x00000001ff447819 */ /* 0x000fe2000001163c */
[----:B------:R-:W-:Y:S01]  /*1d90*/  USHF.R.S32.HI UR32, URZ, 0x1f, UR5 ;  /* 0x0000001fff207899 */ /* 0x000fe20008011405 */
[----:B------:R-:W-:Y:S01]  /*1da0*/  IADD3 R10, P3, PT, R12, R10, RZ ;  /* 0x0000000a0c0a7210 */ /* 0x000fe20007f7e0ff */
[----:B------:R-:W-:Y:S01]  /*1db0*/  IMAD.MOV.U32 R101, RZ, RZ, RZ ;  /* 0x000000ffff657224 */ /* 0x000fe200078e00ff */
[----:B------:R-:W-:Y:S01]  /*1dc0*/  LOP3.LUT R66, R66, 0x1c, RZ, 0xc0, !PT ;  /* 0x0000001c42427812 */ /* 0x000fe200078ec0ff */
[----:B------:R-:W-:Y:S02]  /*1dd0*/  ULEA.HI UR32, UR32, UR5, URZ, 0x6 ;  /* 0x0000000520207291 */ /* 0x000fe4000f8f30ff */
[----:B-1----:R-:W-:Y:S01]  /*1de0*/  @UP0 UIMAD.WIDE.U32 UR26, UR20, UR18, URZ ;  /* 0x00000012141a02a5 */ /* 0x002fe2000f8e00ff */
[----:B------:R-:W-:Y:S01]  /*1df0*/  IMAD.X R11, RZ, RZ, R4, P3 ;  /* 0x000000ffff0b7224 */ /* 0x000fe200018e0604 */
[----:B------:R-:W-:Y:S01]  /*1e00*/  USHF.R.S32.HI UR32, URZ, 0x6, UR32 ;  /* 0x00000006ff207899 */ /* 0x000fe20008011420 */
[----:B---3--:R-:W-:Y:S01]  /*1e10*/  IMAD.U32 R6, RZ, RZ, UR8 ;  /* 0x00000008ff067e24 */ /* 0x008fe2000f8e00ff */
[----:B------:R-:W-:Y:S01]  /*1e20*/  MOV R2, UR9 ;  /* 0x0000000900027c02 */ /* 0x000fe20008000f00 */
[----:B------:R-:W1:Y:S01]  /*1e30*/  LDCU.64 UR8, c[0x0][0x390] ;  /* 0x00007200ff0877ac */ /* 0x000e620008000a00 */
[----:B------:R-:W-:Y:S01]  /*1e40*/  IMAD.WIDE.U32 R10, R100, UR16, R10 ;  /* 0x00000010640a7c25 */ /* 0x000fe2000f8e000a */
[----:B------:R-:W-:-:S03]  /*1e50*/  @!UP0 UIMAD.WIDE.U32 UR28, UR23, UR10, URZ ;  /* 0x0000000a171c82a5 */ /* 0x000fc6000f8e00ff */
[----:B------:R-:W-:Y:S01]  /*1e60*/  IMAD R77, R100, UR17, R11 ;  /* 0x00000011644d7c24 */ /* 0x000fe2000f8e020b */
[----:B----4-:R-:W-:Y:S01]  /*1e70*/  LEA.HI R69, R69, R69, RZ, 0x1 ;  /* 0x0000004545457211 */ /* 0x010fe200078f08ff */
[----:B------:R-:W-:Y:S01]  /*1e80*/  USHF.L.U64.HI UR30, UR14, 0x4, UR15 ;  /* 0x000000040e1e7899 */ /* 0x000fe2000801020f */
[----:B------:R-:W-:Y:S01]  /*1e90*/  SHF.L.U32 R76, R10, 0x1, RZ ;  /* 0x000000010a4c7819 */ /* 0x000fe200000006ff */
[----:B------:R-:W-:Y:S01]  /*1ea0*/  @!UP0 UIMAD UR11, UR23, UR11, UR29 ;  /* 0x0000000b170b82a4 */ /* 0x000fe2000f8e021d */
[----:B------:R-:W-:Y:S01]  /*1eb0*/  SHF.R.S32.HI R69, RZ, 0x1, R69 ;  /* 0x00000001ff457819 */ /* 0x000fe20000011445 */
[----:B------:R-:W-:Y:S01]  /*1ec0*/  @UP0 UIMAD UR11, UR20, UR19, UR27 ;  /* 0x00000013140b02a4 */ /* 0x000fe2000f8e021b */
[----:B--2---:R-:W-:Y:S01]  /*1ed0*/  IMAD.WIDE.U32 R98, R99, 0x40, R100 ;  /* 0x0000004063627825 */ /* 0x004fe200078e0064 */
[----:B------:R-:W-:Y:S01]  /*1ee0*/  @!UP0 UMOV UR10, UR28 ;  /* 0x0000001c000a8c82 */ /* 0x000fe20008000000 */
[----:B------:R-:W-:Y:S01]  /*1ef0*/  @UP0 UMOV UR10, UR26 ;  /* 0x0000001a000a0c82 */ /* 0x000fe20008000000 */
[----:B------:R-:W-:Y:S01]  /*1f00*/  UISETP.GE.AND UP0, UPT, UR32, UR4, UPT ;  /* 0x000000042000728c */ /* 0x000fe2000bf06270 */
[----:B------:R-:W-:Y:S01]  /*1f10*/  IADD3 R14, P2, PT, R12, UR10, RZ ;  /* 0x0000000a0c0e7c10 */ /* 0x000fe2000ff5e0ff */
[----:B------:R-:W-:Y:S01]  /*1f20*/  IMAD R67, R100, R69, R66 ;  /* 0x0000004564437224 */ /* 0x000fe200078e0242 */
[----:B------:R-:W-:Y:S01]  /*1f30*/  SHF.L.U64.HI R77, R10, 0x1, R77 ;  /* 0x000000010a4d7819 */ /* 0x000fe2000001024d */
[----:B------:R-:W-:Y:S01]  /*1f40*/  USHF.L.U32 UR27, UR4, 0x6, URZ ;  /* 0x00000006041b7899 */ /* 0x000fe200080006ff */
[C---:B------:R-:W-:Y:S01]  /*1f50*/  LOP3.LUT R11, R12.reuse, 0x40, RZ, 0xfc, !PT ;  /* 0x000000400c0b7812 */ /* 0x040fe200078efcff */
[----:B------:R-:W-:Y:S01]  /*1f60*/  IMAD.X R15, RZ, RZ, UR11, P2 ;  /* 0x0000000bff0f7e24 */ /* 0x000fe200090e06ff */
[----:B------:R-:W2:Y:S01]  /*1f70*/  LDCU.64 UR10, c[0x0][0x388] ;  /* 0x00007100ff0a77ac */ /* 0x000ea20008000a00 */
[----:B------:R-:W-:Y:S01]  /*1f80*/  IADD3 R8, P2, PT, R12, R8, RZ ;  /* 0x000000080c087210 */ /* 0x000fe20007f5e0ff */
[----:B------:R-:W-:Y:S01]  /*1f90*/  IMAD.WIDE.U32 R6, R6, UR24, R14 ;  /* 0x0000001806067c25 */ /* 0x000fe2000f8e000e */
[----:B------:R-:W-:Y:S01]  /*1fa0*/  IADD3 R66, PT, PT, R66, R67, RZ ;  /* 0x0000004342427210 */ /* 0x000fe20007ffe0ff */
[----:B------:R-:W-:Y:S01]  /*1fb0*/  USHF.L.U64.HI UR28, UR16, 0x4, UR17 ;  /* 0x00000004101c7899 */ /* 0x000fe20008010211 */
[----:B------:R-:W-:Y:S01]  /*1fc0*/  LOP3.LUT R10, R12, 0x80, RZ, 0xfc, !PT ;  /* 0x000000800c0a7812 */ /* 0x000fe200078efcff */
[----:B------:R-:W-:Y:S01]  /*1fd0*/  IMAD.X R9, RZ, RZ, R3, P2 ;  /* 0x000000ffff097224 */ /* 0x000fe200010e0603 */
[----:B------:R-:W-:Y:S01]  /*1fe0*/  SHF.R.S32.HI R65, RZ, 0x1f, R67 ;  /* 0x0000001fff417819 */ /* 0x000fe20000011443 */
[----:B------:R-:W-:Y:S01]  /*1ff0*/  IMAD R7, R2, UR24, R7 ;  /* 0x0000001802077c24 */ /* 0x000fe2000f8e0207 */
[----:B------:R-:W-:Y:S01]  /*2000*/  SHF.R.S32.HI R64, RZ, 0x1f, R66 ;  /* 0x0000001fff407819 */ /* 0x000fe20000011442 */
[----:B------:R-:W-:Y:S01]  /*2010*/  IMAD.WIDE.U32 R8, R100, UR14, R8 ;  /* 0x0000000e64087c25 */ /* 0x000fe2000f8e0008 */
[----:B------:R-:W-:-:S02]  /*2020*/  USHF.L.U32 UR29, UR16, 0x4, URZ ;  /* 0x00000004101d7899 */ /* 0x000fc400080006ff */
[----:B------:R-:W-:Y:S01]  /*2030*/  USHF.L.U32 UR31, UR14, 0x4, URZ ;  /* 0x000000040e1f7899 */ /* 0x000fe200080006ff */
[----:B------:R-:W-:Y:S01]  /*2040*/  IMAD R75, R100, UR15, R9 ;  /* 0x0000000f644b7c24 */ /* 0x000fe2000f8e0209 */
[----:B------:R-:W-:Y:S01]  /*2050*/  LOP3.LUT R9, R12, 0xc0, RZ, 0xfc, !PT ;  /* 0x000000c00c097812 */ /* 0x000fe200078efcff */
[----:B------:R-:W-:Y:S01]  /*2060*/  IMAD.SHL.U32 R74, R8, 0x2, RZ ;  /* 0x00000002084a7824 */ /* 0x000fe200078e00ff */
[----:B--2---:R-:W-:Y:S01]  /*2070*/  IADD3 R76, P3, PT, R76, UR10, RZ ;  /* 0x0000000a4c4c7c10 */ /* 0x004fe2000ff7e0ff */
[----:B------:R-:W-:Y:S01]  /*2080*/  IMAD.SHL.U32 R2, R60, 0x40, RZ ;  /* 0x000000403c027824 */ /* 0x000fe200078e00ff */
[----:B------:R-:W-:Y:S01]  /*2090*/  SHF.L.U64.HI R75, R8, 0x1, R75 ;  /* 0x00000001084b7819 */ /* 0x000fe2000001024b */
[----:B------:R-:W-:Y:S01]  /*20a0*/  IMAD R3, R99, UR18, RZ ;  /* 0x0000001263037c24 */ /* 0x000fe2000f8e02ff */
[----:B-1----:R-:W-:Y:S01]  /*20b0*/  IADD3 R74, P2, PT, R74, UR8, RZ ;  /* 0x000000084a4a7c10 */ /* 0x002fe2000ff5e0ff */
[----:B------:R-:W-:Y:S01]  /*20c0*/  IMAD.MOV.U32 R226, RZ, RZ, R76 ;  /* 0x000000ffffe27224 */ /* 0x000fe200078e004c */
[----:B------:R-:W-:Y:S01]  /*20d0*/  LOP3.LUT R2, R2, 0x1c0, RZ, 0xc0, !PT ;  /* 0x000001c002027812 */ /* 0x000fe200078ec0ff */
[C---:B------:R-:W-:Y:S01]  /*20e0*/  IMAD R3, R98.reuse, UR19, R3 ;  /* 0x0000001362037c24 */ /* 0x040fe2000f8e0203 */
[----:B------:R-:W-:Y:S01]  /*20f0*/  IADD3.X R77, PT, PT, R77, UR11, RZ, P3, !PT ;  /* 0x0000000b4d4d7c10 */ /* 0x000fe20009ffe4ff */
[----:B------:R-:W-:Y:S01]  /*2100*/  IMAD.WIDE.U32 R98, R98, UR18, R6 ;  /* 0x0000001262627c25 */ /* 0x000fe2000f8e0006 */
[----:B------:R-:W-:Y:S01]  /*2110*/  IADD3.X R75, PT, PT, R75, UR9, RZ, P2, !PT ;  /* 0x000000094b4b7c10 */ /* 0x000fe200097fe4ff */
[----:B------:R-:W-:Y:S01]  /*2120*/  UIADD3 UR26, UPT, UPT, UR27, -0x40, URZ ;  /* 0xffffffc01b1a7890 */ /* 0x000fe2000fffe0ff */
[----:B------:R-:W-:Y:S01]  /*2130*/  LOP3.LUT R63, R2, 0x38, R73, 0xf8, !PT ;  /* 0x00000038023f7812 */ /* 0x000fe200078ef849 */
[----:B------:R-:W-:Y:S01]  /*2140*/  IMAD.MOV.U32 R228, RZ, RZ, R74 ;  /* 0x000000ffffe47224 */ /* 0x000fe200078e004a */
[----:B------:R-:W-:Y:S01]  /*2150*/  MOV R229, R75 ;  /* 0x0000004b00e57202 */ /* 0x000fe20000000f00 */
[----:B------:R-:W-:Y:S01]  /*2160*/  IMAD.MOV.U32 R227, RZ, RZ, R77 ;  /* 0x000000ffffe37224 */ /* 0x000fe200078e004d */
[----:B------:R-:W-:Y:S01]  /*2170*/  LOP3.LUT R61, R63, 0x8, R68, 0x78, !PT ;  /* 0x000000083f3d7812 */ /* 0x000fe200078e7844 */
[----:B------:R-:W-:Y:S01]  /*2180*/  IMAD.IADD R62, R99, 0x1, R3 ;  /* 0x00000001633e7824 */ /* 0x000fe200078e0203 */
[----:B------:R-:W-:Y:S06]  /*2190*/  BRA.U UP0, `(.L_x_2433) ;  /* 0x000000a900207547 */ /* 0x000fec000b800000 */
[----:B------:R-:W1:Y:S01]  /*21a0*/  LDC.64 R2, c[0x0][0x4a0] ;  /* 0x00012800ff027b82 */ /* 0x000e620000000a00 */
[----:B------:R-:W2:Y:S01]  /*21b0*/  LDCU.128 UR16, c[0x0][0x4b0] ;  /* 0x00009600ff1077ac */ /* 0x000ea20008000c00 */
[----:B------:R-:W-:Y:S01]  /*21c0*/  IMAD.MOV.U32 R13, RZ, RZ, RZ ;  /* 0x000000ffff0d7224 */ /* 0x000fe200078e00ff */
[C---:B------:R-:W-:Y:S01]  /*21d0*/  SHF.L.U32 R97, R69.reuse, 0x4, RZ ;  /* 0x0000000445617819 */ /* 0x040fe200000006ff */
[----:B------:R-:W-:Y:S01]  /*21e0*/  @!P0 IMAD.MOV R5, RZ, RZ, -R5 ;  /* 0x000000ffff058224 */ /* 0x000fe200078e0a05 */
[----:B------:R-:W3:Y:S01]  /*21f0*/  LDCU.128 UR8, c[0x0][0x490] ;  /* 0x00009200ff0877ac */ /* 0x000ee20008000c00 */
[----:B-----5:R-:W-:Y:S01]  /*2200*/  VIADD R0, R0, UR26 ;  /* 0x0000001a00007c36 */ /* 0x020fe20008000000 */
[C---:B------:R-:W-:Y:S01]  /*2210*/  SHF.L.U32 R94, R69.reuse, 0x5, RZ ;  /* 0x00000005455e7819 */ /* 0x040fe200000006ff */
[----:B------:R-:W4:Y:S01]  /*2220*/  LDC.64 R90, c[0x0][0x4a8] ;  /* 0x00012a00ff5a7b82 */ /* 0x000f220000000a00 */
[----:B------:R-:W4:Y:S01]  /*2230*/  LDCU.128 UR12, c[0x0][0x4c0] ;  /* 0x00009800ff0c77ac */ /* 0x000f220008000c00 */
[----:B------:R-:W-:Y:S01]  /*2240*/  SEL R18, R18, R5, !P1 ;  /* 0x0000000512127207 */ /* 0x000fe20004800000 */
[----:B------:R-:W-:Y:S01]  /*2250*/  IMAD R50, R0, R69, RZ ;  /* 0x0000004500327224 */ /* 0x000fe200078e02ff */
[----:B------:R-:W-:Y:S01]  /*2260*/  IADD3 R71, PT, PT, R100, 0x20, RZ ;  /* 0x0000002064477810 */ /* 0x000fe20007ffe0ff */
[----:B------:R-:W-:Y:S01]  /*2270*/  USHF.R.S32.HI UR33, URZ, 0x1f, UR5 ;  /* 0x0000001fff217899 */ /* 0x000fe20008011405 */
[----:B------:R-:W-:Y:S01]  /*2280*/  IMAD R95, R69, 0x30, RZ ;  /* 0x00000030455f7824 */ /* 0x000fe200078e02ff */
[----:B------:R-:W4:Y:S01]  /*2290*/  LDCU UR34, c[0x0][0x450] ;  /* 0x00008a00ff2277ac */ /* 0x000f220008000800 */
[----:B------:R-:W-:Y:S01]  /*22a0*/  IADD3 R80, P1, PT, R50, R66, RZ ;  /* 0x0000004232507210 */ /* 0x000fe20007f3e0ff */
[C---:B------:R-:W-:Y:S01]  /*22b0*/  VIADD R72, R100.reuse, 0x10 ;  /* 0x0000001064487836 */ /* 0x040fe20000000000 */
[----:B------:R-:W-:Y:S01]  /*22c0*/  SHF.R.S32.HI R88, RZ, 0x1f, R94 ;  /* 0x0000001fff587819 */ /* 0x000fe2000001145e */
[----:B------:R-:W4:Y:S01]  /*22d0*/  LDCU.U8 UR37, c[0x0][0x533] ;  /* 0x0000a660ff2577ac */ /* 0x000f220008000000 */
[----:B------:R-:W-:Y:S01]  /*22e0*/  VIADD R70, R100, 0x30 ;  /* 0x0000003064467836 */ /* 0x000fe20000000000 */
[----:B------:R-:W-:Y:S01]  /*22f0*/  SHF.R.S32.HI R86, RZ, 0x1f, R95 ;  /* 0x0000001fff567819 */ /* 0x000fe2000001145f */
[----:B------:R-:W-:Y:S01]  /*2300*/  IMAD.U32 R92, RZ, RZ, UR26 ;  /* 0x0000001aff5c7e24 */ /* 0x000fe2000f8e00ff */
[----:B------:R-:W-:Y:S01]  /*2310*/  UMOV UR36, URZ ;  /* 0x000000ff00247c82 */ /* 0x000fe20008000000 */
[----:B-1----:R-:W-:Y:S01]  /*2320*/  IMAD.WIDE.U32 R6, R2, UR23, R12 ;  /* 0x0000001702067c25 */ /* 0x002fe2000f8e000c */
[----:B------:R-:W-:Y:S01]  /*2330*/  UISETP.LT.AND UP0, UPT, URZ, UR32, UPT ;  /* 0x00000020ff00728c */ /* 0x000fe2000bf01270 */
[----:B------:R-:W1:Y:S02]  /*2340*/  LDCU UR35, c[0x0][0x440] ;  /* 0x00008800ff2377ac */ /* 0x000e640008000800 */
[----:B------:R-:W-:Y:S01]  /*2350*/  IMAD R7, R3, UR23, R7 ;  /* 0x0000001703077c24 */ /* 0x000fe2000f8e0207 */
[----:B--2---:R-:W-:Y:S01]  /*2360*/  MOV R3, UR16 ;  /* 0x0000001000037c02 */ /* 0x004fe20008000f00 */
[----:B------:R-:W-:Y:S01]  /*2370*/  IMAD.U32 R2, RZ, RZ, UR17 ;  /* 0x00000011ff027e24 */ /* 0x000fe2000f8e00ff */
[----:B------:R-:W-:Y:S01]  /*2380*/  USEL UR32, URZ, UR32, !UP0 ;  /* 0x00000020ff207287 */ /* 0x000fe2000c000000 */
[----:B---3--:R-:W-:Y:S01]  /*2390*/  IMAD.U32 R5, RZ, RZ, UR10 ;  /* 0x0000000aff057e24 */ /* 0x008fe2000f8e00ff */
[----:B----4-:R-:W-:Y:S01]  /*23a0*/  SHF.L.U32 R93, R90, 0x4, RZ ;  /* 0x000000045a5d7819 */ /* 0x010fe200000006ff */
[----:B------:R-:W-:Y:S01]  /*23b0*/  IMAD.WIDE.U32 R6, R3, UR26, R6 ;  /* 0x0000001a03067c25 */ /* 0x000fe2000f8e0006 */
[----:B------:R-:W-:Y:S01]  /*23c0*/  SHF.R.S32.HI R3, RZ, 0x1f, R18 ;  /* 0x0000001fff037819 */ /* 0x000fe20000011412 */
[----:B------:R-:W-:-:S02]  /*23d0*/  UISETP.NE.AND UP1, UPT, UR37, URZ, UPT ;  /* 0x000000ff2500728c */ /* 0x000fc4000bf25270 */
[----:B------:R-:W-:Y:S01]  /*23e0*/  IMAD R7, R2, UR26, R7 ;  /* 0x0000001a02077c24 */ /* 0x000fe2000f8e0207 */
[----:B------:R-:W-:Y:S01]  /*23f0*/  MOV R2, UR11 ;  /* 0x0000000b00027c02 */ /* 0x000fe20008000f00 */
[----:B------:R-:W-:Y:S01]  /*2400*/  IMAD.WIDE.U32 R14, R5, UR23, R12 ;  /* 0x00000017050e7c25 */ /* 0x000fe2000f8e000c */
[----:B------:R-:W2:Y:S03]  /*2410*/  LDCU.64 UR10, c[0x0][0x488] ;  /* 0x00009100ff0a77ac */ /* 0x000ea60008000a00 */
[C---:B------:R-:W-:Y:S02]  /*2420*/  IMAD R5, R3.reuse, UR12, RZ ;  /* 0x0000000c03057c24 */ /* 0x040fe4000f8e02ff */
[----:B------:R-:W-:Y:S02]  /*2430*/  IMAD R3, R3, UR18, RZ ;  /* 0x0000001203037c24 */ /* 0x000fe4000f8e02ff */
[----:B------:R-:W-:Y:S01]  /*2440*/  IMAD R15, R2, UR23, R15 ;  /* 0x00000017020f7c24 */ /* 0x000fe2000f8e020f */
[----:B------:R-:W-:Y:S01]  /*2450*/  IADD3 R2, P0, PT, R100, -UR5, RZ ;  /* 0x8000000564027c10 */ /* 0x000fe2000ff1e0ff */
[----:B------:R-:W-:Y:S01]  /*2460*/  IMAD R4, R18, UR19, R3 ;  /* 0x0000001312047c24 */ /* 0x000fe2000f8e0203 */
[----:B------:R-:W-:Y:S01]  /*2470*/  SHF.R.S32.HI R3, RZ, 0x1f, R50 ;  /* 0x0000001fff037819 */ /* 0x000fe20000011432 */
[----:B------:R-:W-:Y:S01]  /*2480*/  IMAD.WIDE.U32 R14, R90, UR26, R14 ;  /* 0x0000001a5a0e7c25 */ /* 0x000fe2000f8e000e */
[----:B------:R-:W-:Y:S01]  /*2490*/  IADD3 R50, P2, PT, R50, R67, RZ ;  /* 0x0000004332327210 */ /* 0x000fe20007f5e0ff */
[----:B------:R-:W-:Y:S01]  /*24a0*/  UIMAD UR19, UR4, -0x40, UR22 ;  /* 0xffffffc0041378a4 */ /* 0x000fe2000f8e0216 */
[----:B------:R-:W-:Y:S01]  /*24b0*/  IADD3.X R81, PT, PT, R3, R64, RZ, P1, !PT ;  /* 0x0000004003517210 */ /* 0x000fe20000ffe4ff */
[----:B------:R-:W-:-:S02]  /*24c0*/  IMAD R15, R91, UR26, R15 ;  /* 0x0000001a5b0f7c24 */ /* 0x000fc4000f8e020f */
[----:B------:R-:W-:Y:S01]  /*24d0*/  IMAD.X R3, R3, 0x1, R65, P2 ;  /* 0x0000000103037824 */ /* 0x000fe200010e0641 */
[----:B------:R-:W-:Y:S01]  /*24e0*/  SHF.L.U64.HI R81, R80, 0x1, R81 ;  /* 0x0000000150517819 */ /* 0x000fe20000010251 */
[----:B------:R-:W-:Y:S01]  /*24f0*/  IMAD R5, R18, UR13, R5 ;  /* 0x0000000d12057c24 */ /* 0x000fe2000f8e0205 */
[----:B------:R-:W-:Y:S01]  /*2500*/  SHF.L.U32 R80, R80, 0x1, RZ ;  /* 0x0000000150507819 */ /* 0x000fe200000006ff */
[----:B------:R-:W-:Y:S01]  /*2510*/  IMAD.WIDE.U32 R6, R18, UR12, R6 ;  /* 0x0000000c12067c25 */ /* 0x000fe2000f8e0006 */
[----:B------:R-:W3:Y:S01]  /*2520*/  LDCU.64 UR12, c[0x0][0x4d0] ;  /* 0x00009a00ff0c77ac */ /* 0x000ee20008000a00 */
[----:B------:R-:W-:Y:S02]  /*2530*/  SHF.L.U64.HI R0, R50, 0x1, R3 ;  /* 0x0000000132007819 */ /* 0x000fe40000010203 */
[----:B------:R-:W-:Y:S01]  /*2540*/  IMAD.WIDE.U32 R18, R18, UR18, R14 ;  /* 0x0000001212127c25 */ /* 0x000fe2000f8e000e */
[----:B------:R-:W-:Y:S01]  /*2550*/  USHF.L.U32 UR18, UR16, 0x6, URZ ;  /* 0x0000000610127899 */ /* 0x000fe200080006ff */
[----:B------:R-:W-:-:S02]  /*2560*/  IADD3 R82, P1, PT, R80, UR14, RZ ;  /* 0x0000000e50527c10 */ /* 0x000fc4000ff3e0ff */
[----:B------:R-:W-:Y:S01]  /*2570*/  IMAD.X R15, RZ, RZ, ~UR33, P0 ;  /* 0x80000021ff0f7e24 */ /* 0x000fe200080e06ff */
[----:B------:R-:W-:Y:S01]  /*2580*/  UIMAD UR33, UR4, -0x40, UR5 ;  /* 0xffffffc0042178a4 */ /* 0x000fe2000f8e0205 */
[----:B------:R-:W-:Y:S01]  /*2590*/  IMAD.SHL.U32 R50, R50, 0x2, RZ ;  /* 0x0000000232327824 */ /* 0x000fe200078e00ff */
[----:B------:R-:W-:Y:S01]  /*25a0*/  IADD3.X R83, PT, PT, R81, UR15, RZ, P1, !PT ;  /* 0x0000000f51537c10 */ /* 0x000fe20008ffe4ff */
[----:B------:R-:W-:Y:S01]  /*25b0*/  IMAD.IADD R7, R7, 0x1, R5 ;  /* 0x0000000107077824 */ /* 0x000fe200078e0205 */
[----:B------:R-:W-:Y:S01]  /*25c0*/  IADD3 R5, PT, PT, R19, R4, RZ ;  /* 0x0000000413057210 */ /* 0x000fe20007ffe0ff */
[----:B------:R-:W-:Y:S01]  /*25d0*/  IMAD R79, R15, UR16, RZ ;  /* 0x000000100f4f7c24 */ /* 0x000fe2000f8e02ff */
[----:B------:R-:W-:Y:S01]  /*25e0*/  IADD3 R16, P0, PT, R50, UR14, RZ ;  /* 0x0000000e32107c10 */ /* 0x000fe2000ff1e0ff */
[----:B------:R-:W-:-:S03]  /*25f0*/  IMAD.WIDE.U32 R6, R2, UR16, R6 ;  /* 0x0000001002067c25 */ /* 0x000fc6000f8e0006 */
[----:B------:R-:W-:Y:S01]  /*2600*/  IADD3.X R17, PT, PT, R0, UR15, RZ, P0, !PT ;  /* 0x0000000f00117c10 */ /* 0x000fe200087fe4ff */
[----:B------:R-:W-:Y:S01]  /*2610*/  IMAD R79, R2, UR17, R79 ;  /* 0x00000011024f7c24 */ /* 0x000fe2000f8e024f */
[----:B------:R-:W-:Y:S01]  /*2620*/  LEA R78, P0, R6, UR8, 0x1 ;  /* 0x00000008064e7c11 */ /* 0x000fe2000f8008ff */
[-C--:B------:R-:W-:Y:S01]  /*2630*/  IMAD R15, R15, R90.reuse, RZ ;  /* 0x0000005a0f0f7224 */ /* 0x080fe200078e02ff */
[----:B---3--:R-:W-:Y:S01]  /*2640*/  IADD3 R80, P1, PT, R80, UR12, RZ ;  /* 0x0000000c50507c10 */ /* 0x008fe2000ff3e0ff */
[----:B------:R-:W-:Y:S01]  /*2650*/  IMAD.MOV.U32 R4, RZ, RZ, R18 ;  /* 0x000000ffff047224 */ /* 0x000fe200078e0012 */
[----:B------:R-:W-:Y:S01]  /*2660*/  IADD3 R79, PT, PT, R7, R79, RZ ;  /* 0x0000004f074f7210 */ /* 0x000fe20007ffe0ff */
[----:B------:R-:W-:Y:S01]  /*2670*/  IMAD R15, R2, R91, R15 ;  /* 0x0000005b020f7224 */ /* 0x000fe200078e020f */
[C---:B------:R-:W-:Y:S01]  /*2680*/  SHF.L.U64.HI R91, R90.reuse, 0x4, R91 ;  /* 0x000000045a5b7819 */ /* 0x040fe2000001025b */
[----:B------:R-:W-:Y:S01]  /*2690*/  IMAD.SHL.U32 R87, R90, 0x40, RZ ;  /* 0x000000405a577824 */ /* 0x000fe200078e00ff */
[----:B------:R-:W-:Y:S01]  /*26a0*/  LEA.HI.X R79, R6, UR9, R79, 0x1, P0 ;  /* 0x00000009064f7c11 */ /* 0x000fe200080f0c4f */
[----:B------:R-:W-:Y:S01]  /*26b0*/  IMAD.WIDE.U32 R2, R2, R90, R4 ;  /* 0x0000005a02027225 */ /* 0x000fe200078e0004 */
[----:B------:R-:W-:Y:S01]  /*26c0*/  IADD3 R50, P0, PT, R50, UR12, RZ ;  /* 0x0000000c32327c10 */ /* 0x000fe2000ff1e0ff */
[----:B------:R-:W3:Y:S01]  /*26d0*/  LDCU.64 UR14, c[0x0][0x3b8] ;  /* 0x00007700ff0e77ac */ /* 0x000ee20008000a00 */
[----:B------:R-:W-:Y:S01]  /*26e0*/  SHF.R.S32.HI R90, RZ, 0x1f, R97 ;  /* 0x0000001fff5a7819 */ /* 0x000fe20000011461 */
[----:B------:R-:W-:Y:S01]  /*26f0*/  IMAD.IADD R15, R3, 0x1, R15 ;  /* 0x00000001030f7824 */ /* 0x000fe200078e020f */
[----:B------:R-:W-:Y:S01]  /*2700*/  IADD3.X R51, PT, PT, R0, UR13, RZ, P0, !PT ;  /* 0x0000000d00337c10 */ /* 0x000fe200087fe4ff */
[----:B------:R-:W4:Y:S01]  /*2710*/  LDCU.64 UR16, c[0x0][0x3c0] ;  /* 0x00007800ff1077ac */ /* 0x000f220008000a00 */
[----:B------:R-:W-:-:S02]  /*2720*/  IADD3 R0, P0, PT, RZ, -UR36, RZ ;  /* 0x80000024ff007c10 */ /* 0x000fc4000ff1e0ff */
[----:B--2---:R-:W-:Y:S02]  /*2730*/  LEA R14, P2, R2, UR10, 0x1 ;  /* 0x0000000a020e7c11 */ /* 0x004fe4000f8408ff */
[----:B------:R-:W-:Y:S01]  /*2740*/  IADD3.X R3, PT, PT, RZ, ~UR18, RZ, P0, !PT ;  /* 0x80000012ff037c10 */ /* 0x000fe200087fe4ff */
[----:B------:R-:W-:Y:S01]  /*2750*/  IMAD.X R87, RZ, RZ, ~R87, P0 ;  /* 0x000000ffff577224 */ /* 0x000fe200000e0e57 */
[----:B------:R-:W-:Y:S01]  /*2760*/  MOV R18, UR34 ;  /* 0x0000002200127c02 */ /* 0x000fe20008000f00 */
[----:B------:R-:W-:Y:S01]  /*2770*/  UMOV UR18, UR4 ;  /* 0x0000000400127c82 */ /* 0x000fe20008000000 */
[C---:B------:R-:W-:Y:S02]  /*2780*/  SHF.R.S64 R85, R0.reuse, 0x1f, R3 ;  /* 0x0000001f00557819 */ /* 0x040fe40000001003 */
[----:B------:R-:W-:Y:S02]  /*2790*/  SHF.R.S64 R89, R0, 0x1f, R87 ;  /* 0x0000001f00597819 */ /* 0x000fe40000001057 */
[----:B------:R-:W-:-:S02]  /*27a0*/  SHF.R.S32.HI R84, RZ, 0x1f, R3 ;  /* 0x0000001fff547819 */ /* 0x000fc40000011403 */
[----:B------:R-:W-:Y:S02]  /*27b0*/  SHF.R.S32.HI R87, RZ, 0x1f, R87 ;  /* 0x0000001fff577819 */ /* 0x000fe40000011457 */
[----:B------:R-:W-:Y:S01]  /*27c0*/  LEA.HI.X R15, R2, UR11, R15, 0x1, P2 ;  /* 0x0000000b020f7c11 */ /* 0x000fe200090f0c0f */
[----:B------:R-:W2:Y:S01]  /*27d0*/  LDCU.128 UR8, c[0x0][0x3a0] ;  /* 0x00007400ff0877ac */ /* 0x000ea20008000c00 */
[----:B------:R-:W-:Y:S01]  /*27e0*/  IADD3.X R81, PT, PT, R81, UR13, RZ, P1, !PT ;  /* 0x0000000d51517c10 */ /* 0x000fe20008ffe4ff */
[----:B---34-:R-:W1:Y:S06]  /*27f0*/  LDCU.64 UR12, c[0x0][0x4e0] ;  /* 0x00009c00ff0c77ac */ /* 0x018e6c0008000a00 */
.L_x_2517:
[----:B------:R-:W-:Y:S01]  /*2800*/  UIADD3 UR19, UPT, UPT, UR19, 0x40, URZ ;  /* 0x0000004013137890 */ /* 0x000fe2000fffe0ff */
[----:B------:R-:W-:Y:S01]  /*2810*/  BSSY.RECONVERGENT B0, `(.L_x_2434) ;  /* 0x0000013000007945 */ /* 0x000fe20003800200 */
[----:B------:R-:W-:Y:S04]  /*2820*/  UIADD3 UR33, UPT, UPT, UR33, 0x40, URZ ;  /* 0x0000004021217890 */ /* 0x000fe8000fffe0ff */
[----:B------:R-:W-:Y:S02]  /*2830*/  ISETP.GE.AND P5, PT, R100, UR19, PT ;  /* 0x0000001364007c0c */ /* 0x000fe4000bfa6270 */
[----:B------:R-:W-:Y:S02]  /*2840*/  ISETP.GE.AND P4, PT, R72, UR19, PT ;  /* 0x0000001348007c0c */ /* 0x000fe4000bf86270 */
[----:B------:R-:W-:Y:S02]  /*2850*/  ISETP.GE.AND P5, PT, R100, UR33, !P5 ;  /* 0x0000002164007c0c */ /* 0x000fe4000efa6270 */
[----:B------:R-:W-:Y:S11]  /*2860*/  ISETP.GE.AND P4, PT, R72, UR33, !P4 ;  /* 0x0000002148007c0c */ /* 0x000ff6000e786270 */
[----:B------:R-:W-:Y:S05]  /*2870*/  @!P5 BRA `(.L_x_2435) ;  /* 0x000000000030d947 */ /* 0x000fea0003800000 */
[----:B-1----:R-:W-:Y:S02]  /*2880*/  ISETP.GE.AND P1, PT, R12, UR35, PT ;  /* 0x000000230c007c0c */ /* 0x002fe4000bf26270 */
[----:B------:R-:W-:Y:S11]  /*2890*/  ISETP.GE.AND P0, PT, R11, UR35, PT ;  /* 0x000000230b007c0c */ /* 0x000ff6000bf06270 */
[----:B------:R-:W3:Y:S04]  /*28a0*/  @!P1 LDG.E.128 R4, desc[UR6][R78.64] ;  /* 0x000000064e049981 */ /* 0x000ee8000c1e1d00 */
[----:B---3--:R1:W-:Y:S01]  /*28b0*/  @!P1 STG.E.128 desc[UR6][R74.64], R4 ;  /* 0x000000044a009986 */ /* 0x0083e2000c101d06 */
[----:B------:R-:W-:Y:S03]  /*28c0*/  ISETP.GE.AND P1, PT, R10, UR35, PT ;  /* 0x000000230a007c0c */ /* 0x000fe6000bf26270 */
[----:B------:R-:W3:Y:S04]  /*28d0*/  @!P0 LDG.E.128 R24, desc[UR6][R78.64+0x80] ;  /* 0x000080064e188981 */ /* 0x000ee8000c1e1d00 */
[----:B---3--:R3:W-:Y:S01]  /*28e0*/  @!P0 STG.E.128 desc[UR6][R74.64+0x80], R24 ;  /* 0x000080184a008986 */ /* 0x0087e2000c101d06 */
[----:B------:R-:W-:Y:S05]  /*28f0*/  ISETP.GE.AND P0, PT, R9, UR35, PT ;  /* 0x0000002309007c0c */ /* 0x000fea000bf06270 */
[----:B------:R-:W4:Y:S04]  /*2900*/  @!P1 LDG.E.128 R20, desc[UR6][R78.64+0x100] ;  /* 0x000100064e149981 */ /* 0x000f28000c1e1d00 */
[----:B----4-:R3:W-:Y:S04]  /*2910*/  @!P1 STG.E.128 desc[UR6][R74.64+0x100], R20 ;  /* 0x000100144a009986 */ /* 0x0107e8000c101d06 */
[----:B-1----:R-:W4:Y:S04]  /*2920*/  @!P0 LDG.E.128 R4, desc[UR6][R78.64+0x180] ;  /* 0x000180064e048981 */ /* 0x002f28000c1e1d00 */
[----:B----4-:R3:W-:Y:S02]  /*2930*/  @!P0 STG.E.128 desc[UR6][R74.64+0x180], R4 ;  /* 0x000180044a008986 */ /* 0x0107e4000c101d06 */
.L_x_2435:
[----:B-12---:R-:W-:Y:S05]  /*2940*/  BSYNC.RECONVERGENT B0 ;  /* 0x0000000000007941 */ /* 0x006fea0003800200 */
.L_x_2434:
[----:B------:R-:W-:Y:S04]  /*2950*/  BSSY.RECONVERGENT B0, `(.L_x_2436) ;  /* 0x0000015000007945 */ /* 0x000fe80003800200 */
[----:B------:R-:W-:Y:S05]  /*2960*/  @!P4 BRA `(.L_x_2437) ;  /* 0x00000000004cc947 */ /* 0x000fea0003800000 */
[----:B------:R-:W1:Y:S01]  /*2970*/  LDC.64 R2, c[0x0][0x4b0] ;  /* 0x00012c00ff027b82 */ /* 0x000e620000000a00 */
[----:B------:R-:W-:Y:S01]  /*2980*/  ISETP.GE.AND P1, PT, R12, UR35, PT ;  /* 0x000000230c007c0c */ /* 0x000fe2000bf26270 */
[----:B------:R-:W-:Y:S01]  /*2990*/  IMAD.U32 R0, RZ, RZ, UR30 ;  /* 0x0000001eff007e24 */ /* 0x000fe2000f8e00ff */
[C---:B-1----:R-:W-:Y:S04]  /*29a0*/  LEA R34, P0, R2.reuse, R78, 0x5 ;  /* 0x0000004e02227211 */ /* 0x042fe800078028ff */
[----:B------:R-:W-:Y:S01]  /*29b0*/  LEA.HI.X R35, R2, R79, R3, 0x5, P0 ;  /* 0x0000004f02237211 */ /* 0x000fe200000f2c03 */
[----:B------:R-:W-:Y:S01]  /*29c0*/  IMAD.U32 R3, RZ, RZ, UR31 ;  /* 0x0000001fff037e24 */ /* 0x000fe2000f8e00ff */
[----:B------:R-:W-:Y:S05]  /*29d0*/  ISETP.GE.AND P0, PT, R11, UR35, PT ;  /* 0x000000230b007c0c */ /* 0x000fea000bf06270 */
[----:B------:R-:W2:Y:S01]  /*29e0*/  @!P1 LDG.E.128 R28, desc[UR6][R34.64] ;  /* 0x00000006221c9981 */ /* 0x000ea2000c1e1d00 */
[C---:B------:R-:W-:Y:S04]  /*29f0*/  LEA R32, P2, R3.reuse, R74, 0x1 ;  /* 0x0000004a03207211 */ /* 0x040fe800078408ff */
[----:B------:R-:W-:Y:S05]  /*2a00*/  LEA.HI.X R33, R3, R75, R0, 0x1, P2 ;  /* 0x0000004b03217211 */ /* 0x000fea00010f0c00 */
        /* <DEDUP_REMOVED lines=9> */
.L_x_2437:
[----:B------:R-:W-:Y:S05]  /*2aa0*/  BSYNC.RECONVERGENT B0 ;  /* 0x0000000000007941 */ /* 0x000fea0003800200 */
.L_x_2436:
[C---:B------:R-:W-:Y:S01]  /*2ab0*/  ISETP.GE.AND P3, PT, R71.reuse, UR19, PT ;  /* 0x0000001347007c0c */ /* 0x040fe2000bf66270 */
[----:B------:R-:W-:Y:S03]  /*2ac0*/  BSSY.RECONVERGENT B0, `(.L_x_2438) ;  /* 0x0000016000007945 */ /* 0x000fe60003800200 */
[----:B------:R-:W-:Y:S11]  /*2ad0*/  ISETP.GE.AND P3, PT, R71, UR33, !P3 ;  /* 0x0000002147007c0c */ /* 0x000ff6000df66270 */
        /* <DEDUP_REMOVED lines=20> */
.L_x_2439:
[----:B------:R-:W-:Y:S05]  /*2c20*/  BSYNC.RECONVERGENT B0 ;  /* 0x0000000000007941 */ /* 0x000fea0003800200 */
.L_x_2438:
        /* <DEDUP_REMOVED lines=25> */
.L_x_2441:
[----:B------:R-:W-:Y:S05]  /*2dc0*/  BSYNC.RECONVERGENT B0 ;  /* 0x0000000000007941 */ /* 0x000fea0003800200 */
.L_x_2440:
        /* <DEDUP_REMOVED lines=20> */
.L_x_2445:
[----:B------:R-:W-:Y:S05]  /*2f10*/  BSYNC.RECONVERGENT B0 ;  /* 0x0000000000007941 */ /* 0x000fea0003800200 */
.L_x_2444:
[----:B------:R-:W-:Y:S04]  /*2f20*/  BSSY.RECONVERGENT B0, `(.L_x_2446) ;  /* 0x0000014000007945 */ /* 0x000fe80003800200 */
[----:B------:R-:W-:Y:S05]  /*2f30*/  @!P4 BRA `(.L_x_2447) ;  /* 0x000000000048c947 */ /* 0x000fea0003800000 */
[----:B------:R-:W-:Y:S01]  /*2f40*/  ISETP.GE.AND P1, PT, R12, UR35, PT ;  /* 0x000000230c007c0c */ /* 0x000fe2000bf26270 */
[----:B------:R-:W-:Y:S01]  /*2f50*/  IMAD.U32 R3, RZ, RZ, UR29 ;  /* 0x0000001dff037e24 */ /* 0x000fe2000f8e00ff */
[C---:B-12---:R-:W-:Y:S01]  /*2f60*/  LEA R32, P0, R93.reuse, R14, 0x1 ;  /* 0x0000000e5d207211 */ /* 0x046fe200078008ff */
[----:B------:R-:W-:Y:S03]  /*2f70*/  IMAD.U32 R0, RZ, RZ, UR28 ;  /* 0x0000001cff007e24 */ /* 0x000fe6000f8e00ff */
[----:B------:R-:W-:Y:S02]  /*2f80*/  LEA.HI.X R33, R93, R15, R91, 0x1, P0 ;  /* 0x0000000f5d217211 */ /* 0x000fe400000f0c5b */
[----:B------:R-:W-:Y:S02]  /*2f90*/  ISETP.GE.AND P0, PT, R11, UR35, PT ;  /* 0x000000230b007c0c */ /* 0x000fe4000bf06270 */
[C---:B------:R-:W-:Y:S03]  /*2fa0*/  LEA R18, P4, R3.reuse, R76, 0x1 ;  /* 0x0000004c03127211 */ /* 0x040fe600078808ff */
[----:B----4-:R-:W2:Y:S01]  /*2fb0*/  @!P1 LDG.E.128 R28, desc[UR6][R32.64] ;  /* 0x00000006201c9981 */ /* 0x010ea2000c1e1d00 */
        /* <DEDUP_REMOVED lines=10> */
.L_x_2447:
[----:B------:R-:W-:Y:S05]  /*3060*/  BSYNC.RECONVERGENT B0 ;  /* 0x0000000000007941 */ /* 0x000fea0003800200 */
.L_x_2446:
[----:B------:R-:W-:Y:S04]  /*3070*/  BSSY.RECONVERGENT B0, `(.L_x_2448) ;  /* 0x0000014000007945 */ /* 0x000fe80003800200 */
[----:B------:R-:W-:Y:S05]  /*3080*/  @!P3 BRA `(.L_x_2449) ;  /* 0x000000000048b947 */ /* 0x000fea0003800000 */
[----:B------:R-:W1:Y:S01]  /*3090*/  LDC.64 R2, c[0x0][0x4a8] ;  /* 0x00012a00ff027b82 */ /* 0x000e620000000a00 */
[----:B------:R-:W-:Y:S02]  /*30a0*/  ISETP.GE.AND P1, PT, R12, UR35, PT ;  /* 0x000000230c007c0c */ /* 0x000fe4000bf26270 */
[C---:B-12---:R-:W-:Y:S04]  /*30b0*/  LEA R32, P0, R2.reuse, R14, 0x6 ;  /* 0x0000000e02207211 */ /* 0x046fe800078030ff */
        /* <DEDUP_REMOVED lines=15> */
.L_x_2449:
[----:B------:R-:W-:Y:S05]  /*31b0*/  BSYNC.RECONVERGENT B0 ;  /* 0x0000000000007941 */ /* 0x000fea0003800200 */
.L_x_2448:
        /* <DEDUP_REMOVED lines=25> */
.L_x_2443:
        /* <DEDUP_REMOVED lines=56> */
.L_x_2455:
[----:B------:R-:W-:Y:S05]  /*36d0*/  BSYNC.RECONVERGENT B0 ;  /* 0x0000000000007941 */ /* 0x000fea0003800200 */
.L_x_2454:
        /* <DEDUP_REMOVED lines=48> */
.L_x_2457:
[----:B------:R-:W-:Y:S05]  /*39e0*/  BSYNC.RECONVERGENT B0 ;  /* 0x0000000000007941 */ /* 0x000fea0003800200 */
.L_x_2456:
        /* <DEDUP_REMOVED lines=48> */
.L_x_2459:
[----:B------:R-:W-:Y:S05]  /*3cf0*/  BSYNC.RECONVERGENT B0 ;  /* 0x0000000000007941 */ /* 0x000fea0003800200 */
.L_x_2458:
        /* <DEDUP_REMOVED lines=47> */
.L_x_2453:
[----:B------:R-:W-:Y:S05]  /*3ff0*/  BSYNC.RECONVERGENT B1 ;  /* 0x0000000000017941 */ /* 0x000fea0003800200 */
.L_x_2452:
        /* <DEDUP_REMOVED lines=8> */
[C---:B------:R-:W-:Y:S01]  /*4080*/  LEA R40, P1, R93.reuse, R14, 0x1 ;  /* 0x0000000e5d287211 */ /* 0x040fe200078208ff */
[----:B------:R-:W1:Y:S01]  /*4090*/  LDC R2, c[0x0][0x440] ;  /* 0x00011000ff027b82 */ /* 0x000e620000000800 */
[----:B------:R-:W-:Y:S01]  /*40a0*/  IMAD.U32 R3, RZ, RZ, UR29 ;  /* 0x0000001dff037e24 */ /* 0x000fe2000f8e00ff */
[----:B------:R-:W-:Y:S01]  /*40b0*/  BSSY.RECONVERGENT B0, `(.L_x_2462) ;  /* 0x0000038000007945 */ /* 0x000fe20003800200 */
[----:B------:R-:W-:Y:S01]  /*40c0*/  LEA.HI.X R41, R93, R15, R91, 0x1, P1 ;  /* 0x0000000f5d297211 */ /* 0x000fe200008f0c5b */
[----:B------:R-:W-:Y:S02]  /*40d0*/  IMAD.U32 R0, RZ, RZ, UR28 ;  /* 0x0000001cff007e24 */ /* 0x000fe4000f8e00ff */
[C---:B------:R-:W-:Y:S04]  /*40e0*/  LEA R36, P0, R3.reuse, R76, 0x1 ;  /* 0x0000004c03247211 */ /* 0x040fe800078008ff */
        /* <DEDUP_REMOVED lines=52> */
.L_x_2463:
[----:B------:R-:W-:Y:S05]  /*4430*/  BSYNC.RECONVERGENT B0 ;  /* 0x0000000000007941 */ /* 0x000fea0003800200 */
.L_x_2462:
        /* <DEDUP_REMOVED lines=48> */
.L_x_2465:
[----:B------:R-:W-:Y:S05]  /*4740*/  BSYNC.RECONVERGENT B0 ;  /* 0x0000000000007941 */ /* 0x000fea0003800200 */
.L_x_2464:
        /* <DEDUP_REMOVED lines=48> */
.L_x_2467:
[----:B------:R-:W-:Y:S05]  /*4a50*/  BSYNC.RECONVERGENT B0 ;  /* 0x0000000000007941 */ /* 0x000fea0003800200 */
.L_x_2466:
        /* <DEDUP_REMOVED lines=47> */
.L_x_2461:
[----:B------:R-:W-:Y:S05]  /*4d50*/  BSYNC.RECONVERGENT B1 ;  /* 0x0000000000017941 */ /* 0x000fea0003800200 */
.L_x_2460:
        /* <DEDUP_REMOVED lines=65> */
.L_x_2471:
[----:B------:R-:W-:Y:S05]  /*5170*/  BSYNC.RECONVERGENT B0 ;  /* 0x0000000000007941 */ /* 0x000fea0003800200 */
.L_x_2470:
        /* <DEDUP_REMOVED lines=48> */
.L_x_2473:
[----:B------:R-:W-:Y:S05]  /*5480*/  BSYNC.RECONVERGENT B0 ;  /* 0x0000000000007941 */ /* 0x000fea0003800200 */
.L_x_2472:
        /* <DEDUP_REMOVED lines=48> */
.L_x_2475:
[----:B------:R-:W-:Y:S05]  /*5790*/  BSYNC.RECONVERGENT B0 ;  /* 0x0000000000007941 */ /* 0x000fea0003800200 */
.L_x_2474:
        /* <DEDUP_REMOVED lines=47> */
.L_x_2469:
[----:B------:R-:W-:Y:S05]  /*5a90*/  BSYNC.RECONVERGENT B1 ;  /* 0x0000000000017941 */ /* 0x000fea0003800200 */
.L_x_2468:
        /* <DEDUP_REMOVED lines=67> */
.L_x_2479:
[----:B------:R-:W-:Y:S05]  /*5ed0*/  BSYNC.RECONVERGENT B0 ;  /* 0x0000000000007941 */ /* 0x000fea0003800200 */
.L_x_2478:
        /* <DEDUP_REMOVED lines=48> */
.L_x_2481:
[----:B------:R-:W-:Y:S05]  /*61e0*/  BSYNC.RECONVERGENT B0 ;  /* 0x0000000000007941 */ /* 0x000fea0003800200 */
.L_x_2480:
        /* <DEDUP_REMOVED lines=48> */
.L_x_2483:
[----:B------:R-:W-:Y:S05]  /*64f0*/  BSYNC.RECONVERGENT B0 ;  /* 0x0000000000007941 */ /* 0x000fea0003800200 */
.L_x_2482:
        /* <DEDUP_REMOVED lines=47> */
.L_x_2477:
[----:B------:R-:W-:Y:S05]  /*67f0*/  BSYNC.RECONVERGENT B1 ;  /* 0x0000000000017941 */ /* 0x000fea0003800200 */
.L_x_2476:
        /* <DEDUP_REMOVED lines=8> */
.L_x_2451:
        /* <DEDUP_REMOVED lines=95> */
.L_x_2487:
[----:B------:R-:W-:Y:S05]  /*6e70*/  BSYNC.RECONVERGENT B0 ;  /* 0x0000000000007941 */ /* 0x000fea0003800200 */
.L_x_2486:
        /* <DEDUP_REMOVED lines=89> */
.L_x_2489:
[----:B------:R-:W-:Y:S05]  /*7410*/  BSYNC.RECONVERGENT B0 ;  /* 0x0000000000007941 */ /* 0x000fea0003800200 */
.L_x_2488:
        /* <DEDUP_REMOVED lines=89> */
.L_x_2491:
[----:B------:R-:W-:Y:S05]  /*79b0*/  BSYNC.RECONVERGENT B0 ;  /* 0x0000000000007941 */ /* 0x000fea0003800200 */
.L_x_2490:
        /* <DEDUP_REMOVED lines=88> */
.L_x_2485:
[----:B------:R-:W-:Y:S05]  /*7f40*/  BSYNC.RECONVERGENT B1 ;  /* 0x0000000000017941 */ /* 0x000fea0003800200 */
.L_x_2484:
[----:B------:R-:W-:Y:S04]  /*7f50*/  BSSY.RECONVERGENT B1, `(.L_x_2492) ;  /* 0x000016b000017945 */ /* 0x000fe80003800200 */
[----:B------:R-:W-:Y:S05]  /*7f60*/  @!P4 BRA `(.L_x_2493) ;  /* 0x0000001400a4c947 */ /* 0x000fea0003800000 */
[C---:B------:R-:W-:Y:S01]  /*7f70*/  LEA R22, P1, R93.reuse, R14, 0x1 ;  /* 0x0000000e5d167211 */ /* 0x040fe200078208ff */
[----:B------:R-:W5:Y:S01]  /*7f80*/  LDC R105, c[0x0][0x440] ;  /* 0x00011000ff697b82 */ /* 0x000f620000000800 */
[----:B------:R-:W-:Y:S01]  /*7f90*/  IMAD.U32 R3, RZ, RZ, UR29 ;  /* 0x0000001dff037e24 */ /* 0x000fe2000f8e00ff */
[----:B------:R-:W-:Y:S01]  /*7fa0*/  BSSY.RECONVERGENT B0, `(.L_x_2494) ;  /* 0x000005d000007945 */ /* 0x000fe20003800200 */
[----:B------:R-:W-:Y:S01]  /*7fb0*/  LEA.HI.X R23, R93, R15, R91, 0x1, P1 ;  /* 0x0000000f5d177211 */ /* 0x000fe200008f0c5b */
[----:B------:R-:W-:Y:S02]  /*7fc0*/  IMAD.U32 R0, RZ, RZ, UR28 ;  /* 0x0000001cff007e24 */ /* 0x000fe4000f8e00ff */
[C---:B------:R-:W-:Y:S04]  /*7fd0*/  LEA R106, P0, R3.reuse, R76, 0x1 ;  /* 0x0000004c036a7211 */ /* 0x040fe800078008ff */
        /* <DEDUP_REMOVED lines=89> */
.L_x_2495:
[----:B------:R-:W-:Y:S05]  /*8570*/  BSYNC.RECONVERGENT B0 ;  /* 0x0000000000007941 */ /* 0x000fea0003800200 */
.L_x_2494:
        /* <DEDUP_REMOVED lines=88> */
.L_x_2497:
[----:B------:R-:W-:Y:S05]  /*8b00*/  BSYNC.RECONVERGENT B0 ;  /* 0x0000000000007941 */ /* 0x000fea0003800200 */
.L_x_2496:
        /* <DEDUP_REMOVED lines=88> */
.L_x_2499:
[----:B------:R-:W-:Y:S05]  /*9090*/  BSYNC.RECONVERGENT B0 ;  /* 0x0000000000007941 */ /* 0x000fea0003800200 */
.L_x_2498:
        /* <DEDUP_REMOVED lines=86> */
.L_x_2493:
[----:B------:R-:W-:Y:S05]  /*9600*/  BSYNC.RECONVERGENT B1 ;  /* 0x0000000000017941 */ /* 0x000fea0003800200 */
.L_x_2492:
        /* <DEDUP_REMOVED lines=99> */
.L_x_2503:
[----:B------:R-:W-:Y:S05]  /*9c40*/  BSYNC.RECONVERGENT B0 ;  /* 0x0000000000007941 */ /* 0x000fea0003800200 */
.L_x_2502:
        /* <DEDUP_REMOVED lines=88> */
.L_x_2505:
[----:B------:R-:W-:Y:S05]  /*a1d0*/  BSYNC.RECONVERGENT B0 ;  /* 0x0000000000007941 */ /* 0x000fea0003800200 */
.L_x_2504:
        /* <DEDUP_REMOVED lines=87> */
.L_x_2507:
[----:B------:R-:W-:Y:S05]  /*a750*/  BSYNC.RECONVERGENT B0 ;  /* 0x0000000000007941 */ /* 0x000fea0003800200 */
.L_x_2506:
        /* <DEDUP_REMOVED lines=86> */
.L_x_2501:
[----:B------:R-:W-:Y:S05]  /*acc0*/  BSYNC.RECONVERGENT B1 ;  /* 0x0000000000017941 */ /* 0x000fea0003800200 */
.L_x_2500:
        /* <DEDUP_REMOVED lines=102> */
.L_x_2511:
[----:B------:R-:W-:Y:S05]  /*b330*/  BSYNC.RECONVERGENT B0 ;  /* 0x0000000000007941 */ /* 0x000fea0003800200 */
.L_x_2510:
        /* <DEDUP_REMOVED lines=87> */
.L_x_2513:
[----:B------:R-:W-:Y:S05]  /*b8b0*/  BSYNC.RECONVERGENT B0 ;  /* 0x0000000000007941 */ /* 0x000fea0003800200 */
.L_x_2512:
        /* <DEDUP_REMOVED lines=87> */
.L_x_2515:
[----:B------:R-:W-:Y:S05]  /*be30*/  BSYNC.RECONVERGENT B0 ;  /* 0x0000000000007941 */ /* 0x000fea0003800200 */
.L_x_2514:
        /* <DEDUP_REMOVED lines=86> */
.L_x_2509:
[----:B------:R-:W-:Y:S05]  /*c3a0*/  BSYNC.RECONVERGENT B1 ;  /* 0x0000000000017941 */ /* 0x000fea0003800200 */
.L_x_2508:
[----:B------:R-:W5:Y:S08]  /*c3b0*/  LDC R3, c[0x0][0x450] ;  /* 0x00011400ff037b82 */ /* 0x000f700000000800 */
[----:B------:R-:W1:Y:S01]  /*c3c0*/  LDC R18, c[0x0][0x450] ;  /* 0x00011400ff127b82 */ /* 0x000e620000000800 */
[----:B-----5:R-:W-:Y:S05]  /*c3d0*/  IMAD.U32 R3, R3, -0x20, RZ ;  /* 0xffffffe003037824 */ /* 0x020fea00078e00ff */
[C---:B------:R-:W-:Y:S02]  /*c3e0*/  LEA R82, P1, R3.reuse, R82, 0x1 ;  /* 0x0000005203527211 */ /* 0x040fe400078208ff */
[C---:B------:R-:W-:Y:S02]  /*c3f0*/  LEA R80, P0, R3.reuse, R80, 0x1 ;  /* 0x0000005003507211 */ /* 0x040fe400078008ff */
[C---:B------:R-:W-:Y:S02]  /*c400*/  LEA.HI.X.SX32 R83, R3.reuse, R83, 0x1, P1 ;  /* 0x0000005303537211 */ /* 0x040fe400008f0eff */
[----:B-1----:R-:W-:Y:S09]  /*c410*/  LEA.HI.X.SX32 R81, R3, R81, 0x1, P0 ;  /* 0x0000005103517211 */ /* 0x002ff200000f0eff */
.L_x_2450:
[----:B------:R-:W-:Y:S05]  /*c420*/  BSYNC.RECONVERGENT B2 ;  /* 0x0000000000027941 */ /* 0x000fea0003800200 */
.L_x_2442:
        /* <DEDUP_REMOVED lines=89> */
.L_x_2516:
[----:B------:R-:W-:Y:S01]  /*c9c0*/  UISETP.GT.AND UP0, UPT, UR18, UR32, UPT ;  /* 0x000000201200728c */ /* 0x000fe2000bf04270 */
[----:B------:R-:W-:Y:S02]  /*c9d0*/  IADD3 R78, P1, PT, R78, R85, RZ ;  /* 0x000000554e4e7210 */ /* 0x000fe40007f3e0ff */
[----:B------:R-:W-:Y:S03]  /*c9e0*/  IADD3 R14, P0, PT, R14, R89, RZ ;  /* 0x000000590e0e7210 */ /* 0x000fe60007f1e0ff */
[----:B------:R-:W-:Y:S02]  /*c9f0*/  IMAD.X R79, R79, 0x1, R84, P1 ;  /* 0x000000014f4f7824 */ /* 0x000fe400008e0654 */
[----:B------:R-:W-:Y:S01]  /*ca00*/  IMAD.X R15, R15, 0x1, R87, P0 ;  /* 0x000000010f0f7824 */ /* 0x000fe200000e0657 */
[----:B------:R-:W-:Y:S07]  /*ca10*/  BRA.U UP0, `(.L_x_2517) ;  /* 0xffffff5d00787547 */ /* 0x000fee000b83ffff */
.L_x_2433:
[----:B-----5:R-:W1:Y:S01]  /*ca20*/  LDC R0, c[0x0][0x450] ;  /* 0x00011400ff007b82 */ /* 0x020e620000000800 */
        /* <DEDUP_REMOVED lines=56> */
.L_x_2521:
[----:B------:R-:W-:Y:S05]  /*cdb0*/  BSYNC.RECONVERGENT B0 ;  /* 0x0000000000007941 */ /* 0x000fea0003800200 */
.L_x_2520:
        /* <DEDUP_REMOVED lines=29> */
.L_x_2523:
[----:B------:R-:W-:Y:S05]  /*cf90*/  BSYNC.RECONVERGENT B0 ;  /* 0x0000000000007941 */ /* 0x000fea0003800200 */
.L_x_2522:
        /* <DEDUP_REMOVED lines=29> */
.L_x_2525:
[----:B------:R-:W-:Y:S05]  /*d170*/  BSYNC.RECONVERGENT B0 ;  /* 0x0000000000007941 */ /* 0x000fea0003800200 */
.L_x_2524:
        /* <DEDUP_REMOVED lines=30> */
.L_x_2519:
        /* <DEDUP_REMOVED lines=15> */
[----:B------:R-:W-:Y:S02]  /*d450*/  IADD3 R8, P1, PT, R66, R4, RZ ;  /* 0x0000000442087210 */ /* 0x000fe40007f3e0ff */
[----:B------:R-:W-:-:S05]  /*d460*/  SHF.R.S32.HI R4, RZ, 0x1f, R4 ;  /* 0x0000001fff047819 */ /* 0x000fca0000011404 */
[--C-:B------:R-:W-:Y:S02]  /*d470*/  IMAD.X R22, R65, 0x1, R4.reuse, P2 ;  /* 0x0000000141167824 */ /* 0x100fe400010e0604 */
[----:B------:R-:W-:Y:S01]  /*d480*/  IMAD.X R28, R64, 0x1, R4, P1 ;  /* 0x00000001401c7824 */ /* 0x000fe200008e0604 */
[----:B------:R-:W-:Y:S06]  /*d490*/  BRA.U !UP0, `(.L_x_2527) ;  /* 0x0000003908c47547 */ /* 0x000fec000b800000 */
        /* <DEDUP_REMOVED lines=33> */
[----:B------:R-:W-:Y:S02]  /*d6b0*/  LOP3.LUT R19, R5, 0xffff0000, RZ, 0xc0, !PT ;  /* 0xffff000005137812 */ /* 0x000fe400078ec0ff */
[C---:B---3--:R-:W-:Y:S01]  /*d6c0*/  LOP3.LUT R28, R6.reuse, 0xffff0000, RZ, 0xc0, !PT ;  /* 0xffff0000061c7812 */ /* 0x048fe200078ec0ff */
[----:B------:R-:W-:Y:S01]  /*d6d0*/  FMUL.FTZ R16, R17, R26 ;  /* 0x0000001a11107220 */ /* 0x000fe20000410000 */
        /* <DEDUP_REMOVED lines=24> */
.L_x_2533:
[----:B------:R-:W-:Y:S05]  /*d860*/  BSYNC.RECONVERGENT B0 ;  /* 0x0000000000007941 */ /* 0x000fea0003800200 */
.L_x_2532:
[----:B-----5:R-:W-:Y:S01]  /*d870*/  IMAD.MOV.U32 R6, RZ, RZ, R18 ;  /* 0x000000ffff067224 */ /* 0x020fe200078e0012 */
[----:B------:R-:W-:Y:S01]  /*d880*/  MOV R4, R16 ;  /* 0x0000001000047202 */ /* 0x000fe20000000f00 */
[----:B------:R-:W-:Y:S01]  /*d890*/  IMAD.MOV.U32 R7, RZ, RZ, R19 ;  /* 0x000000ffff077224 */ /* 0x000fe200078e0013 */
[----:B------:R-:W-:Y:S02]  /*d8a0*/  MOV R5, R17 ;  /* 0x0000001100057202 */ /* 0x000fe40000000f00 */
.L_x_2531:
[----:B------:R-:W-:Y:S05]  /*d8b0*/  BSYNC.RECONVERGENT B1 ;  /* 0x0000000000017941 */ /* 0x000fea0003800200 */
.L_x_2530:
        /* <DEDUP_REMOVED lines=21> */
[C---:B----4-:R-:W-:Y:S01]  /*da10*/  LOP3.LUT R28, R6.reuse, 0xffff0000, RZ, 0xc0, !PT ;  /* 0xffff0000061c7812 */ /* 0x050fe200078ec0ff */
        /* <DEDUP_REMOVED lines=25> */
.L_x_2537:
[----:B------:R-:W-:Y:S05]  /*dbb0*/  BSYNC.RECONVERGENT B0 ;  /* 0x0000000000007941 */ /* 0x000fea0003800200 */
.L_x_2536:
[----:B-----5:R4:W-:Y:S02]  /*dbc0*/  STS.128 [R235+0x2000], R16 ;  /* 0x00200010eb007388 */ /* 0x0209e40000000c00 */
.L_x_2535:
[----:B------:R-:W-:Y:S05]  /*dbd0*/  BSYNC.RECONVERGENT B1 ;  /* 0x0000000000017941 */ /* 0x000fea0003800200 */
.L_x_2534:
        /* <DEDUP_REMOVED lines=46> */
.L_x_2541:
[----:B------:R-:W-:Y:S05]  /*dec0*/  BSYNC.RECONVERGENT B0 ;  /* 0x0000000000007941 */ /* 0x000fea0003800200 */
.L_x_2540:
[----:B-----5:R1:W-:Y:S02]  /*ded0*/  STS.128 [R235+0x4000], R16 ;  /* 0x00400010eb007388 */ /* 0x0203e40000000c00 */
.L_x_2539:
[----:B------:R-:W-:Y:S05]  /*dee0*/  BSYNC.RECONVERGENT B1 ;  /* 0x0000000000017941 */ /* 0x000fea0003800200 */
.L_x_2538:
[----:B------:R-:W-:-:S13]  /*def0*/  ISETP.GE.AND P0, PT, R9, R8, PT ;  /* 0x000000080900720c */ /* 0x000fda0003f06270 */
[----:B------:R1:W-:Y:S01]  /*df00*/  @P0 STS.128 [R235+0x6000], RZ ;  /* 0x006000ffeb000388 */ /* 0x0003e20000000c00 */
[----:B------:R-:W-:Y:S05]  /*df10*/  @P0 BRA `(.L_x_2529) ;  /* 0x0000000000b00947 */ /* 0x000fea0003800000 */
[----:B-1--4-:R1:W5:Y:S01]  /*df20*/  LDG.E.128 R16, desc[UR6][R36.64+0x180] ;  /* 0x0001800624107981 */ /* 0x012362000c1e1d00 */
[----:B------:R-:W-:Y:S01]  /*df30*/  ISETP.GE.AND P0, PT, R9, R0, PT ;  /* 0x000000000900720c */ /* 0x000fe20003f06270 */
[----:B------:R-:W-:-:S12]  /*df40*/  BSSY.RECONVERGENT B0, `(.L_x_2542) ;  /* 0x0000028000007945 */ /* 0x000fd80003800200 */
[----:B------:R-:W-:Y:S05]  /*df50*/  @P0 BRA `(.L_x_2543) ;  /* 0x0000000000980947 */ /* 0x000fea0003800000 */
[----:B--2---:R2:W4:Y:S04]  /*df60*/  LDG.E.64 R4, desc[UR6][R24.64+0xc0] ;  /* 0x0000c00618047981 */ /* 0x004528000c1e1b00 */
        /* <DEDUP_REMOVED lines=8> */
[----:B--2---:R-:W-:Y:S02]  /*dff0*/  LOP3.LUT R24, R18, 0xffff0000, RZ, 0xc0, !PT ;  /* 0xffff000012187812 */ /* 0x004fe400078ec0ff */
[----:B----4-:R-:W-:Y:S02]  /*e000*/  LOP3.LUT R19, R4, 0xffff0000, RZ, 0xc0, !PT ;  /* 0xffff000004137812 */ /* 0x010fe400078ec0ff */
[----:B------:R-:W-:Y:S02]  /*e010*/  LOP3.LUT R16, R5, 0xffff0000, RZ, 0xc0, !PT ;  /* 0xffff000005107812 */ /* 0x000fe400078ec0ff */
[----:B---3--:R-:W-:Y:S01]  /*e020*/  LOP3.LUT R23, R6, 0xffff0000, RZ, 0xc0, !PT ;  /* 0xffff000006177812 */ /* 0x008fe200078ec0ff */
[----:B------:R-:W-:Y:S01]  /*e030*/  FMUL.FTZ R14, R8, R19 ;  /* 0x00000013080e7220 */ /* 0x000fe20000410000 */
[----:B------:R-:W-:Y:S01]  /*e040*/  LOP3.LUT R15, R7, 0xffff0000, RZ, 0xc0, !PT ;  /* 0xffff0000070f7812 */ /* 0x000fe200078ec0ff */
[----:B------:R-:W-:Y:S01]  /*e050*/  FMUL.FTZ R18, R26, R16 ;  /* 0x000000101a127220 */ /* 0x000fe20000410000 */
[----:B------:R-:W-:Y:S01]  /*e060*/  SHF.L.U32 R4, R4, 0x10, RZ ;  /* 0x0000001004047819 */ /* 0x000fe200000006ff */
[----:B------:R-:W-:Y:S01]  /*e070*/  FMUL.FTZ R8, R8, R23 ;  /* 0x0000001708087220 */ /* 0x000fe20000410000 */
[----:B------:R-:W-:Y:S01]  /*e080*/  SHF.L.U32 R5, R5, 0x10, RZ ;  /* 0x0000001005057819 */ /* 0x000fe200000006ff */
[----:B------:R-:W-:Y:S01]  /*e090*/  IMAD.U32 R6, R6, 0x10000, RZ ;  /* 0x0001000006067824 */ /* 0x000fe200078e00ff */
[----:B------:R-:W-:Y:S01]  /*e0a0*/  SHF.L.U32 R7, R7, 0x10, RZ ;  /* 0x0000001007077819 */ /* 0x000fe200000006ff */
[----:B------:R-:W-:Y:S01]  /*e0b0*/  FFMA.FTZ R19, R21, R19, R8 ;  /* 0x0000001315137223 */ /* 0x000fe20000010008 */
[-C--:B------:R-:W-:Y:S01]  /*e0c0*/  FMUL.FTZ R26, R26, R15.reuse ;  /* 0x0000000f1a1a7220 */ /* 0x080fe20000410000 */
[----:B------:R-:W-:Y:S01]  /*e0d0*/  FFMA.FTZ R18, R27, R15, -R18 ;  /* 0x0000000f1b127223 */ /* 0x000fe20000010812 */
[C---:B------:R-:W-:Y:S01]  /*e0e0*/  FMUL.FTZ R8, R29.reuse, R4 ;  /* 0x000000041d087220 */ /* 0x040fe20000410000 */
[C---:B------:R-:W-:Y:S01]  /*e0f0*/  FMUL.FTZ R15, R24.reuse, R5 ;  /* 0x00000005180f7220 */ /* 0x040fe20000410000 */
[----:B------:R-:W-:Y:S01]  /*e100*/  FMUL.FTZ R29, R29, R6 ;  /* 0x000000061d1d7220 */ /* 0x000fe20000410000 */
[----:B------:R-:W-:Y:S01]  /*e110*/  FMUL.FTZ R24, R24, R7 ;  /* 0x0000000718187220 */ /* 0x000fe20000410000 */
[----:B------:R-:W-:Y:S01]  /*e120*/  FFMA.FTZ R14, R21, R23, -R14 ;  /* 0x00000017150e7223 */ /* 0x000fe2000001080e */
        /* <DEDUP_REMOVED lines=9> */
.L_x_2543:
[----:B------:R-:W-:Y:S05]  /*e1c0*/  BSYNC.RECONVERGENT B0 ;  /* 0x0000000000007941 */ /* 0x000fea0003800200 */
.L_x_2542:
[----:B-----5:R4:W-:Y:S02]  /*e1d0*/  STS.128 [R235+0x6000], R16 ;  /* 0x00600010eb007388 */ /* 0x0209e40000000c00 */
.L_x_2529:
[----:B------:R-:W-:Y:S05]  /*e1e0*/  BSYNC.RECONVERGENT B2 ;  /* 0x0000000000027941 */ /* 0x000fea0003800200 */
.L_x_2528:
[----:B------:R-:W-:Y:S01]  /*e1f0*/  IADD3 R15, PT, PT, R100, 0x10, RZ ;  /* 0x00000010640f7810 */ /* 0x000fe20007ffe0ff */
[----:B------:R-:W-:Y:S03]  /*e200*/  BSSY.RECONVERGENT B2, `(.L_x_2544) ;  /* 0x00000f0000027945 */ /* 0x000fe60003800200 */
[----:B------:R-:W-:-:S13]  /*e210*/  ISETP.GE.AND P0, PT, R15, UR5, PT ;  /* 0x000000050f007c0c */ /* 0x000fda000bf06270 */
        /* <DEDUP_REMOVED lines=60> */
.L_x_2549:
[----:B------:R-:W-:Y:S05]  /*e5e0*/  BSYNC.RECONVERGENT B0 ;  /* 0x0000000000007941 */ /* 0x000fea0003800200 */
.L_x_2548:
[----:B-----5:R4:W-:Y:S02]  /*e5f0*/  STS.128 [R235+0x800], R16 ;  /* 0x00080010eb007388 */ /* 0x0209e40000000c00 */
.L_x_2547:
[----:B------:R-:W-:Y:S05]  /*e600*/  BSYNC.RECONVERGENT B1 ;  /* 0x0000000000017941 */ /* 0x000fea0003800200 */
.L_x_2546:
        /* <DEDUP_REMOVED lines=56> */
.L_x_2553:
[----:B------:R-:W-:Y:S05]  /*e990*/  BSYNC.RECONVERGENT B0 ;  /* 0x0000000000007941 */ /* 0x000fea0003800200 */
.L_x_2552:
[----:B-----5:R4:W-:Y:S02]  /*e9a0*/  STS.128 [R235+0x2800], R16 ;  /* 0x00280010eb007388 */ /* 0x0209e40000000c00 */
.L_x_2551:
[----:B------:R-:W-:Y:S05]  /*e9b0*/  BSYNC.RECONVERGENT B1 ;  /* 0x0000000000017941 */ /* 0x000fea0003800200 */
.L_x_2550:
        /* <DEDUP_REMOVED lines=56> */
.L_x_2557:
[----:B------:R-:W-:Y:S05]  /*ed40*/  BSYNC.RECONVERGENT B0 ;  /* 0x0000000000007941 */ /* 0x000fea0003800200 */
.L_x_2556:
[----:B-----5:R4:W-:Y:S02]  /*ed50*/  STS.128 [R235+0x4800], R16 ;  /* 0x00480010eb007388 */ /* 0x0209e40000000c00 */
.L_x_2555:
[----:B------:R-:W-:Y:S05]  /*ed60*/  BSYNC.RECONVERGENT B1 ;  /* 0x0000000000017941 */ /* 0x000fea0003800200 */
.L_x_2554:
        /* <DEDUP_REMOVED lines=19> */
[----:B-----5:R-:W-:Y:S01]  /*eea0*/  LOP3.LUT R8, R17, 0xffff0000, RZ, 0xc0, !PT ;  /* 0xffff000011087812 */ /* 0x020fe200078ec0ff */
[C---:B------:R-:W-:Y:S01]  /*eeb0*/  IMAD.U32 R26, R19.reuse, 0x10000, RZ ;  /* 0x00010000131a7824 */ /* 0x040fe200078e00ff */
[----:B-1----:R-:W-:Y:S01]  /*eec0*/  LOP3.LUT R24, R19, 0xffff0000, RZ, 0xc0, !PT ;  /* 0xffff000013187812 */ /* 0x002fe200078ec0ff */
[----:B------:R-:W-:Y:S01]  /*eed0*/  IMAD.U32 R14, R17, 0x10000, RZ ;  /* 0x00010000110e7824 */ /* 0x000fe200078e00ff */
[C---:B------:R-:W-:Y:S02]  /*eee0*/  SHF.L.U32 R17, R16.reuse, 0x10, RZ ;  /* 0x0000001010117819 */ /* 0x040fe400000006ff */
        /* <DEDUP_REMOVED lines=19> */
[----:B------:R-:W-:Y:S01]  /*f020*/  FMUL.FTZ R14, R28, R4 ;  /* 0x000000041c0e7220 */ /* 0x000fe20000410000 */
        /* <DEDUP_REMOVED lines=11> */
.L_x_2559:
[----:B------:R-:W-:Y:S05]  /*f0e0*/  BSYNC.RECONVERGENT B0 ;  /* 0x0000000000007941 */ /* 0x000fea0003800200 */
.L_x_2558:
[----:B-----5:R4:W-:Y:S02]  /*f0f0*/  STS.128 [R235+0x6800], R16 ;  /* 0x00680010eb007388 */ /* 0x0209e40000000c00 */
.L_x_2545:
[----:B------:R-:W-:Y:S05]  /*f100*/  BSYNC.RECONVERGENT B2 ;  /* 0x0000000000027941 */ /* 0x000fea0003800200 */
.L_x_2544:
[----:B------:R-:W-:Y:S01]  /*f110*/  IADD3 R14, PT, PT, R100, 0x20, RZ ;  /* 0x00000020640e7810 */ /* 0x000fe20007ffe0ff */
[----:B------:R-:W-:Y:S03]  /*f120*/  BSSY.RECONVERGENT B2, `(.L_x_2560) ;  /* 0x00000f4000027945 */ /* 0x000fe60003800200 */
[----:B------:R-:W-:-:S13]  /*f130*/  ISETP.GE.AND P0, PT, R14, UR5, PT ;  /* 0x000000050e007c0c */ /* 0x000fda000bf06270 */
        /* <DEDUP_REMOVED lines=62> */
.L_x_2565:
[----:B------:R-:W-:Y:S05]  /*f520*/  BSYNC.RECONVERGENT B0 ;  /* 0x0000000000007941 */ /* 0x000fea0003800200 */
.L_x_2564:
[----:B-----5:R1:W-:Y:S02]  /*f530*/  STS.128 [R235+0x1000], R16 ;  /* 0x00100010eb007388 */ /* 0x0203e40000000c00 */
.L_x_2563:
[----:B------:R-:W-:Y:S05]  /*f540*/  BSYNC.RECONVERGENT B1 ;  /* 0x0000000000017941 */ /* 0x000fea0003800200 */
.L_x_2562:
        /* <DEDUP_REMOVED lines=57> */
.L_x_2569:
[----:B------:R-:W-:Y:S05]  /*f8e0*/  BSYNC.RECONVERGENT B0 ;  /* 0x0000000000007941 */ /* 0x000fea0003800200 */
.L_x_2568:
[----:B-----5:R4:W-:Y:S02]  /*f8f0*/  STS.128 [R235+0x3000], R16 ;  /* 0x00300010eb007388 */ /* 0x0209e40000000c00 */
.L_x_2567:
[----:B------:R-:W-:Y:S05]  /*f900*/  BSYNC.RECONVERGENT B1 ;  /* 0x0000000000017941 */ /* 0x000fea0003800200 */
.L_x_2566:
        /* <DEDUP_REMOVED lines=57> */
.L_x_2573:
[----:B------:R-:W-:Y:S05]  /*fca0*/  BSYNC.RECONVERGENT B0 ;  /* 0x0000000000007941 */ /* 0x000fea0003800200 */
.L_x_2572:
[----:B-----5:R4:W-:Y:S02]  /*fcb0*/  STS.128 [R235+0x5000], R16 ;  /* 0x00500010eb007388 */ /* 0x0209e40000000c00 */
.L_x_2571:
[----:B------:R-:W-:Y:S05]  /*fcc0*/  BSYNC.RECONVERGENT B1 ;  /* 0x0000000000017941 */ /* 0x000fea0003800200 */
.L_x_2570:
        /* <DEDUP_REMOVED lines=27> */
[C---:B--2---:R-:W-:Y:S01]  /*fe80*/  LOP3.LUT R23, R4.reuse, 0xffff0000, RZ, 0xc0, !PT ;  /* 0xffff000004177812 */ /* 0x044fe200078ec0ff */
[----:B------:R-:W-:Y:S01]  /*fe90*/  IMAD.U32 R4, R4, 0x10000, RZ ;  /* 0x0001000004047824 */ /* 0x000fe200078e00ff */
[C---:B------:R-:W-:Y:S01]  /*fea0*/  LOP3.LUT R19, R5.reuse, 0xffff0000, RZ, 0xc0, !PT ;  /* 0xffff000005137812 */ /* 0x040fe200078ec0ff */
[----:B------:R-:W-:Y:S01]  /*feb0*/  IMAD.U32 R5, R5, 0x10000, RZ ;  /* 0x0001000005057824 */ /* 0x000fe200078e00ff */
[----:B-1----:R-:W-:Y:S01]  /*fec0*/  LOP3.LUT R25, R6, 0xffff0000, RZ, 0xc0, !PT ;  /* 0xffff000006197812 */ /* 0x002fe200078ec0ff */
        /* <DEDUP_REMOVED lines=23> */
.L_x_2575:
[----:B------:R-:W-:Y:S05]  /*10040*/  BSYNC.RECONVERGENT B0 ;  /* 0x0000000000007941 */ /* 0x000fea0003800200 */
.L_x_2574:
[----:B-----5:R4:W-:Y:S02]  /*10050*/  STS.128 [R235+0x7000], R16 ;  /* 0x00700010eb007388 */ /* 0x0209e40000000c00 */
.L_x_2561:
[----:B------:R-:W-:Y:S05]  /*10060*/  BSYNC.RECONVERGENT B2 ;  /* 0x0000000000027941 */ /* 0x000fea0003800200 */
.L_x_2560:
        /* <DEDUP_REMOVED lines=16> */
[----:B------:R-:W3:Y:S01]  /*10170*/  LDCU.64 UR10, c[0x0][0x4d0] ;  /* 0x00009a00ff0a77ac */ /* 0x000ee20008000a00 */
[C---:B------:R-:W-:Y:S01]  /*10180*/  IADD3 R3, P0, PT, R69.reuse, R20, RZ ;  /* 0x0000001445037210 */ /* 0x040fe20007f1e0ff */
[----:B------:R-:W4:Y:S03]  /*10190*/  LDCU.64 UR14, c[0x0][0x4c8] ;  /* 0x00009900ff0e77ac */ /* 0x000f260008000a00 */
[----:B------:R-:W-:Y:S01]  /*101a0*/  LEA.HI.X.SX32 R2, R69, R22, 0x1, P0 ;  /* 0x0000001645027211 */ /* 0x000fe200000f0eff */
[----:B------:R-:W-:-:S03]  /*101b0*/  IMAD.SHL.U32 R4, R3, 0x2, RZ ;  /* 0x0000000203047824 */ /* 0x000fc600078e00ff */
[----:B------:R-:W-:Y:S02]  /*101c0*/  SHF.L.U64.HI R2, R3, 0x1, R2 ;  /* 0x0000000103027819 */ /* 0x000fe40000010202 */
[C---:B---3--:R-:W-:Y:S02]  /*101d0*/  IADD3 R36, P0, PT, R4.reuse, UR10, RZ ;  /* 0x0000000a04247c10 */ /* 0x048fe4000ff1e0ff */
[----:B----4-:R-:W-:Y:S02]  /*101e0*/  IADD3 R34, P1, PT, R4, UR14, RZ ;  /* 0x0000000e04227c10 */ /* 0x010fe4000ff3e0ff */
[C---:B------:R-:W-:Y:S02]  /*101f0*/  IADD3.X R37, PT, PT, R2.reuse, UR11, RZ, P0, !PT ;  /* 0x0000000b02257c10 */ /* 0x040fe400087fe4ff */
[----:B------:R-:W-:-:S03]  /*10200*/  IADD3.X R35, PT, PT, R2, UR15, RZ, P1, !PT ;  /* 0x0000000f02237c10 */ /* 0x000fc60008ffe4ff */
[----:B------:R-:W3:Y:S04]  /*10210*/  LDG.E.64 R2, desc[UR6][R36.64] ;  /* 0x0000000624027981 */ /* 0x000ee8000c1e1b00 */
        /* <DEDUP_REMOVED lines=9> */
[C---:B---3--:R-:W-:Y:S01]  /*102b0*/  LOP3.LUT R21, R2.reuse, 0xffff0000, RZ, 0xc0, !PT ;  /* 0xffff000002157812 */ /* 0x048fe200078ec0ff */
        /* <DEDUP_REMOVED lines=27> */
.L_x_2579:
[----:B------:R-:W-:Y:S05]  /*10470*/  BSYNC.RECONVERGENT B0 ;  /* 0x0000000000007941 */ /* 0x000fea0003800200 */
.L_x_2578:
[----:B-----5:R4:W-:Y:S02]  /*10480*/  STS.128 [R235+0x1800], R16 ;  /* 0x00180010eb007388 */ /* 0x0209e40000000c00 */
.L_x_2577:
[----:B------:R-:W-:Y:S05]  /*10490*/  BSYNC.RECONVERGENT B1 ;  /* 0x0000000000017941 */ /* 0x000fea0003800200 */
.L_x_2576:
        /* <DEDUP_REMOVED lines=56> */
.L_x_2583:
[----:B------:R-:W-:Y:S05]  /*10820*/  BSYNC.RECONVERGENT B0 ;  /* 0x0000000000007941 */ /* 0x000fea0003800200 */
.L_x_2582:
[----:B-----5:R1:W-:Y:S02]  /*10830*/  STS.128 [R235+0x3800], R16 ;  /* 0x00380010eb007388 */ /* 0x0203e40000000c00 */
.L_x_2581:
[----:B------:R-:W-:Y:S05]  /*10840*/  BSYNC.RECONVERGENT B1 ;  /* 0x0000000000017941 */ /* 0x000fea0003800200 */
.L_x_2580:
        /* <DEDUP_REMOVED lines=56> */
.L_x_2587:
[----:B------:R-:W-:Y:S05]  /*10bd0*/  BSYNC.RECONVERGENT B0 ;  /* 0x0000000000007941 */ /* 0x000fea0003800200 */
.L_x_2586:
[----:B-----5:R4:W-:Y:S02]  /*10be0*/  STS.128 [R235+0x5800], R16 ;  /* 0x00580010eb007388 */ /* 0x0209e40000000c00 */
.L_x_2585:
[----:B------:R-:W-:Y:S05]  /*10bf0*/  BSYNC.RECONVERGENT B1 ;  /* 0x0000000000017941 */ /* 0x000fea0003800200 */
.L_x_2584:
        /* <DEDUP_REMOVED lines=19> */
[C---:B-1---5:R-:W-:Y:S01]  /*10d30*/  IMAD.U32 R25, R19.reuse, 0x10000, RZ ;  /* 0x0001000013197824 */ /* 0x062fe200078e00ff */
        /* <DEDUP_REMOVED lines=36> */
.L_x_2589:
[----:B------:R-:W-:Y:S05]  /*10f80*/  BSYNC.RECONVERGENT B0 ;  /* 0x0000000000007941 */ /* 0x000fea0003800200 */
.L_x_2588:
[----:B-----5:R4:W-:Y:S01]  /*10f90*/  STS.128 [R235+0x7800], R16 ;  /* 0x00780010eb007388 */ /* 0x0209e20000000c00 */
[----:B------:R-:W-:Y:S05]  /*10fa0*/  BRA `(.L_x_2526) ;  /* 0x0000005c00047947 */ /* 0x000fea0003800000 */
.L_x_2527:
        /* <DEDUP_REMOVED lines=19> */
[----:B------:R-:W-:Y:S01]  /*110e0*/  ISETP.GE.U32.AND P1, PT, R12, R33, PT ;  /* 0x000000210c00720c */ /* 0x000fe20003f26070 */
[----:B------:R-:W2:Y:S03]  /*110f0*/  LDCU.64 UR10, c[0x0][0x4d0] ;  /* 0x00009a00ff0a77ac */ /* 0x000ea60008000a00 */
        /* <DEDUP_REMOVED lines=26> */
[C---:B------:R-:W-:Y:S01]  /*112a0*/  IMAD.U32 R17, R19.reuse, 0x10000, RZ ;  /* 0x0001000013117824 */ /* 0x040fe200078e00ff */
        /* <DEDUP_REMOVED lines=8> */
[----:B----4-:R-:W-:Y:S01]  /*11330*/  SHF.L.U32 R47, R24, 0x10, RZ ;  /* 0x00000010182f7819 */ /* 0x010fe200000006ff */
        /* <DEDUP_REMOVED lines=13> */
[C---:B--2---:R-:W-:Y:S01]  /*11410*/  SHF.L.U32 R24, R20.reuse, 0x10, RZ ;  /* 0x0000001014187819 */ /* 0x044fe200000006ff */
        /* <DEDUP_REMOVED lines=27> */
.L_x_2594:
[----:B------:R-:W-:Y:S05]  /*115d0*/  BSYNC.RECONVERGENT B0 ;  /* 0x0000000000007941 */ /* 0x000fea0003800200 */
.L_x_2593:
[----:B------:R-:W-:Y:S05]  /*115e0*/  BSYNC.RECONVERGENT B1 ;  /* 0x0000000000017941 */ /* 0x000fea0003800200 */
.L_x_2592:
        /* <DEDUP_REMOVED lines=9> */
[----:B------:R-:W-:Y:S01]  /*11680*/  ISETP.GE.U32.AND P1, PT, R11, R33, PT ;  /* 0x000000210b00720c */ /* 0x000fe20003f26070 */
[----:B------:R-:W4:Y:S03]  /*11690*/  LDCU.64 UR10, c[0x0][0x4d0] ;  /* 0x00009a00ff0a77ac */ /* 0x000f260008000a00 */
        /* <DEDUP_REMOVED lines=76> */
.L_x_2598:
[----:B------:R-:W-:Y:S05]  /*11b60*/  BSYNC.RECONVERGENT B0 ;  /* 0x0000000000007941 */ /* 0x000fea0003800200 */
.L_x_2597:
[----:B-----5:R4:W-:Y:S02]  /*11b70*/  STS.128 [R235+0x2000], R24 ;  /* 0x00200018eb007388 */ /* 0x0209e40000000c00 */
.L_x_2596:
[----:B------:R-:W-:Y:S05]  /*11b80*/  BSYNC.RECONVERGENT B1 ;  /* 0x0000000000017941 */ /* 0x000fea0003800200 */
.L_x_2595:
        /* <DEDUP_REMOVED lines=8> */
[----:B------:R-:W-:Y:S01]  /*11c10*/  ISETP.GE.U32.AND P1, PT, R10, R33, PT ;  /* 0x000000210a00720c */ /* 0x000fe20003f26070 */
[----:B------:R-:W1:Y:S03]  /*11c20*/  LDCU.64 UR10, c[0x0][0x4d0] ;  /* 0x00009a00ff0a77ac */ /* 0x000e660008000a00 */
        /* <DEDUP_REMOVED lines=24> */
[C---:B--2---:R-:W-:Y:S01]  /*11db0*/  IMAD.U32 R40, R4.reuse, 0x10000, RZ ;  /* 0x0001000004287824 */ /* 0x044fe200078e00ff */
        /* <DEDUP_REMOVED lines=51> */
.L_x_2602:
[----:B------:R-:W-:Y:S05]  /*120f0*/  BSYNC.RECONVERGENT B0 ;  /* 0x0000000000007941 */ /* 0x000fea0003800200 */
.L_x_2601:
[----:B-----5:R1:W-:Y:S02]  /*12100*/  STS.128 [R235+0x4000], R24 ;  /* 0x00400018eb007388 */ /* 0x0203e40000000c00 */
.L_x_2600:
[----:B------:R-:W-:Y:S05]  /*12110*/  BSYNC.RECONVERGENT B1 ;  /* 0x0000000000017941 */ /* 0x000fea0003800200 */
.L_x_2599:
        /* <DEDUP_REMOVED lines=30> */
[----:B------:R-:W-:Y:S02]  /*12300*/  LOP3.LUT R25, R26, 0xffff0000, RZ, 0xc0, !PT ;  /* 0xffff00001a197812 */ /* 0x000fe400078ec0ff */
[C---:B------:R-:W-:Y:S02]  /*12310*/  LOP3.LUT R24, R27.reuse, 0xffff0000, RZ, 0xc0, !PT ;  /* 0xffff00001b187812 */ /* 0x040fe400078ec0ff */
[----:B------:R-:W-:Y:S01]  /*12320*/  SHF.L.U32 R40, R27, 0x10, RZ ;  /* 0x000000101b287819 */ /* 0x000fe200000006ff */
[C---:B----4-:R-:W-:Y:S01]  /*12330*/  IMAD.U32 R27, R4.reuse, 0x10000, RZ ;  /* 0x00010000041b7824 */ /* 0x050fe200078e00ff */
[----:B------:R-:W-:Y:S01]  /*12340*/  LOP3.LUT R26, R4, 0xffff0000, RZ, 0xc0, !PT ;  /* 0xffff0000041a7812 */ /* 0x000fe200078ec0ff */
[C---:B------:R-:W-:Y:S01]  /*12350*/  IMAD.U32 R4, R5.reuse, 0x10000, RZ ;  /* 0x0001000005047824 */ /* 0x040fe200078e00ff */
[----:B------:R-:W-:Y:S01]  /*12360*/  LOP3.LUT R43, R5, 0xffff0000, RZ, 0xc0, !PT ;  /* 0xffff0000052b7812 */ /* 0x000fe200078ec0ff */
[C---:B------:R-:W-:Y:S01]  /*12370*/  IMAD.U32 R5, R7.reuse, 0x10000, RZ ;  /* 0x0001000007057824 */ /* 0x040fe200078e00ff */
[----:B------:R-:W-:Y:S01]  /*12380*/  LOP3.LUT R7, R7, 0xffff0000, RZ, 0xc0, !PT ;  /* 0xffff000007077812 */ /* 0x000fe200078ec0ff */
[----:B---3--:R-:W-:Y:S01]  /*12390*/  IMAD.U32 R45, R21, 0x10000, RZ ;  /* 0x00010000152d7824 */ /* 0x008fe200078e00ff */
[C---:B------:R-:W-:Y:S01]  /*123a0*/  SHF.L.U32 R42, R6.reuse, 0x10, RZ ;  /* 0x00000010062a7819 */ /* 0x040fe200000006ff */
[----:B------:R-:W-:Y:S01]  /*123b0*/  @!P1 FADD.FTZ R5, -R5, -RZ ;  /* 0x800000ff05059221 */ /* 0x000fe20000010100 */
[----:B------:R-:W-:Y:S01]  /*123c0*/  LOP3.LUT R6, R6, 0xffff0000, RZ, 0xc0, !PT ;  /* 0xffff000006067812 */ /* 0x000fe200078ec0ff */
[----:B------:R-:W-:Y:S01]  /*123d0*/  @!P1 FADD.FTZ R4, -R4, -RZ ;  /* 0x800000ff04049221 */ /* 0x000fe20000010100 */
[C---:B------:R-:W-:Y:S01]  /*123e0*/  SHF.L.U32 R44, R20.reuse, 0x10, RZ ;  /* 0x00000010142c7819 */ /* 0x040fe200000006ff */
[----:B------:R-:W-:Y:S01]  /*123f0*/  @!P1 FADD.FTZ R7, -R7, -RZ ;  /* 0x800000ff07079221 */ /* 0x000fe20000010100 */
[----:B------:R-:W-:Y:S01]  /*12400*/  LOP3.LUT R47, R20, 0xffff0000, RZ, 0xc0, !PT ;  /* 0xffff0000142f7812 */ /* 0x000fe200078ec0ff */
[----:B------:R-:W-:Y:S01]  /*12410*/  IMAD.U32 R20, R23, 0x10000, RZ ;  /* 0x0001000017147824 */ /* 0x000fe200078e00ff */
[----:B------:R-:W-:Y:S01]  /*12420*/  LOP3.LUT R46, R21, 0xffff0000, RZ, 0xc0, !PT ;  /* 0xffff0000152e7812 */ /* 0x000fe200078ec0ff */
[----:B------:R-:W-:Y:S01]  /*12430*/  @!P1 FADD.FTZ R27, -R27, -RZ ;  /* 0x800000ff1b1b9221 */ /* 0x000fe20000010100 */
[----:B------:R-:W-:Y:S01]  /*12440*/  SHF.L.U32 R49, R22, 0x10, RZ ;  /* 0x0000001016317819 */ /* 0x000fe200000006ff */
[----:B------:R-:W-:Y:S01]  /*12450*/  @!P1 FADD.FTZ R26, -R26, -RZ ;  /* 0x800000ff1a1a9221 */ /* 0x000fe20000010100 */
[----:B------:R-:W-:Y:S01]  /*12460*/  LOP3.LUT R21, R22, 0xffff0000, RZ, 0xc0, !PT ;  /* 0xffff000016157812 */ /* 0x000fe200078ec0ff */
[----:B------:R-:W-:Y:S01]  /*12470*/  @!P1 FADD.FTZ R6, -R6, -RZ ;  /* 0x800000ff06069221 */ /* 0x000fe20000010100 */
[----:B------:R-:W-:Y:S01]  /*12480*/  LOP3.LUT R22, R23, 0xffff0000, RZ, 0xc0, !PT ;  /* 0xffff000017167812 */ /* 0x000fe200078ec0ff */
[----:B------:R-:W-:Y:S01]  /*12490*/  FMUL.FTZ R5, R20, R5 ;  /* 0x0000000514057220 */ /* 0x000fe20000410000 */
[C---:B--2---:R-:W-:Y:S01]  /*124a0*/  SHF.L.U32 R20, R16.reuse, 0x10, RZ ;  /* 0x0000001010147819 */ /* 0x044fe200000006ff */
[----:B------:R-:W-:Y:S01]  /*124b0*/  FMUL.FTZ R45, R45, R4 ;  /* 0x000000042d2d7220 */ /* 0x000fe20000410000 */
[----:B------:R-:W-:Y:S01]  /*124c0*/  LOP3.LUT R16, R16, 0xffff0000, RZ, 0xc0, !PT ;  /* 0xffff000010107812 */ /* 0x000fe200078ec0ff */
[----:B------:R-:W-:Y:S01]  /*124d0*/  FMUL.FTZ R7, R22, R7 ;  /* 0x0000000716077220 */ /* 0x000fe20000410000 */
[----:B------:R-:W-:Y:S01]  /*124e0*/  @!P1 FADD.FTZ R43, -R43, -RZ ;  /* 0x800000ff2b2b9221 */ /* 0x000fe20000010100 */
[----:B------:R-:W-:Y:S01]  /*124f0*/  FMUL.FTZ R27, R44, R27 ;  /* 0x0000001b2c1b7220 */ /* 0x000fe20000410000 */
[----:B------:R-:W-:Y:S01]  /*12500*/  FMUL.FTZ R26, R47, R26 ;  /* 0x0000001a2f1a7220 */ /* 0x000fe20000410000 */
[----:B------:R-:W-:Y:S01]  /*12510*/  @!P1 FADD.FTZ R42, -R42, -RZ ;  /* 0x800000ff2a2a9221 */ /* 0x000fe20000010100 */
[C---:B------:R-:W-:Y:S01]  /*12520*/  IMAD.U32 R4, R17.reuse, 0x10000, RZ ;  /* 0x0001000011047824 */ /* 0x040fe200078e00ff */
[----:B------:R-:W-:Y:S01]  /*12530*/  LOP3.LUT R22, R17, 0xffff0000, RZ, 0xc0, !PT ;  /* 0xffff000011167812 */ /* 0x000fe200078ec0ff */
[----:B------:R-:W-:Y:S01]  /*12540*/  FMUL.FTZ R6, R21, R6 ;  /* 0x0000000615067220 */ /* 0x000fe20000410000 */
[C---:B------:R-:W-:Y:S01]  /*12550*/  IMAD.U32 R17, R19.reuse, 0x10000, RZ ;  /* 0x0001000013117824 */ /* 0x040fe200078e00ff */
[----:B------:R-:W-:Y:S01]  /*12560*/  SHF.L.U32 R21, R18, 0x10, RZ ;  /* 0x0000001012157819 */ /* 0x000fe200000006ff */
[----:B------:R-:W-:Y:S01]  /*12570*/  FMUL.FTZ R43, R46, R43 ;  /* 0x0000002b2e2b7220 */ /* 0x000fe20000410000 */
        /* <DEDUP_REMOVED lines=16> */
.L_x_2604:
[----:B------:R-:W-:Y:S05]  /*12680*/  BSYNC.RECONVERGENT B0 ;  /* 0x0000000000007941 */ /* 0x000fea0003800200 */
.L_x_2603:
[----:B-----5:R4:W-:Y:S02]  /*12690*/  STS.128 [R235+0x6000], R24 ;  /* 0x00600018eb007388 */ /* 0x0209e40000000c00 */
.L_x_2591:
[----:B------:R-:W-:Y:S05]  /*126a0*/  BSYNC.RECONVERGENT B2 ;  /* 0x0000000000027941 */ /* 0x000fea0003800200 */
.L_x_2590:
        /* <DEDUP_REMOVED lines=94> */
.L_x_2610:
[----:B------:R-:W-:Y:S05]  /*12c90*/  BSYNC.RECONVERGENT B0 ;  /* 0x0000000000007941 */ /* 0x000fea0003800200 */
.L_x_2609:
[----:B-----5:R4:W-:Y:S02]  /*12ca0*/  STS.128 [R235+0x800], R24 ;  /* 0x00080018eb007388 */ /* 0x0209e40000000c00 */
.L_x_2608:
[----:B------:R-:W-:Y:S05]  /*12cb0*/  BSYNC.RECONVERGENT B1 ;  /* 0x0000000000017941 */ /* 0x000fea0003800200 */
.L_x_2607:
        /* <DEDUP_REMOVED lines=87> */
.L_x_2614:
[----:B------:R-:W-:Y:S05]  /*13230*/  BSYNC.RECONVERGENT B0 ;  /* 0x0000000000007941 */ /* 0x000fea0003800200 */
.L_x_2613:
[----:B-----5:R4:W-:Y:S02]  /*13240*/  STS.128 [R235+0x2800], R24 ;  /* 0x00280018eb007388 */ /* 0x0209e40000000c00 */
.L_x_2612:
[----:B------:R-:W-:Y:S05]  /*13250*/  BSYNC.RECONVERGENT B1 ;  /* 0x0000000000017941 */ /* 0x000fea0003800200 */
.L_x_2611:
        /* <DEDUP_REMOVED lines=87> */
.L_x_2618:
[----:B------:R-:W-:Y:S05]  /*137d0*/  BSYNC.RECONVERGENT B0 ;  /* 0x0000000000007941 */ /* 0x000fea0003800200 */
.L_x_2617:
[----:B-----5:R4:W-:Y:S02]  /*137e0*/  STS.128 [R235+0x4800], R24 ;  /* 0x00480018eb007388 */ /* 0x0209e40000000c00 */
.L_x_2616:
[----:B------:R-:W-:Y:S05]  /*137f0*/  BSYNC.RECONVERGENT B1 ;  /* 0x0000000000017941 */ /* 0x000fea0003800200 */
.L_x_2615:
        /* <DEDUP_REMOVED lines=28> */
[----:B------:R-:W-:Y:S01]  /*139c0*/  IMAD.U32 R39, R7, 0x10000, RZ ;  /* 0x0001000007277824 */ /* 0x000fe200078e00ff */
[C---:B------:R-:W-:Y:S01]  /*139d0*/  LOP3.LUT R4, R5.reuse, 0xffff0000, RZ, 0xc0, !PT ;  /* 0xffff000005047812 */ /* 0x040fe200078ec0ff */
[C---:B--2---:R-:W-:Y:S01]  /*139e0*/  IMAD.U32 R34, R6.reuse, 0x10000, RZ ;  /* 0x0001000006227824 */ /* 0x044fe200078e00ff */
        /* <DEDUP_REMOVED lines=29> */
[----:B------:R-:W-:-:S02]  /*13bc0*/  IMAD.U32 R7, R21, 0x10000, RZ ;  /* 0x0001000015077824 */ /* 0x000fc400078e00ff */
        /* <DEDUP_REMOVED lines=28> */
.L_x_2620:
[----:B------:R-:W-:Y:S05]  /*13d90*/  BSYNC.RECONVERGENT B0 ;  /* 0x0000000000007941 */ /* 0x000fea0003800200 */
.L_x_2619:
[----:B-----5:R1:W-:Y:S02]  /*13da0*/  STS.128 [R235+0x6800], R4 ;  /* 0x00680004eb007388 */ /* 0x0203e40000000c00 */
.L_x_2606:
[----:B------:R-:W-:Y:S05]  /*13db0*/  BSYNC.RECONVERGENT B2 ;  /* 0x0000000000027941 */ /* 0x000fea0003800200 */
.L_x_2605:
[----:B------:R-:W-:Y:S01]  /*13dc0*/  IADD3 R14, PT, PT, R100, 0x20, RZ ;  /* 0x00000020640e7810 */ /* 0x000fe20007ffe0ff */
[----:B------:R-:W-:Y:S03]  /*13dd0*/  BSSY.RECONVERGENT B2, `(.L_x_2621) ;  /* 0x000016e000027945 */ /* 0x000fe60003800200 */
[----:B------:R-:W-:-:S13]  /*13de0*/  ISETP.GE.AND P0, PT, R14, UR5, PT ;  /* 0x000000050e007c0c */ /* 0x000fda000bf06270 */
[----:B------:R-:W-:Y:S05]  /*13df0*/  @P0 BRA `(.L_x_2622) ;  /* 0x0000001400ac0947 */ /* 0x000fea0003800000 */
[----:B------:R-:W5:Y:S01]  /*13e00*/  LDC R32, c[0x0][0x440] ;  /* 0x00011000ff207b82 */ /* 0x000f620000000800 */
[C---:B------:R-:W-:Y:S01]  /*13e10*/  LEA R38, P0, R2.reuse, R36, 0x6 ;  /* 0x0000002402267211 */ /* 0x040fe200078030ff */
[----:B------:R-:W-:Y:S01]  /*13e20*/  BSSY.RECONVERGENT B1, `(.L_x_2623) ;  /* 0x000005b000017945 */ /* 0x000fe20003800200 */
[----:B-12---:R-:W-:Y:S02]  /*13e30*/  IMAD.SHL.U32 R35, R29, 0x20, RZ ;  /* 0x000000201d237824 */ /* 0x006fe400078e00ff */
        /* <DEDUP_REMOVED lines=87> */
.L_x_2626:
[----:B------:R-:W-:Y:S05]  /*143b0*/  BSYNC.RECONVERGENT B0 ;  /* 0x0000000000007941 */ /* 0x000fea0003800200 */
.L_x_2625:
[----:B-----5:R4:W-:Y:S02]  /*143c0*/  STS.128 [R235+0x1000], R24 ;  /* 0x00100018eb007388 */ /* 0x0209e40000000c00 */
.L_x_2624:
[----:B------:R-:W-:Y:S05]  /*143d0*/  BSYNC.RECONVERGENT B1 ;  /* 0x0000000000017941 */ /* 0x000fea0003800200 */
.L_x_2623:
        /* <DEDUP_REMOVED lines=87> */
.L_x_2630:
[----:B------:R-:W-:Y:S05]  /*14950*/  BSYNC.RECONVERGENT B0 ;  /* 0x0000000000007941 */ /* 0x000fea0003800200 */
.L_x_2629:
[----:B-----5:R1:W-:Y:S02]  /*14960*/  STS.128 [R235+0x3000], R24 ;  /* 0x00300018eb007388 */ /* 0x0203e40000000c00 */
.L_x_2628:
[----:B------:R-:W-:Y:S05]  /*14970*/  BSYNC.RECONVERGENT B1 ;  /* 0x0000000000017941 */ /* 0x000fea0003800200 */
.L_x_2627:
        /* <DEDUP_REMOVED lines=87> */
.L_x_2634:
[----:B------:R-:W-:Y:S05]  /*14ef0*/  BSYNC.RECONVERGENT B0 ;  /* 0x0000000000007941 */ /* 0x000fea0003800200 */
.L_x_2633:
[----:B-----5:R4:W-:Y:S02]  /*14f00*/  STS.128 [R235+0x5000], R24 ;  /* 0x00500018eb007388 */ /* 0x0209e40000000c00 */
.L_x_2632:
[----:B------:R-:W-:Y:S05]  /*14f10*/  BSYNC.RECONVERGENT B1 ;  /* 0x0000000000017941 */ /* 0x000fea0003800200 */
.L_x_2631:
        /* <DEDUP_REMOVED lines=59> */
[----:B--2---:R-:W-:Y:S01]  /*152d0*/  SHF.L.U32 R19, R20, 0x10, RZ ;  /* 0x0000001014137819 */ /* 0x004fe200000006ff */
        /* <DEDUP_REMOVED lines=27> */
.L_x_2636:
[----:B------:R-:W-:Y:S05]  /*15490*/  BSYNC.RECONVERGENT B0 ;  /* 0x0000000000007941 */ /* 0x000fea0003800200 */
.L_x_2635:
[----:B-----5:R1:W-:Y:S02]  /*154a0*/  STS.128 [R235+0x7000], R4 ;  /* 0x00700004eb007388 */ /* 0x0203e40000000c00 */
.L_x_2622:
[----:B------:R-:W-:Y:S05]  /*154b0*/  BSYNC.RECONVERGENT B2 ;  /* 0x0000000000027941 */ /* 0x000fea0003800200 */
.L_x_2621:
[----:B------:R-:W-:-:S04]  /*154c0*/  IADD3 R32, PT, PT, R100, 0x30, RZ ;  /* 0x0000003064207810 */ /* 0x000fc80007ffe0ff */
[----:B------:R-:W-:-:S13]  /*154d0*/  ISETP.GE.AND P0, PT, R32, UR5, PT ;  /* 0x0000000520007c0c */ /* 0x000fda000bf06270 */
[----:B------:R-:W-:Y:S05]  /*154e0*/  @P0 BRA `(.L_x_2526) ;  /* 0x0000001400b40947 */ /* 0x000fea0003800000 */
[----:B-12---:R-:W1:Y:S01]  /*154f0*/  LDC R34, c[0x0][0x440] ;  /* 0x00011000ff227b82 */ /* 0x006e620000000800 */
        /* <DEDUP_REMOVED lines=91> */
.L_x_2640:
[----:B------:R-:W-:Y:S05]  /*15ab0*/  BSYNC.RECONVERGENT B0 ;  /* 0x0000000000007941 */ /* 0x000fea0003800200 */
.L_x_2639:
[----:B-----5:R3:W-:Y:S02]  /*15ac0*/  STS.128 [R235+0x1800], R24 ;  /* 0x00180018eb007388 */ /* 0x0207e40000000c00 */
.L_x_2638:
[----:B------:R-:W-:Y:S05]  /*15ad0*/  BSYNC.RECONVERGENT B1 ;  /* 0x0000000000017941 */ /* 0x000fea0003800200 */
.L_x_2637:
        /* <DEDUP_REMOVED lines=87> */
.L_x_2644:
[----:B------:R-:W-:Y:S05]  /*16050*/  BSYNC.RECONVERGENT B0 ;  /* 0x0000000000007941 */ /* 0x000fea0003800200 */
.L_x_2643:
[----:B-----5:R1:W-:Y:S02]  /*16060*/  STS.128 [R235+0x3800], R24 ;  /* 0x00380018eb007388 */ /* 0x0203e40000000c00 */
.L_x_2642:
[----:B------:R-:W-:Y:S05]  /*16070*/  BSYNC.RECONVERGENT B1 ;  /* 0x0000000000017941 */ /* 0x000fea0003800200 */
.L_x_2641:
        /* <DEDUP_REMOVED lines=87> */
.L_x_2648:
[----:B------:R-:W-:Y:S05]  /*165f0*/  BSYNC.RECONVERGENT B0 ;  /* 0x0000000000007941 */ /* 0x000fea0003800200 */
.L_x_2647:
[----:B-----5:R3:W-:Y:S02]  /*16600*/  STS.128 [R235+0x5800], R24 ;  /* 0x00580018eb007388 */ /* 0x0207e40000000c00 */
.L_x_2646:
[----:B------:R-:W-:Y:S05]  /*16610*/  BSYNC.RECONVERGENT B1 ;  /* 0x0000000000017941 */ /* 0x000fea0003800200 */
.L_x_2645:
        /* <DEDUP_REMOVED lines=40> */
[C---:B---3--:R-:W-:Y:S01]  /*168a0*/  IMAD.U32 R26, R16.reuse, 0x10000, RZ ;  /* 0x00010000101a7824 */ /* 0x048fe200078e00ff */
[C---:B------:R-:W-:Y:S02]  /*168b0*/  SHF.L.U32 R24, R27.reuse, 0x10, RZ ;  /* 0x000000101b187819 */ /* 0x040fe400000006ff */
[----:B------:R-:W-:Y:S01]  /*168c0*/  LOP3.LUT R34, R27, 0xffff0000, RZ, 0xc0, !PT ;  /* 0xffff00001b227812 */ /* 0x000fe200078ec0ff */
[C---:B------:R-:W-:Y:S01]  /*168d0*/  IMAD.U32 R27, R17.reuse, 0x10000, RZ ;  /* 0x00010000111b7824 */ /* 0x040fe200078e00ff */
[----:B------:R-:W-:Y:S01]  /*168e0*/  LOP3.LUT R16, R16, 0xffff0000, RZ, 0xc0, !PT ;  /* 0xffff000010107812 */ /* 0x000fe200078ec0ff */
[----:B------:R-:W-:Y:S01]  /*168f0*/  @!P0 FADD.FTZ R26, -R26, -RZ ;  /* 0x800000ff1a1a8221 */ /* 0x000fe20000010100 */
        /* <DEDUP_REMOVED lines=8> */
[----:B------:R-:W-:Y:S01]  /*16980*/  @!P0 FADD.FTZ R38, -R38, -RZ ;  /* 0x800000ff26268221 */ /* 0x000fe20000010100 */
[----:B------:R-:W-:Y:S01]  /*16990*/  @!P0 FADD.FTZ R18, -R18, -RZ ;  /* 0x800000ff12128221 */ /* 0x000fe20000010100 */
[----:B------:R-:W-:Y:S01]  /*169a0*/  FMUL.FTZ R7, R7, R16 ;  /* 0x0000001007077220 */ /* 0x000fe20000410000 */
        /* <DEDUP_REMOVED lines=31> */
.L_x_2650:
[----:B------:R-:W-:Y:S05]  /*16ba0*/  BSYNC.RECONVERGENT B0 ;  /* 0x0000000000007941 */ /* 0x000fea0003800200 */
.L_x_2649:
[----:B-----5:R1:W-:Y:S02]  /*16bb0*/  STS.128 [R235+0x7800], R4 ;  /* 0x00780004eb007388 */ /* 0x0203e40000000c00 */
.L_x_2526:
[----:B------:R-:W-:Y:S05]  /*16bc0*/  BSYNC.RECONVERGENT B3 ;  /* 0x0000000000037941 */ /* 0x000fea0003800200 */
.L_x_2518:
[----:B------:R-:W-:Y:S01]  /*16bd0*/  UIADD3 UR9, UPT, UPT, -UR26, UR22, URZ ;  /* 0x000000161a097290 */ /* 0x000fe2000fffe1ff */
[----:B------:R-:W-:Y:S05]  /*16be0*/  BSSY.RECONVERGENT B0, `(.L_x_2651) ;  /* 0x0000022000007945 */ /* 0x000fea0003800200 */
[----:B------:R-:W-:Y:S02]  /*16bf0*/  ISETP.GE.AND P6, PT, R100, UR9, PT ;  /* 0x0000000964007c0c */ /* 0x000fe4000bfc6270 */
[----:B------:R-:W-:Y:S02]  /*16c00*/  ISETP.GE.AND P5, PT, R15, UR9, PT ;  /* 0x000000090f007c0c */ /* 0x000fe4000bfa6270 */
[----:B------:R-:W-:-:S09]  /*16c10*/  ISETP.GE.AND P0, PT, R14, UR9, PT ;  /* 0x000000090e007c0c */ /* 0x000fd2000bf06270 */
[----:B------:R-:W-:Y:S05]  /*16c20*/  @P6 BRA `(.L_x_2652) ;  /* 0x0000000000746947 */ /* 0x000fea0003800000 */
[----:B------:R-:W5:Y:S02]  /*16c30*/  LDCU UR5, c[0x0][0x440] ;  /* 0x00008800ff0577ac */ /* 0x000f640008000800 */
[----:B-----5:R-:W-:Y:S02]  /*16c40*/  ISETP.GE.AND P3, PT, R11, UR5, PT ;  /* 0x000000050b007c0c */ /* 0x020fe4000bf66270 */
[----:B------:R-:W-:Y:S02]  /*16c50*/  ISETP.GE.AND P2, PT, R10, UR5, PT ;  /* 0x000000050a007c0c */ /* 0x000fe4000bf46270 */
[----:B------:R-:W-:Y:S02]  /*16c60*/  ISETP.GE.AND P4, PT, R12, UR5, PT ;  /* 0x000000050c007c0c */ /* 0x000fe4000bf86270 */
[----:B------:R-:W-:-:S07]  /*16c70*/  ISETP.GE.AND P1, PT, R9, UR5, PT ;  /* 0x0000000509007c0c */ /* 0x000fce000bf26270 */
[--C-:B-12-4-:R-:W-:Y:S02]  /*16c80*/  @!P3 IMAD.MOV.U32 R4, RZ, RZ, R226.reuse ;  /* 0x000000ffff04b224 */ /* 0x116fe400078e00e2 */
        /* <DEDUP_REMOVED lines=23> */
.L_x_2652:
[----:B------:R-:W-:Y:S05]  /*16e00*/  BSYNC.RECONVERGENT B0 ;  /* 0x0000000000007941 */ /* 0x000fea0003800200 */
.L_x_2651:
[----:B------:R-:W-:Y:S04]  /*16e10*/  BSSY.RECONVERGENT B0, `(.L_x_2653) ;  /* 0x000001f000007945 */ /* 0x000fe80003800200 */
[----:B------:R-:W-:Y:S05]  /*16e20*/  @P5 BRA `(.L_x_2654) ;  /* 0x0000000000745947 */ /* 0x000fea0003800000 */
[----:B------:R-:W5:Y:S01]  /*16e30*/  LDCU UR5, c[0x0][0x440] ;  /* 0x00008800ff0577ac */ /* 0x000f620008000800 */
[----:B-1----:R-:W-:Y:S02]  /*16e40*/  IMAD.U32 R3, RZ, RZ, UR29 ;  /* 0x0000001dff037e24 */ /* 0x002fe4000f8e00ff */
        /* <DEDUP_REMOVED lines=27> */
.L_x_2654:
[----:B------:R-:W-:Y:S05]  /*17000*/  BSYNC.RECONVERGENT B0 ;  /* 0x0000000000007941 */ /* 0x000fea0003800200 */
.L_x_2653:
        /* <DEDUP_REMOVED lines=8> */
[----:B--2-4-:R-:W-:Y:S02]  /*17090*/  LEA R4, P4, R2, R226, 0x6 ;  /* 0x000000e202047211 */ /* 0x014fe400078830ff */
        /* <DEDUP_REMOVED lines=22> */
.L_x_2656:
[----:B------:R-:W-:Y:S05]  /*17200*/  BSYNC.RECONVERGENT B0 ;  /* 0x0000000000007941 */ /* 0x000fea0003800200 */
.L_x_2655:
[----:B------:R-:W-:Y:S04]  /*17210*/  BSSY.RECONVERGENT B0, `(.L_x_2657) ;  /* 0x000001f000007945 */ /* 0x000fe80003800200 */
[----:B------:R-:W-:Y:S05]  /*17220*/  @P5 BRA `(.L_x_2658) ;  /* 0x0000000000745947 */ /* 0x000fea0003800000 */
[----:B-1----:R-:W2:Y:S01]  /*17230*/  LDC.64 R2, c[0x0][0x3b8] ;  /* 0x0000ee00ff027b82 */ /* 0x002ea20000000a00 */
[----:B------:R-:W1:Y:S02]  /*17240*/  LDCU UR5, c[0x0][0x440] ;  /* 0x00008800ff0577ac */ /* 0x000e640008000800 */
[----:B-1----:R-:W-:Y:S02]  /*17250*/  ISETP.GE.AND P3, PT, R12, UR5, PT ;  /* 0x000000050c007c0c */ /* 0x002fe4000bf66270 */
[----:B------:R-:W-:Y:S02]  /*17260*/  ISETP.GE.AND P2, PT, R11, UR5, PT ;  /* 0x000000050b007c0c */ /* 0x000fe4000bf46270 */
[----:B------:R-:W-:Y:S01]  /*17270*/  ISETP.GE.AND P1, PT, R10, UR5, PT ;  /* 0x000000050a007c0c */ /* 0x000fe2000bf26270 */
[----:B--2-4-:R-:W-:Y:S01]  /*17280*/  IMAD.WIDE.U32 R4, R2, 0x60, R226 ;  /* 0x0000006002047825 */ /* 0x014fe200078e00e2 */
        /* <DEDUP_REMOVED lines=23> */
.L_x_2658:
[----:B------:R-:W-:Y:S05]  /*17400*/  BSYNC.RECONVERGENT B0 ;  /* 0x0000000000007941 */ /* 0x000fea0003800200 */
.L_x_2657:
[----:B------:R-:W5:Y:S01]  /*17410*/  LDCU.64 UR14, c[0x0][0x540] ;  /* 0x0000a800ff0e77ac */ /* 0x000f620008000a00 */
[----:B------:R-:W0:Y:S01]  /*17420*/  LDGDEPBAR ;  /* 0x00000000000079af */ /* 0x000e220000000000 */
[----:B------:R-:W2:Y:S01]  /*17430*/  LDCU.64 UR10, c[0x0][0x538] ;  /* 0x0000a700ff0a77ac */ /* 0x000ea20008000a00 */
[----:B------:R-:W-:Y:S01]  /*17440*/  UMOV UR16, UR24 ;  /* 0x0000001800107c82 */ /* 0x000fe20008000000 */
[----:B------:R-:W-:Y:S01]  /*17450*/  UMOV UR17, URZ ;  /* 0x000000ff00117c82 */ /* 0x000fe20008000000 */
[----:B------:R-:W3:Y:S01]  /*17460*/  LDCU UR5, c[0x0][0x458] ;  /* 0x00008b00ff0577ac */ /* 0x000ee20008000800 */
[----:B-----5:R-:W-:-:S04]  /*17470*/  UIMAD.WIDE.U32 UR16, UR23, UR14, UR16 ;  /* 0x0000000e171072a5 */ /* 0x020fc8000f8e0010 */
[----:B------:R-:W-:Y:S02]  /*17480*/  UIMAD UR15, UR23, UR15, UR17 ;  /* 0x0000000f170f72a4 */ /* 0x000fe4000f8e0211 */
[----:B--2---:R-:W-:Y:S01]  /*17490*/  ULEA UR10, UP0, UR16, UR10, 0x2 ;  /* 0x0000000a100a7291 */ /* 0x004fe2000f8010ff */
[----:B-1--4-:R-:W-:Y:S01]  /*174a0*/  IMAD.U32 R5, RZ, RZ, UR25 ;  /* 0x00000019ff057e24 */ /* 0x012fe2000f8e00ff */
[----:B------:R-:W-:Y:S01]  /*174b0*/  LOP3.LUT R68, R68, 0x1f0, RZ, 0xc0, !PT ;  /* 0x000001f044447812 */ /* 0x000fe200078ec0ff */
[----:B------:R-:W-:Y:S01]  /*174c0*/  IMAD.SHL.U32 R216, R60, 0x20, RZ ;  /* 0x000000203cd87824 */ /* 0x000fe200078e00ff */
[----:B------:R-:W-:Y:S01]  /*174d0*/  ULEA.HI.X UR11, UR16, UR11, UR15, 0x2, UP0 ;  /* 0x0000000b100b7291 */ /* 0x000fe200080f140f */
[----:B------:R-:W-:Y:S01]  /*174e0*/  SHF.R.U32.HI R2, RZ, 0x2, R60 ;  /* 0x00000002ff027819 */ /* 0x000fe2000001163c */
[----:B---3--:R-:W-:Y:S01]  /*174f0*/  IMAD.U32 R6, RZ, RZ, UR10 ;  /* 0x0000000aff067e24 */ /* 0x008fe2000f8e00ff */
[----:B------:R-:W-:-:S04]  /*17500*/  DEPBAR.LE SB0, 0x0 ;  /* 0x000080000000791a */ /* 0x000fc80000000000 */
[----:B------:R-:W-:Y:S01]  /*17510*/  IMAD.U32 R7, RZ, RZ, UR11 ;  /* 0x0000000bff077e24 */ /* 0x000fe2000f8e00ff */
[----:B------:R-:W1:Y:S01]  /*17520*/  MUFU.RCP R0, UR5 ;  /* 0x0000000500007d08 */ /* 0x000e620008001000 */
[----:B------:R-:W2:Y:S03]  /*17530*/  LDCU UR10, c[0x0][0x508] ;  /* 0x0000a100ff0a77ac */ /* 0x000ea60008000800 */
[----:B------:R-:W1:Y:S01]  /*17540*/  LDG.E R3, desc[UR6][R6.64] ;  /* 0x0000000606037981 */ /* 0x000e62000c1e1900 */
[----:B------:R-:W-:Y:S01]  /*17550*/  IADD3 R5, PT, PT, R68, 0x1, R5 ;  /* 0x0000000144057810 */ /* 0x000fe20007ffe005 */
[----:B------:R-:W-:Y:S01]  /*17560*/  IMAD.SHL.U32 R200, R60, 0x2, RZ ;  /* 0x000000023cc87824 */ /* 0x000fe200078e00ff */
[----:B------:R-:W-:Y:S01]  /*17570*/  LOP3.LUT R2, R2, 0x7, RZ, 0xc0, !PT ;  /* 0x0000000702027812 */ /* 0x000fe200078ec0ff */
[----:B------:R-:W-:Y:S01]  /*17580*/  BSSY.RECONVERGENT B0, `(.L_x_2659) ;  /* 0x000002f000007945 */ /* 0x000fe20003800200 */
[----:B------:R-:W-:-:S02]  /*17590*/  LOP3.LUT R216, R216, 0x7c00, RZ, 0xc0, !PT ;  /* 0x00007c00d8d87812 */ /* 0x000fc400078ec0ff */
[----:B------:R-:W-:Y:S02]  /*175a0*/  IADD3 R5, PT, PT, R5, -UR21, R2 ;  /* 0x8000001505057c10 */ /* 0x000fe4000fffe002 */
[----:B------:R-:W-:Y:S01]  /*175b0*/  LOP3.LUT R200, R200, 0x6, RZ, 0xc0, !PT ;  /* 0x00000006c8c87812 */ /* 0x000fe200078ec0ff */
[----:B------:R-:W-:Y:S01]  /*175c0*/  BAR.SYNC.DEFER_BLOCKING 0x0 ;  /* 0x0000000000007b1d */ /* 0x000fe20000010000 */
[----:B-1----:R-:W-:Y:S01]  /*175d0*/  FMUL.FTZ R0, R3, R0 ;  /* 0x0000000003007220 */ /* 0x002fe20000410000 */
[----:B------:R-:W-:-:S04]  /*175e0*/  IMAD.SHL.U32 R3, R60, 0x40, RZ ;  /* 0x000000403c037824 */ /* 0x000fc800078e00ff */
[----:B------:R-:W-:Y:S01]  /*175f0*/  R2UR UR5, R0 ;  /* 0x00000000000572ca */ /* 0x000fe200000e0000 */
[----:B------:R-:W-:Y:S01]  /*17600*/  IMAD.U32 R0, RZ, RZ, UR22 ;  /* 0x00000016ff007e24 */ /* 0x000fe2000f8e00ff */
[----:B------:R-:W-:-:S04]  /*17610*/  LOP3.LUT R2, R216, 0x200, R3, 0xf8, !PT ;  /* 0x00000200d8027812 */ /* 0x000fc800078ef803 */
[----:B--2---:R-:W-:Y:S01]  /*17620*/  IADD3 R0, PT, PT, R5, UR10, R0 ;  /* 0x0000000a05007c10 */ /* 0x004fe2000fffe000 */
[----:B------:R-:W-:Y:S01]  /*17630*/  IMAD.IADD R61, R61, 0x1, R2 ;  /* 0x000000013d3d7824 */ /* 0x000fe200078e0202 */
[----:B------:R-:W-:Y:S07]  /*17640*/  @P6 BRA `(.L_x_2660) ;  /* 0x0000000000786947 */ /* 0x000fee0003800000 */
        /* <DEDUP_REMOVED lines=30> */
.L_x_2660:
[----:B------:R1:W-:Y:S04]  /*17830*/  STS.128 [R235+0x10000], RZ ;  /* 0x010000ffeb007388 */ /* 0x0003e80000000c00 */
[----:B------:R1:W-:Y:S04]  /*17840*/  STS.128 [R235+0x12000], RZ ;  /* 0x012000ffeb007388 */ /* 0x0003e80000000c00 */
[----:B------:R1:W-:Y:S04]  /*17850*/  STS.128 [R235+0x14000], RZ ;  /* 0x014000ffeb007388 */ /* 0x0003e80000000c00 */
[----:B------:R1:W-:Y:S02]  /*17860*/  STS.128 [R235+0x16000], RZ ;  /* 0x016000ffeb007388 */ /* 0x0003e40000000c00 */
.L_x_2661:
[----:B------:R-:W-:Y:S05]  /*17870*/  BSYNC.RECONVERGENT B0 ;  /* 0x0000000000007941 */ /* 0x000fea0003800200 */
.L_x_2659:
[----:B------:R-:W-:Y:S01]  /*17880*/  ISETP.GE.AND P0, PT, R15, UR9, PT ;  /* 0x000000090f007c0c */ /* 0x000fe2000bf06270 */
[----:B------:R-:W-:Y:S01]  /*17890*/  BSSY.RECONVERGENT B0, `(.L_x_2662) ;  /* 0x0000029000007945 */ /* 0x000fe20003800200 */
[----:B------:R-:W-:Y:S02]  /*178a0*/  LOP3.LUT R63, R63, 0x8, R60, 0x78, !PT ;  /* 0x000000083f3f7812 */ /* 0x000fe400078e783c */
[----:B------:R-:W-:Y:S02]  /*178b0*/  LOP3.LUT R92, R3, 0x400, RZ, 0xc0, !PT ;  /* 0x00000400035c7812 */ /* 0x000fe400078ec0ff */
[----:B------:R-:W-:Y:S02]  /*178c0*/  ISETP.GE.AND P6, PT, R14, UR9, PT ;  /* 0x000000090e007c0c */ /* 0x000fe4000bfc6270 */
[----:B------:R-:W-:Y:S01]  /*178d0*/  ISETP.GE.AND P5, PT, R32, UR9, PT ;  /* 0x0000000920007c0c */ /* 0x000fe2000bfa6270 */
[----:B------:R-:W-:Y:S01]  /*178e0*/  IMAD R92, R63, 0x2, R92 ;  /* 0x000000023f5c7824 */ /* 0x000fe200078e025c */
[----:B------:R-:W-:-:S03]  /*178f0*/  LEA R93, R61, UR8, 0x1 ;  /* 0x000000083d5d7c11 */ /* 0x000fc6000f8e08ff */
[----:B------:R3:W-:Y:S04]  /*17900*/  @P0 STS.128 [R235+0x10800], RZ ;  /* 0x010800ffeb000388 */ /* 0x0007e80000000c00 */
[----:B------:R3:W-:Y:S04]  /*17910*/  @P0 STS.128 [R235+0x12800], RZ ;  /* 0x012800ffeb000388 */ /* 0x0007e80000000c00 */
[----:B------:R3:W-:Y:S04]  /*17920*/  @P0 STS.128 [R235+0x14800], RZ ;  /* 0x014800ffeb000388 */ /* 0x0007e80000000c00 */
[----:B------:R3:W-:Y:S01]  /*17930*/  @P0 STS.128 [R235+0x16800], RZ ;  /* 0x016800ffeb000388 */ /* 0x0007e20000000c00 */
[----:B------:R-:W-:Y:S05]  /*17940*/  @P0 BRA `(.L_x_2663) ;  /* 0x0000000000740947 */ /* 0x000fea0003800000 */
[----:B------:R-:W4:Y:S01]  /*17950*/  LDCU UR10, c[0x0][0x440] ;  /* 0x00008800ff0a77ac */ /* 0x000f220008000800 */
[----:B--2---:R-:W-:Y:S02]  /*17960*/  IMAD.U32 R5, RZ, RZ, UR31 ;  /* 0x0000001fff057e24 */ /* 0x004fe4000f8e00ff */
[----:B------:R-:W-:-:S03]  /*17970*/  IMAD.U32 R2, RZ, RZ, UR30 ;  /* 0x0000001eff027e24 */ /* 0x000fc6000f8e00ff */
[----:B------:R-:W-:-:S04]  /*17980*/  LEA R4, P4, R5, R228, 0x1 ;  /* 0x000000e405047211 */ /* 0x000fc800078808ff */
[----:B------:R-:W-:Y:S02]  /*17990*/  LEA.HI.X R5, R5, R229, R2, 0x1, P4 ;  /* 0x000000e505057211 */ /* 0x000fe400020f0c02 */
        /* <DEDUP_REMOVED lines=24> */
.L_x_2663:
[----:B------:R-:W-:Y:S05]  /*17b20*/  BSYNC.RECONVERGENT B0 ;  /* 0x0000000000007941 */ /* 0x000fea0003800200 */
.L_x_2662:
[----:B------:R1:W-:Y:S01]  /*17b30*/  @P6 STS.128 [R235+0x11000], RZ ;  /* 0x011000ffeb006388 */ /* 0x0003e20000000c00 */
[----:B------:R-:W-:Y:S03]  /*17b40*/  BSSY.RECONVERGENT B0, `(.L_x_2664) ;  /* 0x0000021000007945 */ /* 0x000fe60003800200 */
[----:B------:R1:W-:Y:S04]  /*17b50*/  @P6 STS.128 [R235+0x13000], RZ ;  /* 0x013000ffeb006388 */ /* 0x0003e80000000c00 */
[----:B------:R1:W-:Y:S04]  /*17b60*/  @P6 STS.128 [R235+0x15000], RZ ;  /* 0x015000ffeb006388 */ /* 0x0003e80000000c00 */
[----:B------:R1:W-:Y:S01]  /*17b70*/  @P6 STS.128 [R235+0x17000], RZ ;  /* 0x017000ffeb006388 */ /* 0x0003e20000000c00 */
[----:B------:R-:W-:Y:S05]  /*17b80*/  @P6 BRA `(.L_x_2665) ;  /* 0x0000000000706947 */ /* 0x000fea0003800000 */
[----:B--2-4-:R-:W2:Y:S01]  /*17b90*/  LDC.64 R4, c[0x0][0x3c0] ;  /* 0x0000f000ff047b82 */ /* 0x014ea20000000a00 */
[----:B------:R-:W4:Y:S02]  /*17ba0*/  LDCU UR10, c[0x0][0x440] ;  /* 0x00008800ff0a77ac */ /* 0x000f240008000800 */
[----:B----4-:R-:W-:Y:S02]  /*17bb0*/  ISETP.GE.AND P3, PT, R12, UR10, PT ;  /* 0x0000000a0c007c0c */ /* 0x010fe4000bf66270 */
        /* <DEDUP_REMOVED lines=25> */
.L_x_2665:
[----:B------:R-:W-:Y:S05]  /*17d50*/  BSYNC.RECONVERGENT B0 ;  /* 0x0000000000007941 */ /* 0x000fea0003800200 */
.L_x_2664:
        /* <DEDUP_REMOVED lines=35> */
.L_x_2667:
[----:B------:R-:W-:Y:S05]  /*17f90*/  BSYNC.RECONVERGENT B0 ;  /* 0x0000000000007941 */ /* 0x000fea0003800200 */
.L_x_2666:
[----:B--2-4-:R-:W-:Y:S01]  /*17fa0*/  LDSM.16.M88.4 R4, [R93] ;  /* 0x000000005d04783b */ /* 0x014fe20000000200 */
[----:B------:R-:W-:Y:S01]  /*17fb0*/  IMAD.MOV.U32 R8, RZ, RZ, 0x20 ;  /* 0x00000020ff087424 */ /* 0x000fe200078e00ff */
[----:B------:R-:W-:Y:S01]  /*17fc0*/  LOP3.LUT P1, RZ, R60, 0x2, RZ, 0xc0, !PT ;  /* 0x000000023cff7812 */ /* 0x000fe2000782c0ff */
[----:B------:R-:W-:Y:S01]  /*17fd0*/  VIADD R15, R92, UR8 ;  /* 0x000000085c0f7c36 */ /* 0x000fe20008000000 */
[----:B------:R-:W2:Y:S01]  /*17fe0*/  LDSM.16.M88.4 R40, [R92+UR8+0x8000] ;  /* 0x008000085c28783b */ /* 0x000ea20008000200 */
[----:B------:R-:W-:Y:S01]  /*17ff0*/  IMAD.MOV.U32 R165, RZ, RZ, 0x40 ;  /* 0x00000040ffa57424 */ /* 0x000fe200078e00ff */
[----:B------:R-:W-:Y:S01]  /*18000*/  SEL R8, R8, 0xffffffe0, !P1 ;  /* 0xffffffe008087807 */ /* 0x000fe20004800000 */
[----:B------:R-:W-:Y:S01]  /*18010*/  UISETP.NE.AND UP1, UPT, UR4, 0x1, UPT ;  /* 0x000000010400788c */ /* 0x000fe2000bf25270 */
[----:B------:R-:W4:Y:S01]  /*18020*/  LDSM.16.M88.4 R32, [R92+UR8+0x8800] ;  /* 0x008800085c20783b */ /* 0x000f220008000200 */
[----:B------:R-:W-:Y:S02]  /*18030*/  LOP3.LUT P0, RZ, R60, 0x4, RZ, 0xc0, !PT ;  /* 0x000000043cff7812 */ /* 0x000fe4000780c0ff */
[--C-:B------:R-:W-:Y:S01]  /*18040*/  IMAD.IADD R98, R93, 0x1, R8.reuse ;  /* 0x000000015d627824 */ /* 0x100fe200078e0208 */
[----:B------:R-:W5:Y:S01]  /*18050*/  LDSM.16.M88.4 R72, [R92+UR8+0x9000] ;  /* 0x009000085c48783b */ /* 0x000f620008000200 */
[----:B------:R-:W-:Y:S01]  /*18060*/  IMAD.IADD R96, R15, 0x1, R8 ;  /* 0x000000010f607824 */ /* 0x000fe200078e0208 */
[----:B------:R-:W-:-:S02]  /*18070*/  SEL R165, R165, 0xffffffc0, !P0 ;  /* 0xffffffc0a5a57807 */ /* 0x000fc40004000000 */
[----:B------:R-:W3:Y:S03]  /*18080*/  LDSM.16.M88.4 R20, [R92+UR8+0x9800] ;  /* 0x009800085c14783b */ /* 0x000ee60008000200 */
[--C-:B------:R-:W-:Y:S01]  /*18090*/  IMAD.IADD R97, R93, 0x1, R165.reuse ;  /* 0x000000015d617824 */ /* 0x100fe200078e02a5 */
[----:B------:R-:W-:Y:S01]  /*180a0*/  LDSM.16.M88.4 R28, [R98] ;  /* 0x00000000621c783b */ /* 0x000fe20000000200 */
[----:B------:R-:W-:Y:S02]  /*180b0*/  IMAD.IADD R15, R15, 0x1, R165 ;  /* 0x000000010f0f7824 */ /* 0x000fe400078e02a5 */
[C---:B------:R-:W-:Y:S01]  /*180c0*/  IMAD.IADD R14, R8.reuse, 0x1, R97 ;  /* 0x00000001080e7824 */ /* 0x040fe200078e0261 */
[----:B------:R-:W1:Y:S01]  /*180d0*/  LDSM.16.M88.4 R24, [R96+0x8000] ;  /* 0x008000006018783b */ /* 0x000e620000000200 */
[----:B------:R-:W-:-:S03]  /*180e0*/  IMAD.IADD R2, R8, 0x1, R15 ;  /* 0x0000000108027824 */ /* 0x000fc600078e020f */
[----:B------:R-:W1:Y:S04]  /*180f0*/  LDSM.16.M88.4 R16, [R96+0x8800] ;  /* 0x008800006010783b */ /* 0x000e680000000200 */
[----:B------:R-:W1:Y:S04]  /*18100*/  LDSM.16.M88.4 R80, [R96+0x9000] ;  /* 0x009000006050783b */ /* 0x000e680000000200 */
[----:B------:R-:W1:Y:S04]  /*18110*/  LDSM.16.M88.4 R56, [R96+0x9800] ;  /* 0x009800006038783b */ /* 0x000e680000000200 */
[----:B------:R-:W-:Y:S01]  /*18120*/  LDSM.16.M88.4 R48, [R15+0x8000] ;  /* 0x008000000f30783b */ /* 0x000fe20000000200 */
[C---:B--2---:R-:W-:Y:S03]  /*18130*/  HMMA.16816.F32.BF16 R44, R4.reuse, R40, RZ ;  /* 0x00000028042c723c */ /* 0x044fe600000418ff */
[----:B------:R-:W-:Y:S04]  /*18140*/  LDSM.16.M88.4 R64, [R15+0x8800] ;  /* 0x008800000f40783b */ /* 0x000fe80000000200 */
[----:B------:R-:W-:Y:S01]  /*18150*/  LDSM.16.M88.4 R52, [R15+0x9800] ;  /* 0x009800000f34783b */ /* 0x000fe20000000200 */
[C---:B----4-:R-:W-:Y:S03]  /*18160*/  HMMA.16816.F32.BF16 R36, R4.reuse, R32, RZ ;  /* 0x000000200424723c */ /* 0x050fe600000418ff */
[----:B------:R-:W-:Y:S04]  /*18170*/  LDSM.16.M88.4 R60, [R15+0x9000] ;  /* 0x009000000f3c783b */ /* 0x000fe80000000200 */
[----:B------:R-:W-:Y:S01]  /*18180*/  LDSM.16.M88.4 R84, [R14+0x2000] ;  /* 0x002000000e54783b */ /* 0x000fe20000000200 */
[C---:B-----5:R-:W-:Y:S03]  /*18190*/  HMMA.16816.F32.BF16 R76, R4.reuse, R72, RZ ;  /* 0x00000048044c723c */ /* 0x060fe600000418ff */
[----:B------:R-:W-:Y:S04]  /*181a0*/  LDSM.16.M88.4 R88, [R2+0xb800] ;  /* 0x00b800000258783b */ /* 0x000fe80000000200 */
[----:B------:R-:W0:Y:S01]  /*181b0*/  LDGDEPBAR ;  /* 0x00000000000079af */ /* 0x000e220000000000 */
        /* <DEDUP_REMOVED lines=128> */
[----:B------:R-:W2:Y:S07]  /*189c0*/  LDSM.16.M88.4 R16, [R93+0x6000] ;  /* 0x006000005d10783b */ /* 0x000eae0000000200 */
        /* <DEDUP_REMOVED lines=9> */
[----:B------:R-:W3:Y:S04]  /*18a60*/  LDSM.16.M88.4 R20, [R92+UR8+0xf800] ;  /* 0x00f800085c14783b */ /* 0x000ee80008000200 */
        /* <DEDUP_REMOVED lines=27> */
[----:B------:R-:W-:Y:S08]  /*18c20*/  HMMA.16816.F32.BF16 R28, R84, R94, R28 ;  /* 0x0000005e541c723c */ /* 0x000ff0000004181c */
[C---:B------:R-:W-:Y:S08]  /*18c30*/  HMMA.16816.F32.BF16 R44, R64.reuse, R60, R44 ;  /* 0x0000003c402c723c */ /* 0x040ff0000004182c */
[C---:B------:R-:W-:Y:S08]  /*18c40*/  HMMA.16816.F32.BF16 R40, R64.reuse, R62, R40 ;  /* 0x0000003e4028723c */ /* 0x040ff00000041828 */
[----:B-1----:R-:W-:Y:S01]  /*18c50*/  HMMA.16816.F32.BF16 R60, R64, R50, R28 ;  /* 0x00000032403c723c */ /* 0x002fe2000004181c */
[----:B------:R1:W3:Y:S01]  /*18c60*/  LDSM.16.M88.4 R28, [R2+0xf000] ;  /* 0x00f00000021c783b */ /* 0x0002e20000000200 */
[----:B------:R-:W-:-:S06]  /*18c70*/  DEPBAR.LE SB0, 0x0 ;  /* 0x000080000000791a */ /* 0x000fcc0000000000 */
[C---:B------:R-:W-:Y:S08]  /*18c80*/  HMMA.16816.F32.BF16 R72, R84.reuse, R82, R72 ;  /* 0x000000525448723c */ /* 0x040ff00000041848 */
[C---:B------:R-:W-:Y:S08]  /*18c90*/  HMMA.16816.F32.BF16 R36, R84.reuse, R88, R36 ;  /* 0x000000585424723c */ /* 0x040ff00000041824 */
[----:B------:R-:W-:Y:S01]  /*18ca0*/  HMMA.16816.F32.BF16 R32, R84, R90, R32 ;  /* 0x0000005a5420723c */ /* 0x000fe20000041820 */
[----:B-1----:R-:W-:-:S07]  /*18cb0*/  VIMNMX R2, PT, PT, R0, UR22, PT ;  /* 0x0000001600027c48 */ /* 0x002fce000bfe0100 */
[----:B--2---:R-:W-:Y:S01]  /*18cc0*/  HMMA.16816.F32.BF16 R60, R4, R18, R60 ;  /* 0x00000012043c723c */ /* 0x004fe2000004183c */
[----:B------:R-:W-:-:S05]  /*18cd0*/  IMAD.U32 R19, RZ, RZ, UR22 ;  /* 0x00000016ff137e24 */ /* 0x000fca000f8e00ff */
[----:B------:R-:W-:Y:S02]  /*18ce0*/  VIADDMNMX R0, R0, 0x8, R19, PT ;  /* 0x0000000800007846 */ /* 0x000fe40003800113 */
[----:B------:R-:W-:Y:S08]  /*18cf0*/  HMMA.16816.F32.BF16 R76, R84, R80, R76 ;  /* 0x00000050544c723c */ /* 0x000ff0000004184c */
[----:B------:R-:W-:Y:S01]  /*18d00*/  HMMA.16816.F32.BF16 R72, R64, R54, R72 ;  /* 0x000000364048723c */ /* 0x000fe20000041848 */
[----:B------:R-:W-:-:S04]  /*18d10*/  VIADD R55, R200, UR26 ;  /* 0x0000001ac8377c36 */ /* 0x000fc80008000000 */
[C---:B------:R-:W-:Y:S02]  /*18d20*/  VIADD R15, R55.reuse, 0x38 ;  /* 0x00000038370f7836 */ /* 0x040fe40000000000 */
[----:B------:R-:W-:Y:S01]  /*18d30*/  VIADD R19, R55, 0x1 ;  /* 0x0000000137137836 */ /* 0x000fe20000000000 */
[----:B------:R-:W-:Y:S02]  /*18d40*/  HMMA.16816.F32.BF16 R36, R64, R56, R36 ;  /* 0x000000384024723c */ /* 0x000fe40000041824 */
[C---:B------:R-:W-:Y:S02]  /*18d50*/  ISETP.GE.AND P5, PT, R15.reuse, R2, PT ;  /* 0x000000020f00720c */ /* 0x040fe40003fa6270 */
[----:B------:R-:W-:Y:S02]  /*18d60*/  ISETP.GE.AND P6, PT, R15, R0, PT ;  /* 0x000000000f00720c */ /* 0x000fe40003fc6270 */
[----:B------:R-:W-:Y:S02]  /*18d70*/  I2FP.F32.U32 R15, R15 ;  /* 0x0000000f000f7245 */ /* 0x000fe40000201000 */
[----:B------:R-:W-:Y:S01]  /*18d80*/  HMMA.16816.F32.BF16 R44, R4, R24, R44 ;  /* 0x00000018042c723c */ /* 0x000fe2000004182c */
[----:B------:R-:W-:Y:S01]  /*18d90*/  ISETP.GE.AND P2, PT, R19, R2, PT ;  /* 0x000000021300720c */ /* 0x000fe20003f46270 */
[----:B------:R-:W-:Y:S01]  /*18da0*/  VIADD R25, R55, 0x19 ;  /* 0x0000001937197836 */ /* 0x000fe20000000000 */
[----:B------:R-:W-:Y:S01]  /*18db0*/  ISETP.GE.AND P3, PT, R19, R0, PT ;  /* 0x000000001300720c */ /* 0x000fe20003f66270 */
[----:B------:R-:W-:Y:S01]  /*18dc0*/  FFMA.FTZ R60, R15, UR5, R60 ;  /* 0x000000050f3c7c23 */ /* 0x000fe2000801003c */
[----:B------:R-:W-:Y:S01]  /*18dd0*/  I2FP.F32.U32 R14, R19 ;  /* 0x00000013000e7245 */ /* 0x000fe20000201000 */
[----:B------:R-:W-:-:S02]  /*18de0*/  VIADD R19, R55, 0x8 ;  /* 0x0000000837137836 */ /* 0x000fc40000000000 */
[----:B------:R-:W-:Y:S01]  /*18df0*/  FFMA.FTZ R62, R15, UR5, R62 ;  /* 0x000000050f3e7c23 */ /* 0x000fe2000801003e */
[----:B------:R-:W-:Y:S01]  /*18e00*/  HMMA.16816.F32.BF16 R40, R4, R26, R40 ;  /* 0x0000001a0428723c */ /* 0x000fe20000041828 */
[----:B------:R-:W-:Y:S01]  /*18e10*/  FSEL R209, R60, -INF , !P5 ;  /* 0xff8000003cd17808 */ /* 0x000fe20006800000 */
[----:B------:R-:W-:Y:S01]  /*18e20*/  VIADD R15, R55, 0x10 ;  /* 0x00000010370f7836 */ /* 0x000fe20000000000 */
[----:B------:R-:W-:Y:S01]  /*18e30*/  ISETP.GE.AND P4, PT, R19, R2, PT ;  /* 0x000000021300720c */ /* 0x000fe20003f86270 */
[----:B------:R-:W-:Y:S01]  /*18e40*/  VIADD R27, R55, 0x18 ;  /* 0x00000018371b7836 */ /* 0x000fe20000000000 */
[----:B------:R-:W-:Y:S02]  /*18e50*/  ISETP.GE.AND P5, PT, R19, R0, PT ;  /* 0x000000001300720c */ /* 0x000fe40003fa6270 */
[----:B------:R-:W-:Y:S01]  /*18e60*/  I2FP.F32.U32 R19, R19 ;  /* 0x0000001300137245 */ /* 0x000fe20000201000 */
[----:B------:R-:W-:Y:S01]  /*18e70*/  HMMA.16816.F32.BF16 R68, R84, R92, R68 ;  /* 0x0000005c5444723c */ /* 0x000fe20000041844 */
[----:B------:R-:W-:Y:S01]  /*18e80*/  FSEL R203, R62, -INF , !P6 ;  /* 0xff8000003ecb7808 */ /* 0x000fe20007000000 */
[C---:B------:R-:W-:Y:S01]  /*18e90*/  FFMA.FTZ R47, R14.reuse, UR5, R47 ;  /* 0x000000050e2f7c23 */ /* 0x040fe2000801002f */
[----:B------:R-:W-:-:S05]  /*18ea0*/  FFMA.FTZ R45, R14, UR5, R45 ;  /* 0x000000050e2d7c23 */ /* 0x000fca000801002d */
[C---:B------:R-:W-:Y:S01]  /*18eb0*/  HMMA.16816.F32.BF16 R32, R64.reuse, R58, R32 ;  /* 0x0000003a4020723c */ /* 0x040fe20000041820 */
[----:B------:R-:W-:Y:S02]  /*18ec0*/  FSEL R47, R47, -INF , !P3 ;  /* 0xff8000002f2f7808 */ /* 0x000fe40005800000 */
[----:B------:R-:W-:Y:S01]  /*18ed0*/  FFMA.FTZ R40, R19, UR5, R40 ;  /* 0x0000000513287c23 */ /* 0x000fe20008010028 */
[----:B------:R-:W-:Y:S01]  /*18ee0*/  ISETP.GE.AND P3, PT, R15, R2, PT ;  /* 0x000000020f00720c */ /* 0x000fe20003f66270 */
[----:B------:R-:W-:Y:S01]  /*18ef0*/  FFMA.FTZ R42, R19, UR5, R42 ;  /* 0x00000005132a7c23 */ /* 0x000fe2000801002a */
[----:B------:R-:W-:Y:S01]  /*18f00*/  VIADD R19, R55, 0x11 ;  /* 0x0000001137137836 */ /* 0x000fe20000000000 */
[----:B------:R-:W-:Y:S01]  /*18f10*/  FSEL R51, R45, -INF , !P2 ;  /* 0xff8000002d337808 */ /* 0x000fe20005000000 */
[----:B------:R-:W-:Y:S01]  /*18f20*/  HMMA.16816.F32.BF16 R76, R64, R52, R76 ;  /* 0x00000034404c723c */ /* 0x000fe2000004184c */
[----:B------:R-:W-:Y:S02]  /*18f30*/  FSEL R53, R40, -INF , !P4 ;  /* 0xff80000028357808 */ /* 0x000fe40006000000 */
[----:B------:R-:W-:-:S02]  /*18f40*/  ISETP.GE.AND P4, PT, R15, R0, PT ;  /* 0x000000000f00720c */ /* 0x000fc40003f86270 */
[----:B------:R-:W-:Y:S02]  /*18f50*/  I2FP.F32.U32 R15, R15 ;  /* 0x0000000f000f7245 */ /* 0x000fe40000201000 */
[----:B------:R-:W-:Y:S01]  /*18f60*/  I2FP.F32.U32 R18, R19 ;  /* 0x0000001300127245 */ /* 0x000fe20000201000 */
[----:B------:R-:W-:Y:S01]  /*18f70*/  HMMA.16816.F32.BF16 R36, R4, R20, R36 ;  /* 0x000000140424723c */ /* 0x000fe20000041824 */
[----:B------:R-:W-:Y:S01]  /*18f80*/  VIADD R21, R55, 0x9 ;  /* 0x0000000937157836 */ /* 0x000fe20000000000 */
[----:B------:R-:W-:Y:S02]  /*18f90*/  FSEL R45, R42, -INF , !P5 ;  /* 0xff8000002a2d7808 */ /* 0x000fe40006800000 */
[----:B------:R-:W-:Y:S02]  /*18fa0*/  ISETP.GE.AND P5, PT, R19, R2, PT ;  /* 0x000000021300720c */ /* 0x000fe40003fa6270 */
[----:B------:R-:W-:Y:S02]  /*18fb0*/  I2FP.F32.U32 R14, R21 ;  /* 0x00000015000e7245 */ /* 0x000fe40000201000 */
[----:B------:R-:W-:Y:S01]  /*18fc0*/  HMMA.16816.F32.BF16 R68, R64, R48, R68 ;  /* 0x000000304044723c */ /* 0x000fe20000041844 */
[----:B------:R-:W-:Y:S01]  /*18fd0*/  BAR.SYNC.DEFER_BLOCKING 0x0 ;  /* 0x0000000000007b1d */ /* 0x000fe20000010000 */
[C---:B------:R-:W-:Y:S01]  /*18fe0*/  ISETP.GE.AND P2, PT, R21.reuse, R0, PT ;  /* 0x000000001500720c */ /* 0x040fe20003f46270 */
[----:B------:R-:W-:Y:S01]  /*18ff0*/  FFMA.FTZ R41, R14, UR5, R41 ;  /* 0x000000050e297c23 */ /* 0x000fe20008010029 */
[----:B------:R-:W-:-:S04]  /*19000*/  ISETP.GE.AND P6, PT, R21, R2, PT ;  /* 0x000000021500720c */ /* 0x000fc80003fc6270 */
[C---:B------:R-:W-:Y:S01]  /*19010*/  HMMA.16816.F32.BF16 R32, R4.reuse, R22, R32 ;  /* 0x000000160420723c */ /* 0x040fe20000041820 */
[----:B------:R-:W-:Y:S02]  /*19020*/  FSEL R49, R41, -INF , !P6 ;  /* 0xff80000029317808 */ /* 0x000fe40007000000 */
[----:B------:R-:W-:Y:S01]  /*19030*/  FFMA.FTZ R23, R15, UR5, R38 ;  /* 0x000000050f177c23 */ /* 0x000fe20008010026 */
[----:B------:R-:W-:Y:S01]  /*19040*/  ISETP.GE.AND P6, PT, R19, R0, PT ;  /* 0x000000001300720c */ /* 0x000fe20003fc6270 */
[----:B------:R-:W-:Y:S02]  /*19050*/  VIADD R19, R55, 0x20 ;  /* 0x0000002037137836 */ /* 0x000fe40000000000 */
[C---:B------:R-:W-:Y:S01]  /*19060*/  FFMA.FTZ R21, R18.reuse, UR5, R39 ;  /* 0x0000000512157c23 */ /* 0x040fe20008010027 */
[----:B---3--:R-:W-:Y:S01]  /*19070*/  HMMA.16816.F32.BF16 R76, R4, R28, R76 ;  /* 0x0000001c044c723c */ /* 0x008fe2000004184c */
[----:B------:R-:W-:Y:S01]  /*19080*/  FFMA.FTZ R29, R15, UR5, R36 ;  /* 0x000000050f1d7c23 */ /* 0x000fe20008010024 */
[----:B------:R-:W-:Y:S01]  /*19090*/  FFMA.FTZ R15, R18, UR5, R37 ;  /* 0x00000005120f7c23 */ /* 0x000fe20008010025 */
[----:B------:R-:W-:Y:S01]  /*190a0*/  VIADD R37, R55, 0x21 ;  /* 0x0000002137257836 */ /* 0x000fe20000000000 */
[----:B------:R-:W-:-:S02]  /*190b0*/  FSEL R23, R23, -INF , !P4 ;  /* 0xff80000017177808 */ /* 0x000fc40006000000 */
[----:B------:R-:W-:Y:S02]  /*190c0*/  FSEL R29, R29, -INF , !P3 ;  /* 0xff8000001d1d7808 */ /* 0x000fe40005800000 */
[C---:B------:R-:W-:Y:S01]  /*190d0*/  HMMA.16816.F32.BF16 R72, R4.reuse, R30, R72 ;  /* 0x0000001e0448723c */ /* 0x040fe20000041848 */
[----:B------:R-:W-:Y:S01]  /*190e0*/  FFMA.FTZ R31, R14, UR5, R43 ;  /* 0x000000050e1f7c23 */ /* 0x000fe2000801002b */
[----:B------:R-:W-:Y:S02]  /*190f0*/  ISETP.GE.AND P3, PT, R27, R0, PT ;  /* 0x000000001b00720c */ /* 0x000fe40003f66270 */
[----:B------:R-:W-:Y:S02]  /*19100*/  I2FP.F32.U32 R14, R25 ;  /* 0x00000019000e7245 */ /* 0x000fe40000201000 */
[----:B------:R-:W-:Y:S02]  /*19110*/  FSEL R31, R31, -INF , !P2 ;  /* 0xff8000001f1f7808 */ /* 0x000fe40005000000 */
[-C--:B------:R-:W-:Y:S01]  /*19120*/  ISETP.GE.AND P2, PT, R27, R2.reuse, PT ;  /* 0x000000021b00720c */ /* 0x080fe20003f46270 */
[----:B------:R-:W-:Y:S01]  /*19130*/  HMMA.16816.F32.BF16 R68, R4, R16, R68 ;  /* 0x000000100444723c */ /* 0x000fe20000041844 */
[----:B------:R-:W-:Y:S01]  /*19140*/  I2FP.F32.U32 R27, R27 ;  /* 0x0000001b001b7245 */ /* 0x000fe20000201000 */
[C---:B------:R-:W-:Y:S01]  /*19150*/  FFMA.FTZ R17, R14.reuse, UR5, R35 ;  /* 0x000000050e117c23 */ /* 0x040fe20008010023 */
[----:B------:R-:W-:Y:S01]  /*19160*/  FSEL R15, R15, -INF , !P5 ;  /* 0xff8000000f0f7808 */ /* 0x000fe20006800000 */
[----:B------:R-:W-:Y:S01]  /*19170*/  VIADD R7, R55, 0x29 ;  /* 0x0000002937077836 */ /* 0x000fe20000000000 */
[----:B------:R-:W-:Y:S01]  /*19180*/  ISETP.GE.AND P4, PT, R25, R2, PT ;  /* 0x000000021900720c */ /* 0x000fe20003f86270 */
[----:B------:R-:W-:Y:S01]  /*19190*/  FFMA.FTZ R32, R27, UR5, R32 ;  /* 0x000000051b207c23 */ /* 0x000fe20008010020 */
[----:B------:R-:W-:Y:S01]  /*191a0*/  ISETP.GE.AND P5, PT, R25, R0, PT ;  /* 0x000000001900720c */ /* 0x000fe20003fa6270 */
[----:B------:R-:W-:Y:S01]  /*191b0*/  FFMA.FTZ R25, R14, UR5, R33 ;  /* 0x000000050e197c23 */ /* 0x000fe20008010021 */
[----:B------:R-:W-:Y:S01]  /*191c0*/  FFMA.FTZ R34, R27, UR5, R34 ;  /* 0x000000051b227c23 */ /* 0x000fe20008010022 */
[----:B------:R-:W-:Y:S01]  /*191d0*/  I2FP.F32.U32 R33, R19 ;  /* 0x0000001300217245 */ /* 0x000fe20000201000 */
[----:B------:R-:W-:Y:S01]  /*191e0*/  VIADD R5, R55, 0x30 ;  /* 0x0000003037057836 */ /* 0x000fe20000000000 */
[----:B------:R-:W-:-:S02]  /*191f0*/  I2FP.F32.U32 R18, R37 ;  /* 0x0000002500127245 */ /* 0x000fc40000201000 */
[----:B------:R-:W-:Y:S01]  /*19200*/  FSEL R21, R21, -INF , !P6 ;  /* 0xff80000015157808 */ /* 0x000fe20007000000 */
[----:B------:R-:W-:Y:S01]  /*19210*/  FFMA.FTZ R78, R33, UR5, R78 ;  /* 0x00000005214e7c23 */ /* 0x000fe2000801004e */
[----:B------:R-:W-:Y:S01]  /*19220*/  FSEL R27, R32, -INF , !P2 ;  /* 0xff800000201b7808 */ /* 0x000fe20005000000 */
[----:B------:R-:W-:Y:S01]  /*19230*/  FFMA.FTZ R77, R18, UR5, R77 ;  /* 0x00000005124d7c23 */ /* 0x000fe2000801004d */
[----:B------:R-:W-:Y:S01]  /*19240*/  ISETP.GE.AND P6, PT, R19, R2, PT ;  /* 0x000000021300720c */ /* 0x000fe20003fc6270 */
[----:B------:R-:W-:Y:S01]  /*19250*/  FFMA.FTZ R76, R33, UR5, R76 ;  /* 0x00000005214c7c23 */ /* 0x000fe2000801004c */
[----:B------:R-:W-:Y:S01]  /*19260*/  ISETP.GE.AND P2, PT, R19, R0, PT ;  /* 0x000000001300720c */ /* 0x000fe20003f46270 */
[----:B------:R-:W-:Y:S01]  /*19270*/  VIADD R33, R55, 0x28 ;  /* 0x0000002837217836 */ /* 0x000fe20000000000 */
[----:B------:R-:W-:Y:S01]  /*19280*/  FSEL R19, R34, -INF , !P3 ;  /* 0xff80000022137808 */ /* 0x000fe20005800000 */
[----:B------:R-:W-:Y:S01]  /*19290*/  FFMA.FTZ R79, R18, UR5, R79 ;  /* 0x00000005124f7c23 */ /* 0x000fe2000801004f */
[----:B------:R-:W-:-:S02]  /*192a0*/  ISETP.GE.AND P3, PT, R37, R2, PT ;  /* 0x000000022500720c */ /* 0x000fc40003f66270 */
[----:B------:R-:W-:Y:S02]  /*192b0*/  FSEL R199, R78, -INF , !P2 ;  /* 0xff8000004ec77808 */ /* 0x000fe40005000000 */
[----:B------:R-:W-:Y:S02]  /*192c0*/  FSEL R197, R77, -INF , !P3 ;  /* 0xff8000004dc57808 */ /* 0x000fe40005800000 */
[----:B------:R-:W-:Y:S02]  /*192d0*/  FSEL R17, R17, -INF , !P5 ;  /* 0xff80000011117808 */ /* 0x000fe40006800000 */
[----:B------:R-:W-:Y:S02]  /*192e0*/  FSEL R225, R76, -INF , !P6 ;  /* 0xff8000004ce17808 */ /* 0x000fe40007000000 */
[C---:B------:R-:W-:Y:S02]  /*192f0*/  ISETP.GE.AND P2, PT, R7.reuse, R2, PT ;  /* 0x000000020700720c */ /* 0x040fe40003f46270 */
[----:B------:R-:W-:-:S02]  /*19300*/  ISETP.GE.AND P3, PT, R7, R0, PT ;  /* 0x000000000700720c */ /* 0x000fc40003f66270 */
[----:B------:R-:W-:Y:S02]  /*19310*/  I2FP.F32.U32 R4, R7 ;  /* 0x0000000700047245 */ /* 0x000fe40000201000 */
[C---:B------:R-:W-:Y:S02]  /*19320*/  ISETP.GE.AND P5, PT, R33.reuse, R2, PT ;  /* 0x000000022100720c */ /* 0x040fe40003fa6270 */
        /* <DEDUP_REMOVED lines=25> */
[-C--:B------:R-:W-:Y:S02]  /*194c0*/  ISETP.GE.AND P4, PT, R55, R0.reuse, PT ;  /* 0x000000003700720c */ /* 0x080fe40003f86270 */
[----:B------:R-:W-:Y:S02]  /*194d0*/  I2FP.F32.U32 R55, R55 ;  /* 0x0000003700377245 */ /* 0x000fe40000201000 */
[----:B------:R-:W-:Y:S02]  /*194e0*/  I2FP.F32.U32 R6, R5 ;  /* 0x0000000500067245 */ /* 0x000fe40000201000 */
[----:B------:R-:W-:Y:S02]  /*194f0*/  FSEL R177, R75, -INF , !P3 ;  /* 0xff8000004bb17808 */ /* 0x000fe40005800000 */
[----:B------:R-:W-:Y:S01]  /*19500*/  FSEL R205, R70, -INF , !P5 ;  /* 0xff80000046cd7808 */ /* 0x000fe20006800000 */
[C---:B------:R-:W-:Y:S01]  /*19510*/  FFMA.FTZ R61, R6.reuse, UR5, R61 ;  /* 0x00000005063d7c23 */ /* 0x040fe2000801003d */
[----:B------:R-:W-:Y:S01]  /*19520*/  FSEL R215, R69, -INF , !P2 ;  /* 0xff80000045d77808 */ /* 0x000fe20005000000 */
[----:B------:R-:W-:Y:S01]  /*19530*/  FFMA.FTZ R63, R6, UR5, R63 ;  /* 0x00000005063f7c23 */ /* 0x000fe2000801003f */
[----:B------:R-:W-:Y:S01]  /*19540*/  ISETP.GE.AND P3, PT, R7, R0, PT ;  /* 0x000000000700720c */ /* 0x000fe20003f66270 */
[----:B------:R-:W-:Y:S01]  /*19550*/  FFMA.FTZ R7, R55, UR5, R44 ;  /* 0x0000000537077c23 */ /* 0x000fe2000801002c */
[----:B------:R-:W-:-:S02]  /*19560*/  ISETP.GE.AND P5, PT, R5, R2, PT ;  /* 0x000000020500720c */ /* 0x000fc40003fa6270 */
[----:B------:R-:W-:Y:S01]  /*19570*/  ISETP.GE.AND P2, PT, R5, R0, PT ;  /* 0x000000000500720c */ /* 0x000fe20003f46270 */
[----:B------:R-:W-:Y:S01]  /*19580*/  FFMA.FTZ R5, R55, UR5, R46 ;  /* 0x0000000537057c23 */ /* 0x000fe2000801002e */
        /* <DEDUP_REMOVED lines=18> */
.L_x_2669:
[----:B------:R-:W1:Y:S01]  /*196b0*/  LDC R6, c[0x0][0x4f0] ;  /* 0x00013c00ff067b82 */ /* 0x000e620000000800 */
[----:B------:R-:W-:Y:S01]  /*196c0*/  UIADD3 UR27, UPT, UPT, UR27, -0x80, URZ ;  /* 0xffffff801b1b7890 */ /* 0x000fe2000fffe0ff */
[----:B------:R-:W-:Y:S01]  /*196d0*/  IMAD.U32 R16, RZ, RZ, UR26 ;  /* 0x0000001aff107e24 */ /* 0x000fe2000f8e00ff */
[----:B------:R-:W2:Y:S04]  /*196e0*/  LDCU.64 UR14, c[0x0][0x3b8] ;  /* 0x00007700ff0e77ac */ /* 0x000ea80008000a00 */
[----:B------:R-:W-:Y:S01]  /*196f0*/  MOV R14, UR27 ;  /* 0x0000001b000e7c02 */ /* 0x000fe20008000f00 */
[----:B------:R-:W3:Y:S01]  /*19700*/  LDCU.64 UR10, c[0x0][0x3a0] ;  /* 0x00007400ff0a77ac */ /* 0x000ee20008000a00 */
[----:B------:R-:W-:Y:S02]  /*19710*/  IABS R16, R16 ;  /* 0x0000001000107213 */ /* 0x000fe40000000000 */
[----:B------:R-:W-:-:S02]  /*19720*/  IABS R14, R14 ;  /* 0x0000000e000e7213 */ /* 0x000fc40000000000 */
        /* <DEDUP_REMOVED lines=10> */
[----:B------:R-:W-:Y:S01]  /*197d0*/  IMAD.HI.U32 R20, R33, R16, RZ ;  /* 0x0000001021147227 */ /* 0x000fe200078e00ff */
[----:B------:R-:W-:-:S03]  /*197e0*/  IADD3 R33, PT, PT, -R18, RZ, RZ ;  /* 0x000000ff12217210 */ /* 0x000fc60007ffe1ff */
[----:B------:R-:W-:Y:S02]  /*197f0*/  IMAD.MOV R35, RZ, RZ, -R20 ;  /* 0x000000ffff237224 */ /* 0x000fe400078e0a14 */
[----:B------:R-:W-:Y:S01]  /*19800*/  IMAD R33, R4, R33, R14 ;  /* 0x0000002104217224 */ /* 0x000fe200078e020e */
        /* <DEDUP_REMOVED lines=13> */
[----:B------:R-:W-:Y:S02]  /*198e0*/  LOP3.LUT R33, RZ, R6, RZ, 0x33, !PT ;  /* 0x00000006ff217212 */ /* 0x000fe400078e33ff */
        /* <DEDUP_REMOVED lines=26> */
[----:B------:R-:W-:-:S07]  /*19a90*/  LEA.HI.X R227, R34, R227, R33, 0x1, P2 ;  /* 0x000000e322e37211 */ /* 0x000fce00010f0c21 */
.L_x_2670:
[----:B------:R-:W1:Y:S01]  /*19aa0*/  LDCU UR10, c[0x0][0x440] ;  /* 0x00008800ff0a77ac */ /* 0x000e620008000800 */
[----:B------:R-:W-:Y:S02]  /*19ab0*/  IMAD.U32 R4, RZ, RZ, UR29 ;  /* 0x0000001dff047e24 */ /* 0x000fe4000f8e00ff */
[----:B------:R-:W-:Y:S01]  /*19ac0*/  IMAD.U32 R6, RZ, RZ, UR28 ;  /* 0x0000001cff067e24 */ /* 0x000fe2000f8e00ff */
[----:B------:R-:W2:Y:S01]  /*19ad0*/  LDCU UR9, c[0x0][0x3bc] ;  /* 0x00007780ff0977ac */ /* 0x000ea20008000800 */
[----:B------:R-:W-:Y:S01]  /*19ae0*/  USHF.L.U32 UR11, UR14, 0x5, URZ ;  /* 0x000000050e0b7899 */ /* 0x000fe200080006ff */
[----:B-1----:R-:W-:Y:S02]  /*19af0*/  ISETP.GE.AND P4, PT, R10, UR10, PT ;  /* 0x0000000a0a007c0c */ /* 0x002fe4000bf86270 */
[----:B------:R-:W-:Y:S02]  /*19b00*/  ISETP.GE.AND P6, PT, R12, UR10, PT ;  /* 0x0000000a0c007c0c */ /* 0x000fe4000bfc6270 */
[----:B------:R-:W-:Y:S01]  /*19b10*/  ISETP.GE.AND P5, PT, R11, UR10, PT ;  /* 0x0000000a0b007c0c */ /* 0x000fe2000bfa6270 */
[----:B--2---:R-:W-:Y:S01]  /*19b20*/  USHF.L.U64.HI UR9, UR14, 0x5, UR9 ;  /* 0x000000050e097899 */ /* 0x004fe20008010209 */
[----:B------:R-:W-:-:S02]  /*19b30*/  ISETP.GE.AND P3, PT, R9, UR10, PT ;  /* 0x0000000a09007c0c */ /* 0x000fc4000bf66270 */
[----:B------:R-:W-:-:S04]  /*19b40*/  LEA R10, P2, R4, R226, 0x1 ;  /* 0x000000e2040a7211 */ /* 0x000fc800078408ff */
[----:B------:R-:W-:Y:S01]  /*19b50*/  LEA.HI.X R11, R4, R227, R6, 0x1, P2 ;  /* 0x000000e3040b7211 */ /* 0x000fe200010f0c06 */
[----:B------:R-:W-:Y:S01]  /*19b60*/  @!P4 IMAD.MOV.U32 R12, RZ, RZ, R226 ;  /* 0x000000ffff0cc224 */ /* 0x000fe200078e00e2 */
        /* <DEDUP_REMOVED lines=8> */
[----:B------:R-:W-:-:S03]  /*19bf0*/  IADD3 R32, P2, PT, R34, UR11, RZ ;  /* 0x0000000b22207c10 */ /* 0x000fc6000ff5e0ff */
[----:B------:R-:W-:Y:S01]  /*19c00*/  @!PT LDS RZ, [RZ] ;  /* 0x00000000fffff984 */ /* 0x000fe20000000800 */
[----:B------:R-:W-:Y:S01]  /*19c10*/  @!PT LDS RZ, [RZ] ;  /* 0x00000000fffff984 */ /* 0x000fe20000000800 */
[----:B------:R-:W-:Y:S01]  /*19c20*/  @!PT LDS RZ, [RZ] ;  /* 0x00000000fffff984 */ /* 0x000fe20000000800 */
[----:B------:R1:W-:Y:S01]  /*19c30*/  @!P5 LDGSTS.E.BYPASS.LTC128B.128 [R235+0xa000], desc[UR6][R226.64+0x80] ;  /* 0x0a000080e2ebdfae */ /* 0x0003e2000b981a06 */
[----:B------:R-:W-:-:S03]  /*19c40*/  IADD3.X R33, PT, PT, R35, UR9, RZ, P2, !PT ;  /* 0x0000000923217c10 */ /* 0x000fc600097fe4ff */
        /* <DEDUP_REMOVED lines=72> */
.L_x_2668:
[----:B-1----:R-:W-:Y:S01]  /*1a0d0*/  FMNMX3.FTZ R10, R7, R51, R53, !PT ;  /* 0x00000033070a7276 */ /* 0x002fe20007810035 */
[----:B------:R-:W1:Y:S01]  /*1a0e0*/  S2R R219, SR_TID.X ;  /* 0x0000000000db7919 */ /* 0x000e620000002100 */
[----:B------:R-:W-:Y:S01]  /*1a0f0*/  FMNMX3.FTZ R6, R5, R47, R45, !PT ;  /* 0x0000002f05067276 */ /* 0x000fe2000781002d */
[----:B------:R-:W2:Y:S01]  /*1a100*/  LDCU UR6, c[0x0][0x45c] ;  /* 0x00008b80ff0677ac */ /* 0x000ea20008000800 */
[----:B------:R-:W-:Y:S02]  /*1a110*/  FMNMX3.FTZ R10, R10, R49, R29, !PT ;  /* 0x000000310a0a7276 */ /* 0x000fe4000781001d */
[----:B------:R-:W-:Y:S01]  /*1a120*/  FMNMX3.FTZ R6, R6, R31, R23, !PT ;  /* 0x0000001f06067276 */ /* 0x000fe20007810017 */
[----:B------:R-:W-:Y:S01]  /*1a130*/  UMOV UR14, 0xffffffff ;  /* 0xffffffff000e7882 */ /* 0x000fe20000000000 */
        /* <DEDUP_REMOVED lines=11> */
[----:B------:R-:W-:-:S03]  /*1a1f0*/  FMNMX.FTZ R6, R201, R6, !PT ;  /* 0x00000006c9067209 */ /* 0x000fc60007810000 */
[----:B------:R-:W3:Y:S01]  /*1a200*/  SHFL.BFLY PT, R13, R10, 0x2, 0x1f ;  /* 0x0c401f000a0d7f89 */ /* 0x000ee200000e0000 */
[----:B-1----:R-:W-:Y:S02]  /*1a210*/  SHF.L.U32 R220, R219, 0x3, RZ ;  /* 0x00000003dbdc7819 */ /* 0x002fe400000006ff */
[----:B------:R-:W-:Y:S01]  /*1a220*/  SHF.R.U32.HI R218, RZ, 0x1, R219 ;  /* 0x00000001ffda7819 */ /* 0x000fe200000116db */
[----:B------:R-:W1:Y:S01]  /*1a230*/  SHFL.BFLY PT, R9, R6, 0x2, 0x1f ;  /* 0x0c401f0006097f89 */ /* 0x000e6200000e0000 */
[----:B------:R-:W-:Y:S02]  /*1a240*/  LOP3.LUT R220, R220, 0x38, RZ, 0xc0, !PT ;  /* 0x00000038dcdc7812 */ /* 0x000fe400078ec0ff */
[----:B------:R-:W-:Y:S02]  /*1a250*/  LOP3.LUT R11, R218, 0x8, RZ, 0xc0, !PT ;  /* 0x00000008da0b7812 */ /* 0x000fe400078ec0ff */
[----:B------:R-:W-:Y:S02]  /*1a260*/  LOP3.LUT R166, R220, 0x1c0, R3, 0xf8, !PT ;  /* 0x000001c0dca67812 */ /* 0x000fe400078ef803 */
[----:B---3--:R-:W-:-:S02]  /*1a270*/  FMNMX.FTZ R13, R10, R13, !PT ;  /* 0x0000000d0a0d7209 */ /* 0x008fc40007810000 */
[----:B-1----:R-:W-:-:S03]  /*1a280*/  FMNMX.FTZ R9, R6, R9, !PT ;  /* 0x0000000906097209 */ /* 0x002fc60007810000 */
[----:B------:R-:W1:Y:S01]  /*1a290*/  SHFL.BFLY PT, R164, R13, 0x1, 0x1f ;  /* 0x0c201f000da47f89 */ /* 0x000e6200000e0000 */
[----:B------:R-:W-:-:S03]  /*1a2a0*/  LOP3.LUT R6, R166, R11, RZ, 0x3c, !PT ;  /* 0x0000000ba6067212 */ /* 0x000fc600078e3cff */
[----:B------:R-:W3:Y:S01]  /*1a2b0*/  SHFL.BFLY PT, R4, R9, 0x1, 0x1f ;  /* 0x0c201f0009047f89 */ /* 0x000ee200000e0000 */
[----:B------:R-:W-:-:S04]  /*1a2c0*/  LOP3.LUT R221, R6, 0x200, R3, 0xf8, !PT ;  /* 0x0000020006dd7812 */ /* 0x000fc800078ef803 */
[----:B------:R-:W-:-:S04]  /*1a2d0*/  LEA R221, R221, UR8, 0x1 ;  /* 0x00000008dddd7c11 */ /* 0x000fc8000f8e08ff */
[----:B------:R-:W-:Y:S01]  /*1a2e0*/  IADD3 R198, PT, PT, R8, R221, RZ ;  /* 0x000000dd08c67210 */ /* 0x000fe20007ffe0ff */
[----:B------:R-:W-:Y:S01]  /*1a2f0*/  LDSM.16.MT88.4 R156, [R221+0x10000] ;  /* 0x01000000dd9c783b */ /* 0x000fe20000004200 */
[----:B------:R-:W-:-:S03]  /*1a300*/  IADD3 R196, PT, PT, R221, 0x10040, RZ ;  /* 0x00010040ddc47810 */ /* 0x000fc60007ffe0ff */
[----:B------:R-:W4:Y:S04]  /*1a310*/  LDSM.16.MT88.4 R72, [R198+0x12000] ;  /* 0x01200000c648783b */ /* 0x000f280000004200 */
[----:B------:R-:W5:Y:S01]  /*1a320*/  LDSM.16.MT88.4 R40, [R198+0x10000] ;  /* 0x01000000c628783b */ /* 0x000f620000004200 */
[----:B-1----:R-:W-:-:S03]  /*1a330*/  FMNMX.FTZ R164, R13, R164, !PT ;  /* 0x000000a40da47209 */ /* 0x002fc60007810000 */
[----:B------:R-:W1:Y:S01]  /*1a340*/  LDSM.16.MT88.4 R104, [R198+0x14000] ;  /* 0x01400000c668783b */ /* 0x000e620000004200 */
[----:B---3--:R-:W-:Y:S01]  /*1a350*/  FMNMX.FTZ R3, R9, R4, !PT ;  /* 0x0000000409037209 */ /* 0x008fe20007810000 */
[C---:B--2---:R-:W-:Y:S01]  /*1a360*/  FMUL.FTZ R214, R164.reuse, UR6 ;  /* 0x00000006a4d67c20 */ /* 0x044fe20008410000 */
[----:B------:R-:W-:Y:S01]  /*1a370*/  FSETP.NEU.FTZ.AND P2, PT, R164, -INF , PT ;  /* 0xff800000a400780b */ /* 0x000fe20003f5d000 */
[----:B------:R-:W2:Y:S01]  /*1a380*/  LDSM.16.MT88.4 R136, [R198+0x16000] ;  /* 0x01600000c688783b */ /* 0x000ea20000004200 */
[----:B------:R-:W-:Y:S01]  /*1a390*/  IADD3 R4, PT, PT, R221, 0x10000, RZ ;  /* 0x00010000dd047810 */ /* 0x000fe20007ffe0ff */
[C---:B------:R-:W-:Y:S01]  /*1a3a0*/  FMUL.FTZ R208, R3.reuse, UR6 ;  /* 0x0000000603d07c20 */ /* 0x040fe20008410000 */
[----:B------:R-:W-:Y:S01]  /*1a3b0*/  FSEL R214, R214, RZ, P2 ;  /* 0x000000ffd6d67208 */ /* 0x000fe20001000000 */
[----:B------:R-:W-:Y:S01]  /*1a3c0*/  LDSM.16.MT88.4 R64, [R221+0x12000] ;  /* 0x01200000dd40783b */ /* 0x000fe20000004200 */
[----:B------:R-:W-:Y:S02]  /*1a3d0*/  FSETP.NEU.FTZ.AND P2, PT, R3, -INF , PT ;  /* 0xff8000000300780b */ /* 0x000fe40003f5d000 */
[----:B------:R-:W-:Y:S01]  /*1a3e0*/  @P0 IADD3 R196, PT, PT, R4, -0x40, RZ ;  /* 0xffffffc004c40810 */ /* 0x000fe20007ffe0ff */
[--C-:B------:R-:W-:Y:S01]  /*1a3f0*/  FFMA.FTZ R193, R51, UR6, -R214.reuse ;  /* 0x0000000633c17c23 */ /* 0x100fe200080108d6 */
[----:B------:R-:W-:Y:S01]  /*1a400*/  FSEL R208, R208, RZ, P2 ;  /* 0x000000ffd0d07208 */ /* 0x000fe20001000000 */
[--C-:B------:R-:W-:Y:S01]  /*1a410*/  FFMA.FTZ R189, R49, UR6, -R214.reuse ;  /* 0x0000000631bd7c23 */ /* 0x100fe200080108d6 */
[----:B------:R-:W-:Y:S01]  /*1a420*/  IADD3 R195, PT, PT, R8, R196, RZ ;  /* 0x000000c408c37210 */ /* 0x000fe20007ffe0ff */
[----:B------:R-:W-:Y:S01]  /*1a430*/  FFMA.FTZ R194, R7, UR6, -R214 ;  /* 0x0000000607c27c23 */ /* 0x000fe200080108d6 */
[----:B------:R-:W3:Y:S01]  /*1a440*/  LDSM.16.MT88.4 R48, [R196] ;  /* 0x00000000c430783b */ /* 0x000ee20000004200 */
[----:B------:R-:W-:Y:S01]  /*1a450*/  FFMA.FTZ R192, R5, UR6, -R208 ;  /* 0x0000000605c07c23 */ /* 0x000fe200080108d0 */
[----:B------:R-:W-:Y:S01]  /*1a460*/  FFMA.FTZ R190, R53, UR6, -R214 ;  /* 0x0000000635be7c23 */ /* 0x000fe200080108d6 */
[--C-:B------:R-:W-:Y:S01]  /*1a470*/  FFMA.FTZ R191, R47, UR6, -R208.reuse ;  /* 0x000000062fbf7c23 */ /* 0x100fe200080108d0 */
[----:B------:R-:W3:Y:S01]  /*1a480*/  LDSM.16.MT88.4 R56, [R195] ;  /* 0x00000000c338783b */ /* 0x000ee20000004200 */
[--C-:B------:R-:W-:Y:S01]  /*1a490*/  FFMA.FTZ R188, R45, UR6, -R208.reuse ;  /* 0x000000062dbc7c23 */ /* 0x100fe200080108d0 */
[----:B------:R-:W-:Y:S01]  /*1a4a0*/  FFMA.FTZ R187, R31, UR6, -R208 ;  /* 0x000000061fbb7c23 */ /* 0x000fe200080108d0 */
[----:B------:R-:W-:Y:S01]  /*1a4b0*/  MUFU.EX2 R194, R194 ;  /* 0x000000c200c27308 */ /* 0x000fe20000000800 */
[----:B------:R-:W3:Y:S01]  /*1a4c0*/  LDSM.16.MT88.4 R80, [R196+0x2000] ;  /* 0x00200000c450783b */ /* 0x000ee20000004200 */
[--C-:B------:R-:W-:Y:S01]  /*1a4d0*/  FFMA.FTZ R185, R15, UR6, -R214.reuse ;  /* 0x000000060fb97c23 */ /* 0x100fe200080108d6 */
[--C-:B------:R-:W-:Y:S01]  /*1a4e0*/  FFMA.FTZ R186, R29, UR6, -R214.reuse ;  /* 0x000000061dba7c23 */ /* 0x100fe200080108d6 */
[----:B------:R-:W4:Y:S01]  /*1a4f0*/  MUFU.EX2 R193, R193 ;  /* 0x000000c100c17308 */ /* 0x000f220000000800 */
[----:B------:R-:W3:Y:S01]  /*1a500*/  LDSM.16.MT88.4 R88, [R195+0x2000] ;  /* 0x00200000c358783b */ /* 0x000ee20000004200 */
[--C-:B------:R-:W-:Y:S01]  /*1a510*/  FFMA.FTZ R182, R27, UR6, -R214.reuse ;  /* 0x000000061bb67c23 */ /* 0x100fe200080108d6 */
[----:B------:R-:W-:Y:S01]  /*1a520*/  FFMA.FTZ R181, R25, UR6, -R214 ;  /* 0x0000000619b57c23 */ /* 0x000fe200080108d6 */
[----:B------:R-:W-:Y:S01]  /*1a530*/  MUFU.EX2 R190, R190 ;  /* 0x000000be00be7308 */ /* 0x000fe20000000800 */
[----:B------:R-:W3:Y:S01]  /*1a540*/  LDSM.16.MT88.4 R96, [R221+0x14000] ;  /* 0x01400000dd60783b */ /* 0x000ee20000004200 */
[--C-:B------:R-:W-:Y:S01]  /*1a550*/  FFMA.FTZ R184, R23, UR6, -R208.reuse ;  /* 0x0000000617b87c23 */ /* 0x100fe200080108d0 */
[--C-:B------:R-:W-:Y:S01]  /*1a560*/  FFMA.FTZ R183, R21, UR6, -R208.reuse ;  /* 0x0000000615b77c23 */ /* 0x100fe200080108d0 */
[----:B------:R-:W5:Y:S01]  /*1a570*/  MUFU.EX2 R189, R189 ;  /* 0x000000bd00bd7308 */ /* 0x000f620000000800 */
[----:B------:R-:W3:Y:S01]  /*1a580*/  LDSM.16.MT88.4 R112, [R196+0x4000] ;  /* 0x00400000c470783b */ /* 0x000ee20000004200 */
[--C-:B------:R-:W-:Y:S01]  /*1a590*/  FFMA.FTZ R180, R19, UR6, -R208.reuse ;  /* 0x0000000613b47c23 */ /* 0x100fe200080108d0 */
[----:B------:R-:W-:Y:S01]  /*1a5a0*/  FFMA.FTZ R167, R17, UR6, -R208 ;  /* 0x0000000611a77c23 */ /* 0x000fe200080108d0 */
[----:B------:R-:W-:Y:S01]  /*1a5b0*/  MUFU.EX2 R192, R192 ;  /* 0x000000c000c07308 */ /* 0x000fe20000000800 */
[----:B------:R-:W3:Y:S01]  /*1a5c0*/  LDSM.16.MT88.4 R120, [R195+0x4000] ;  /* 0x00400000c378783b */ /* 0x000ee20000004200 */
[----:B----4-:R-:W-:Y:S01]  /*1a5d0*/  F2FP.BF16.F32.PACK_AB R148, R193, R194 ;  /* 0x000000c2c194723e */ /* 0x010fe200000010ff */
[--C-:B------:R-:W-:Y:S01]  /*1a5e0*/  FFMA.FTZ R206, R197, UR6, -R214.reuse ;  /* 0x00000006c5ce7c23 */ /* 0x100fe200080108d6 */
[----:B------:R-:W4:Y:S01]  /*1a5f0*/  MUFU.EX2 R191, R191 ;  /* 0x000000bf00bf7308 */ /* 0x000f220000000800 */
[----:B------:R-:W3:Y:S01]  /*1a600*/  LDSM.16.MT88.4 R128, [R221+0x16000] ;  /* 0x01600000dd80783b */ /* 0x000ee20000004200 */
[----:B------:R-:W-:Y:S01]  /*1a610*/  FFMA.FTZ R202, R223, UR6, -R214 ;  /* 0x00000006dfca7c23 */ /* 0x000fe200080108d6 */
[--C-:B------:R-:W-:Y:S01]  /*1a620*/  FFMA.FTZ R212, R199, UR6, -R208.reuse ;  /* 0x00000006c7d47c23 */ /* 0x100fe200080108d0 */
[----:B------:R-:W-:Y:S01]  /*1a630*/  MUFU.EX2 R188, R188 ;  /* 0x000000bc00bc7308 */ /* 0x000fe20000000800 */
[----:B------:R-:W3:Y:S01]  /*1a640*/  LDSM.16.MT88.4 R144, [R196+0x6000] ;  /* 0x00600000c490783b */ /* 0x000ee20000004200 */
[----:B-----5:R-:W-:Y:S01]  /*1a650*/  F2FP.BF16.F32.PACK_AB R150, R189, R190 ;  /* 0x000000bebd96723e */ /* 0x020fe200000010ff */
[--C-:B------:R-:W-:Y:S01]  /*1a660*/  FFMA.FTZ R211, R211, UR6, -R208.reuse ;  /* 0x00000006d3d37c23 */ /* 0x100fe200080108d0 */
[----:B------:R-:W5:Y:S01]  /*1a670*/  MUFU.EX2 R187, R187 ;  /* 0x000000bb00bb7308 */ /* 0x000f620000000800 */
[----:B------:R-:W3:Y:S01]  /*1a680*/  LDSM.16.MT88.4 R4, [R195+0x6000] ;  /* 0x00600000c304783b */ /* 0x000ee20000004200 */
[----:B------:R-:W-:Y:S01]  /*1a690*/  FFMA.FTZ R210, R179, UR6, -R208 ;  /* 0x00000006b3d27c23 */ /* 0x000fe200080108d0 */
[----:B------:R-:W-:Y:S01]  /*1a6a0*/  FFMA.FTZ R225, R225, UR6, -R214 ;  /* 0x00000006e1e17c23 */ /* 0x000fe200080108d6 */
[----:B------:R-:W-:Y:S01]  /*1a6b0*/  MUFU.EX2 R186, R186 ;  /* 0x000000ba00ba7308 */ /* 0x000fe20000000800 */
[----:B------:R-:W3:Y:S01]  /*1a6c0*/  LDSM.16.MT88.4 R8, [R198+0x12800] ;  /* 0x01280000c608783b */ /* 0x000ee20000004200 */
[----:B----4-:R-:W-:Y:S01]  /*1a6d0*/  F2FP.BF16.F32.PACK_AB R149, R191, R192 ;  /* 0x000000c0bf95723e */ /* 0x010fe200000010ff */
[--C-:B------:R-:W-:Y:S01]  /*1a6e0*/  FFMA.FTZ R204, R204, UR6, -R208.reuse ;  /* 0x00000006cccc7c23 */ /* 0x100fe200080108d0 */
[----:B------:R-:W4:Y:S01]  /*1a6f0*/  MUFU.EX2 R185, R185 ;  /* 0x000000b900b97308 */ /* 0x000f220000000800 */
[----:B------:R-:W4:Y:S01]  /*1a700*/  LDSM.16.MT88.4 R12, [R198+0x10800] ;  /* 0x01080000c60c783b */ /* 0x000f220000004200 */
[----:B------:R-:W-:Y:S01]  /*1a710*/  FFMA.FTZ R203, R203, UR6, -R208 ;  /* 0x00000006cbcb7c23 */ /* 0x000fe200080108d0 */
[----:B------:R-:W-:Y:S01]  /*1a720*/  FFMA.FTZ R239, R207, UR6, -R214 ;  /* 0x00000006cfef7c23 */ /* 0x000fe200080108d6 */
[----:B------:R-:W-:Y:S01]  /*1a730*/  MUFU.EX2 R182, R182 ;  /* 0x000000b600b67308 */ /* 0x000fe20000000800 */
[----:B------:R-:W4:Y:S01]  /*1a740*/  LDSM.16.MT88.4 R16, [R198+0x16800] ;  /* 0x01680000c610783b */ /* 0x000f220000004200 */
[----:B-----5:R-:W-:Y:S01]  /*1a750*/  F2FP.BF16.F32.PACK_AB R151, R187, R188 ;  /* 0x000000bcbb97723e */ /* 0x020fe200000010ff */
[----:B------:R-:W-:Y:S01]  /*1a760*/  FADD.FTZ R193, R194, R193 ;  /* 0x000000c1c2c17221 */ /* 0x000fe20000010000 */
[----:B------:R-:W-:Y:S01]  /*1a770*/  MUFU.EX2 R181, R181 ;  /* 0x000000b500b57308 */ /* 0x000fe20000000800 */
[----:B------:R-:W5:Y:S01]  /*1a780*/  LDSM.16.MT88.4 R20, [R198+0x14800] ;  /* 0x01480000c614783b */ /* 0x000f620000004200 */
[----:B------:R-:W-:Y:S01]  /*1a790*/  FADD.FTZ R191, R192, R191 ;  /* 0x000000bfc0bf7221 */ /* 0x000fe20000010000 */
[----:B------:R-:W-:Y:S01]  /*1a7a0*/  FADD.FTZ R190, R190, R193 ;  /* 0x000000c1bebe7221 */ /* 0x000fe20000010000 */
[----:B------:R-:W-:Y:S01]  /*1a7b0*/  MUFU.EX2 R184, R184 ;  /* 0x000000b800b87308 */ /* 0x000fe20000000800 */
[C---:B------:R-:W-:Y:S01]  /*1a7c0*/  HMMA.16816.F32.BF16 R68, R148.reuse, R72, RZ ;  /* 0x000000489444723c */ /* 0x040fe200000418ff */
[----:B------:R-:W-:Y:S01]  /*1a7d0*/  LDSM.16.MT88.4 R24, [R221+0x14800] ;  /* 0x01480000dd18783b */ /* 0x000fe20000004200 */
[----:B------:R-:W-:Y:S01]  /*1a7e0*/  FADD.FTZ R188, R188, R191 ;  /* 0x000000bfbcbc7221 */ /* 0x000fe20000010000 */
[----:B------:R-:W4:Y:S01]  /*1a7f0*/  MUFU.EX2 R183, R183 ;  /* 0x000000b700b77308 */ /* 0x000f220000000800 */
[----:B------:R-:W-:Y:S01]  /*1a800*/  FADD.FTZ R189, R189, R190 ;  /* 0x000000bebdbd7221 */ /* 0x000fe20000010000 */
[----:B------:R-:W-:Y:S01]  /*1a810*/  LDSM.16.MT88.4 R28, [R195+0x2800] ;  /* 0x00280000c31c783b */ /* 0x000fe20000004200 */
[----:B------:R-:W-:Y:S01]  /*1a820*/  FADD.FTZ R187, R187, R188 ;  /* 0x000000bcbbbb7221 */ /* 0x000fe20000010000 */
[----:B------:R-:W-:Y:S01]  /*1a830*/  MUFU.EX2 R180, R180 ;  /* 0x000000b400b47308 */ /* 0x000fe20000000800 */
[C---:B------:R-:W-:Y:S01]  /*1a840*/  HMMA.16816.F32.BF16 R72, R148.reuse, R74, RZ ;  /* 0x0000004a9448723c */ /* 0x040fe200000418ff */
[----:B------:R-:W-:Y:S02]  /*1a850*/  LDSM.16.MT88.4 R172, [R196+0x800] ;  /* 0x00080000c4ac783b */ /* 0x000fe40000004200 */
[----:B------:R-:W4:Y:S02]  /*1a860*/  MUFU.EX2 R167, R167 ;  /* 0x000000a700a77308 */ /* 0x000f240000000800 */
[----:B------:R-:W-:Y:S02]  /*1a870*/  LDSM.16.MT88.4 R168, [R195+0x800] ;  /* 0x00080000c3a8783b */ /* 0x000fe40000004200 */
[----:B------:R-:W-:Y:S01]  /*1a880*/  MUFU.EX2 R197, R225 ;  /* 0x000000e100c57308 */ /* 0x000fe20000000800 */
[C---:B------:R-:W-:Y:S01]  /*1a890*/  HMMA.16816.F32.BF16 R36, R148.reuse, R40, RZ ;  /* 0x000000289424723c */ /* 0x040fe200000418ff */
[----:B------:R-:W-:Y:S02]  /*1a8a0*/  LDSM.16.MT88.4 R32, [R196+0x2800] ;  /* 0x00280000c420783b */ /* 0x000fe40000004200 */
[----:B------:R-:W5:Y:S04]  /*1a8b0*/  MUFU.EX2 R206, R206 ;  /* 0x000000ce00ce7308 */ /* 0x000f680000000800 */
[----:B------:R-:W-:Y:S01]  /*1a8c0*/  MUFU.EX2 R202, R202 ;  /* 0x000000ca00ca7308 */ /* 0x000fe20000000800 */
[C---:B-1----:R-:W-:Y:S03]  /*1a8d0*/  HMMA.16816.F32.BF16 R100, R148.reuse, R104, RZ ;  /* 0x000000689464723c */ /* 0x042fe600000418ff */
[----:B------:R-:W-:Y:S04]  /*1a8e0*/  MUFU.EX2 R212, R212 ;  /* 0x000000d400d47308 */ /* 0x000fe80000000800 */
[----:B------:R-:W1:Y:S01]  /*1a8f0*/  MUFU.EX2 R211, R211 ;  /* 0x000000d300d37308 */ /* 0x000e620000000800 */
[C---:B--2---:R-:W-:Y:S03]  /*1a900*/  HMMA.16816.F32.BF16 R132, R148.reuse, R136, RZ ;  /* 0x000000889484723c */ /* 0x044fe600000418ff */
[----:B------:R-:W-:Y:S04]  /*1a910*/  MUFU.EX2 R210, R210 ;  /* 0x000000d200d27308 */ /* 0x000fe80000000800 */
[----:B------:R-:W-:Y:S01]  /*1a920*/  MUFU.EX2 R239, R239 ;  /* 0x000000ef00ef7308 */ /* 0x000fe20000000800 */
[C---:B------:R-:W-:Y:S03]  /*1a930*/  HMMA.16816.F32.BF16 R160, R148.reuse, R156, RZ ;  /* 0x0000009c94a0723c */ /* 0x040fe600000418ff */
[----:B------:R-:W-:Y:S05]  /*1a940*/  MUFU.EX2 R204, R204 ;  /* 0x000000cc00cc7308 */ /* 0x000fea0000000800 */
        /* <DEDUP_REMOVED lines=33> */
[----:B------:R-:W-:-:S03]  /*1ab60*/  F2FP.BF16.F32.PACK_AB R7, R167, R180 ;  /* 0x000000b4a707723e */ /* 0x000fc600000010ff */
        /* <DEDUP_REMOVED lines=11> */
[C---:B-----5:R-:W-:Y:S08]  /*1ac20*/  HMMA.16816.F32.BF16 R100, R4.reuse, R20, R100 ;  /* 0x000000140464723c */ /* 0x060ff00000041864 */
[C---:B--2---:R-:W-:Y:S08]  /*1ac30*/  HMMA.16816.F32.BF16 R60, R4.reuse, R8, R60 ;  /* 0x00000008043c723c */ /* 0x044ff0000004183c */
[C---:B------:R-:W-:Y:S01]  /*1ac40*/  HMMA.16816.F32.BF16 R64, R4.reuse, R10, R64 ;  /* 0x0000000a0440723c */ /* 0x040fe20000041840 */
[----:B------:R-:W2:Y:S07]  /*1ac50*/  LDSM.16.MT88.4 R8, [R196+0x6800] ;  /* 0x00680000c408783b */ /* 0x000eae0000004200 */
[C---:B------:R-:W-:Y:S01]  /*1ac60*/  HMMA.16816.F32.BF16 R104, R4.reuse, R22, R104 ;  /* 0x000000160468723c */ /* 0x040fe20000041868 */
[----:B------:R-:W5:Y:S07]  /*1ac70*/  LDSM.16.MT88.4 R20, [R196+0x4800] ;  /* 0x00480000c414783b */ /* 0x000f6e0000004200 */
[C---:B---3--:R-:W-:Y:S08]  /*1ac80*/  HMMA.16816.F32.BF16 R160, R4.reuse, R12, R160 ;  /* 0x0000000c04a0723c */ /* 0x048ff000000418a0 */
[C---:B------:R-:W-:Y:S01]  /*1ac90*/  HMMA.16816.F32.BF16 R156, R4.reuse, R14, R156 ;  /* 0x0000000e049c723c */ /* 0x040fe2000004189c */
[----:B------:R-:W3:Y:S07]  /*1aca0*/  LDSM.16.MT88.4 R12, [R221+0x16800] ;  /* 0x01680000dd0c783b */ /* 0x000eee0000004200 */
[C---:B------:R-:W-:Y:S08]  /*1acb0*/  HMMA.16816.F32.BF16 R92, R4.reuse, R24, R92 ;  /* 0x00000018045c723c */ /* 0x040ff0000004185c */
[C---:B------:R-:W-:Y:S01]  /*1acc0*/  HMMA.16816.F32.BF16 R96, R4.reuse, R26, R96 ;  /* 0x0000001a0460723c */ /* 0x040fe20000041860 */
[----:B------:R-:W1:Y:S07]  /*1acd0*/  LDSM.16.MT88.4 R24, [R195+0x6800] ;  /* 0x00680000c318783b */ /* 0x000e6e0000004200 */
[C---:B----4-:R-:W-:Y:S08]  /*1ace0*/  HMMA.16816.F32.BF16 R116, R4.reuse, R16, R116 ;  /* 0x000000100474723c */ /* 0x050ff00000041874 */
[C---:B------:R-:W-:Y:S01]  /*1acf0*/  HMMA.16816.F32.BF16 R120, R4.reuse, R18, R120 ;  /* 0x000000120478723c */ /* 0x040fe20000041878 */
[----:B------:R-:W4:Y:S07]  /*1ad00*/  LDSM.16.MT88.4 R16, [R198+0x13000] ;  /* 0x01300000c610783b */ /* 0x000f2e0000004200 */
[----:B------:R-:W-:Y:S01]  /*1ad10*/  HMMA.16816.F32.BF16 R84, R4, R28, R84 ;  /* 0x0000001c0454723c */ /* 0x000fe20000041854 */
[----:B------:R-:W-:Y:S01]  /*1ad20*/  FFMA.FTZ R28, R213, UR6, -R214 ;  /* 0x00000006d51c7c23 */ /* 0x000fe200080108d6 */
[----:B------:R-:W-:-:S02]  /*1ad30*/  FFMA.FTZ R213, R177, UR6, -R208 ;  /* 0x00000006b1d57c23 */ /* 0x000fc400080108d0 */
[----:B------:R-:W-:Y:S01]  /*1ad40*/  LDSM.16.MT88.4 R176, [R221+0x11000] ;  /* 0x01100000ddb0783b */ /* 0x000fe20000004200 */
[----:B------:R5:W1:Y:S03]  /*1ad50*/  MUFU.EX2 R199, R28 ;  /* 0x0000001c00c77308 */ /* 0x000a660000000800 */
[C---:B--2---:R-:W-:Y:S01]  /*1ad60*/  HMMA.16816.F32.BF16 R140, R4.reuse, R8, R140 ;  /* 0x00000008048c723c */ /* 0x044fe2000004188c */
[----:B------:R-:W2:Y:S07]  /*1ad70*/  MUFU.EX2 R213, R213 ;  /* 0x000000d500d57308 */ /* 0x000eae0000000800 */
[C---:B------:R-:W-:Y:S01]  /*1ad80*/  HMMA.16816.F32.BF16 R144, R4.reuse, R10, R144 ;  /* 0x0000000a0490723c */ /* 0x040fe20000041890 */
[----:B------:R-:W4:Y:S07]  /*1ad90*/  LDSM.16.MT88.4 R8, [R198+0x17000] ;  /* 0x01700000c608783b */ /* 0x000f2e0000004200 */
        /* <DEDUP_REMOVED lines=14> */
[C---:B---3--:R-:W-:Y:S08]  /*1ae80*/  HMMA.16816.F32.BF16 R124, R4.reuse, R12, R124 ;  /* 0x0000000c047c723c */ /* 0x048ff0000004187c */
[C---:B------:R-:W-:Y:S01]  /*1ae90*/  HMMA.16816.F32.BF16 R128, R4.reuse, R14, R128 ;  /* 0x0000000e0480723c */ /* 0x040fe20000041880 */
[----:B------:R-:W3:Y:S07]  /*1aea0*/  LDSM.16.MT88.4 R12, [R198+0x15000] ;  /* 0x01500000c60c783b */ /* 0x000eee0000004200 */
[C---:B-1----:R-:W-:Y:S08]  /*1aeb0*/  HMMA.16816.F32.BF16 R152, R4.reuse, R24, R152 ;  /* 0x000000180498723c */ /* 0x042ff00000041898 */
[----:B------:R-:W-:Y:S01]  /*1aec0*/  HMMA.16816.F32.BF16 R148, R4, R26, R148 ;  /* 0x0000001a0494723c */ /* 0x000fe20000041894 */
[----:B------:R-:W-:Y:S01]  /*1aed0*/  F2FP.BF16.F32.PACK_AB R4, R206, R197 ;  /* 0x000000c5ce04723e */ /* 0x000fe200000010ff */
[----:B------:R-:W-:Y:S01]  /*1aee0*/  LDSM.16.MT88.4 R24, [R221+0x15000] ;  /* 0x01500000dd18783b */ /* 0x000fe20000004200 */
[----:B------:R-:W-:Y:S01]  /*1aef0*/  F2FP.BF16.F32.PACK_AB R5, R211, R212 ;  /* 0x000000d4d305723e */ /* 0x000fe200000010ff */
[----:B------:R-:W-:Y:S01]  /*1af00*/  FADD.FTZ R212, R212, R167 ;  /* 0x000000a7d4d47221 */ /* 0x000fe20000010000 */
[----:B------:R-:W-:-:S02]  /*1af10*/  F2FP.BF16.F32.PACK_AB R6, R199, R202 ;  /* 0x000000cac706723e */ /* 0x000fc400000010ff */
[----:B--2---:R-:W-:Y:S01]  /*1af20*/  F2FP.BF16.F32.PACK_AB R7, R213, R210 ;  /* 0x000000d2d507723e */ /* 0x004fe200000010ff */
[----:B------:R-:W-:-:S06]  /*1af30*/  FADD.FTZ R211, R211, R212 ;  /* 0x000000d4d3d37221 */ /* 0x000fcc0000010000 */
[C---:B----4-:R-:W-:Y:S08]  /*1af40*/  HMMA.16816.F32.BF16 R68, R4.reuse, R16, R68 ;  /* 0x000000100444723c */ /* 0x050ff00000041844 */
        /* <DEDUP_REMOVED lines=20> */
[----:B------:R-:W-:Y:S01]  /*1b090*/  HMMA.16816.F32.BF16 R156, R4, R178, R156 ;  /* 0x000000b2049c723c */ /* 0x000fe2000004189c */
[----:B------:R-:W-:Y:S01]  /*1b0a0*/  FFMA.FTZ R179, R205, UR6, -R208 ;  /* 0x00000006cdb37c23 */ /* 0x000fe200080108d0 */
        /* <DEDUP_REMOVED lines=10> */
[----:B------:R-:W2:Y:S01]  /*1b150*/  MUFU.EX2 R179, R179 ;  /* 0x000000b300b37308 */ /* 0x000ea20000000800 */
[C---:B------:R-:W-:Y:S01]  /*1b160*/  HMMA.16816.F32.BF16 R120, R4.reuse, R14, R120 ;  /* 0x0000000e0478723c */ /* 0x040fe20000041878 */
[----:B------:R-:W2:Y:S02]  /*1b170*/  LDSM.16.MT88.4 R12, [R198+0x11800] ;  /* 0x01180000c60c783b */ /* 0x000ea40000004200 */
[----:B------:R-:W2:Y:S05]  /*1b180*/  MUFU.EX2 R208, R208 ;  /* 0x000000d000d07308 */ /* 0x000eaa0000000800 */
        /* <DEDUP_REMOVED lines=22> */
[----:B--2---:R-:W-:-:S02]  /*1b2f0*/  F2FP.BF16.F32.PACK_AB R5, R204, R179 ;  /* 0x000000b3cc05723e */ /* 0x004fc400000010ff */
        /* <DEDUP_REMOVED lines=58> */
[----:B------:R-:W-:-:S15]  /*1b6a0*/  BRA.U !UP1, `(.L_x_2671) ;  /* 0x0000004909bc7547 */ /* 0x000fde000b800000 */
[----:B------:R-:W-:-:S04]  /*1b6b0*/  DEPBAR.LE SB0, 0x0 ;  /* 0x000080000000791a */ /* 0x000fc80000000000 */
[----:B------:R-:W-:Y:S01]  /*1b6c0*/  UISETP.NE.U32.AND UP0, UPT, UR12, URZ, UPT ;  /* 0x000000ff0c00728c */ /* 0x000fe2000bf05070 */
[----:B------:R-:W1:Y:S03]  /*1b6d0*/  LDCU.64 UR14, c[0x0][0x358] ;  /* 0x00006b00ff0e77ac */ /* 0x000e660008000a00 */
[----:B------:R-:W-:Y:S02]  /*1b6e0*/  UISETP.NE.AND.EX UP0, UPT, UR13, URZ, UPT, UP0 ;  /* 0x000000ff0d00728c */ /* 0x000fe4000bf05300 */
[----:B------:R-:W-:Y:S01]  /*1b6f0*/  USHF.L.U32 UR9, UR4, 0x6, URZ ;  /* 0x0000000604097899 */ /* 0x000fe200080006ff */
[----:B------:R-:W-:Y:S06]  /*1b700*/  BAR.SYNC.DEFER_BLOCKING 0x0 ;  /* 0x0000000000007b1d */ /* 0x000fec0000010000 */
[----:B------:R-:W-:Y:S05]  /*1b710*/  BRA.U !UP0, `(.L_x_2672) ;  /* 0x0000000508047547 */ /* 0x000fea000b800000 */
[----:B------:R-:W2:Y:S01]  /*1b720*/  LDC R5, c[0x0][0x4f0] ;  /* 0x00013c00ff057b82 */ /* 0x000ea20000000800 */
[----:B------:R-:W-:Y:S02]  /*1b730*/  UIADD3 UR7, UPT, UPT, UR9, -0x80, URZ ;  /* 0xffffff8009077890 */ /* 0x000fe4000fffe0ff */
[----:B------:R-:W-:Y:S01]  /*1b740*/  UIADD3 UR6, UPT, UPT, UR9, -0x40, URZ ;  /* 0xffffffc009067890 */ /* 0x000fe2000fffe0ff */
[----:B------:R-:W3:Y:S03]  /*1b750*/  LDCU.64 UR10, c[0x0][0x3a8] ;  /* 0x00007500ff0a77ac */ /* 0x000ee60008000a00 */
[----:B------:R-:W-:Y:S02]  /*1b760*/  MOV R6, UR7 ;  /* 0x0000000700067c02 */ /* 0x000fe40008000f00 */
[----:B------:R-:W-:Y:S02]  /*1b770*/  IMAD.U32 R8, RZ, RZ, UR6 ;  /* 0x00000006ff087e24 */ /* 0x000fe4000f8e00ff */
[----:B------:R-:W-:-:S03]  /*1b780*/  IABS R6, R6 ;  /* 0x0000000600067213 */ /* 0x000fc60000000000 */
        /* <DEDUP_REMOVED lines=41> */
[----:B------:R-:W-:-:S05]  /*1ba20*/  IADD3 R8, PT, PT, R9, -R6, RZ ;  /* 0x8000000609087210 */ /* 0x000fca0007ffe0ff */
[----:B------:R-:W-:Y:S02]  /*1ba30*/  IMAD R8, R8, R5, -0x40 ;  /* 0xffffffc008087424 */ /* 0x000fe400078e0205 */
[----:B--2---:R-:W-:-:S03]  /*1ba40*/  IMAD.U32 R5, RZ, RZ, UR6 ;  /* 0x00000006ff057e24 */ /* 0x004fc6000f8e00ff */
        /* <DEDUP_REMOVED lines=14> */
.L_x_2672:
        /* <DEDUP_REMOVED lines=8> */
.L_x_2673:
[----:B------:R-:W2:Y:S01]  /*1bbb0*/  S2R R8, SR_TID.X ;  /* 0x0000000000087919 */ /* 0x000ea20000002100 */
[----:B------:R-:W3:Y:S01]  /*1bbc0*/  LDCU UR6, c[0x0][0x440] ;  /* 0x00008800ff0677ac */ /* 0x000ee20008000800 */
[C---:B------:R-:W-:Y:S01]  /*1bbd0*/  LOP3.LUT R4, R220.reuse, 0x80, RZ, 0xfc, !PT ;  /* 0x00000080dc047812 */ /* 0x040fe200078efcff */
[----:B------:R-:W-:Y:S01]  /*1bbe0*/  IMAD.SHL.U32 R216, R219, 0x20, RZ ;  /* 0x00000020dbd87824 */ /* 0x000fe200078e00ff */
[C---:B------:R-:W-:Y:S01]  /*1bbf0*/  LOP3.LUT R6, R220.reuse, 0x40, RZ, 0xfc, !PT ;  /* 0x00000040dc067812 */ /* 0x040fe200078efcff */
[----:B------:R-:W-:Y:S01]  /*1bc00*/  IMAD.MOV.U32 R201, RZ, RZ, 0x20 ;  /* 0x00000020ffc97424 */ /* 0x000fe200078e00ff */
[----:B------:R-:W-:Y:S01]  /*1bc10*/  LOP3.LUT R10, R220, 0xc0, RZ, 0xfc, !PT ;  /* 0x000000c0dc0a7812 */ /* 0x000fe200078efcff */
[----:B------:R-:W-:Y:S01]  /*1bc20*/  UISETP.GE.AND UP1, UPT, UR4, 0x3, UPT ;  /* 0x000000030400788c */ /* 0x000fe2000bf26270 */
[----:B------:R-:W-:Y:S02]  /*1bc30*/  LOP3.LUT R216, R216, 0x7c00, RZ, 0xc0, !PT ;  /* 0x00007c00d8d87812 */ /* 0x000fe400078ec0ff */
[----:B------:R-:W-:-:S02]  /*1bc40*/  SHF.R.U32.HI R218, RZ, 0x1, R219 ;  /* 0x00000001ffda7819 */ /* 0x000fc400000116db */
[----:B------:R-:W-:Y:S02]  /*1bc50*/  SEL R201, R201, 0xffffffe0, !P1 ;  /* 0xffffffe0c9c97807 */ /* 0x000fe40004800000 */
[----:B------:R-:W-:Y:S02]  /*1bc60*/  LOP3.LUT R11, R218, 0x8, RZ, 0xc0, !PT ;  /* 0x00000008da0b7812 */ /* 0x000fe400078ec0ff */
[----:B---3--:R-:W-:Y:S02]  /*1bc70*/  ISETP.GE.AND P4, PT, R4, UR6, PT ;  /* 0x0000000604007c0c */ /* 0x008fe4000bf86270 */
[----:B------:R-:W3:Y:S01]  /*1bc80*/  LDC R4, c[0x0][0x3c4] ;  /* 0x0000f100ff047b82 */ /* 0x000ee20000000800 */
[----:B------:R-:W-:Y:S02]  /*1bc90*/  ISETP.GE.AND P5, PT, R6, UR6, PT ;  /* 0x0000000606007c0c */ /* 0x000fe4000bfa6270 */
[----:B------:R-:W-:Y:S02]  /*1bca0*/  ISETP.GE.AND P6, PT, R220, UR6, PT ;  /* 0x00000006dc007c0c */ /* 0x000fe4000bfc6270 */
[----:B------:R-:W-:Y:S01]  /*1bcb0*/  ISETP.GE.AND P3, PT, R10, UR6, PT ;  /* 0x000000060a007c0c */ /* 0x000fe2000bf66270 */
[----:B------:R-:W-:Y:S01]  /*1bcc0*/  USHF.L.U32 UR6, UR4, 0x6, URZ ;  /* 0x0000000604067899 */ /* 0x000fe200080006ff */
[----:B--2---:R-:W-:-:S02]  /*1bcd0*/  IMAD.SHL.U32 R6, R8, 0x40, RZ ;  /* 0x0000004008067824 */ /* 0x004fc400078e00ff */
[C---:B------:R-:W-:Y:S02]  /*1bce0*/  IMAD.SHL.U32 R7, R8.reuse, 0x8, RZ ;  /* 0x0000000808077824 */ /* 0x040fe400078e00ff */
[----:B------:R-:W-:Y:S01]  /*1bcf0*/  IMAD.SHL.U32 R9, R8, 0x40, RZ ;  /* 0x0000004008097824 */ /* 0x000fe200078e00ff */
[----:B------:R-:W-:-:S04]  /*1bd00*/  LOP3.LUT R6, R6, 0x1c0, RZ, 0xc0, !PT ;  /* 0x000001c006067812 */ /* 0x000fc800078ec0ff */
        /* <DEDUP_REMOVED lines=33> */
[----:B------:R-:W-:Y:S01]  /*1bf20*/  IMAD.IADD R208, R166, 0x1, R201 ;  /* 0x00000001a6d07824 */ /* 0x000fe200078e02c9 */
        /* <DEDUP_REMOVED lines=75> */
[----:B------:R-:W1:Y:S04]  /*1c3e0*/  LDSM.16.M88.4 R180, [R208+0x8800] ;  /* 0x00880000d0b4783b */ /* 0x000e680000000200 */
[----:B------:R-:W1:Y:S04]  /*1c3f0*/  LDSM.16.M88.4 R172, [R208+0x9000] ;  /* 0x00900000d0ac783b */ /* 0x000e680000000200 */
[----:B--2---:R-:W2:Y:S04]  /*1c400*/  LDSM.16.M88.4 R12, [R208+0x9800] ;  /* 0x00980000d00c783b */ /* 0x004ea80000000200 */
[----:B------:R-:W-:Y:S01]  /*1c410*/  LDSM.16.M88.4 R176, [R167] ;  /* 0x00000000a7b0783b */ /* 0x000fe20000000200 */
[C---:B---3--:R-:W-:Y:S03]  /*1c420*/  HMMA.16816.F32.BF16 R168, R16.reuse, R32, RZ ;  /* 0x0000002010a8723c */ /* 0x048fe600000418ff */
[----:B------:R-:W3:Y:S04]  /*1c430*/  LDSM.16.M88.4 R4, [R166+0x8000] ;  /* 0x00800000a604783b */ /* 0x000ee80000000200 */
[----:B------:R-:W-:Y:S01]  /*1c440*/  LDSM.16.M88.4 R200, [R165+0x9800] ;  /* 0x00980000a5c8783b */ /* 0x000fe20000000200 */
[C---:B----4-:R-:W-:Y:S03]  /*1c450*/  HMMA.16816.F32.BF16 R28, R16.reuse, R24, RZ ;  /* 0x00000018101c723c */ /* 0x050fe600000418ff */
[----:B------:R-:W-:Y:S04]  /*1c460*/  LDSM.16.M88.4 R204, [R208+0xb000] ;  /* 0x00b00000d0cc783b */ /* 0x000fe80000000200 */
[----:B------:R-:W0:Y:S01]  /*1c470*/  LDGDEPBAR ;  /* 0x00000000000079af */ /* 0x000e220000000000 */
[C---:B------:R-:W-:Y:S08]  /*1c480*/  HMMA.16816.F32.BF16 R32, R16.reuse, R34, RZ ;  /* 0x000000221020723c */ /* 0x040ff000000418ff */
[C---:B------:R-:W-:Y:S08]  /*1c490*/  HMMA.16816.F32.BF16 R24, R16.reuse, R26, RZ ;  /* 0x0000001a1018723c */ /* 0x040ff000000418ff */
[C---:B-----5:R-:W-:Y:S08]  /*1c4a0*/  HMMA.16816.F32.BF16 R20, R16.reuse, R192, RZ ;  /* 0x000000c01014723c */ /* 0x060ff000000418ff */
[C---:B------:R-:W-:Y:S08]  /*1c4b0*/  HMMA.16816.F32.BF16 R192, R16.reuse, R194, RZ ;  /* 0x000000c210c0723c */ /* 0x040ff000000418ff */
[----:B------:R-:W-:Y:S08]  /*1c4c0*/  HMMA.16816.F32.BF16 R188, R16, R196, RZ ;  /* 0x000000c410bc723c */ /* 0x000ff000000418ff */
[C---:B-1----:R-:W-:Y:S08]  /*1c4d0*/  HMMA.16816.F32.BF16 R168, R8.reuse, R184, R168 ;  /* 0x000000b808a8723c */ /* 0x042ff000000418a8 */
[C---:B------:R-:W-:Y:S01]  /*1c4e0*/  HMMA.16816.F32.BF16 R32, R8.reuse, R186, R32 ;  /* 0x000000ba0820723c */ /* 0x040fe20000041820 */
[----:B------:R-:W1:Y:S07]  /*1c4f0*/  LDSM.16.M88.4 R184, [R166+0x8800] ;  /* 0x00880000a6b8783b */ /* 0x000e6e0000000200 */
[C---:B------:R-:W-:Y:S08]  /*1c500*/  HMMA.16816.F32.BF16 R28, R8.reuse, R180, R28 ;  /* 0x000000b4081c723c */ /* 0x040ff0000004181c */
[----:B------:R-:W-:Y:S01]  /*1c510*/  HMMA.16816.F32.BF16 R24, R8, R182, R24 ;  /* 0x000000b60818723c */ /* 0x000fe20000041818 */
[----:B------:R-:W4:Y:S07]  /*1c520*/  LDSM.16.M88.4 R180, [R166+0x9000] ;  /* 0x00900000a6b4783b */ /* 0x000f2e0000000200 */
[----:B------:R-:W-:Y:S01]  /*1c530*/  HMMA.16816.F32.BF16 R16, R16, R198, RZ ;  /* 0x000000c61010723c */ /* 0x000fe200000418ff */
[----:B------:R-:W5:Y:S07]  /*1c540*/  LDSM.16.M88.4 R196, [R166+0x9800] ;  /* 0x00980000a6c4783b */ /* 0x000f6e0000000200 */
[C---:B------:R-:W-:Y:S08]  /*1c550*/  HMMA.16816.F32.BF16 R20, R8.reuse, R172, R20 ;  /* 0x000000ac0814723c */ /* 0x040ff00000041814 */
[C---:B------:R-:W-:Y:S01]  /*1c560*/  HMMA.16816.F32.BF16 R192, R8.reuse, R174, R192 ;  /* 0x000000ae08c0723c */ /* 0x040fe200000418c0 */
[----:B------:R-:W-:Y:S07]  /*1c570*/  LDSM.16.M88.4 R172, [R165+0x8000] ;  /* 0x00800000a5ac783b */ /* 0x000fee0000000200 */
[C---:B--2---:R-:W-:Y:S08]  /*1c580*/  HMMA.16816.F32.BF16 R188, R8.reuse, R12, R188 ;  /* 0x0000000c08bc723c */ /* 0x044ff000000418bc */
[----:B------:R-:W-:Y:S01]  /*1c590*/  HMMA.16816.F32.BF16 R16, R8, R14, R16 ;  /* 0x0000000e0810723c */ /* 0x000fe20000041810 */
[----:B------:R-:W2:Y:S04]  /*1c5a0*/  LDSM.16.M88.4 R8, [R209] ;  /* 0x00000000d108783b */ /* 0x000ea80000000200 */
[----:B------:R-:W2:Y:S03]  /*1c5b0*/  LDSM.16.M88.4 R12, [R165+0x8800] ;  /* 0x00880000a50c783b */ /* 0x000ea60000000200 */
[C---:B---3--:R-:W-:Y:S08]  /*1c5c0*/  HMMA.16816.F32.BF16 R168, R176.reuse, R4, R168 ;  /* 0x00000004b0a8723c */ /* 0x048ff000000418a8 */
[C---:B------:R-:W-:Y:S01]  /*1c5d0*/  HMMA.16816.F32.BF16 R32, R176.reuse, R6, R32 ;  /* 0x00000006b020723c */ /* 0x040fe20000041820 */
[----:B------:R-:W3:Y:S07]  /*1c5e0*/  LDSM.16.M88.4 R4, [R165+0x9000] ;  /* 0x00900000a504783b */ /* 0x000eee0000000200 */
[C---:B-1----:R-:W-:Y:S08]  /*1c5f0*/  HMMA.16816.F32.BF16 R28, R176.reuse, R184, R28 ;  /* 0x000000b8b01c723c */ /* 0x042ff0000004181c */
[C---:B------:R-:W-:Y:S01]  /*1c600*/  HMMA.16816.F32.BF16 R24, R176.reuse, R186, R24 ;  /* 0x000000bab018723c */ /* 0x040fe20000041818 */
[----:B------:R-:W-:Y:S07]  /*1c610*/  LDSM.16.M88.4 R184, [R212+0x2000] ;  /* 0x00200000d4b8783b */ /* 0x000fee0000000200 */
[C---:B----4-:R-:W-:Y:S08]  /*1c620*/  HMMA.16816.F32.BF16 R20, R176.reuse, R180, R20 ;  /* 0x000000b4b014723c */ /* 0x050ff00000041814 */
[C---:B------:R-:W-:Y:S01]  /*1c630*/  HMMA.16816.F32.BF16 R192, R176.reuse, R182, R192 ;  /* 0x000000b6b0c0723c */ /* 0x040fe200000418c0 */
[----:B------:R-:W1:Y:S07]  /*1c640*/  LDSM.16.M88.4 R180, [R211+UR8+0xa000] ;  /* 0x00a00008d3b4783b */ /* 0x000e6e0008000200 */
[C---:B-----5:R-:W-:Y:S08]  /*1c650*/  HMMA.16816.F32.BF16 R188, R176.reuse, R196, R188 ;  /* 0x000000c4b0bc723c */ /* 0x060ff000000418bc */
[----:B------:R-:W-:Y:S01]  /*1c660*/  HMMA.16816.F32.BF16 R16, R176, R198, R16 ;  /* 0x000000c6b010723c */ /* 0x000fe20000041810 */
[----:B------:R-:W4:Y:S04]  /*1c670*/  LDSM.16.M88.4 R176, [R211+UR8+0xa800] ;  /* 0x00a80008d3b0783b */ /* 0x000f280008000200 */
[----:B------:R-:W-:Y:S03]  /*1c680*/  LDSM.16.M88.4 R196, [R211+UR8+0xb800] ;  /* 0x00b80008d3c4783b */ /* 0x000fe60008000200 */
[C---:B--2---:R-:W-:Y:S08]  /*1c690*/  HMMA.16816.F32.BF16 R168, R8.reuse, R172, R168 ;  /* 0x000000ac08a8723c */ /* 0x044ff000000418a8 */
[C---:B------:R-:W-:Y:S01]  /*1c6a0*/  HMMA.16816.F32.BF16 R32, R8.reuse, R174, R32 ;  /* 0x000000ae0820723c */ /* 0x040fe20000041820 */
[----:B------:R-:W2:Y:S07]  /*1c6b0*/  LDSM.16.M88.4 R172, [R211+UR8+0xb000] ;  /* 0x00b00008d3ac783b */ /* 0x000eae0008000200 */
[C---:B------:R-:W-:Y:S08]  /*1c6c0*/  HMMA.16816.F32.BF16 R28, R8.reuse, R12, R28 ;  /* 0x0000000c081c723c */ /* 0x040ff0000004181c */
[C---:B------:R-:W-:Y:S01]  /*1c6d0*/  HMMA.16816.F32.BF16 R24, R8.reuse, R14, R24 ;  /* 0x0000000e0818723c */ /* 0x040fe20000041818 */
[----:B------:R-:W-:Y:S07]  /*1c6e0*/  LDSM.16.M88.4 R12, [R208+0xa000] ;  /* 0x00a00000d00c783b */ /* 0x000fee0000000200 */
[C---:B---3--:R-:W-:Y:S08]  /*1c6f0*/  HMMA.16816.F32.BF16 R20, R8.reuse, R4, R20 ;  /* 0x000000040814723c */ /* 0x048ff00000041814 */
        /* <DEDUP_REMOVED lines=18> */
[----:B------:R-:W-:Y:S03]  /*1c820*/  LDSM.16.M88.4 R196, [R166+0xb000] ;  /* 0x00b00000a6c4783b */ /* 0x000fe60000000200 */
[C---:B---3--:R-:W-:Y:S08]  /*1c830*/  HMMA.16816.F32.BF16 R168, R4.reuse, R12, R168 ;  /* 0x0000000c04a8723c */ /* 0x048ff000000418a8 */
[C---:B------:R-:W-:Y:S01]  /*1c840*/  HMMA.16816.F32.BF16 R32, R4.reuse, R14, R32 ;  /* 0x0000000e0420723c */ /* 0x040fe20000041820 */
[----:B------:R-:W-:Y:S07]  /*1c850*/  LDSM.16.M88.4 R12, [R209+0x2000] ;  /* 0x00200000d10c783b */ /* 0x000fee0000000200 */
[C---:B-----5:R-:W-:Y:S08]  /*1c860*/  HMMA.16816.F32.BF16 R28, R4.reuse, R8, R28 ;  /* 0x00000008041c723c */ /* 0x060ff0000004181c */
[C---:B------:R-:W-:Y:S01]  /*1c870*/  HMMA.16816.F32.BF16 R24, R4.reuse, R10, R24 ;  /* 0x0000000a0418723c */ /* 0x040fe20000041818 */
[----:B------:R-:W3:Y:S07]  /*1c880*/  LDSM.16.M88.4 R8, [R165+0xa000] ;  /* 0x00a00000a508783b */ /* 0x000eee0000000200 */
[C---:B------:R-:W-:Y:S08]  /*1c890*/  HMMA.16816.F32.BF16 R20, R4.reuse, R204, R20 ;  /* 0x000000cc0414723c */ /* 0x040ff00000041814 */
[C---:B------:R-:W-:Y:S01]  /*1c8a0*/  HMMA.16816.F32.BF16 R192, R4.reuse, R206, R192 ;  /* 0x000000ce04c0723c */ /* 0x040fe200000418c0 */
[----:B------:R-:W-:Y:S07]  /*1c8b0*/  LDSM.16.M88.4 R204, [R211+UR8+0xd800] ;  /* 0x00d80008d3cc783b */ /* 0x000fee0008000200 */
[C---:B-1----:R-:W-:Y:S08]  /*1c8c0*/  HMMA.16816.F32.BF16 R188, R4.reuse, R180, R188 ;  /* 0x000000b404bc723c */ /* 0x042ff000000418bc */
[----:B------:R-:W-:Y:S01]  /*1c8d0*/  HMMA.16816.F32.BF16 R16, R4, R182, R16 ;  /* 0x000000b60410723c */ /* 0x000fe20000041810 */
[----:B------:R-:W1:Y:S04]  /*1c8e0*/  LDSM.16.M88.4 R4, [R165+0xa800] ;  /* 0x00a80000a504783b */ /* 0x000e680000000200 */
[----:B------:R-:W-:Y:S03]  /*1c8f0*/  LDSM.16.M88.4 R180, [R165+0xb000] ;  /* 0x00b00000a5b4783b */ /* 0x000fe60000000200 */
[C---:B--2---:R-:W-:Y:S08]  /*1c900*/  HMMA.16816.F32.BF16 R168, R172.reuse, R176, R168 ;  /* 0x000000b0aca8723c */ /* 0x044ff000000418a8 */
[C---:B------:R-:W-:Y:S01]  /*1c910*/  HMMA.16816.F32.BF16 R32, R172.reuse, R178, R32 ;  /* 0x000000b2ac20723c */ /* 0x040fe20000041820 */
[----:B------:R-:W2:Y:S07]  /*1c920*/  LDSM.16.M88.4 R176, [R165+0xb800] ;  /* 0x00b80000a5b0783b */ /* 0x000eae0000000200 */
[C---:B------:R-:W-:Y:S08]  /*1c930*/  HMMA.16816.F32.BF16 R28, R172.reuse, R200, R28 ;  /* 0x000000c8ac1c723c */ /* 0x040ff0000004181c */
[C---:B------:R-:W-:Y:S01]  /*1c940*/  HMMA.16816.F32.BF16 R24, R172.reuse, R202, R24 ;  /* 0x000000caac18723c */ /* 0x040fe20000041818 */
[----:B------:R-:W-:Y:S07]  /*1c950*/  LDSM.16.M88.4 R200, [R208+0xc800] ;  /* 0x00c80000d0c8783b */ /* 0x000fee0000000200 */
[C---:B----4-:R-:W-:Y:S08]  /*1c960*/  HMMA.16816.F32.BF16 R188, R172.reuse, R184, R188 ;  /* 0x000000b8acbc723c */ /* 0x050ff000000418bc */
[----:B------:R-:W-:Y:S01]  /*1c970*/  HMMA.16816.F32.BF16 R16, R172, R186, R16 ;  /* 0x000000baac10723c */ /* 0x000fe20000041810 */
[----:B------:R-:W-:Y:S07]  /*1c980*/  LDSM.16.M88.4 R184, [R212+0x4000] ;  /* 0x00400000d4b8783b */ /* 0x000fee0000000200 */
[C---:B---3--:R-:W-:Y:S08]  /*1c990*/  HMMA.16816.F32.BF16 R168, R12.reuse, R8, R168 ;  /* 0x000000080ca8723c */ /* 0x048ff000000418a8 */
[C---:B------:R-:W-:Y:S01]  /*1c9a0*/  HMMA.16816.F32.BF16 R32, R12.reuse, R10, R32 ;  /* 0x0000000a0c20723c */ /* 0x040fe20000041820 */
[----:B------:R-:W3:Y:S07]  /*1c9b0*/  LDSM.16.M88.4 R8, [R211+UR8+0xc800] ;  /* 0x00c80008d308783b */ /* 0x000eee0008000200 */
[C---:B-1----:R-:W-:Y:S08]  /*1c9c0*/  HMMA.16816.F32.BF16 R28, R12.reuse, R4, R28 ;  /* 0x000000040c1c723c */ /* 0x042ff0000004181c */
[----:B------:R-:W-:Y:S01]  /*1c9d0*/  HMMA.16816.F32.BF16 R24, R12, R6, R24 ;  /* 0x000000060c18723c */ /* 0x000fe20000041818 */
[----:B------:R-:W1:Y:S07]  /*1c9e0*/  LDSM.16.M88.4 R4, [R211+UR8+0xd000] ;  /* 0x00d00008d304783b */ /* 0x000e6e0008000200 */
        /* <DEDUP_REMOVED lines=9> */
[----:B------:R-:W-:Y:S04]  /*1ca80*/  LDSM.16.M88.4 R176, [R210+0x4000] ;  /* 0x00400000d2b0783b */ /* 0x000fe80000000200 */
[----:B------:R-:W2:Y:S03]  /*1ca90*/  LDSM.16.M88.4 R12, [R208+0xc000] ;  /* 0x00c00000d00c783b */ /* 0x000ea60000000200 */
[C---:B---3--:R-:W-:Y:S08]  /*1caa0*/  HMMA.16816.F32.BF16 R28, R184.reuse, R8, R28 ;  /* 0x00000008b81c723c */ /* 0x048ff0000004181c */
[C---:B------:R-:W-:Y:S01]  /*1cab0*/  HMMA.16816.F32.BF16 R24, R184.reuse, R10, R24 ;  /* 0x0000000ab818723c */ /* 0x040fe20000041818 */
[----:B------:R-:W-:Y:S07]  /*1cac0*/  LDSM.16.M88.4 R8, [R167+0x4000] ;  /* 0x00400000a708783b */ /* 0x000fee0000000200 */
[C---:B-1----:R-:W-:Y:S08]  /*1cad0*/  HMMA.16816.F32.BF16 R20, R184.reuse, R4, R20 ;  /* 0x00000004b814723c */ /* 0x042ff00000041814 */
        /* <DEDUP_REMOVED lines=8> */
[----:B------:R-:W-:Y:S03]  /*1cb60*/  LDSM.16.M88.4 R204, [R208+0xf800] ;  /* 0x00f80000d0cc783b */ /* 0x000fe60000000200 */
[C---:B--2---:R-:W-:Y:S08]  /*1cb70*/  HMMA.16816.F32.BF16 R168, R176.reuse, R12, R168 ;  /* 0x0000000cb0a8723c */ /* 0x044ff000000418a8 */
[C---:B------:R-:W-:Y:S01]  /*1cb80*/  HMMA.16816.F32.BF16 R32, R176.reuse, R14, R32 ;  /* 0x0000000eb020723c */ /* 0x040fe20000041820 */
[----:B------:R-:W2:Y:S07]  /*1cb90*/  LDSM.16.M88.4 R12, [R166+0xd800] ;  /* 0x00d80000a60c783b */ /* 0x000eae0000000200 */
[C---:B------:R-:W-:Y:S08]  /*1cba0*/  HMMA.16816.F32.BF16 R188, R176.reuse, R180, R188 ;  /* 0x000000b4b0bc723c */ /* 0x040ff000000418bc */
[----:B------:R-:W-:Y:S01]  /*1cbb0*/  HMMA.16816.F32.BF16 R16, R176, R182, R16 ;  /* 0x000000b6b010723c */ /* 0x000fe20000041810 */
        /* <DEDUP_REMOVED lines=9> */
[----:B------:R-:W5:Y:S04]  /*1cc50*/  LDSM.16.M88.4 R176, [R165+0xc800] ;  /* 0x00c80000a5b0783b */ /* 0x000f680000000200 */
[----:B------:R-:W-:Y:S03]  /*1cc60*/  LDSM.16.M88.4 R196, [R210+0x6000] ;  /* 0x00600000d2c4783b */ /* 0x000fe60000000200 */
        /* <DEDUP_REMOVED lines=9> */
[----:B------:R-:W2:Y:S03]  /*1cd00*/  LDSM.16.M88.4 R8, [R211+UR8+0xe000] ;  /* 0x00e00008d308783b */ /* 0x000ea60008000200 */
[C---:B-1----:R-:W-:Y:S08]  /*1cd10*/  HMMA.16816.F32.BF16 R168, R180.reuse, R4, R168 ;  /* 0x00000004b4a8723c */ /* 0x042ff000000418a8 */
[C---:B------:R-:W-:Y:S01]  /*1cd20*/  HMMA.16816.F32.BF16 R32, R180.reuse, R6, R32 ;  /* 0x00000006b420723c */ /* 0x040fe20000041820 */
[----:B------:R-:W1:Y:S07]  /*1cd30*/  LDSM.16.M88.4 R4, [R211+UR8+0xe800] ;  /* 0x00e80008d304783b */ /* 0x000e6e0008000200 */
[C---:B-----5:R-:W-:Y:S08]  /*1cd40*/  HMMA.16816.F32.BF16 R28, R180.reuse, R176, R28 ;  /* 0x000000b0b41c723c */ /* 0x060ff0000004181c */
[C---:B------:R-:W-:Y:S01]  /*1cd50*/  HMMA.16816.F32.BF16 R24, R180.reuse, R178, R24 ;  /* 0x000000b2b418723c */ /* 0x040fe20000041818 */
[----:B------:R-:W4:Y:S07]  /*1cd60*/  LDSM.16.M88.4 R176, [R211+UR8+0xf000] ;  /* 0x00f00008d3b0783b */ /* 0x000f2e0008000200 */
[C---:B---3--:R-:W-:Y:S08]  /*1cd70*/  HMMA.16816.F32.BF16 R20, R180.reuse, R172, R20 ;  /* 0x000000acb414723c */ /* 0x048ff00000041814 */
[----:B------:R-:W-:Y:S01]  /*1cd80*/  HMMA.16816.F32.BF16 R192, R180, R174, R192 ;  /* 0x000000aeb4c0723c */ /* 0x000fe200000418c0 */
[----:B------:R-:W3:Y:S07]  /*1cd90*/  LDSM.16.M88.4 R172, [R211+UR8+0xf800] ;  /* 0x00f80008d3ac783b */ /* 0x000eee0008000200 */
[C---:B--2---:R-:W-:Y:S08]  /*1cda0*/  HMMA.16816.F32.BF16 R168, R12.reuse, R8, R168 ;  /* 0x000000080ca8723c */ /* 0x044ff000000418a8 */
[C---:B------:R-:W-:Y:S01]  /*1cdb0*/  HMMA.16816.F32.BF16 R32, R12.reuse, R10, R32 ;  /* 0x0000000a0c20723c */ /* 0x040fe20000041820 */
[----:B------:R-:W2:Y:S07]  /*1cdc0*/  LDSM.16.M88.4 R8, [R208+0xe000] ;  /* 0x00e00000d008783b */ /* 0x000eae0000000200 */
[C---:B-1----:R-:W-:Y:S08]  /*1cdd0*/  HMMA.16816.F32.BF16 R28, R12.reuse, R4, R28 ;  /* 0x000000040c1c723c */ /* 0x042ff0000004181c */
[----:B------:R-:W-:Y:S01]  /*1cde0*/  HMMA.16816.F32.BF16 R24, R12, R6, R24 ;  /* 0x000000060c18723c */ /* 0x000fe20000041818 */
[----:B------:R-:W1:Y:S07]  /*1cdf0*/  LDSM.16.M88.4 R4, [R208+0xe800] ;  /* 0x00e80000d004783b */ /* 0x000e6e0000000200 */
[C---:B------:R-:W-:Y:S08]  /*1ce00*/  HMMA.16816.F32.BF16 R188, R180.reuse, R184, R188 ;  /* 0x000000b8b4bc723c */ /* 0x040ff000000418bc */
[----:B------:R-:W-:Y:S01]  /*1ce10*/  HMMA.16816.F32.BF16 R16, R180, R186, R16 ;  /* 0x000000bab410723c */ /* 0x000fe20000041810 */
[----:B------:R-:W-:Y:S04]  /*1ce20*/  LDSM.16.M88.4 R184, [R167+0x6000] ;  /* 0x00600000a7b8783b */ /* 0x000fe80000000200 */
[----:B------:R-:W5:Y:S03]  /*1ce30*/  LDSM.16.M88.4 R180, [R166+0xe000] ;  /* 0x00e00000a6b4783b */ /* 0x000f660000000200 */
[C---:B----4-:R-:W-:Y:S08]  /*1ce40*/  HMMA.16816.F32.BF16 R20, R12.reuse, R176, R20 ;  /* 0x000000b00c14723c */ /* 0x050ff00000041814 */
[C---:B---3--:R-:W-:Y:S08]  /*1ce50*/  HMMA.16816.F32.BF16 R188, R12.reuse, R172, R188 ;  /* 0x000000ac0cbc723c */ /* 0x048ff000000418bc */
[C---:B------:R-:W-:Y:S01]  /*1ce60*/  HMMA.16816.F32.BF16 R16, R12.reuse, R174, R16 ;  /* 0x000000ae0c10723c */ /* 0x040fe20000041810 */
[----:B------:R-:W3:Y:S07]  /*1ce70*/  LDSM.16.M88.4 R172, [R166+0xf800] ;  /* 0x00f80000a6ac783b */ /* 0x000eee0000000200 */
[----:B------:R-:W-:Y:S01]  /*1ce80*/  HMMA.16816.F32.BF16 R192, R12, R178, R192 ;  /* 0x000000b20cc0723c */ /* 0x000fe200000418c0 */
[----:B------:R-:W-:Y:S04]  /*1ce90*/  LDSM.16.M88.4 R12, [R209+0x6000] ;  /* 0x00600000d10c783b */ /* 0x000fe80000000200 */
[----:B------:R-:W-:Y:S03]  /*1cea0*/  LDSM.16.M88.4 R176, [R166+0xe800] ;  /* 0x00e80000a6b0783b */ /* 0x000fe60000000200 */
[C---:B--2---:R-:W-:Y:S08]  /*1ceb0*/  HMMA.16816.F32.BF16 R168, R196.reuse, R8, R168 ;  /* 0x00000008c4a8723c */ /* 0x044ff000000418a8 */
[C---:B------:R-:W-:Y:S01]  /*1cec0*/  HMMA.16816.F32.BF16 R32, R196.reuse, R10, R32 ;  /* 0x0000000ac420723c */ /* 0x040fe20000041820 */
[----:B------:R-:W2:Y:S07]  /*1ced0*/  LDSM.16.M88.4 R8, [R165+0xe000] ;  /* 0x00e00000a508783b */ /* 0x000eae0000000200 */
[C---:B-1----:R-:W-:Y:S08]  /*1cee0*/  HMMA.16816.F32.BF16 R28, R196.reuse, R4, R28 ;  /* 0x00000004c41c723c */ /* 0x042ff0000004181c */
[C---:B------:R-:W-:Y:S01]  /*1cef0*/  HMMA.16816.F32.BF16 R24, R196.reuse, R6, R24 ;  /* 0x00000006c418723c */ /* 0x040fe20000041818 */
[----:B------:R-:W1:Y:S07]  /*1cf00*/  LDSM.16.M88.4 R4, [R165+0xf800] ;  /* 0x00f80000a504783b */ /* 0x000e6e0000000200 */
[----:B------:R-:W-:Y:S08]  /*1cf10*/  HMMA.16816.F32.BF16 R16, R196, R206, R16 ;  /* 0x000000cec410723c */ /* 0x000ff00000041810 */
[----:B-----5:R-:W-:Y:S08]  /*1cf20*/  HMMA.16816.F32.BF16 R168, R184, R180, R168 ;  /* 0x000000b4b8a8723c */ /* 0x020ff000000418a8 */
[----:B------:R-:W-:Y:S01]  /*1cf30*/  HMMA.16816.F32.BF16 R20, R196, R200, R20 ;  /* 0x000000c8c414723c */ /* 0x000fe20000041814 */
[----:B------:R-:W-:-:S05]  /*1cf40*/  IMAD.SHL.U32 R200, R219, 0x2, RZ ;  /* 0x00000002dbc87824 */ /* 0x000fca00078e00ff */
[----:B------:R-:W-:Y:S02]  /*1cf50*/  LOP3.LUT R200, R200, 0x6, RZ, 0xc0, !PT ;  /* 0x00000006c8c87812 */ /* 0x000fe400078ec0ff */
[----:B---3--:R-:W-:Y:S02]  /*1cf60*/  HMMA.16816.F32.BF16 R16, R184, R174, R16 ;  /* 0x000000aeb810723c */ /* 0x008fe40000041810 */
[----:B------:R-:W-:-:S06]  /*1cf70*/  LOP3.LUT R174, R200, UR6, RZ, 0xfc, !PT ;  /* 0x00000006c8ae7c12 */ /* 0x000fcc000f8efcff */
[----:B--2---:R-:W-:Y:S01]  /*1cf80*/  HMMA.16816.F32.BF16 R168, R12, R8, R168 ;  /* 0x000000080ca8723c */ /* 0x004fe200000418a8 */
[----:B------:R-:W-:-:S05]  /*1cf90*/  VIADD R9, R174, 0xffffff80 ;  /* 0xffffff80ae097836 */ /* 0x000fca0000000000 */
[----:B------:R-:W-:Y:S02]  /*1cfa0*/  I2FP.F32.U32 R167, R9 ;  /* 0x0000000900a77245 */ /* 0x000fe40000201000 */
[----:B------:R-:W-:Y:S01]  /*1cfb0*/  HMMA.16816.F32.BF16 R32, R184, R182, R32 ;  /* 0x000000b6b820723c */ /* 0x000fe20000041820 */
[----:B------:R-:W2:Y:S01]  /*1cfc0*/  LDSM.16.M88.4 R180, [R165+0xe800] ;  /* 0x00e80000a5b4783b */ /* 0x000ea20000000200 */
[----:B------:R-:W-:-:S06]  /*1cfd0*/  ISETP.GE.AND P2, PT, R9, R2, PT ;  /* 0x000000020900720c */ /* 0x000fcc0003f46270 */
[----:B-1----:R-:W-:Y:S01]  /*1cfe0*/  HMMA.16816.F32.BF16 R16, R12, R6, R16 ;  /* 0x000000060c10723c */ /* 0x002fe20000041810 */
[----:B------:R-:W-:Y:S02]  /*1cff0*/  VIADD R7, R174, 0xffffffb8 ;  /* 0xffffffb8ae077836 */ /* 0x000fe40000000000 */
[C---:B------:R-:W-:Y:S01]  /*1d000*/  FFMA.FTZ R168, R167.reuse, UR5, R168 ;  /* 0x00000005a7a87c23 */ /* 0x040fe200080100a8 */
[----:B------:R-:W-:Y:S02]  /*1d010*/  FFMA.FTZ R170, R167, UR5, R170 ;  /* 0x00000005a7aa7c23 */ /* 0x000fe400080100aa */
[----:B------:R-:W-:Y:S02]  /*1d020*/  I2FP.F32.U32 R167, R7 ;  /* 0x0000000700a77245 */ /* 0x000fe40000201000 */
[----:B------:R-:W-:Y:S01]  /*1d030*/  HMMA.16816.F32.BF16 R28, R184, R176, R28 ;  /* 0x000000b0b81c723c */ /* 0x000fe2000004181c */
[----:B------:R-:W-:Y:S02]  /*1d040*/  FSEL R176, R168, -INF , !P2 ;  /* 0xff800000a8b07808 */ /* 0x000fe40005000000 */
[----:B------:R-:W-:Y:S01]  /*1d050*/  ISETP.GE.AND P2, PT, R9, R0, PT ;  /* 0x000000000900720c */ /* 0x000fe20003f46270 */
[----:B------:R-:W-:-:S03]  /*1d060*/  VIADD R9, R174, 0xffffff81 ;  /* 0xffffff81ae097836 */ /* 0x000fc60000000000 */
[----:B------:R-:W-:Y:S01]  /*1d070*/  FSEL R175, R170, -INF , !P2 ;  /* 0xff800000aaaf7808 */ /* 0x000fe20005000000 */
[----:B------:R-:W-:Y:S01]  /*1d080*/  HMMA.16816.F32.BF16 R192, R196, R202, R192 ;  /* 0x000000cac4c0723c */ /* 0x000fe200000418c0 */
[----:B------:R-:W-:Y:S02]  /*1d090*/  ISETP.GE.AND P2, PT, R7, R2, PT ;  /* 0x000000020700720c */ /* 0x000fe40003f46270 */
[C---:B------:R-:W-:Y:S01]  /*1d0a0*/  FFMA.FTZ R16, R167.reuse, UR5, R16 ;  /* 0x00000005a7107c23 */ /* 0x040fe20008010010 */
[----:B------:R-:W-:Y:S01]  /*1d0b0*/  FFMA.FTZ R18, R167, UR5, R18 ;  /* 0x00000005a7127c23 */ /* 0x000fe20008010012 */
[----:B------:R-:W-:-:S03]  /*1d0c0*/  I2FP.F32.U32 R6, R9 ;  /* 0x0000000900067245 */ /* 0x000fc60000201000 */
[----:B------:R-:W-:Y:S01]  /*1d0d0*/  HMMA.16816.F32.BF16 R188, R196, R204, R188 ;  /* 0x000000ccc4bc723c */ /* 0x000fe200000418bc */
[----:B------:R-:W1:Y:S01]  /*1d0e0*/  LDSM.16.M88.4 R196, [R166+0xf000] ;  /* 0x00f00000a6c4783b */ /* 0x000e620000000200 */
[----:B------:R-:W-:Y:S01]  /*1d0f0*/  FSEL R211, R16, -INF , !P2 ;  /* 0xff80000010d37808 */ /* 0x000fe20005000000 */
[----:B------:R-:W-:Y:S01]  /*1d100*/  FFMA.FTZ R16, R6, UR5, R169 ;  /* 0x0000000506107c23 */ /* 0x000fe200080100a9 */
[----:B------:R-:W-:Y:S01]  /*1d110*/  ISETP.GE.AND P2, PT, R7, R0, PT ;  /* 0x000000000700720c */ /* 0x000fe20003f46270 */
[----:B------:R-:W-:Y:S02]  /*1d120*/  VIADD R7, R174, 0xffffff88 ;  /* 0xffffff88ae077836 */ /* 0x000fe40000000000 */
[----:B------:R-:W-:Y:S01]  /*1d130*/  FFMA.FTZ R171, R6, UR5, R171 ;  /* 0x0000000506ab7c23 */ /* 0x000fe200080100ab */
[----:B------:R-:W-:Y:S01]  /*1d140*/  VIADD R169, R174, 0xffffff89 ;  /* 0xffffff89aea97836 */ /* 0x000fe20000000000 */
[----:B------:R-:W-:Y:S01]  /*1d150*/  HMMA.16816.F32.BF16 R32, R12, R10, R32 ;  /* 0x0000000a0c20723c */ /* 0x000fe20000041820 */
[----:B------:R-:W-:-:S02]  /*1d160*/  FSEL R209, R18, -INF , !P2 ;  /* 0xff80000012d17808 */ /* 0x000fc40005000000 */
[C---:B------:R-:W-:Y:S02]  /*1d170*/  ISETP.GE.AND P2, PT, R9.reuse, R2, PT ;  /* 0x000000020900720c */ /* 0x040fe40003f46270 */
[----:B------:R-:W-:Y:S02]  /*1d180*/  I2FP.F32.U32 R167, R7 ;  /* 0x0000000700a77245 */ /* 0x000fe40000201000 */
[----:B------:R-:W-:Y:S01]  /*1d190*/  FSEL R16, R16, -INF , !P2 ;  /* 0xff80000010107808 */ /* 0x000fe20005000000 */
[----:B------:R-:W-:Y:S01]  /*1d1a0*/  HMMA.16816.F32.BF16 R24, R184, R178, R24 ;  /* 0x000000b2b818723c */ /* 0x000fe20000041818 */
[----:B------:R-:W-:Y:S02]  /*1d1b0*/  ISETP.GE.AND P2, PT, R9, R0, PT ;  /* 0x000000000900720c */ /* 0x000fe40003f46270 */
[----:B------:R3:W4:Y:S01]  /*1d1c0*/  LDSM.16.M88.4 R8, [R165+0xf000] ;  /* 0x00f00000a508783b */ /* 0x0007220000000200 */
[----:B------:R-:W-:Y:S01]  /*1d1d0*/  I2FP.F32.U32 R6, R169 ;  /* 0x000000a900067245 */ /* 0x000fe20000201000 */
[----:B------:R-:W-:-:S04]  /*1d1e0*/  DEPBAR.LE SB0, 0x0 ;  /* 0x000080000000791a */ /* 0x000fc80000000000 */
[----:B------:R-:W-:Y:S01]  /*1d1f0*/  FSEL R177, R171, -INF , !P2 ;  /* 0xff800000abb17808 */ /* 0x000fe20005000000 */
[C---:B--2---:R-:W-:Y:S01]  /*1d200*/  HMMA.16816.F32.BF16 R28, R12.reuse, R180, R28 ;  /* 0x000000b40c1c723c */ /* 0x044fe2000004181c */
[----:B------:R-:W-:Y:S01]  /*1d210*/  FFMA.FTZ R18, R167, UR5, R32 ;  /* 0x00000005a7127c23 */ /* 0x000fe20008010020 */
[----:B------:R-:W-:Y:S01]  /*1d220*/  ISETP.GE.AND P2, PT, R7, R2, PT ;  /* 0x000000020700720c */ /* 0x000fe20003f46270 */
[----:B------:R-:W-:Y:S01]  /*1d230*/  FFMA.FTZ R34, R167, UR5, R34 ;  /* 0x00000005a7227c23 */ /* 0x000fe20008010022 */
[C---:B------:R-:W-:Y:S01]  /*1d240*/  FFMA.FTZ R32, R6.reuse, UR5, R33 ;  /* 0x0000000506207c23 */ /* 0x040fe20008010021 */
[----:B------:R-:W-:Y:S01]  /*1d250*/  FFMA.FTZ R35, R6, UR5, R35 ;  /* 0x0000000506237c23 */ /* 0x000fe20008010023 */
[----:B------:R-:W-:Y:S01]  /*1d260*/  FSEL R18, R18, -INF , !P2 ;  /* 0xff80000012127808 */ /* 0x000fe20005000000 */
[C---:B------:R-:W-:Y:S01]  /*1d270*/  VIADD R167, R174.reuse, 0xffffff91 ;  /* 0xffffff91aea77836 */ /* 0x040fe20000000000 */
[----:B------:R-:W-:Y:S01]  /*1d280*/  BAR.SYNC.DEFER_BLOCKING 0x0 ;  /* 0x0000000000007b1d */ /* 0x000fe20000010000 */
[----:B------:R-:W-:Y:S01]  /*1d290*/  ISETP.GE.AND P2, PT, R7, R0, PT ;  /* 0x000000000700720c */ /* 0x000fe20003f46270 */
[----:B------:R-:W-:Y:S01]  /*1d2a0*/  VIADD R7, R174, 0xffffff90 ;  /* 0xffffff90ae077836 */ /* 0x000fe20000000000 */
[----:B------:R-:W-:Y:S01]  /*1d2b0*/  HMMA.16816.F32.BF16 R24, R12, R182, R24 ;  /* 0x000000b60c18723c */ /* 0x000fe20000041818 */
[----:B------:R-:W-:-:S02]  /*1d2c0*/  I2FP.F32.U32 R6, R167 ;  /* 0x000000a700067245 */ /* 0x000fc40000201000 */
[----:B------:R-:W-:Y:S02]  /*1d2d0*/  FSEL R33, R34, -INF , !P2 ;  /* 0xff80000022217808 */ /* 0x000fe40005000000 */
[C---:B------:R-:W-:Y:S02]  /*1d2e0*/  ISETP.GE.AND P2, PT, R169.reuse, R2, PT ;  /* 0x00000002a900720c */ /* 0x040fe40003f46270 */
[----:B---3--:R-:W-:Y:S01]  /*1d2f0*/  I2FP.F32.U32 R165, R7 ;  /* 0x0000000700a57245 */ /* 0x008fe20000201000 */
[C---:B-1----:R-:W-:Y:S01]  /*1d300*/  HMMA.16816.F32.BF16 R20, R184.reuse, R196, R20 ;  /* 0x000000c4b814723c */ /* 0x042fe20000041814 */
[----:B------:R-:W-:Y:S01]  /*1d310*/  FSEL R32, R32, -INF , !P2 ;  /* 0xff80000020207808 */ /* 0x000fe20005000000 */
[C---:B------:R-:W-:Y:S01]  /*1d320*/  FFMA.FTZ R168, R6.reuse, UR5, R29 ;  /* 0x0000000506a87c23 */ /* 0x040fe2000801001d */
[----:B------:R-:W-:Y:S01]  /*1d330*/  ISETP.GE.AND P2, PT, R169, R0, PT ;  /* 0x00000000a900720c */ /* 0x000fe20003f46270 */
[C---:B------:R-:W-:Y:S01]  /*1d340*/  FFMA.FTZ R28, R165.reuse, UR5, R28 ;  /* 0x00000005a51c7c23 */ /* 0x040fe2000801001c */
[----:B------:R-:W-:Y:S01]  /*1d350*/  FFMA.FTZ R165, R165, UR5, R30 ;  /* 0x00000005a5a57c23 */ /* 0x000fe2000801001e */
[----:B------:R-:W-:Y:S01]  /*1d360*/  FFMA.FTZ R31, R6, UR5, R31 ;  /* 0x00000005061f7c23 */ /* 0x000fe2000801001f */
[----:B------:R-:W-:Y:S01]  /*1d370*/  FSEL R35, R35, -INF , !P2 ;  /* 0xff80000023237808 */ /* 0x000fe20005000000 */
[----:B------:R-:W-:Y:S01]  /*1d380*/  HMMA.16816.F32.BF16 R192, R184, R198, R192 ;  /* 0x000000c6b8c0723c */ /* 0x000fe200000418c0 */
[----:B------:R-:W-:-:S04]  /*1d390*/  ISETP.GE.AND P2, PT, R7, R2, PT ;  /* 0x000000020700720c */ /* 0x000fc80003f46270 */
[----:B------:R-:W-:Y:S02]  /*1d3a0*/  FSEL R166, R28, -INF , !P2 ;  /* 0xff8000001ca67808 */ /* 0x000fe40005000000 */
[----:B------:R-:W-:Y:S01]  /*1d3b0*/  ISETP.GE.AND P2, PT, R7, R0, PT ;  /* 0x000000000700720c */ /* 0x000fe20003f46270 */
[----:B------:R-:W-:Y:S01]  /*1d3c0*/  VIADD R7, R174, 0xffffff98 ;  /* 0xffffff98ae077836 */ /* 0x000fe20000000000 */
[----:B------:R-:W-:Y:S02]  /*1d3d0*/  HMMA.16816.F32.BF16 R188, R184, R172, R188 ;  /* 0x000000acb8bc723c */ /* 0x000fe400000418bc */
[----:B------:R-:W-:Y:S02]  /*1d3e0*/  FSEL R165, R165, -INF , !P2 ;  /* 0xff800000a5a57808 */ /* 0x000fe40005000000 */
[----:B------:R-:W-:Y:S02]  /*1d3f0*/  ISETP.GE.AND P2, PT, R167, R2, PT ;  /* 0x00000002a700720c */ /* 0x000fe40003f46270 */
[----:B------:R-:W-:-:S02]  /*1d400*/  I2FP.F32.U32 R29, R7 ;  /* 0x00000007001d7245 */ /* 0x000fc40000201000 */
[----:B------:R-:W-:Y:S01]  /*1d410*/  FSEL R168, R168, -INF , !P2 ;  /* 0xff800000a8a87808 */ /* 0x000fe20005000000 */
[C---:B----4-:R-:W-:Y:S01]  /*1d420*/  HMMA.16816.F32.BF16 R20, R12.reuse, R8, R20 ;  /* 0x000000080c14723c */ /* 0x050fe20000041814 */
[----:B------:R-:W-:Y:S01]  /*1d430*/  ISETP.GE.AND P2, PT, R167, R0, PT ;  /* 0x00000000a700720c */ /* 0x000fe20003f46270 */
[C---:B------:R-:W-:Y:S02]  /*1d440*/  VIADD R9, R174.reuse, 0xffffff99 ;  /* 0xffffff99ae097836 */ /* 0x040fe40000000000 */
[C---:B------:R-:W-:Y:S01]  /*1d450*/  FFMA.FTZ R24, R29.reuse, UR5, R24 ;  /* 0x000000051d187c23 */ /* 0x040fe20008010018 */
[----:B------:R-:W-:Y:S01]  /*1d460*/  FFMA.FTZ R26, R29, UR5, R26 ;  /* 0x000000051d1a7c23 */ /* 0x000fe2000801001a */
[----:B------:R-:W-:Y:S02]  /*1d470*/  FSEL R167, R31, -INF , !P2 ;  /* 0xff8000001fa77808 */ /* 0x000fe40005000000 */
[----:B------:R-:W-:Y:S01]  /*1d480*/  ISETP.GE.AND P2, PT, R7, R2, PT ;  /* 0x000000020700720c */ /* 0x000fe20003f46270 */
[----:B------:R-:W-:Y:S01]  /*1d490*/  HMMA.16816.F32.BF16 R192, R12, R10, R192 ;  /* 0x0000000a0cc0723c */ /* 0x000fe200000418c0 */
[----:B------:R-:W-:Y:S01]  /*1d4a0*/  I2FP.F32.U32 R6, R9 ;  /* 0x0000000900067245 */ /* 0x000fe20000201000 */
[----:B------:R-:W-:Y:S01]  /*1d4b0*/  VIADD R11, R174, 0xffffffa1 ;  /* 0xffffffa1ae0b7836 */ /* 0x000fe20000000000 */
[----:B------:R-:W-:-:S02]  /*1d4c0*/  FSEL R170, R24, -INF , !P2 ;  /* 0xff80000018aa7808 */ /* 0x000fc40005000000 */
[----:B------:R-:W-:Y:S01]  /*1d4d0*/  ISETP.GE.AND P2, PT, R7, R0, PT ;  /* 0x000000000700720c */ /* 0x000fe20003f46270 */
[----:B------:R-:W-:Y:S02]  /*1d4e0*/  VIADD R7, R174, 0xffffffa0 ;  /* 0xffffffa0ae077836 */ /* 0x000fe40000000000 */
[C---:B------:R-:W-:Y:S01]  /*1d4f0*/  FFMA.FTZ R172, R6.reuse, UR5, R25 ;  /* 0x0000000506ac7c23 */ /* 0x040fe20008010019 */
[----:B------:R-:W-:Y:S01]  /*1d500*/  FFMA.FTZ R27, R6, UR5, R27 ;  /* 0x00000005061b7c23 */ /* 0x000fe2000801001b */
[----:B------:R-:W-:Y:S02]  /*1d510*/  FSEL R169, R26, -INF , !P2 ;  /* 0xff8000001aa97808 */ /* 0x000fe40005000000 */
[----:B------:R-:W-:Y:S02]  /*1d520*/  ISETP.GE.AND P2, PT, R9, R2, PT ;  /* 0x000000020900720c */ /* 0x000fe40003f46270 */
[----:B------:R-:W-:Y:S02]  /*1d530*/  I2FP.F32.U32 R25, R7 ;  /* 0x0000000700197245 */ /* 0x000fe40000201000 */
[----:B------:R-:W-:-:S02]  /*1d540*/  FSEL R172, R172, -INF , !P2 ;  /* 0xff800000acac7808 */ /* 0x000fc40005000000 */
[----:B------:R-:W-:Y:S01]  /*1d550*/  ISETP.GE.AND P2, PT, R9, R0, PT ;  /* 0x000000000900720c */ /* 0x000fe20003f46270 */
[C---:B------:R-:W-:Y:S01]  /*1d560*/  FFMA.FTZ R20, R25.reuse, UR5, R20 ;  /* 0x0000000519147c23 */ /* 0x040fe20008010014 */
[----:B------:R-:W-:Y:S01]  /*1d570*/  FFMA.FTZ R22, R25, UR5, R22 ;  /* 0x0000000519167c23 */ /* 0x000fe20008010016 */
[----:B------:R-:W-:Y:S01]  /*1d580*/  I2FP.F32.U32 R6, R11 ;  /* 0x0000000b00067245 */ /* 0x000fe20000201000 */
[----:B------:R-:W-:Y:S01]  /*1d590*/  VIADD R9, R174, 0xffffffa8 ;  /* 0xffffffa8ae097836 */ /* 0x000fe20000000000 */
[----:B------:R-:W-:Y:S02]  /*1d5a0*/  FSEL R171, R27, -INF , !P2 ;  /* 0xff8000001bab7808 */ /* 0x000fe40005000000 */
[----:B------:R-:W-:Y:S01]  /*1d5b0*/  ISETP.GE.AND P2, PT, R7, R2, PT ;  /* 0x000000020700720c */ /* 0x000fe20003f46270 */
[C---:B------:R-:W-:Y:S01]  /*1d5c0*/  FFMA.FTZ R182, R6.reuse, UR5, R21 ;  /* 0x0000000506b67c23 */ /* 0x040fe20008010015 */
[----:B------:R-:W-:Y:S01]  /*1d5d0*/  FFMA.FTZ R23, R6, UR5, R23 ;  /* 0x0000000506177c23 */ /* 0x000fe20008010017 */
[----:B------:R-:W-:-:S02]  /*1d5e0*/  I2FP.F32.U32 R21, R9 ;  /* 0x0000000900157245 */ /* 0x000fc40000201000 */
[----:B------:R-:W-:Y:S02]  /*1d5f0*/  FSEL R180, R20, -INF , !P2 ;  /* 0xff80000014b47808 */ /* 0x000fe40005000000 */
[----:B------:R-:W-:Y:S02]  /*1d600*/  ISETP.GE.AND P2, PT, R7, R0, PT ;  /* 0x000000000700720c */ /* 0x000fe40003f46270 */
[----:B------:R-:W-:Y:S01]  /*1d610*/  HMMA.16816.F32.BF16 R4, R12, R4, R188 ;  /* 0x000000040c04723c */ /* 0x000fe200000418bc */
[C---:B------:R-:W-:Y:S01]  /*1d620*/  FFMA.FTZ R190, R21.reuse, UR5, R192 ;  /* 0x0000000515be7c23 */ /* 0x040fe200080100c0 */
[----:B------:R-:W-:Y:S01]  /*1d630*/  FSEL R181, R22, -INF , !P2 ;  /* 0xff80000016b57808 */ /* 0x000fe20005000000 */
[----:B------:R-:W-:Y:S01]  /*1d640*/  FFMA.FTZ R191, R21, UR5, R194 ;  /* 0x0000000515bf7c23 */ /* 0x000fe200080100c2 */
[----:B------:R-:W-:-:S04]  /*1d650*/  ISETP.GE.AND P2, PT, R11, R2, PT ;  /* 0x000000020b00720c */ /* 0x000fc80003f46270 */
        /* <DEDUP_REMOVED lines=108> */
.L_x_2675:
        /* <DEDUP_REMOVED lines=8> */
.L_x_2676:
        /* <DEDUP_REMOVED lines=92> */
.L_x_2674:
[----:B--2---:R-:W-:Y:S01]  /*1e360*/  FMNMX3.FTZ R7, R164, R176, R16, !PT ;  /* 0x000000b0a4077276 */ /* 0x004fe20007810010 */
[----:B------:R-:W1:Y:S01]  /*1e370*/  LDCU UR6, c[0x0][0x45c] ;  /* 0x00008b80ff0677ac */ /* 0x000e620008000800 */
[----:B------:R-:W-:Y:S01]  /*1e380*/  FMNMX3.FTZ R0, R3, R175, R177, !PT ;  /* 0x000000af03007276 */ /* 0x000fe200078100b1 */
[----:B------:R-:W-:Y:S01]  /*1e390*/  LDSM.16.MT88.4 R12, [R221+0x10000] ;  /* 0x01000000dd0c783b */ /* 0x000fe20000004200 */
[----:B------:R-:W-:Y:S01]  /*1e3a0*/  FMNMX3.FTZ R7, R7, R18, R32, !PT ;  /* 0x0000001207077276 */ /* 0x000fe20007810020 */
[----:B------:R-:W-:Y:S01]  /*1e3b0*/  UISETP.LT.AND UP0, UPT, UR4, 0x2, UPT ;  /* 0x000000020400788c */ /* 0x000fe2000bf01270 */
[----:B------:R-:W-:Y:S02]  /*1e3c0*/  FMNMX3.FTZ R0, R0, R33, R35, !PT ;  /* 0x0000002100007276 */ /* 0x000fe40007810023 */
[----:B------:R-:W-:Y:S01]  /*1e3d0*/  FMNMX3.FTZ R7, R7, R166, R168, !PT ;  /* 0x000000a607077276 */ /* 0x000fe200078100a8 */
[----:B------:R-:W-:Y:S01]  /*1e3e0*/  USEL UR4, UR4, 0x2, !UP0 ;  /* 0x0000000204047887 */ /* 0x000fe2000c000000 */
[----:B------:R-:W-:-:S02]  /*1e3f0*/  FMNMX3.FTZ R0, R0, R165, R167, !PT ;  /* 0x000000a500007276 */ /* 0x000fc400078100a7 */
[----:B------:R-:W-:Y:S01]  /*1e400*/  FMNMX3.FTZ R7, R7, R170, R172, !PT ;  /* 0x000000aa07077276 */ /* 0x000fe200078100ac */
[----:B------:R-:W-:Y:S01]  /*1e410*/  UIADD3 UR14, UPT, UPT, UR4, -0x3, URZ ;  /* 0xfffffffd040e7890 */ /* 0x000fe2000fffe0ff */
        /* <DEDUP_REMOVED lines=32> */
[----:B------:R-:W-:Y:S01]  /*1e620*/  FMUL.FTZ R205, R5, UR6 ;  /* 0x0000000605cd7c20 */ /* 0x000fe20008410000 */
[--C-:B------:R-:W-:Y:S01]  /*1e630*/  FFMA.FTZ R198, R16, UR6, -R223.reuse ;  /* 0x0000000610c67c23 */ /* 0x100fe200080108df */
[----:B------:R-:W-:Y:S01]  /*1e640*/  FMUL.FTZ R3, R4, UR6 ;  /* 0x0000000604037c20 */ /* 0x000fe20008410000 */
[----:B------:R-:W-:Y:S01]  /*1e650*/  IADD3 R16, PT, PT, R221, 0x10000, RZ ;  /* 0x00010000dd107810 */ /* 0x000fe20007ffe0ff */
[--C-:B------:R-:W-:Y:S01]  /*1e660*/  FFMA.FTZ R197, R18, UR6, -R223.reuse ;  /* 0x0000000612c57c23 */ /* 0x100fe200080108df */
[--C-:B------:R-:W-:Y:S01]  /*1e670*/  FFMA.FTZ R202, R176, UR6, -R223.reuse ;  /* 0x00000006b0ca7c23 */ /* 0x100fe200080108df */
[----:B------:R-:W1:Y:S01]  /*1e680*/  MUFU.EX2 R205, R205 ;  /* 0x000000cd00cd7308 */ /* 0x000e620000000800 */
[----:B------:R-:W-:Y:S01]  /*1e690*/  @P0 IADD3 R222, PT, PT, R16, -0x40, RZ ;  /* 0xffffffc010de0810 */ /* 0x000fe20007ffe0ff */
[--C-:B------:R-:W-:Y:S01]  /*1e6a0*/  FFMA.FTZ R196, R32, UR6, -R223.reuse ;  /* 0x0000000620c47c23 */ /* 0x100fe200080108df */
[--C-:B------:R-:W-:Y:S01]  /*1e6b0*/  FFMA.FTZ R2, R175, UR6, -R224.reuse ;  /* 0x00000006af027c23 */ /* 0x100fe200080108e0 */
[----:B------:R-:W2:Y:S01]  /*1e6c0*/  MUFU.EX2 R3, R3 ;  /* 0x0000000300037308 */ /* 0x000ea20000000800 */
[----:B------:R-:W-:Y:S01]  /*1e6d0*/  IADD3 R208, PT, PT, R208, R222, RZ ;  /* 0x000000ded0d07210 */ /* 0x000fe20007ffe0ff */
[----:B------:R-:W3:Y:S01]  /*1e6e0*/  LDSM.16.MT88.4 R28, [R222] ;  /* 0x00000000de1c783b */ /* 0x000ee20000004200 */
[--C-:B------:R-:W-:Y:S01]  /*1e6f0*/  FFMA.FTZ R0, R177, UR6, -R224.reuse ;  /* 0x00000006b1007c23 */ /* 0x100fe200080108e0 */
[--C-:B------:R-:W-:Y:S01]  /*1e700*/  FFMA.FTZ R203, R33, UR6, -R224.reuse ;  /* 0x0000000621cb7c23 */ /* 0x100fe200080108e0 */
[--C-:B------:R-:W-:Y:S01]  /*1e710*/  FFMA.FTZ R204, R35, UR6, -R224.reuse ;  /* 0x0000000623cc7c23 */ /* 0x100fe200080108e0 */
[----:B------:R-:W-:Y:S01]  /*1e720*/  MUFU.EX2 R202, R202 ;  /* 0x000000ca00ca7308 */ /* 0x000fe20000000800 */
[--C-:B------:R-:W-:Y:S01]  /*1e730*/  FFMA.FTZ R206, R172, UR6, -R223.reuse ;  /* 0x00000006acce7c23 */ /* 0x100fe200080108df */
[--C-:B------:R-:W-:Y:S01]  /*1e740*/  FFMA.FTZ R210, R166, UR6, -R223.reuse ;  /* 0x00000006a6d27c23 */ /* 0x100fe200080108df */
[----:B------:R-:W-:Y:S01]  /*1e750*/  LDSM.16.MT88.4 R172, [R208+0x2800] ;  /* 0x00280000d0ac783b */ /* 0x000fe20000004200 */
[-C--:B-1----:R-:W-:Y:S01]  /*1e760*/  FMUL.FTZ R24, R44, R205.reuse ;  /* 0x000000cd2c187220 */ /* 0x082fe20000410000 */
[-C--:B------:R-:W-:Y:S01]  /*1e770*/  FMUL.FTZ R25, R45, R205.reuse ;  /* 0x000000cd2d197220 */ /* 0x080fe20000410000 */
[-C--:B------:R-:W-:Y:S01]  /*1e780*/  FMUL.FTZ R16, R36, R205.reuse ;  /* 0x000000cd24107220 */ /* 0x080fe20000410000 */
[----:B------:R-:W-:Y:S01]  /*1e790*/  FMUL.FTZ R17, R37, R205 ;  /* 0x000000cd25117220 */ /* 0x000fe20000410000 */
[-C--:B--2---:R-:W-:Y:S01]  /*1e7a0*/  FMUL.FTZ R26, R46, R3.reuse ;  /* 0x000000032e1a7220 */ /* 0x084fe20000410000 */
[-C--:B------:R-:W-:Y:S01]  /*1e7b0*/  FMUL.FTZ R27, R47, R3.reuse ;  /* 0x000000032f1b7220 */ /* 0x080fe20000410000 */
[-C--:B------:R-:W-:Y:S01]  /*1e7c0*/  FMUL.FTZ R18, R38, R3.reuse ;  /* 0x0000000326127220 */ /* 0x080fe20000410000 */
[----:B------:R-:W-:Y:S01]  /*1e7d0*/  FMUL.FTZ R19, R39, R3 ;  /* 0x0000000327137220 */ /* 0x000fe20000410000 */
[----:B------:R-:W1:Y:S01]  /*1e7e0*/  LDSM.16.MT88.4 R44, [R221+0x12000] ;  /* 0x01200000dd2c783b */ /* 0x000e620000004200 */
[----:B------:R-:W2:Y:S01]  /*1e7f0*/  MUFU.EX2 R198, R198 ;  /* 0x000000c600c67308 */ /* 0x000ea20000000800 */
[-C--:B------:R-:W-:Y:S01]  /*1e800*/  FMUL.FTZ R40, R40, R205.reuse ;  /* 0x000000cd28287220 */ /* 0x080fe20000410000 */
[----:B------:R-:W-:Y:S01]  /*1e810*/  FMUL.FTZ R41, R41, R205 ;  /* 0x000000cd29297220 */ /* 0x000fe20000410000 */
[----:B------:R-:W4:Y:S01]  /*1e820*/  LDSM.16.MT88.4 R36, [R208] ;  /* 0x00000000d024783b */ /* 0x000f220000004200 */
[----:B------:R-:W-:Y:S01]  /*1e830*/  MUFU.EX2 R197, R197 ;  /* 0x000000c500c57308 */ /* 0x000fe20000000800 */
[-C--:B------:R-:W-:Y:S01]  /*1e840*/  FMUL.FTZ R42, R42, R3.reuse ;  /* 0x000000032a2a7220 */ /* 0x080fe20000410000 */
[----:B------:R-:W-:Y:S01]  /*1e850*/  FMUL.FTZ R43, R43, R3 ;  /* 0x000000032b2b7220 */ /* 0x000fe20000410000 */
[-C--:B------:R-:W-:Y:S01]  /*1e860*/  FMUL.FTZ R32, R52, R205.reuse ;  /* 0x000000cd34207220 */ /* 0x080fe20000410000 */
[----:B------:R-:W5:Y:S01]  /*1e870*/  MUFU.EX2 R196, R196 ;  /* 0x000000c400c47308 */ /* 0x000f620000000800 */
[----:B------:R-:W-:Y:S01]  /*1e880*/  FMUL.FTZ R33, R53, R205 ;  /* 0x000000cd35217220 */ /* 0x000fe20000410000 */
[-C--:B------:R-:W-:Y:S01]  /*1e890*/  FMUL.FTZ R34, R54, R3.reuse ;  /* 0x0000000336227220 */ /* 0x080fe20000410000 */
[----:B------:R-:W-:Y:S01]  /*1e8a0*/  FMUL.FTZ R35, R55, R3 ;  /* 0x0000000337237220 */ /* 0x000fe20000410000 */
[----:B------:R-:W-:Y:S01]  /*1e8b0*/  MUFU.EX2 R2, R2 ;  /* 0x0000000200027308 */ /* 0x000fe20000000800 */
[----:B------:R-:W4:Y:S01]  /*1e8c0*/  LDSM.16.MT88.4 R52, [R192+0x12000] ;  /* 0x01200000c034783b */ /* 0x000f220000004200 */
[----:B--2---:R-:W-:Y:S01]  /*1e8d0*/  F2FP.BF16.F32.PACK_AB R4, R198, R202 ;  /* 0x000000cac604723e */ /* 0x004fe200000010ff */
[-C--:B------:R-:W-:Y:S01]  /*1e8e0*/  FMUL.FTZ R48, R48, R205.reuse ;  /* 0x000000cd30307220 */ /* 0x080fe20000410000 */
[----:B------:R-:W2:Y:S01]  /*1e8f0*/  MUFU.EX2 R0, R0 ;  /* 0x0000000000007308 */ /* 0x000ea20000000800 */
[----:B------:R-:W-:Y:S01]  /*1e900*/  FMUL.FTZ R49, R49, R205 ;  /* 0x000000cd31317220 */ /* 0x000fe20000410000 */
[-C--:B------:R-:W-:Y:S01]  /*1e910*/  FMUL.FTZ R50, R50, R3.reuse ;  /* 0x0000000332327220 */ /* 0x080fe20000410000 */
[----:B------:R-:W-:Y:S01]  /*1e920*/  FMUL.FTZ R51, R51, R3 ;  /* 0x0000000333337220 */ /* 0x000fe20000410000 */
[----:B------:R-:W-:Y:S01]  /*1e930*/  MUFU.EX2 R203, R203 ;  /* 0x000000cb00cb7308 */ /* 0x000fe20000000800 */
[----:B------:R-:W-:Y:S01]  /*1e940*/  FMUL.FTZ R64, R64, R205 ;  /* 0x000000cd40407220 */ /* 0x000fe20000410000 */
[----:B-----5:R-:W-:Y:S01]  /*1e950*/  F2FP.BF16.F32.PACK_AB R6, R196, R197 ;  /* 0x000000c5c406723e */ /* 0x020fe200000010ff */
[----:B------:R-:W-:Y:S01]  /*1e960*/  FMUL.FTZ R65, R65, R205 ;  /* 0x000000cd41417220 */ /* 0x000fe20000410000 */
[----:B------:R-:W5:Y:S01]  /*1e970*/  MUFU.EX2 R204, R204 ;  /* 0x000000cc00cc7308 */ /* 0x000f620000000800 */
[-C--:B------:R-:W-:Y:S01]  /*1e980*/  FMUL.FTZ R66, R66, R3.reuse ;  /* 0x0000000342427220 */ /* 0x080fe20000410000 */
[----:B------:R-:W-:Y:S01]  /*1e990*/  FMUL.FTZ R67, R67, R3 ;  /* 0x0000000343437220 */ /* 0x000fe20000410000 */
[-C--:B------:R-:W-:Y:S01]  /*1e9a0*/  FMUL.FTZ R56, R56, R205.reuse ;  /* 0x000000cd38387220 */ /* 0x080fe20000410000 */
[----:B------:R-:W-:Y:S01]  /*1e9b0*/  FMUL.FTZ R57, R57, R205 ;  /* 0x000000cd39397220 */ /* 0x000fe20000410000 */
[-C--:B------:R-:W-:Y:S01]  /*1e9c0*/  FMUL.FTZ R58, R58, R3.reuse ;  /* 0x000000033a3a7220 */ /* 0x080fe20000410000 */
[----:B--2---:R-:W-:Y:S01]  /*1e9d0*/  F2FP.BF16.F32.PACK_AB R5, R0, R2 ;  /* 0x000000020005723e */ /* 0x004fe200000010ff */
[----:B------:R-:W-:Y:S01]  /*1e9e0*/  FMUL.FTZ R59, R59, R3 ;  /* 0x000000033b3b7220 */ /* 0x000fe20000410000 */
[-C--:B------:R-:W-:Y:S01]  /*1e9f0*/  FMUL.FTZ R72, R72, R205.reuse ;  /* 0x000000cd48487220 */ /* 0x080fe20000410000 */
        /* <DEDUP_REMOVED lines=19> */
[----:B------:R-:W-:Y:S01]  /*1eb30*/  FMUL.FTZ R98, R98, R3 ;  /* 0x0000000362627220 */ /* 0x000fe20000410000 */
[C---:B------:R-:W-:Y:S01]  /*1eb40*/  HMMA.16816.F32.BF16 R20, R4.reuse, R22, R40 ;  /* 0x000000160414723c */ /* 0x040fe20000041828 */
[-C--:B------:R-:W-:Y:S01]  /*1eb50*/  FMUL.FTZ R40, R60, R205.reuse ;  /* 0x000000cd3c287220 */ /* 0x080fe20000410000 */
[----:B------:R-:W-:Y:S01]  /*1eb60*/  FMUL.FTZ R41, R61, R205 ;  /* 0x000000cd3d297220 */ /* 0x000fe20000410000 */
[-C--:B------:R-:W-:Y:S01]  /*1eb70*/  FMUL.FTZ R42, R62, R3.reuse ;  /* 0x000000033e2a7220 */ /* 0x080fe20000410000 */
[-C--:B------:R-:W-:Y:S01]  /*1eb80*/  FMUL.FTZ R43, R63, R3.reuse ;  /* 0x000000033f2b7220 */ /* 0x080fe20000410000 */
[----:B------:R-:W-:Y:S01]  /*1eb90*/  FMUL.FTZ R99, R99, R3 ;  /* 0x0000000363637220 */ /* 0x000fe20000410000 */
[----:B------:R-:W2:Y:S01]  /*1eba0*/  LDSM.16.MT88.4 R60, [R222+0x2000] ;  /* 0x00200000de3c783b */ /* 0x000ea20000004200 */
        /* <DEDUP_REMOVED lines=23> */
[----:B------:R-:W1:Y:S01]  /*1ed20*/  LDSM.16.MT88.4 R68, [R208+0x2000] ;  /* 0x00200000d044783b */ /* 0x000e620000004200 */
        /* <DEDUP_REMOVED lines=15> */
[----:B------:R-:W3:Y:S01]  /*1ee20*/  LDSM.16.MT88.4 R84, [R192+0x14000] ;  /* 0x01400000c054783b */ /* 0x000ee20000004200 */
[-C--:B------:R-:W-:Y:S01]  /*1ee30*/  FMUL.FTZ R157, R157, R205.reuse ;  /* 0x000000cd9d9d7220 */ /* 0x080fe20000410000 */
[C---:B------:R-:W-:Y:S01]  /*1ee40*/  HMMA.16816.F32.BF16 R36, R4.reuse, R38, R56 ;  /* 0x000000260424723c */ /* 0x040fe20000041838 */
[-C--:B------:R-:W-:Y:S01]  /*1ee50*/  FMUL.FTZ R56, R76, R205.reuse ;  /* 0x000000cd4c387220 */ /* 0x080fe20000410000 */
[----:B------:R-:W-:Y:S01]  /*1ee60*/  FMUL.FTZ R57, R77, R205 ;  /* 0x000000cd4d397220 */ /* 0x000fe20000410000 */
[-C--:B------:R-:W-:Y:S01]  /*1ee70*/  FMUL.FTZ R58, R78, R3.reuse ;  /* 0x000000034e3a7220 */ /* 0x080fe20000410000 */
[-C--:B------:R-:W-:Y:S01]  /*1ee80*/  FMUL.FTZ R59, R79, R3.reuse ;  /* 0x000000034f3b7220 */ /* 0x080fe20000410000 */
[-C--:B------:R-:W-:Y:S01]  /*1ee90*/  FMUL.FTZ R158, R158, R3.reuse ;  /* 0x000000039e9e7220 */ /* 0x080fe20000410000 */
[----:B------:R-:W4:Y:S01]  /*1eea0*/  LDSM.16.MT88.4 R76, [R221+0x14000] ;  /* 0x01400000dd4c783b */ /* 0x000f220000004200 */
[----:B------:R-:W-:Y:S01]  /*1eeb0*/  FMUL.FTZ R159, R159, R3 ;  /* 0x000000039f9f7220 */ /* 0x000fe20000410000 */
[C---:B------:R-:W-:Y:S01]  /*1eec0*/  HMMA.16816.F32.BF16 R48, R4.reuse, R52, R48 ;  /* 0x000000340430723c */ /* 0x040fe20000041830 */
[--C-:B------:R-:W-:Y:S01]  /*1eed0*/  FFMA.FTZ R213, R168, UR6, -R223.reuse ;  /* 0x00000006a8d57c23 */ /* 0x100fe200080108df */
[--C-:B------:R-:W-:Y:S01]  /*1eee0*/  FFMA.FTZ R207, R170, UR6, -R223.reuse ;  /* 0x00000006aacf7c23 */ /* 0x100fe200080108df */
[--C-:B------:R-:W-:Y:S01]  /*1eef0*/  FFMA.FTZ R214, R165, UR6, -R224.reuse ;  /* 0x00000006a5d67c23 */ /* 0x100fe200080108e0 */
[--C-:B------:R-:W-:Y:S01]  /*1ef00*/  FFMA.FTZ R217, R167, UR6, -R224.reuse ;  /* 0x00000006a7d97c23 */ /* 0x100fe200080108e0 */
[--C-:B------:R-:W-:Y:S01]  /*1ef10*/  FFMA.FTZ R212, R169, UR6, -R224.reuse ;  /* 0x00000006a9d47c23 */ /* 0x100fe200080108e0 */
[--C-:B------:R-:W-:Y:S01]  /*1ef20*/  FFMA.FTZ R215, R171, UR6, -R224.reuse ;  /* 0x00000006abd77c23 */ /* 0x100fe200080108e0 */
[----:B------:R-:W-:Y:S01]  /*1ef30*/  MUFU.EX2 R210, R210 ;  /* 0x000000d200d27308 */ /* 0x000fe20000000800 */
[C---:B------:R-:W-:Y:S01]  /*1ef40*/  HMMA.16816.F32.BF16 R52, R4.reuse, R54, R72 ;  /* 0x000000360434723c */ /* 0x040fe20000041848 */
[-C--:B------:R-:W-:Y:S01]  /*1ef50*/  FMUL.FTZ R72, R92, R205.reuse ;  /* 0x000000cd5c487220 */ /* 0x080fe20000410000 */
[----:B------:R-:W-:Y:S01]  /*1ef60*/  FMUL.FTZ R73, R93, R205 ;  /* 0x000000cd5d497220 */ /* 0x000fe20000410000 */
[-C--:B------:R-:W-:Y:S01]  /*1ef70*/  FMUL.FTZ R74, R94, R3.reuse ;  /* 0x000000035e4a7220 */ /* 0x080fe20000410000 */
[----:B------:R-:W-:Y:S01]  /*1ef80*/  FMUL.FTZ R75, R95, R3 ;  /* 0x000000035f4b7220 */ /* 0x000fe20000410000 */
[----:B------:R-:W5:Y:S01]  /*1ef90*/  MUFU.EX2 R213, R213 ;  /* 0x000000d500d57308 */ /* 0x000f620000000800 */
[----:B------:R-:W5:Y:S01]  /*1efa0*/  LDSM.16.MT88.4 R92, [R222+0x4000] ;  /* 0x00400000de5c783b */ /* 0x000f620000004200 */
[--C-:B------:R-:W-:Y:S01]  /*1efb0*/  FFMA.FTZ R243, R225, UR6, -R224.reuse ;  /* 0x00000006e1f37c23 */ /* 0x100fe200080108e0 */
[C---:B--2---:R-:W-:Y:S01]  /*1efc0*/  HMMA.16816.F32.BF16 R56, R4.reuse, R60, R56 ;  /* 0x0000003c0438723c */ /* 0x044fe20000041838 */
[----:B------:R-:W-:Y:S01]  /*1efd0*/  MUFU.EX2 R207, R207 ;  /* 0x000000cf00cf7308 */ /* 0x000fe20000000800 */
[----:B------:R-:W-:Y:S01]  /*1efe0*/  LDSM.16.MT88.4 R164, [R221+0x14800] ;  /* 0x01480000dda4783b */ /* 0x000fe20000004200 */
[--C-:B------:R-:W-:Y:S01]  /*1eff0*/  FFMA.FTZ R233, R180, UR6, -R223.reuse ;  /* 0x00000006b4e97c23 */ /* 0x100fe200080108df */
[--C-:B------:R-:W-:Y:S01]  /*1f000*/  FFMA.FTZ R240, R182, UR6, -R223.reuse ;  /* 0x00000006b6f07c23 */ /* 0x100fe200080108df */
[----:B------:R-:W-:Y:S01]  /*1f010*/  MUFU.EX2 R206, R206 ;  /* 0x000000ce00ce7308 */ /* 0x000fe20000000800 */
[----:B------:R-:W-:Y:S01]  /*1f020*/  LDSM.16.MT88.4 R168, [R222+0x4800] ;  /* 0x00480000dea8783b */ /* 0x000fe20000004200 */
[--C-:B------:R-:W-:Y:S01]  /*1f030*/  FFMA.FTZ R238, R190, UR6, -R223.reuse ;  /* 0x00000006beee7c23 */ /* 0x100fe200080108df */
[C---:B------:R-:W-:Y:S01]  /*1f040*/  HMMA.16816.F32.BF16 R60, R4.reuse, R62, R80 ;  /* 0x0000003e043c723c */ /* 0x040fe20000041850 */
[-C--:B------:R-:W-:Y:S01]  /*1f050*/  FMUL.FTZ R80, R100, R205.reuse ;  /* 0x000000cd64507220 */ /* 0x080fe20000410000 */
[----:B------:R-:W-:Y:S01]  /*1f060*/  FMUL.FTZ R81, R101, R205 ;  /* 0x000000cd65517220 */ /* 0x000fe20000410000 */
[-C--:B------:R-:W-:Y:S01]  /*1f070*/  FMUL.FTZ R82, R102, R3.reuse ;  /* 0x0000000366527220 */ /* 0x080fe20000410000 */
[----:B------:R-:W-:Y:S01]  /*1f080*/  FMUL.FTZ R83, R103, R3 ;  /* 0x0000000367537220 */ /* 0x000fe20000410000 */
[----:B------:R-:W-:Y:S01]  /*1f090*/  MUFU.EX2 R214, R214 ;  /* 0x000000d600d67308 */ /* 0x000fe20000000800 */
[----:B------:R-:W2:Y:S01]  /*1f0a0*/  LDSM.16.MT88.4 R100, [R208+0x4000] ;  /* 0x00400000d064783b */ /* 0x000ea20000004200 */
[--C-:B------:R-:W-:Y:S01]  /*1f0b0*/  FFMA.FTZ R241, R188, UR6, -R223.reuse ;  /* 0x00000006bcf17c23 */ /* 0x100fe200080108df */
[C---:B-1----:R-:W-:Y:S01]  /*1f0c0*/  HMMA.16816.F32.BF16 R64, R4.reuse, R68, R64 ;  /* 0x000000440440723c */ /* 0x042fe20000041840 */
[----:B------:R-:W1:Y:S01]  /*1f0d0*/  MUFU.EX2 R217, R217 ;  /* 0x000000d900d97308 */ /* 0x000e620000000800 */
[----:B------:R-:W-:Y:S01]  /*1f0e0*/  LDSM.16.MT88.4 R176, [R192+0x16800] ;  /* 0x01680000c0b0783b */ /* 0x000fe20000004200 */
[--C-:B------:R-:W-:Y:S01]  /*1f0f0*/  FFMA.FTZ R242, R181, UR6, -R224.reuse ;  /* 0x00000006b5f27c23 */ /* 0x100fe200080108e0 */
[--C-:B------:R-:W-:Y:S01]  /*1f100*/  FFMA.FTZ R225, R191, UR6, -R224.reuse ;  /* 0x00000006bfe17c23 */ /* 0x100fe200080108e0 */
[----:B------:R-:W-:Y:S01]  /*1f110*/  MUFU.EX2 R212, R212 ;  /* 0x000000d400d47308 */ /* 0x000fe20000000800 */
[----:B------:R-:W-:Y:S01]  /*1f120*/  LDSM.16.MT88.4 R184, [R222+0x6800] ;  /* 0x00680000deb8783b */ /* 0x000fe20000004200 */
[--C-:B------:R-:W-:Y:S01]  /*1f130*/  FFMA.FTZ R244, R189, UR6, -R224.reuse ;  /* 0x00000006bdf47c23 */ /* 0x100fe200080108e0 */
[----:B---3--:R-:W-:Y:S01]  /*1f140*/  HMMA.16816.F32.BF16 R80, R4, R84, R80 ;  /* 0x000000540450723c */ /* 0x008fe20000041850 */
[----:B------:R-:W3:Y:S01]  /*1f150*/  MUFU.EX2 R215, R215 ;  /* 0x000000d700d77308 */ /* 0x000ee20000000800 */
[----:B------:R-:W-:Y:S01]  /*1f160*/  LDSM.16.MT88.4 R160, [R208+0x4800] ;  /* 0x00480000d0a0783b */ /* 0x000fe20000004200 */
[----:B------:R-:W-:Y:S01]  /*1f170*/  FFMA.FTZ R232, R232, UR6, -R223 ;  /* 0x00000006e8e87c23 */ /* 0x000fe200080108df */
[--C-:B------:R-:W-:Y:S01]  /*1f180*/  FFMA.FTZ R193, R193, UR6, -R224.reuse ;  /* 0x00000006c1c17c23 */ /* 0x100fe200080108e0 */
[----:B------:R-:W-:Y:S01]  /*1f190*/  MUFU.EX2 R233, R233 ;  /* 0x000000e900e97308 */ /* 0x000fe20000000800 */
[----:B------:R-:W-:-:S02]  /*1f1a0*/  FFMA.FTZ R245, R194, UR6, -R224 ;  /* 0x00000006c2f57c23 */ /* 0x000fc400080108e0 */
[C---:B------:R-:W-:Y:S01]  /*1f1b0*/  HMMA.16816.F32.BF16 R68, R4.reuse, R70, R88 ;  /* 0x000000460444723c */ /* 0x040fe20000041858 */
[-C--:B------:R-:W-:Y:S01]  /*1f1c0*/  FMUL.FTZ R88, R108, R205.reuse ;  /* 0x000000cd6c587220 */ /* 0x080fe20000410000 */
[----:B------:R-:W-:Y:S01]  /*1f1d0*/  FMUL.FTZ R89, R109, R205 ;  /* 0x000000cd6d597220 */ /* 0x000fe20000410000 */
[-C--:B------:R-:W-:Y:S01]  /*1f1e0*/  FMUL.FTZ R90, R110, R3.reuse ;  /* 0x000000036e5a7220 */ /* 0x080fe20000410000 */
[----:B------:R-:W-:Y:S01]  /*1f1f0*/  FMUL.FTZ R91, R111, R3 ;  /* 0x000000036f5b7220 */ /* 0x000fe20000410000 */
[----:B------:R-:W3:Y:S01]  /*1f200*/  MUFU.EX2 R240, R240 ;  /* 0x000000f000f07308 */ /* 0x000ee20000000800 */
[----:B------:R-:W1:Y:S02]  /*1f210*/  LDSM.16.MT88.4 R108, [R221+0x16000] ;  /* 0x01600000dd6c783b */ /* 0x000e640000004200 */
[C---:B----4-:R-:W-:Y:S01]  /*1f220*/  HMMA.16816.F32.BF16 R72, R4.reuse, R76, R72 ;  /* 0x0000004c0448723c */ /* 0x050fe20000041848 */
[----:B------:R-:W-:Y:S04]  /*1f230*/  MUFU.EX2 R238, R238 ;  /* 0x000000ee00ee7308 */ /* 0x000fe80000000800 */
[----:B------:R-:W-:Y:S03]  /*1f240*/  MUFU.EX2 R241, R241 ;  /* 0x000000f100f17308 */ /* 0x000fe60000000800 */
[C---:B------:R-:W-:Y:S01]  /*1f250*/  HMMA.16816.F32.BF16 R84, R4.reuse, R86, R104 ;  /* 0x000000560454723c */ /* 0x040fe20000041868 */
[-C--:B------:R-:W-:Y:S01]  /*1f260*/  FMUL.FTZ R104, R124, R205.reuse ;  /* 0x000000cd7c687220 */ /* 0x080fe20000410000 */
[----:B------:R-:W-:Y:S01]  /*1f270*/  FMUL.FTZ R105, R125, R205 ;  /* 0x000000cd7d697220 */ /* 0x000fe20000410000 */
[-C--:B------:R-:W-:Y:S01]  /*1f280*/  FMUL.FTZ R106, R126, R3.reuse ;  /* 0x000000037e6a7220 */ /* 0x080fe20000410000 */
[----:B------:R-:W-:Y:S01]  /*1f290*/  FMUL.FTZ R107, R127, R3 ;  /* 0x000000037f6b7220 */ /* 0x000fe20000410000 */
[----:B------:R-:W-:Y:S01]  /*1f2a0*/  MUFU.EX2 R242, R242 ;  /* 0x000000f200f27308 */ /* 0x000fe20000000800 */
[----:B------:R-:W4:Y:S02]  /*1f2b0*/  LDSM.16.MT88.4 R124, [R222+0x6000] ;  /* 0x00600000de7c783b */ /* 0x000f240000004200 */
[C---:B------:R-:W-:Y:S01]  /*1f2c0*/  HMMA.16816.F32.BF16 R76, R4.reuse, R78, R96 ;  /* 0x0000004e044c723c */ /* 0x040fe20000041860 */
[-C--:B------:R-:W-:Y:S01]  /*1f2d0*/  FMUL.FTZ R96, R116, R205.reuse ;  /* 0x000000cd74607220 */ /* 0x080fe20000410000 */
[----:B------:R-:W-:Y:S01]  /*1f2e0*/  FMUL.FTZ R97, R117, R205 ;  /* 0x000000cd75617220 */ /* 0x000fe20000410000 */
[-C--:B------:R-:W-:Y:S01]  /*1f2f0*/  FMUL.FTZ R98, R118, R3.reuse ;  /* 0x0000000376627220 */ /* 0x080fe20000410000 */
[----:B------:R-:W-:Y:S01]  /*1f300*/  FMUL.FTZ R99, R119, R3 ;  /* 0x0000000377637220 */ /* 0x000fe20000410000 */
[----:B------:R-:W3:Y:S01]  /*1f310*/  MUFU.EX2 R243, R243 ;  /* 0x000000f300f37308 */ /* 0x000ee20000000800 */
[----:B------:R-:W3:Y:S02]  /*1f320*/  LDSM.16.MT88.4 R116, [R192+0x16000] ;  /* 0x01600000c074783b */ /* 0x000ee40000004200 */
[C---:B-----5:R-:W-:Y:S01]  /*1f330*/  HMMA.16816.F32.BF16 R88, R4.reuse, R92, R88 ;  /* 0x0000005c0458723c */ /* 0x060fe20000041858 */
[----:B------:R-:W-:Y:S04]  /*1f340*/  MUFU.EX2 R225, R225 ;  /* 0x000000e100e17308 */ /* 0x000fe80000000800 */
[----:B------:R-:W5:Y:S03]  /*1f350*/  MUFU.EX2 R244, R244 ;  /* 0x000000f400f47308 */ /* 0x000f660000000800 */
[C---:B------:R-:W-:Y:S01]  /*1f360*/  HMMA.16816.F32.BF16 R92, R4.reuse, R94, R112 ;  /* 0x0000005e045c723c */ /* 0x040fe20000041870 */
[-C--:B------:R-:W-:Y:S01]  /*1f370*/  FMUL.FTZ R112, R132, R205.reuse ;  /* 0x000000cd84707220 */ /* 0x080fe20000410000 */
[----:B------:R-:W-:Y:S01]  /*1f380*/  FMUL.FTZ R113, R133, R205 ;  /* 0x000000cd85717220 */ /* 0x000fe20000410000 */
[-C--:B------:R-:W-:Y:S01]  /*1f390*/  FMUL.FTZ R114, R134, R3.reuse ;  /* 0x0000000386727220 */ /* 0x080fe20000410000 */
[----:B------:R-:W-:Y:S01]  /*1f3a0*/  FMUL.FTZ R115, R135, R3 ;  /* 0x0000000387737220 */ /* 0x000fe20000410000 */
[----:B------:R-:W-:Y:S01]  /*1f3b0*/  MUFU.EX2 R232, R232 ;  /* 0x000000e800e87308 */ /* 0x000fe20000000800 */
[----:B------:R-:W5:Y:S02]  /*1f3c0*/  LDSM.16.MT88.4 R132, [R208+0x6000] ;  /* 0x00600000d084783b */ /* 0x000f640000004200 */
[C---:B--2---:R-:W-:Y:S01]  /*1f3d0*/  HMMA.16816.F32.BF16 R96, R4.reuse, R100, R96 ;  /* 0x000000640460723c */ /* 0x044fe20000041860 */
[----:B------:R-:W-:Y:S07]  /*1f3e0*/  MUFU.EX2 R245, R245 ;  /* 0x000000f500f57308 */ /* 0x000fee0000000800 */
[----:B------:R-:W-:Y:S01]  /*1f3f0*/  HMMA.16816.F32.BF16 R100, R4, R102, R120 ;  /* 0x000000660464723c */ /* 0x000fe20000041878 */
[-C--:B------:R-:W-:Y:S01]  /*1f400*/  FMUL.FTZ R120, R140, R205.reuse ;  /* 0x000000cd8c787220 */ /* 0x080fe20000410000 */
[----:B------:R-:W-:Y:S01]  /*1f410*/  FMUL.FTZ R121, R141, R205 ;  /* 0x000000cd8d797220 */ /* 0x000fe20000410000 */
[-C--:B------:R-:W-:Y:S01]  /*1f420*/  FMUL.FTZ R122, R142, R3.reuse ;  /* 0x000000038e7a7220 */ /* 0x080fe20000410000 */
[----:B------:R-:W-:-:S02]  /*1f430*/  FMUL.FTZ R123, R143, R3 ;  /* 0x000000038f7b7220 */ /* 0x000fc40000410000 */
[----:B------:R-:W2:Y:S02]  /*1f440*/  LDSM.16.MT88.4 R140, [R221+0x10800] ;  /* 0x01080000dd8c783b */ /* 0x000ea40000004200 */
[C---:B-1----:R-:W-:Y:S08]  /*1f450*/  HMMA.16816.F32.BF16 R104, R4.reuse, R108, R104 ;  /* 0x0000006c0468723c */ /* 0x042ff00000041868 */
[C---:B----4-:R-:W-:Y:S08]  /*1f460*/  HMMA.16816.F32.BF16 R120, R4.reuse, R124, R120 ;  /* 0x0000007c0478723c */ /* 0x050ff00000041878 */
[----:B------:R-:W-:Y:S01]  /*1f470*/  HMMA.16816.F32.BF16 R108, R4, R110, R128 ;  /* 0x0000006e046c723c */ /* 0x000fe20000041880 */
[-C--:B------:R-:W-:Y:S01]  /*1f480*/  FMUL.FTZ R128, R152, R205.reuse ;  /* 0x000000cd98807220 */ /* 0x080fe20000410000 */
[----:B------:R-:W-:Y:S01]  /*1f490*/  FMUL.FTZ R129, R153, R205 ;  /* 0x000000cd99817220 */ /* 0x000fe20000410000 */
[-C--:B------:R-:W-:Y:S01]  /*1f4a0*/  FMUL.FTZ R130, R154, R3.reuse ;  /* 0x000000039a827220 */ /* 0x080fe20000410000 */
[----:B------:R-:W-:-:S02]  /*1f4b0*/  FMUL.FTZ R131, R155, R3 ;  /* 0x000000039b837220 */ /* 0x000fc40000410000 */
[----:B------:R-:W-:Y:S02]  /*1f4c0*/  LDSM.16.MT88.4 R152, [R222+0x800] ;  /* 0x00080000de98783b */ /* 0x000fe40000004200 */
[C---:B---3--:R-:W-:Y:S08]  /*1f4d0*/  HMMA.16816.F32.BF16 R112, R4.reuse, R116, R112 ;  /* 0x000000740470723c */ /* 0x048ff00000041870 */
[C---:B------:R-:W-:Y:S01]  /*1f4e0*/  HMMA.16816.F32.BF16 R124, R4.reuse, R126, R144 ;  /* 0x0000007e047c723c */ /* 0x040fe20000041890 */
[-C--:B------:R-:W-:Y:S01]  /*1f4f0*/  FMUL.FTZ R144, R148, R205.reuse ;  /* 0x000000cd94907220 */ /* 0x080fe20000410000 */
[----:B------:R-:W-:Y:S01]  /*1f500*/  FMUL.FTZ R145, R149, R205 ;  /* 0x000000cd95917220 */ /* 0x000fe20000410000 */
[-C--:B------:R-:W-:Y:S01]  /*1f510*/  FMUL.FTZ R146, R150, R3.reuse ;  /* 0x0000000396927220 */ /* 0x080fe20000410000 */
[----:B------:R-:W-:Y:S01]  /*1f520*/  FMUL.FTZ R147, R151, R3 ;  /* 0x0000000397937220 */ /* 0x000fe20000410000 */
[----:B------:R-:W-:Y:S01]  /*1f530*/  FFMA.FTZ R205, R239, R205, R202 ;  /* 0x000000cdefcd7223 */ /* 0x000fe200000100ca */
[----:B------:R-:W-:Y:S01]  /*1f540*/  LDSM.16.MT88.4 R148, [R208+0x800] ;  /* 0x00080000d094783b */ /* 0x000fe20000004200 */
[----:B------:R-:W-:Y:S01]  /*1f550*/  FFMA.FTZ R3, R237, R3, R2 ;  /* 0x00000003ed037223 */ /* 0x000fe20000010002 */
[----:B------:R-:W-:Y:S01]  /*1f560*/  HMMA.16816.F32.BF16 R116, R4, R118, R136 ;  /* 0x000000760474723c */ /* 0x000fe20000041888 */
[----:B------:R-:W-:Y:S01]  /*1f570*/  FADD.FTZ R198, R198, R205 ;  /* 0x000000cdc6c67221 */ /* 0x000fe20000010000 */
[----:B------:R-:W1:Y:S01]  /*1f580*/  LDSM.16.MT88.4 R136, [R192+0x10800] ;  /* 0x01080000c088783b */ /* 0x000e620000004200 */
[----:B------:R-:W-:-:S02]  /*1f590*/  FADD.FTZ R0, R0, R3 ;  /* 0x0000000300007221 */ /* 0x000fc40000010000 */
[----:B------:R-:W-:-:S03]  /*1f5a0*/  FADD.FTZ R3, R197, R198 ;  /* 0x000000c6c5037221 */ /* 0x000fc60000010000 */
[----:B------:R-:W-:Y:S01]  /*1f5b0*/  HMMA.16816.F32.BF16 R8, R4, R12, R8 ;  /* 0x0000000c0408723c */ /* 0x000fe20000041808 */
[----:B------:R-:W-:-:S07]  /*1f5c0*/  FADD.FTZ R3, R196, R3 ;  /* 0x00000003c4037221 */ /* 0x000fce0000010000 */
[C---:B------:R-:W-:Y:S01]  /*1f5d0*/  HMMA.16816.F32.BF16 R12, R4.reuse, R14, R156 ;  /* 0x0000000e040c723c */ /* 0x040fe2000004189c */
[----:B------:R-:W3:Y:S07]  /*1f5e0*/  LDSM.16.MT88.4 R156, [R221+0x16800] ;  /* 0x01680000dd9c783b */ /* 0x000eee0000004200 */
[----:B-----5:R-:W-:Y:S01]  /*1f5f0*/  HMMA.16816.F32.BF16 R128, R4, R132, R128 ;  /* 0x000000840480723c */ /* 0x020fe20000041880 */
[----:B------:R-:W-:Y:S02]  /*1f600*/  F2FP.BF16.F32.PACK_AB R132, R213, R210 ;  /* 0x000000d2d584723e */ /* 0x000fe400000010ff */
[----:B------:R-:W-:-:S05]  /*1f610*/  F2FP.BF16.F32.PACK_AB R133, R217, R214 ;  /* 0x000000d6d985723e */ /* 0x000fca00000010ff */
[----:B------:R-:W-:Y:S01]  /*1f620*/  HMMA.16816.F32.BF16 R4, R4, R134, R144 ;  /* 0x000000860404723c */ /* 0x000fe20000041890 */
[----:B------:R-:W-:Y:S01]  /*1f630*/  F2FP.BF16.F32.PACK_AB R134, R206, R207 ;  /* 0x000000cfce86723e */ /* 0x000fe200000010ff */
[----:B------:R-:W-:Y:S01]  /*1f640*/  LDSM.16.MT88.4 R144, [R222+0x2800] ;  /* 0x00280000de90783b */ /* 0x000fe20000004200 */
[----:B------:R-:W-:-:S07]  /*1f650*/  F2FP.BF16.F32.PACK_AB R135, R215, R212 ;  /* 0x000000d4d787723e */ /* 0x000fce00000010ff */
[C---:B--2---:R-:W-:Y:S08]  /*1f660*/  HMMA.16816.F32.BF16 R8, R132.reuse, R140, R8 ;  /* 0x0000008c8408723c */ /* 0x044ff00000041808 */
        /* <DEDUP_REMOVED lines=8> */
[C---:B------:R-:W-:Y:S08]  /*1f6f0*/  HMMA.16816.F32.BF16 R32, R132.reuse, R148, R32 ;  /* 0x000000948420723c */ /* 0x040ff00000041820 */
[C---:B------:R-:W-:Y:S08]  /*1f700*/  HMMA.16816.F32.BF16 R36, R132.reuse, R150, R36 ;  /* 0x000000968424723c */ /* 0x040ff00000041824 */
[C---:B------:R-:W-:Y:S01]  /*1f710*/  HMMA.16816.F32.BF16 R148, R132.reuse, R172, R64 ;  /* 0x000000ac8494723c */ /* 0x040fe20000041840 */
[----:B------:R-:W5:Y:S07]  /*1f720*/  LDSM.16.MT88.4 R64, [R208+0x6800] ;  /* 0x00680000d040783b */ /* 0x000f6e0000004200 */
[C---:B---3--:R-:W-:Y:S08]  /*1f730*/  HMMA.16816.F32.BF16 R104, R132.reuse, R156, R104 ;  /* 0x0000009c8468723c */ /* 0x048ff00000041868 */
[C---:B------:R-:W-:Y:S01]  /*1f740*/  HMMA.16816.F32.BF16 R108, R132.reuse, R158, R108 ;  /* 0x0000009e846c723c */ /* 0x040fe2000004186c */
[----:B------:R-:W3:Y:S07]  /*1f750*/  LDSM.16.MT88.4 R156, [R221+0x11000] ;  /* 0x01100000dd9c783b */ /* 0x000eee0000004200 */
[C---:B--2---:R-:W-:Y:S08]  /*1f760*/  HMMA.16816.F32.BF16 R40, R132.reuse, R140, R40 ;  /* 0x0000008c8428723c */ /* 0x044ff00000041828 */
[C---:B------:R-:W-:Y:S08]  /*1f770*/  HMMA.16816.F32.BF16 R44, R132.reuse, R142, R44 ;  /* 0x0000008e842c723c */ /* 0x040ff0000004182c */
[C---:B------:R-:W-:Y:S08]  /*1f780*/  HMMA.16816.F32.BF16 R72, R132.reuse, R164, R72 ;  /* 0x000000a48448723c */ /* 0x040ff00000041848 */
[C---:B------:R-:W-:Y:S08]  /*1f790*/  HMMA.16816.F32.BF16 R76, R132.reuse, R166, R76 ;  /* 0x000000a6844c723c */ /* 0x040ff0000004184c */
[C---:B-1----:R-:W-:Y:S08]  /*1f7a0*/  HMMA.16816.F32.BF16 R48, R132.reuse, R136, R48 ;  /* 0x000000888430723c */ /* 0x042ff00000041830 */
[C---:B------:R-:W-:Y:S01]  /*1f7b0*/  HMMA.16816.F32.BF16 R140, R132.reuse, R144, R56 ;  /* 0x00000090848c723c */ /* 0x040fe20000041838 */
[----:B------:R-:W-:Y:S07]  /*1f7c0*/  LDSM.16.MT88.4 R56, [R208+0x1000] ;  /* 0x00100000d038783b */ /* 0x000fee0000004200 */
[C---:B------:R-:W-:Y:S08]  /*1f7d0*/  HMMA.16816.F32.BF16 R68, R132.reuse, R174, R68 ;  /* 0x000000ae8444723c */ /* 0x040ff00000041844 */
[C---:B----4-:R-:W-:Y:S08]  /*1f7e0*/  HMMA.16816.F32.BF16 R80, R132.reuse, R152, R80 ;  /* 0x000000988450723c */ /* 0x050ff00000041850 */
[C---:B------:R-:W-:Y:S01]  /*1f7f0*/  HMMA.16816.F32.BF16 R164, R132.reuse, R168, R88 ;  /* 0x000000a884a4723c */ /* 0x040fe20000041858 */
[----:B------:R-:W-:Y:S07]  /*1f800*/  LDSM.16.MT88.4 R88, [R208+0x3000] ;  /* 0x00300000d058783b */ /* 0x000fee0000004200 */
[C---:B------:R-:W-:Y:S08]  /*1f810*/  HMMA.16816.F32.BF16 R112, R132.reuse, R176, R112 ;  /* 0x000000b08470723c */ /* 0x040ff00000041870 */
[C---:B------:R-:W-:Y:S01]  /*1f820*/  HMMA.16816.F32.BF16 R180, R132.reuse, R184, R120 ;  /* 0x000000b884b4723c */ /* 0x040fe20000041878 */
[----:B------:R-:W-:Y:S07]  /*1f830*/  LDSM.16.MT88.4 R120, [R208+0x5000] ;  /* 0x00500000d078783b */ /* 0x000fee0000004200 */
[C---:B------:R-:W-:Y:S01]  /*1f840*/  HMMA.16816.F32.BF16 R136, R132.reuse, R138, R52 ;  /* 0x0000008a8488723c */ /* 0x040fe20000041834 */
[----:B------:R-:W-:Y:S07]  /*1f850*/  LDSM.16.MT88.4 R52, [R222+0x1000] ;  /* 0x00100000de34783b */ /* 0x000fee0000004200 */
[C---:B------:R-:W-:Y:S01]  /*1f860*/  HMMA.16816.F32.BF16 R144, R132.reuse, R146, R60 ;  /* 0x000000928490723c */ /* 0x040fe2000004183c */
[----:B------:R-:W-:Y:S07]  /*1f870*/  LDSM.16.MT88.4 R60, [R192+0x11000] ;  /* 0x01100000c03c783b */ /* 0x000fee0000004200 */
[C---:B------:R-:W-:Y:S01]  /*1f880*/  HMMA.16816.F32.BF16 R152, R132.reuse, R154, R84 ;  /* 0x0000009a8498723c */ /* 0x040fe20000041854 */
[----:B------:R-:W1:Y:S07]  /*1f890*/  LDSM.16.MT88.4 R84, [R222+0x3000] ;  /* 0x00300000de54783b */ /* 0x000e6e0000004200 */
[C---:B------:R-:W-:Y:S01]  /*1f8a0*/  HMMA.16816.F32.BF16 R168, R132.reuse, R170, R92 ;  /* 0x000000aa84a8723c */ /* 0x040fe2000004185c */
[----:B------:R-:W-:Y:S07]  /*1f8b0*/  LDSM.16.MT88.4 R92, [R192+0x13000] ;  /* 0x01300000c05c783b */ /* 0x000fee0000004200 */
[C---:B------:R-:W-:Y:S01]  /*1f8c0*/  HMMA.16816.F32.BF16 R172, R132.reuse, R160, R96 ;  /* 0x000000a084ac723c */ /* 0x040fe20000041860 */
[----:B------:R-:W-:Y:S07]  /*1f8d0*/  LDSM.16.MT88.4 R96, [R221+0x15000] ;  /* 0x01500000dd60783b */ /* 0x000fee0000004200 */
[C---:B------:R-:W-:Y:S08]  /*1f8e0*/  HMMA.16816.F32.BF16 R100, R132.reuse, R162, R100 ;  /* 0x000000a28464723c */ /* 0x040ff00000041864 */
[C---:B------:R-:W-:Y:S08]  /*1f8f0*/  HMMA.16816.F32.BF16 R176, R132.reuse, R178, R116 ;  /* 0x000000b284b0723c */ /* 0x040ff00000041874 */
[C---:B------:R-:W-:Y:S08]  /*1f900*/  HMMA.16816.F32.BF16 R184, R132.reuse, R186, R124 ;  /* 0x000000ba84b8723c */ /* 0x040ff0000004187c */
[C---:B-----5:R-:W-:Y:S01]  /*1f910*/  HMMA.16816.F32.BF16 R188, R132.reuse, R64, R128 ;  /* 0x0000004084bc723c */ /* 0x060fe20000041880 */
[----:B------:R-:W2:Y:S07]  /*1f920*/  LDSM.16.MT88.4 R128, [R221+0x17000] ;  /* 0x01700000dd80783b */ /* 0x000eae0000004200 */
[----:B------:R-:W-:Y:S01]  /*1f930*/  HMMA.16816.F32.BF16 R4, R132, R66, R4 ;  /* 0x000000428404723c */ /* 0x000fe20000041804 */
[----:B------:R-:W-:Y:S01]  /*1f940*/  F2FP.BF16.F32.PACK_AB R132, R240, R233 ;  /* 0x000000e9f084723e */ /* 0x000fe200000010ff */
[----:B------:R-:W-:Y:S01]  /*1f950*/  LDSM.16.MT88.4 R64, [R221+0x13000] ;  /* 0x01300000dd40783b */ /* 0x000fe20000004200 */
[----:B------:R-:W-:-:S02]  /*1f960*/  F2FP.BF16.F32.PACK_AB R133, R243, R242 ;  /* 0x000000f2f385723e */ /* 0x000fc400000010ff */
[----:B------:R-:W-:Y:S02]  /*1f970*/  F2FP.BF16.F32.PACK_AB R134, R241, R238 ;  /* 0x000000eef186723e */ /* 0x000fe400000010ff */
[----:B------:R-:W-:-:S07]  /*1f980*/  F2FP.BF16.F32.PACK_AB R135, R244, R225 ;  /* 0x000000e1f487723e */ /* 0x000fce00000010ff */
[C---:B---3--:R-:W-:Y:S01]  /*1f990*/  HMMA.16816.F32.BF16 R160, R132.reuse, R156, R8 ;  /* 0x0000009c84a0723c */ /* 0x048fe20000041808 */
[----:B------:R-:W3:Y:S07]  /*1f9a0*/  LDSM.16.MT88.4 R8, [R192+0x17000] ;  /* 0x01700000c008783b */ /* 0x000eee0000004200 */
[C---:B------:R-:W-:Y:S01]  /*1f9b0*/  HMMA.16816.F32.BF16 R156, R132.reuse, R158, R12 ;  /* 0x0000009e849c723c */ /* 0x040fe2000004180c */
[----:B------:R-:W4:Y:S07]  /*1f9c0*/  LDSM.16.MT88.4 R12, [R192+0x15000] ;  /* 0x01500000c00c783b */ /* 0x000f2e0000004200 */
[C---:B-1----:R-:W-:Y:S08]  /*1f9d0*/  HMMA.16816.F32.BF16 R140, R132.reuse, R84, R140 ;  /* 0x00000054848c723c */ /* 0x042ff0000004188c */
[C---:B------:R-:W-:Y:S08]  /*1f9e0*/  HMMA.16816.F32.BF16 R144, R132.reuse, R86, R144 ;  /* 0x000000568490723c */ /* 0x040ff00000041890 */
[C---:B------:R-:W-:Y:S01]  /*1f9f0*/  HMMA.16816.F32.BF16 R84, R132.reuse, R88, R148 ;  /* 0x000000588454723c */ /* 0x040fe20000041894 */
[----:B------:R-:W1:Y:S07]  /*1fa00*/  LDSM.16.MT88.4 R148, [R208+0x7000] ;  /* 0x00700000d094783b */ /* 0x000e6e0000004200 */
[C---:B--2---:R-:W-:Y:S01]  /*1fa10*/  HMMA.16816.F32.BF16 R124, R132.reuse, R128, R104 ;  /* 0x00000080847c723c */ /* 0x044fe20000041868 */
[----:B------:R-:W2:Y:S07]  /*1fa20*/  LDSM.16.MT88.4 R104, [R192+0x15800] ;  /* 0x01580000c068783b */ /* 0x000eae0000004200 */
[----:B---3--:R-:W-:Y:S01]  /*1fa30*/  HMMA.16816.F32.BF16 R112, R132, R8, R112 ;  /* 0x000000088470723c */ /* 0x008fe20000041870 */
[--C-:B------:R-:W-:Y:S01]  /*1fa40*/  FFMA.FTZ R9, R236, UR6, -R223.reuse ;  /* 0x00000006ec097c23 */ /* 0x100fe200080108df */
[----:B------:R-:W-:Y:S01]  /*1fa50*/  FFMA.FTZ R8, R234, UR6, -R223 ;  /* 0x00000006ea087c23 */ /* 0x000fe200080108df */
[----:B------:R-:W-:-:S02]  /*1fa60*/  FFMA.FTZ R236, R195, UR6, -R224 ;  /* 0x00000006c3ec7c23 */ /* 0x000fc400080108e0 */
[----:B------:R3:W-:Y:S03]  /*1fa70*/  MUFU.EX2 R234, R9 ;  /* 0x0000000900ea7308 */ /* 0x0007e60000000800 */
[C---:B------:R-:W-:Y:S01]  /*1fa80*/  HMMA.16816.F32.BF16 R176, R132.reuse, R10, R176 ;  /* 0x0000000a84b0723c */ /* 0x040fe200000418b0 */
[----:B------:R-:W-:Y:S01]  /*1fa90*/  FFMA.FTZ R10, R211, UR6, -R223 ;  /* 0x00000006d30a7c23 */ /* 0x000fe200080108df */
[----:B------:R-:W-:Y:S04]  /*1faa0*/  MUFU.EX2 R236, R236 ;  /* 0x000000ec00ec7308 */ /* 0x000fe80000000800 */
[----:B------:R-:W5:Y:S02]  /*1fab0*/  MUFU.EX2 R211, R8 ;  /* 0x0000000800d37308 */ /* 0x000f640000000800 */
[----:B------:R-:W-:Y:S02]  /*1fac0*/  HMMA.16816.F32.BF16 R24, R132, R52, R24 ;  /* 0x000000348418723c */ /* 0x000fe40000041818 */
[----:B------:R-:W-:Y:S01]  /*1fad0*/  MUFU.EX2 R223, R10 ;  /* 0x0000000a00df7308 */ /* 0x000fe20000000800 */
[----:B---3--:R-:W-:-:S03]  /*1fae0*/  FFMA.FTZ R9, R209, UR6, -R224 ;  /* 0x00000006d1097c23 */ /* 0x008fc600080108e0 */
[----:B------:R-:W3:Y:S02]  /*1faf0*/  MUFU.EX2 R209, R193 ;  /* 0x000000c100d17308 */ /* 0x000ee40000000800 */
[C---:B------:R-:W-:Y:S02]  /*1fb00*/  HMMA.16816.F32.BF16 R28, R132.reuse, R54, R28 ;  /* 0x00000036841c723c */ /* 0x040fe4000004181c */
[----:B------:R4:W2:Y:S06]  /*1fb10*/  MUFU.EX2 R224, R9 ;  /* 0x0000000900e07308 */ /* 0x0008ac0000000800 */
[C---:B------:R-:W-:Y:S08]  /*1fb20*/  HMMA.16816.F32.BF16 R48, R132.reuse, R92, R48 ;  /* 0x0000005c8430723c */ /* 0x040ff00000041830 */
[C---:B------:R-:W-:Y:S01]  /*1fb30*/  HMMA.16816.F32.BF16 R136, R132.reuse, R94, R136 ;  /* 0x0000005e8488723c */ /* 0x040fe20000041888 */
[----:B----4-:R-:W-:Y:S07]  /*1fb40*/  LDSM.16.MT88.4 R8, [R222+0x1800] ;  /* 0x00180000de08783b */ /* 0x010fee0000004200 */
[C---:B------:R-:W-:Y:S08]  /*1fb50*/  HMMA.16816.F32.BF16 R16, R132.reuse, R60, R16 ;  /* 0x0000003c8410723c */ /* 0x040ff00000041810 */
[C---:B------:R-:W-:Y:S08]  /*1fb60*/  HMMA.16816.F32.BF16 R20, R132.reuse, R62, R20 ;  /* 0x0000003e8414723c */ /* 0x040ff00000041814 */
[C---:B------:R-:W-:Y:S01]  /*1fb70*/  HMMA.16816.F32.BF16 R52, R132.reuse, R56, R32 ;  /* 0x000000388434723c */ /* 0x040fe20000041820 */
[----:B------:R-:W-:Y:S07]  /*1fb80*/  LDSM.16.MT88.4 R32, [R222+0x5000] ;  /* 0x00500000de20783b */ /* 0x000fee0000004200 */
[C---:B------:R-:W-:Y:S01]  /*1fb90*/  HMMA.16816.F32.BF16 R92, R132.reuse, R96, R72 ;  /* 0x00000060845c723c */ /* 0x040fe20000041848 */
[----:B------:R-:W4:Y:S07]  /*1fba0*/  LDSM.16.MT88.4 R72, [R192+0x13800] ;  /* 0x01380000c048783b */ /* 0x000f2e0000004200 */
[C---:B------:R-:W-:Y:S01]  /*1fbb0*/  HMMA.16816.F32.BF16 R56, R132.reuse, R58, R36 ;  /* 0x0000003a8438723c */ /* 0x040fe20000041824 */
[----:B------:R-:W4:Y:S07]  /*1fbc0*/  LDSM.16.MT88.4 R36, [R222+0x7000] ;  /* 0x00700000de24783b */ /* 0x000f2e0000004200 */
[C---:B------:R-:W-:Y:S01]  /*1fbd0*/  HMMA.16816.F32.BF16 R60, R132.reuse, R64, R40 ;  /* 0x00000040843c723c */ /* 0x040fe20000041828 */
[----:B------:R-:W-:Y:S07]  /*1fbe0*/  LDSM.16.MT88.4 R40, [R192+0x11800] ;  /* 0x01180000c028783b */ /* 0x000fee0000004200 */
[C---:B------:R-:W-:Y:S01]  /*1fbf0*/  HMMA.16816.F32.BF16 R64, R132.reuse, R66, R44 ;  /* 0x000000428440723c */ /* 0x040fe2000004182c */
[----:B------:R-:W4:Y:S04]  /*1fc00*/  LDSM.16.MT88.4 R44, [R192+0x17800] ;  /* 0x01780000c02c783b */ /* 0x000f280000004200 */
[----:B------:R-:W-:Y:S03]  /*1fc10*/  LDSM.16.MT88.4 R192, [R222+0x5800] ;  /* 0x00580000dec0783b */ /* 0x000fe60000004200 */
[C---:B------:R-:W-:Y:S08]  /*1fc20*/  HMMA.16816.F32.BF16 R80, R132.reuse, R12, R80 ;  /* 0x0000000c8450723c */ /* 0x040ff00000041850 */
[C---:B------:R-:W-:Y:S08]  /*1fc30*/  HMMA.16816.F32.BF16 R12, R132.reuse, R14, R152 ;  /* 0x0000000e840c723c */ /* 0x040ff00000041898 */
[C---:B-1----:R-:W-:Y:S01]  /*1fc40*/  HMMA.16816.F32.BF16 R152, R132.reuse, R148, R188 ;  /* 0x000000948498723c */ /* 0x042fe200000418bc */
[----:B------:R-:W-:Y:S07]  /*1fc50*/  LDSM.16.MT88.4 R188, [R222+0x7800] ;  /* 0x00780000debc783b */ /* 0x000fee0000004200 */
[----:B------:R-:W-:Y:S01]  /*1fc60*/  HMMA.16816.F32.BF16 R148, R132, R150, R4 ;  /* 0x000000968494723c */ /* 0x000fe20000041804 */
[----:B-----5:R-:W-:-:S02]  /*1fc70*/  F2FP.BF16.F32.PACK_AB R4, R211, R234 ;  /* 0x000000ead304723e */ /* 0x020fc400000010ff */
[----:B---3--:R-:W-:Y:S02]  /*1fc80*/  F2FP.BF16.F32.PACK_AB R5, R209, R236 ;  /* 0x000000ecd105723e */ /* 0x008fe400000010ff */
[----:B------:R-:W-:Y:S02]  /*1fc90*/  F2FP.BF16.F32.PACK_AB R6, R232, R223 ;  /* 0x000000dfe806723e */ /* 0x000fe400000010ff */
[----:B--2---:R-:W-:Y:S01]  /*1fca0*/  F2FP.BF16.F32.PACK_AB R7, R245, R224 ;  /* 0x000000e0f507723e */ /* 0x004fe200000010ff */
[C---:B------:R-:W-:Y:S01]  /*1fcb0*/  HMMA.16816.F32.BF16 R116, R132.reuse, R120, R172 ;  /* 0x000000788474723c */ /* 0x040fe200000418ac */
[----:B------:R-:W-:Y:S07]  /*1fcc0*/  LDSM.16.MT88.4 R172, [R221+0x11800] ;  /* 0x01180000ddac783b */ /* 0x000fee0000004200 */
[----:B------:R-:W-:Y:S08]  /*1fcd0*/  HMMA.16816.F32.BF16 R120, R132, R122, R100 ;  /* 0x0000007a8478723c */ /* 0x000ff00000041864 */
[C---:B------:R-:W-:Y:S08]  /*1fce0*/  HMMA.16816.F32.BF16 R100, R4.reuse, R104, R80 ;  /* 0x000000680464723c */ /* 0x040ff00000041850 */
[----:B------:R-:W-:Y:S01]  /*1fcf0*/  HMMA.16816.F32.BF16 R104, R4, R106, R12 ;  /* 0x0000006a0468723c */ /* 0x000fe2000004180c */
[----:B------:R-:W1:Y:S07]  /*1fd00*/  LDSM.16.MT88.4 R12, [R221+0x15800] ;  /* 0x01580000dd0c783b */ /* 0x000e6e0000004200 */
[----:B------:R-:W-:Y:S08]  /*1fd10*/  HMMA.16816.F32.BF16 R88, R132, R90, R68 ;  /* 0x0000005a8458723c */ /* 0x000ff00000041844 */
[----:B----4-:R-:W-:Y:S08]  /*1fd20*/  HMMA.16816.F32.BF16 R68, R4, R72, R48 ;  /* 0x000000480444723c */ /* 0x010ff00000041830 */
[C---:B------:R-:W-:Y:S08]  /*1fd30*/  HMMA.16816.F32.BF16 R96, R132.reuse, R98, R76 ;  /* 0x000000628460723c */ /* 0x040ff0000004184c */
[C---:B------:R-:W-:Y:S08]  /*1fd40*/  HMMA.16816.F32.BF16 R164, R132.reuse, R32, R164 ;  /* 0x0000002084a4723c */ /* 0x040ff000000418a4 */
[C---:B------:R-:W-:Y:S01]  /*1fd50*/  HMMA.16816.F32.BF16 R168, R132.reuse, R34, R168 ;  /* 0x0000002284a8723c */ /* 0x040fe200000418a8 */
[----:B------:R-:W-:Y:S07]  /*1fd60*/  LDSM.16.MT88.4 R32, [R208+0x1800] ;  /* 0x00180000d020783b */ /* 0x000fee0000004200 */
[C---:B------:R-:W-:Y:S01]  /*1fd70*/  HMMA.16816.F32.BF16 R128, R132.reuse, R130, R108 ;  /* 0x000000828480723c */ /* 0x040fe2000004186c */
[----:B------:R-:W2:Y:S07]  /*1fd80*/  LDSM.16.MT88.4 R108, [R222+0x3800] ;  /* 0x00380000de6c783b */ /* 0x000eae0000004200 */
[C---:B------:R-:W-:Y:S08]  /*1fd90*/  HMMA.16816.F32.BF16 R180, R132.reuse, R36, R180 ;  /* 0x0000002484b4723c */ /* 0x040ff000000418b4 */
[----:B------:R-:W-:Y:S08]  /*1fda0*/  HMMA.16816.F32.BF16 R184, R132, R38, R184 ;  /* 0x0000002684b8723c */ /* 0x000ff000000418b8 */
[C---:B------:R-:W-:Y:S08]  /*1fdb0*/  HMMA.16816.F32.BF16 R72, R4.reuse, R74, R136 ;  /* 0x0000004a0448723c */ /* 0x040ff00000041888 */
[C---:B------:R-:W-:Y:S08]  /*1fdc0*/  HMMA.16816.F32.BF16 R132, R4.reuse, R44, R112 ;  /* 0x0000002c0484723c */ /* 0x040ff00000041870 */
[C---:B------:R-:W-:Y:S08]  /*1fdd0*/  HMMA.16816.F32.BF16 R136, R4.reuse, R46, R176 ;  /* 0x0000002e0488723c */ /* 0x040ff000000418b0 */
[C---:B------:R-:W-:Y:S01]  /*1fde0*/  HMMA.16816.F32.BF16 R44, R4.reuse, R8, R24 ;  /* 0x00000008042c723c */ /* 0x040fe20000041818 */
[----:B------:R-:W-:Y:S07]  /*1fdf0*/  LDSM.16.MT88.4 R24, [R221+0x17800] ;  /* 0x01780000dd18783b */ /* 0x000fee0000004200 */
[C---:B------:R-:W-:Y:S01]  /*1fe00*/  HMMA.16816.F32.BF16 R48, R4.reuse, R10, R28 ;  /* 0x0000000a0430723c */ /* 0x040fe2000004181c */
[----:B------:R-:W3:Y:S07]  /*1fe10*/  LDSM.16.MT88.4 R8, [R208+0x5800] ;  /* 0x00580000d008783b */ /* 0x000eee0000004200 */
[C---:B------:R-:W-:Y:S01]  /*1fe20*/  HMMA.16816.F32.BF16 R36, R4.reuse, R40, R16 ;  /* 0x000000280424723c */ /* 0x040fe20000041810 */
[----:B------:R-:W-:Y:S07]  /*1fe30*/  LDSM.16.MT88.4 R16, [R208+0x3800] ;  /* 0x00380000d010783b */ /* 0x000fee0000004200 */
[C---:B------:R-:W-:Y:S01]  /*1fe40*/  HMMA.16816.F32.BF16 R40, R4.reuse, R42, R20 ;  /* 0x0000002a0428723c */ /* 0x040fe20000041814 */
[----:B------:R-:W4:Y:S07]  /*1fe50*/  LDSM.16.MT88.4 R20, [R221+0x13800] ;  /* 0x01380000dd14783b */ /* 0x000f2e0000004200 */
[C---:B-1----:R-:W-:Y:S08]  /*1fe60*/  HMMA.16816.F32.BF16 R92, R4.reuse, R12, R92 ;  /* 0x0000000c045c723c */ /* 0x042ff0000004185c */
[C---:B------:R-:W-:Y:S01]  /*1fe70*/  HMMA.16816.F32.BF16 R96, R4.reuse, R14, R96 ;  /* 0x0000000e0460723c */ /* 0x040fe20000041860 */
[----:B------:R-:W1:Y:S07]  /*1fe80*/  LDSM.16.MT88.4 R12, [R208+0x7800] ;  /* 0x00780000d00c783b */ /* 0x000e6e0000004200 */
[C---:B--2---:R-:W-:Y:S08]  /*1fe90*/  HMMA.16816.F32.BF16 R76, R4.reuse, R108, R140 ;  /* 0x0000006c044c723c */ /* 0x044ff0000004188c */
        /* <DEDUP_REMOVED lines=25> */
[C---:B------:R-:W-:Y:S01]  /*20030*/  HMMA.16816.F32.BF16 R160, R4.reuse, R172, R160 ;  /* 0x000000ac04a0723c */ /* 0x040fe200000418a0 */
[----:B------:R-:W-:Y:S01]  /*20040*/  FADD.FTZ R236, R236, R3 ;  /* 0x00000003ecec7221 */ /* 0x000fe20000010000 */
[----:B------:R-:W-:Y:S01]  /*20050*/  FADD.FTZ R223, R223, R234 ;  /* 0x000000eadfdf7221 */ /* 0x000fe20000010000 */
[----:B------:R-:W-:Y:S02]  /*20060*/  MOV R3, R199 ;  /* 0x000000c700037202 */ /* 0x000fe40000000f00 */
[----:B------:R-:W-:Y:S01]  /*20070*/  FADD.FTZ R209, R209, R236 ;  /* 0x000000ecd1d17221 */ /* 0x000fe20000010000 */
[----:B------:R-:W-:Y:S02]  /*20080*/  FADD.FTZ R239, R232, R223 ;  /* 0x000000dfe8ef7221 */ /* 0x000fe40000010000 */
[----:B------:R-:W-:Y:S01]  /*20090*/  HMMA.16816.F32.BF16 R156, R4, R174, R156 ;  /* 0x000000ae049c723c */ /* 0x000fe2000004189c */
[----:B------:R-:W-:-:S04]  /*200a0*/  FADD.FTZ R224, R224, R209 ;  /* 0x000000d1e0e07221 */ /* 0x000fc80000010000 */
[----:B------:R-:W-:-:S03]  /*200b0*/  FADD.FTZ R237, R245, R224 ;  /* 0x000000e0f5ed7221 */ /* 0x000fc60000010000 */
        /* <DEDUP_REMOVED lines=11> */
[----:B------:R-:W-:Y:S01]  /*20170*/  HMMA.16816.F32.BF16 R108, R4, R192, R164 ;  /* 0x000000c0046c723c */ /* 0x000fe200000418a4 */
[----:B------:R-:W-:-:S15]  /*20180*/  MOV R164, R201 ;  /* 0x000000c900a47202 */ /* 0x000fde0000000f00 */
[----:B------:R-:W-:-:S04]  /*20190*/  NOP ;  /* 0x0000000000007918 */ /* 0x000fc80000000000 */
.L_x_2671:
[----:B------:R-:W-:-:S09]  /*201a0*/  UISETP.GE.AND UP0, UPT, UR14, URZ, UPT ;  /* 0x000000ff0e00728c */ /* 0x000fd2000bf06270 */
[----:B------:R-:W-:Y:S05]  /*201b0*/  BRA.U !UP0, `(.L_x_2677) ;  /* 0x0000004508fc7547 */ /* 0x000fea000b800000 */
[----:B------:R-:W1:Y:S01]  /*201c0*/  S2UR UR8, SR_CgaCtaId ;  /* 0x00000000000879c3 */ /* 0x000e620000008800 */
[----:B------:R-:W-:Y:S01]  /*201d0*/  USHF.L.U32 UR15, UR14, 0x6, URZ ;  /* 0x000000060e0f7899 */ /* 0x000fe200080006ff */
[----:B------:R-:W-:Y:S01]  /*201e0*/  IMAD.MOV.U32 R2, RZ, RZ, 0x20 ;  /* 0x00000020ff027424 */ /* 0x000fe200078e00ff */
[----:B------:R-:W-:Y:S01]  /*201f0*/  UISETP.NE.U32.AND UP0, UPT, UR12, URZ, UPT ;  /* 0x000000ff0c00728c */ /* 0x000fe2000bf05070 */
[----:B------:R-:W-:Y:S01]  /*20200*/  IMAD.MOV.U32 R0, RZ, RZ, R3 ;  /* 0x000000ffff007224 */ /* 0x000fe200078e0003 */
[----:B------:R-:W-:Y:S01]  /*20210*/  MOV R165, R164 ;  /* 0x000000a400a57202 */ /* 0x000fe20000000f00 */
[----:B------:R-:W-:Y:S01]  /*20220*/  VIADD R232, R221, 0x10000 ;  /* 0x00010000dde87836 */ /* 0x000fe20000000000 */
[----:B------:R-:W-:Y:S01]  /*20230*/  UISETP.NE.AND.EX UP0, UPT, UR13, URZ, UPT, UP0 ;  /* 0x000000ff0d00728c */ /* 0x000fe2000bf05300 */
[----:B------:R-:W-:Y:S01]  /*20240*/  IMAD.U32 R5, RZ, RZ, UR15 ;  /* 0x0000000fff057e24 */ /* 0x000fe2000f8e00ff */
[----:B------:R-:W-:Y:S01]  /*20250*/  SEL R2, R2, 0xffffffe0, !P1 ;  /* 0xffffffe002027807 */ /* 0x000fe20004800000 */
[----:B------:R-:W-:Y:S01]  /*20260*/  UMOV UR9, 0x400 ;  /* 0x0000040000097882 */ /* 0x000fe20000000000 */
[----:B------:R-:W-:Y:S01]  /*20270*/  MOV R233, RZ ;  /* 0x000000ff00e97202 */ /* 0x000fe20000000f00 */
[----:B------:R-:W-:Y:S01]  /*20280*/  UIADD3 UR14, UPT, UPT, UR14, 0x1, URZ ;  /* 0x000000010e0e7890 */ /* 0x000fe2000fffe0ff */
[----:B------:R-:W-:Y:S01]  /*20290*/  LOP3.LUT R234, R5, 0x20, R200, 0xfe, !PT ;  /* 0x0000002005ea7812 */ /* 0x000fe200078efec8 */
[----:B------:R-:W2:Y:S01]  /*202a0*/  LDCU UR12, c[0x0][0x440] ;  /* 0x00008800ff0c77ac */ /* 0x000ea20008000800 */
[----:B------:R-:W-:-:S02]  /*202b0*/  PLOP3.LUT P5, PT, PT, PT, UP0, 0x80, 0x8 ;  /* 0x000000000008781c */ /* 0x000fc40003faf008 */
[----:B------:R-:W-:Y:S01]  /*202c0*/  IADD3 R217, PT, PT, R2, R221, RZ ;  /* 0x000000dd02d97210 */ /* 0x000fe20007ffe0ff */
[----:B------:R-:W3:Y:S01]  /*202d0*/  LDCU UR4, c[0x0][0x45c] ;  /* 0x00008b80ff0477ac */ /* 0x000ee20008000800 */
[----:B------:R-:W4:Y:S01]  /*202e0*/  LDCU.64 UR16, c[0x0][0x358] ;  /* 0x00006b00ff1077ac */ /* 0x000f220008000a00 */
[----:B------:R-:W2:Y:S01]  /*202f0*/  LDCU.64 UR6, c[0x0][0x3a0] ;  /* 0x00007400ff0677ac */ /* 0x000ea20008000a00 */
[----:B------:R-:W2:Y:S01]  /*20300*/  LDCU.64 UR10, c[0x0][0x3a8] ;  /* 0x00007500ff0a77ac */ /* 0x000ea20008000a00 */
[----:B------:R-:W-:Y:S02]  /*20310*/  UIADD3 UR15, UPT, UPT, UR15, 0x40, URZ ;  /* 0x000000400f0f7890 */ /* 0x000fe4000fffe0ff */
[----:B-1----:R-:W-:-:S12]  /*20320*/  ULEA UR8, UR8, UR9, 0x18 ;  /* 0x0000000908087291 */ /* 0x002fd8000f8ec0ff */
.L_x_2681:
[----:B------:R-:W-:Y:S01]  /*20330*/  @!P5 IADD3 R7, P0, PT, RZ, -R233, RZ ;  /* 0x800000e9ff07d210 */ /* 0x000fe20007f1e0ff */
[----:B------:R-:W1:Y:S01]  /*20340*/  S2R R219, SR_TID.X ;  /* 0x0000000000db7919 */ /* 0x000e620000002100 */
[----:B------:R-:W5:Y:S01]  /*20350*/  @!P5 LDC R6, c[0x0][0x3c0] ;  /* 0x0000f000ff06db82 */ /* 0x000f620000000800 */
[----:B------:R-:W-:Y:S07]  /*20360*/  DEPBAR.LE SB0, 0x0 ;  /* 0x000080000000791a */ /* 0x000fee0000000000 */
[----:B------:R-:W-:Y:S01]  /*20370*/  BAR.SYNC.DEFER_BLOCKING 0x0 ;  /* 0x0000000000007b1d */ /* 0x000fe20000010000 */
[C---:B-1----:R-:W-:Y:S01]  /*20380*/  LOP3.LUT R235, R219.reuse, 0x38, RZ, 0xc0, !PT ;  /* 0x00000038dbeb7812 */ /* 0x042fe200078ec0ff */
[C---:B------:R-:W-:Y:S01]  /*20390*/  IMAD.SHL.U32 R220, R219.reuse, 0x8, RZ ;  /* 0x00000008dbdc7824 */ /* 0x040fe200078e00ff */
[----:B------:R-:W-:Y:S01]  /*203a0*/  SHF.R.U32.HI R218, RZ, 0x1, R219 ;  /* 0x00000001ffda7819 */ /* 0x000fe200000116db */
[----:B------:R-:W-:Y:S02]  /*203b0*/  IMAD.SHL.U32 R216, R219, 0x20, RZ ;  /* 0x00000020dbd87824 */ /* 0x000fe400078e00ff */
[----:B-----5:R-:W-:Y:S01]  /*203c0*/  @!P5 IMAD.SHL.U32 R9, R6, 0x40, RZ ;  /* 0x000000400609d824 */ /* 0x020fe200078e00ff */
[--C-:B------:R-:W-:Y:S01]  /*203d0*/  LOP3.LUT R235, R235, 0x1f8, R220.reuse, 0x78, !PT ;  /* 0x000001f8ebeb7812 */ /* 0x100fe200078e78dc */
[----:B------:R-:W-:Y:S01]  /*203e0*/  IMAD.SHL.U32 R3, R219, 0x40, RZ ;  /* 0x00000040db037824 */ /* 0x000fe200078e00ff */
[----:B------:R-:W-:Y:S02]  /*203f0*/  LOP3.LUT R216, R216, 0x7c00, RZ, 0xc0, !PT ;  /* 0x00007c00d8d87812 */ /* 0x000fe400078ec0ff */
[----:B------:R-:W-:Y:S02]  /*20400*/  LOP3.LUT R235, R235, 0x1e00, R220, 0xf8, !PT ;  /* 0x00001e00ebeb7812 */ /* 0x000fe400078ef8dc */
[----:B------:R-:W-:Y:S02]  /*20410*/  LOP3.LUT R220, R220, 0x38, RZ, 0xc0, !PT ;  /* 0x00000038dcdc7812 */ /* 0x000fe400078ec0ff */
[----:B------:R-:W-:Y:S02]  /*20420*/  LOP3.LUT R225, R218, 0x8, RZ, 0xc0, !PT ;  /* 0x00000008dae17812 */ /* 0x000fe400078ec0ff */
[C---:B------:R-:W-:Y:S02]  /*20430*/  LOP3.LUT R5, R220.reuse, 0x80, RZ, 0xfc, !PT ;  /* 0x00000080dc057812 */ /* 0x040fe400078efcff */
[----:B------:R-:W-:Y:S02]  /*20440*/  LOP3.LUT R8, R220, 0x40, RZ, 0xfc, !PT ;  /* 0x00000040dc087812 */ /* 0x000fe400078efcff */
[----:B--2---:R-:W-:Y:S02]  /*20450*/  ISETP.GE.AND P2, PT, R5, UR12, PT ;  /* 0x0000000c05007c0c */ /* 0x004fe4000bf46270 */
[----:B------:R-:W-:Y:S01]  /*20460*/  ISETP.GE.AND P3, PT, R8, UR12, PT ;  /* 0x0000000c08007c0c */ /* 0x000fe2000bf66270 */
[----:B------:R-:W1:Y:S01]  /*20470*/  LDC R5, c[0x0][0x3c4] ;  /* 0x0000f100ff057b82 */ /* 0x000e620000000800 */
[----:B------:R-:W-:Y:S01]  /*20480*/  LOP3.LUT R2, R220, 0x1c0, R3, 0xf8, !PT ;  /* 0x000001c0dc027812 */ /* 0x000fe200078ef803 */
[----:B------:R-:W-:Y:S01]  /*20490*/  @!P5 IMAD.X R8, RZ, RZ, ~R9, P0 ;  /* 0x000000ffff08d224 */ /* 0x000fe200000e0e09 */
[----:B------:R-:W-:Y:S02]  /*204a0*/  LOP3.LUT R4, R216, 0x200, R3, 0xf8, !PT ;  /* 0x00000200d8047812 */ /* 0x000fe400078ef803 */
[----:B------:R-:W-:Y:S02]  /*204b0*/  LOP3.LUT R224, R3, 0x400, RZ, 0xc0, !PT ;  /* 0x0000040003e07812 */ /* 0x000fe400078ec0ff */
[----:B------:R-:W-:Y:S02]  /*204c0*/  @!P5 SHF.R.S64 R7, R7, 0x1f, R8 ;  /* 0x0000001f0707d819 */ /* 0x000fe40000001008 */
[----:B------:R-:W-:Y:S02]  /*204d0*/  LOP3.LUT R3, R2, 0x8, R219, 0x78, !PT ;  /* 0x0000000802037812 */ /* 0x000fe400078e78db */
[----:B------:R-:W-:Y:S01]  /*204e0*/  LOP3.LUT R225, R4, R2, R225, 0xf6, !PT ;  /* 0x0000000204e17212 */ /* 0x000fe200078ef6e1 */
[----:B------:R-:W-:Y:S01]  /*204f0*/  IMAD.MOV.U32 R2, RZ, RZ, R228 ;  /* 0x000000ffff027224 */ /* 0x000fe200078e00e4 */
[----:B------:R-:W-:Y:S01]  /*20500*/  LOP3.LUT R4, R220, 0xc0, RZ, 0xfc, !PT ;  /* 0x000000c0dc047812 */ /* 0x000fe200078efcff */
[----:B------:R-:W-:Y:S01]  /*20510*/  IMAD R224, R3, 0x2, R224 ;  /* 0x0000000203e07824 */ /* 0x000fe200078e02e0 */
[----:B------:R-:W-:Y:S01]  /*20520*/  @!P5 IADD3 R228, P0, PT, R228, R7, RZ ;  /* 0x00000007e4e4d210 */ /* 0x000fe20007f1e0ff */
[----:B------:R-:W-:Y:S01]  /*20530*/  IMAD.MOV.U32 R3, RZ, RZ, R229 ;  /* 0x000000ffff037224 */ /* 0x000fe200078e00e5 */
[----:B------:R-:W-:Y:S02]  /*20540*/  ISETP.GE.AND P1, PT, R4, UR12, PT ;  /* 0x0000000c04007c0c */ /* 0x000fe4000bf26270 */
[----:B------:R-:W-:Y:S02]  /*20550*/  @!P5 LEA.HI.X.SX32 R229, R8, R229, 0x1, P0 ;  /* 0x000000e508e5d211 */ /* 0x000fe400000f0eff */
[----:B------:R-:W-:Y:S02]  /*20560*/  ISETP.GE.AND P4, PT, R220, UR12, PT ;  /* 0x0000000cdc007c0c */ /* 0x000fe4000bf86270 */
[----:B------:R-:W-:Y:S01]  /*20570*/  LEA R235, R235, UR8, 0x1 ;  /* 0x00000008ebeb7c11 */ /* 0x000fe2000f8e08ff */
[----:B------:R-:W-:Y:S10]  /*20580*/  @!P5 BRA `(.L_x_2678) ;  /* 0x0000000000f8d947 */ /* 0x000ff40003800000 */
        /* <DEDUP_REMOVED lines=62> */
.L_x_2678:
        /* <DEDUP_REMOVED lines=16> */
[----:B------:R-:W-:Y:S01]  /*20a70*/  UISETP.NE.AND UP0, UPT, UR14, 0x1, UPT ;  /* 0x000000010e00788c */ /* 0x000fe2000bf05270 */
        /* <DEDUP_REMOVED lines=9> */
[C---:B------:R-:W-:Y:S01]  /*20b10*/  LOP3.LUT P0, RZ, R219.reuse, 0x2, RZ, 0xc0, !PT ;  /* 0x00000002dbff7812 */ /* 0x040fe2000780c0ff */
        /* <DEDUP_REMOVED lines=369> */
.L_x_2680:
        /* <DEDUP_REMOVED lines=91> */
.L_x_2679:
[C---:B-1----:R-:W-:Y:S01]  /*227e0*/  IADD3 R2, PT, PT, R234.reuse, -0x1f, RZ ;  /* 0xffffffe1ea027810 */ /* 0x042fe20007ffe0ff */
        /* <DEDUP_REMOVED lines=113> */
[----:B------:R-:W-:Y:S01]  /*22f00*/  IADD3 R165, PT, PT, R221, 0x10040, RZ ;  /* 0x00010040dda57810 */ /* 0x000fe20007ffe0ff */
        /* <DEDUP_REMOVED lines=426> */
.L_x_2677:
[----:B------:R-:W1:Y:S01]  /*249b0*/  SHFL.BFLY PT, R0, R237, 0x2, 0x1f ;  /* 0x0c401f00ed007f89 */ /* 0x000e6200000e0000 */
[C---:B------:R-:W-:Y:S01]  /*249c0*/  SHF.L.U32 R4, R219.reuse, 0x4, RZ ;  /* 0x00000004db047819 */ /* 0x040fe200000006ff */
[----:B------:R-:W-:Y:S01]  /*249d0*/  UISETP.NE.AND UP1, UPT, UR20, -0x1, UPT ;  /* 0xffffffff1400788c */ /* 0x000fe2000bf25270 */
[C---:B------:R-:W-:Y:S01]  /*249e0*/  LOP3.LUT P1, RZ, R219.reuse, 0x10, RZ, 0xc0, !PT ;  /* 0x00000010dbff7812 */ /* 0x040fe2000782c0ff */
[----:B------:R-:W2:Y:S01]  /*249f0*/  SHFL.BFLY PT, R8, R239, 0x2, 0x1f ;  /* 0x0c401f00ef087f89 */ /* 0x000ea200000e0000 */
[----:B------:R-:W-:Y:S01]  /*24a00*/  LOP3.LUT R4, R4, 0x1c0, RZ, 0xc0, !PT ;  /* 0x000001c004047812 */ /* 0x000fe200078ec0ff */
[----:B------:R-:W3:Y:S01]  /*24a10*/  S2UR UR6, SR_CTAID.Y ;  /* 0x00000000000679c3 */ /* 0x000ee20000002600 */
[----:B------:R-:W-:Y:S01]  /*24a20*/  LOP3.LUT P2, RZ, R219, 0x8, RZ, 0xc0, !PT ;  /* 0x00000008dbff7812 */ /* 0x000fe2000784c0ff */
[----:B------:R-:W4:Y:S01]  /*24a30*/  LDCU.U8 UR7, c[0x0][0x548] ;  /* 0x0000a900ff0777ac */ /* 0x000f220008000000 */
[----:B------:R-:W-:Y:S01]  /*24a40*/  LOP3.LUT R218, R218, 0x30, RZ, 0xc0, !PT ;  /* 0x00000030dada7812 */ /* 0x000fe200078ec0ff */
[----:B------:R-:W-:Y:S01]  /*24a50*/  BSSY.RECONVERGENT B0, `(.L_x_2682) ;  /* 0x0000150000007945 */ /* 0x000fe20003800200 */
[----:B------:R-:W-:Y:S01]  /*24a60*/  MOV R12, 0x7f800000 ;  /* 0x7f800000000c7802 */ /* 0x000fe20000000f00 */
[----:B------:R-:W3:Y:S01]  /*24a70*/  LDCU.64 UR12, c[0x0][0x358] ;  /* 0x00006b00ff0c77ac */ /* 0x000ee20008000a00 */
[----:B------:R-:W5:Y:S01]  /*24a80*/  @UP1 LDCU.64 UR4, c[0x0][0x408] ;  /* 0x00008100ff0417ac */ /* 0x000f620008000a00 */
[----:B-1----:R-:W-:Y:S01]  /*24a90*/  FADD.FTZ R9, R0, R237 ;  /* 0x000000ed00097221 */ /* 0x002fe20000010000 */
[----:B----4-:R-:W-:Y:S01]  /*24aa0*/  UISETP.NE.AND UP2, UPT, UR7, URZ, UPT ;  /* 0x000000ff0700728c */ /* 0x010fe2000bf45270 */
[----:B------:R-:W1:Y:S01]  /*24ab0*/  S2UR UR7, SR_CTAID.Z ;  /* 0x00000000000779c3 */ /* 0x000e620000002700 */
[----:B--2---:R-:W-:-:S02]  /*24ac0*/  FADD.FTZ R8, R8, R239 ;  /* 0x000000ef08087221 */ /* 0x004fc40000010000 */
[----:B------:R-:W2:Y:S01]  /*24ad0*/  SHFL.BFLY PT, R0, R9, 0x1, 0x1f ;  /* 0x0c201f0009007f89 */ /* 0x000ea200000e0000 */
[----:B------:R-:W-:-:S03]  /*24ae0*/  UISETP.NE.OR UP0, UPT, UR20, -0x1, !UP2 ;  /* 0xffffffff1400788c */ /* 0x000fc6000d705670 */
[----:B------:R-:W4:Y:S01]  /*24af0*/  SHFL.BFLY PT, R5, R8, 0x1, 0x1f ;  /* 0x0c201f0008057f89 */ /* 0x000f2200000e0000 */
[----:B-----5:R-:W-:Y:S01]  /*24b00*/  @UP1 UIMAD.WIDE.U32 UR14, UR20, UR4, URZ ;  /* 0x00000004140e12a5 */ /* 0x020fe2000f8e00ff */
[----:B------:R-:W5:Y:S01]  /*24b10*/  S2UR UR4, SR_CTAID.X ;  /* 0x00000000000479c3 */ /* 0x000f620000002500 */
[----:B--2---:R-:W-:Y:S01]  /*24b20*/  FADD.FTZ R0, R9, R0 ;  /* 0x0000000009007221 */ /* 0x004fe20000010000 */
[----:B----4-:R-:W-:-:S03]  /*24b30*/  FADD.FTZ R2, R8, R5 ;  /* 0x0000000508027221 */ /* 0x010fc60000010000 */
[----:B------:R-:W2:Y:S01]  /*24b40*/  MUFU.RCP R6, R0 ;  /* 0x0000000000067308 */ /* 0x000ea20000001000 */
[----:B------:R-:W-:Y:S02]  /*24b50*/  SHF.L.U32 R5, R219, 0x1, RZ ;  /* 0x00000001db057819 */ /* 0x000fe400000006ff */
[----:B------:R-:W-:Y:S02]  /*24b60*/  FSETP.NE.FTZ.AND P3, PT, R0, RZ, PT ;  /* 0x000000ff0000720b */ /* 0x000fe40003f75000 */
[--C-:B------:R-:W-:Y:S02]  /*24b70*/  LOP3.LUT R216, R216, 0x6, R5.reuse, 0xf8, !PT ;  /* 0x00000006d8d87812 */ /* 0x100fe400078ef805 */
[----:B------:R-:W-:Y:S01]  /*24b80*/  FSETP.NE.FTZ.AND P4, PT, R2, RZ, PT ;  /* 0x000000ff0200720b */ /* 0x000fe20003f95000 */
[----:B------:R-:W4:Y:S01]  /*24b90*/  MUFU.RCP R7, R2 ;  /* 0x0000000200077308 */ /* 0x000f220000001000 */
[----:B------:R-:W-:Y:S02]  /*24ba0*/  LOP3.LUT R5, R4, 0x38, R5, 0xf8, !PT ;  /* 0x0000003804057812 */ /* 0x000fe400078ef805 */
[----:B------:R-:W-:-:S02]  /*24bb0*/  MOV R4, 0x20 ;  /* 0x0000002000047802 */ /* 0x000fc40000000f00 */
[----:B------:R-:W-:Y:S02]  /*24bc0*/  LOP3.LUT R5, R216, R5, RZ, 0xfc, !PT ;  /* 0x00000005d8057212 */ /* 0x000fe400078efcff */
[----:B------:R-:W-:Y:S01]  /*24bd0*/  SEL R4, R4, 0xffffffe0, !P2 ;  /* 0xffffffe004047807 */ /* 0x000fe20005000000 */
[----:B------:R-:W1:Y:S01]  /*24be0*/  @P3 MUFU.LG2 R0, R0 ;  /* 0x0000000000003308 */ /* 0x000e620000000c00 */
[----:B------:R-:W-:Y:S01]  /*24bf0*/  LEA R5, R5, UR8, 0x1 ;  /* 0x0000000805057c11 */ /* 0x000fe2000f8e08ff */
[----:B------:R-:W3:Y:S01]  /*24c00*/  @!UP1 LDCU.64 UR8, c[0x0][0x400] ;  /* 0x00008000ff0897ac */ /* 0x000ee20008000a00 */
[----:B--2---:R-:W-:Y:S02]  /*24c10*/  FSEL R6, R6, 1, P3 ;  /* 0x3f80000006067808 */ /* 0x004fe40001800000 */
[C---:B------:R-:W-:Y:S02]  /*24c20*/  IADD3 R13, PT, PT, R5.reuse, 0x40, RZ ;  /* 0x00000040050d7810 */ /* 0x040fe40007ffe0ff */
[----:B------:R-:W-:Y:S01]  /*24c30*/  IADD3 R11, PT, PT, R5, R4, RZ ;  /* 0x00000004050b7210 */ /* 0x000fe20007ffe0ff */
[C---:B------:R-:W-:Y:S01]  /*24c40*/  FMUL.FTZ R162, R6.reuse, R162 ;  /* 0x000000a206a27220 */ /* 0x040fe20000410000 */
[C---:B------:R-:W-:Y:S01]  /*24c50*/  FMUL.FTZ R163, R6.reuse, R163 ;  /* 0x000000a306a37220 */ /* 0x040fe20000410000 */
[----:B----4-:R-:W-:Y:S01]  /*24c60*/  FSEL R7, R7, 1, P4 ;  /* 0x3f80000007077808 */ /* 0x010fe20002000000 */
        /* <DEDUP_REMOVED lines=217> */
[----:B---3--:R-:W-:Y:S01]  /*25a00*/  @!UP1 UIMAD.WIDE.U32 UR10, UR6, UR8, URZ ;  /* 0x00000008060a92a5 */ /* 0x008fe2000f8e00ff */
[----:B------:R-:W-:Y:S01]  /*25a10*/  F2FP.BF16.F32.PACK_AB R134, R135, R134 ;  /* 0x000000868786723e */ /* 0x000fe200000010ff */
[----:B------:R-:W-:Y:S01]  /*25a20*/  STS [R21+0x2000], R88 ;  /* 0x0020005815007388 */ /* 0x000fe20000000800 */
[----:B------:R-:W-:Y:S01]  /*25a30*/  F2FP.BF16.F32.PACK_AB R136, R137, R136 ;  /* 0x000000888988723e */ /* 0x000fe200000010ff */
[----:B------:R-:W-:Y:S01]  /*25a40*/  @!UP1 UIMAD UR8, UR6, UR9, UR11 ;  /* 0x00000009060892a4 */ /* 0x000fe2000f8e020b */
[----:B------:R-:W-:Y:S01]  /*25a50*/  F2FP.BF16.F32.PACK_AB R138, R139, R138 ;  /* 0x0000008a8b8a723e */ /* 0x000fe200000010ff */
[----:B------:R-:W-:Y:S01]  /*25a60*/  STS [R21+0x2400], R90 ;  /* 0x0024005a15007388 */ /* 0x000fe20000000800 */
[----:B------:R-:W-:Y:S01]  /*25a70*/  F2FP.BF16.F32.PACK_AB R140, R141, R140 ;  /* 0x0000008c8d8c723e */ /* 0x000fe200000010ff */
[----:B------:R-:W2:Y:S01]  /*25a80*/  @!UP2 LDCU UR9, c[0x0][0x3e0] ;  /* 0x00007c00ff09a7ac */ /* 0x000ea20008000800 */
[----:B------:R-:W-:Y:S01]  /*25a90*/  F2FP.BF16.F32.PACK_AB R142, R143, R142 ;  /* 0x0000008e8f8e723e */ /* 0x000fe200000010ff */
[----:B------:R-:W-:Y:S01]  /*25aa0*/  STS [R5+0x4000], R92 ;  /* 0x0040005c05007388 */ /* 0x000fe20000000800 */
[----:B------:R-:W-:Y:S01]  /*25ab0*/  F2FP.BF16.F32.PACK_AB R144, R145, R144 ;  /* 0x000000909190723e */ /* 0x000fe200000010ff */
[----:B------:R-:W3:Y:S01]  /*25ac0*/  LDCU UR11, c[0x0][0x434] ;  /* 0x00008680ff0b77ac */ /* 0x000ee20008000800 */
[----:B------:R-:W-:Y:S01]  /*25ad0*/  F2FP.BF16.F32.PACK_AB R146, R147, R146 ;  /* 0x000000929392723e */ /* 0x000fe200000010ff */
[----:B------:R-:W-:Y:S01]  /*25ae0*/  STS [R5+0x4400], R94 ;  /* 0x0044005e05007388 */ /* 0x000fe20000000800 */
[----:B------:R-:W-:Y:S01]  /*25af0*/  F2FP.BF16.F32.PACK_AB R152, R153, R152 ;  /* 0x000000989998723e */ /* 0x000fe200000010ff */
[----:B------:R-:W4:Y:S01]  /*25b00*/  @P3 LDC R6, c[0x0][0x458] ;  /* 0x00011600ff063b82 */ /* 0x000f220000000800 */
[----:B------:R-:W-:Y:S01]  /*25b10*/  F2FP.BF16.F32.PACK_AB R154, R155, R154 ;  /* 0x0000009a9b9a723e */ /* 0x000fe200000010ff */
[----:B------:R-:W-:Y:S01]  /*25b20*/  STS [R9+0x4000], R96 ;  /* 0x0040006009007388 */ /* 0x000fe20000000800 */
[----:B------:R-:W-:Y:S01]  /*25b30*/  F2FP.BF16.F32.PACK_AB R7, R7, R148 ;  /* 0x000000940707723e */ /* 0x000fe200000010ff */
[----:B------:R-:W4:Y:S01]  /*25b40*/  @P4 MUFU.LG2 R2, R2 ;  /* 0x0000000200024308 */ /* 0x000f220000000c00 */
[----:B------:R-:W-:Y:S01]  /*25b50*/  F2FP.BF16.F32.PACK_AB R150, R151, R150 ;  /* 0x000000969796723e */ /* 0x000fe200000010ff */
[----:B------:R-:W-:Y:S01]  /*25b60*/  STS [R9+0x4400], R98 ;  /* 0x0044006209007388 */ /* 0x000fe20000000800 */
[----:B------:R-:W-:Y:S01]  /*25b70*/  @UP1 UIMAD UR8, UR20, UR5, UR15 ;  /* 0x00000005140812a4 */ /* 0x000fe2000f8e020f */
[----:B------:R-:W-:Y:S01]  /*25b80*/  LOP3.LUT P0, RZ, R219, 0x3, RZ, 0xc0, !PT ;  /* 0x00000003dbff7812 */ /* 0x000fe2000780c0ff */
[----:B------:R-:W5:Y:S01]  /*25b90*/  @UP2 LDCU UR5, c[0x0][0x454] ;  /* 0x00008a80ff0527ac */ /* 0x000f620008000800 */
[----:B------:R-:W-:Y:S01]  /*25ba0*/  STS [R11+0x4000], R100 ;  /* 0x004000640b007388 */ /* 0x000fe20000000800 */
[----:B-1----:R-:W-:Y:S01]  /*25bb0*/  @P3 FMUL.FTZ R0, R0, 0.69314718246459960938 ;  /* 0x3f31721800003820 */ /* 0x002fe20000410000 */
[----:B--2---:R-:W-:-:S02]  /*25bc0*/  @!UP2 UIMAD UR9, UR6, UR9, UR7 ;  /* 0x000000090609a2a4 */ /* 0x004fc4000f8e0207 */
[----:B------:R-:W-:Y:S01]  /*25bd0*/  STS [R11+0x4400], R102 ;  /* 0x004400660b007388 */ /* 0x000fe20000000800 */
[----:B---3--:R-:W-:Y:S02]  /*25be0*/  @!UP0 UIMAD UR20, UR6, UR11, URZ ;  /* 0x0000000b061482a4 */ /* 0x008fe4000f8e02ff */
[----:B------:R-:W-:Y:S01]  /*25bf0*/  @!UP2 UIMAD UR9, UR9, UR11, URZ ;  /* 0x0000000b0909a2a4 */ /* 0x000fe2000f8e02ff */
[----:B------:R-:W-:Y:S01]  /*25c00*/  STS [R15+0x4000], R104 ;  /* 0x004000680f007388 */ /* 0x000fe20000000800 */
[----:B-----5:R-:W-:Y:S01]  /*25c10*/  USHF.L.U32 UR6, UR4, 0x6, URZ ;  /* 0x0000000604067899 */ /* 0x020fe200080006ff */
[----:B------:R-:W-:Y:S02]  /*25c20*/  @UP1 UMOV UR10, UR14 ;  /* 0x0000000e000a1c82 */ /* 0x000fe40008000000 */
[----:B------:R-:W-:Y:S04]  /*25c30*/  STS [R15+0x4400], R106 ;  /* 0x0044006a0f007388 */ /* 0x000fe80000000800 */
[----:B------:R-:W-:Y:S01]  /*25c40*/  STS [R13+0x4000], R108 ;  /* 0x0040006c0d007388 */ /* 0x000fe20000000800 */
[----:B------:R-:W-:-:S03]  /*25c50*/  @UP2 UIMAD UR9, UR7, UR5, UR20 ;  /* 0x00000005070922a4 */ /* 0x000fc6000f8e0214 */
        /* <DEDUP_REMOVED lines=12> */
[----:B------:R-:W-:Y:S04]  /*25d20*/  STS [R11+0x6400], R134 ;  /* 0x006400860b007388 */ /* 0x000fe80000000800 */
[----:B------:R-:W-:Y:S04]  /*25d30*/  STS [R15+0x6000], R136 ;  /* 0x006000880f007388 */ /* 0x000fe80000000800 */
[----:B------:R4:W-:Y:S01]  /*25d40*/  STS [R15+0x6400], R138 ;  /* 0x0064008a0f007388 */ /* 0x0009e20000000800 */
[----:B-1----:R-:W1:Y:S03]  /*25d50*/  LDC.64 R4, c[0x0][0x408] ;  /* 0x00010200ff047b82 */ /* 0x002e660000000a00 */
[----:B------:R-:W-:Y:S04]  /*25d60*/  STS [R13+0x6000], R140 ;  /* 0x0060008c0d007388 */ /* 0x000fe80000000800 */
[----:B------:R2:W-:Y:S04]  /*25d70*/  STS [R13+0x6400], R142 ;  /* 0x0064008e0d007388 */ /* 0x0005e80000000800 */
[----:B------:R-:W-:Y:S04]  /*25d80*/  STS [R19+0x6000], R144 ;  /* 0x0060009013007388 */ /* 0x000fe80000000800 */
[----:B------:R-:W-:Y:S04]  /*25d90*/  STS [R19+0x6400], R146 ;  /* 0x0064009213007388 */ /* 0x000fe80000000800 */
[----:B------:R-:W-:Y:S04]  /*25da0*/  STS [R17+0x6000], R152 ;  /* 0x0060009811007388 */ /* 0x000fe80000000800 */
[----:B------:R-:W-:Y:S01]  /*25db0*/  STS [R17+0x6400], R154 ;  /* 0x0064009a11007388 */ /* 0x000fe20000000800 */
[----:B----4-:R-:W-:Y:S01]  /*25dc0*/  @P4 FMUL.FTZ R15, R2, 0.69314718246459960938 ;  /* 0x3f317218020f4820 */ /* 0x010fe20000410000 */
[----:B------:R-:W-:Y:S01]  /*25dd0*/  MOV R2, 0x7f800000 ;  /* 0x7f80000000027802 */ /* 0x000fe20000000f00 */
[----:B------:R-:W-:Y:S01]  /*25de0*/  @P3 FFMA.FTZ R2, R3, R6, R0 ;  /* 0x0000000603023223 */ /* 0x000fe20000010000 */
[----:B------:R3:W-:Y:S04]  /*25df0*/  STS [R21+0x6000], R7 ;  /* 0x0060000715007388 */ /* 0x0007e80000000800 */
[----:B------:R4:W-:Y:S01]  /*25e00*/  STS [R21+0x6400], R150 ;  /* 0x0064009615007388 */ /* 0x0009e20000000800 */
[----:B--2---:R-:W2:Y:S08]  /*25e10*/  @P4 LDC R13, c[0x0][0x458] ;  /* 0x00011600ff0d4b82 */ /* 0x004eb00000000800 */
[----:B------:R-:W-:Y:S01]  /*25e20*/  BAR.SYNC.DEFER_BLOCKING 0x0 ;  /* 0x0000000000007b1d */ /* 0x000fe20000010000 */
[----:B---3--:R-:W-:-:S04]  /*25e30*/  SHF.R.U32.HI R7, RZ, 0x2, R219 ;  /* 0x00000002ff077819 */ /* 0x008fc800000116db */
[----:B------:R-:W-:Y:S01]  /*25e40*/  LOP3.LUT R7, R218, 0x7, R7, 0xf8, !PT ;  /* 0x00000007da077812 */ /* 0x000fe200078ef807 */
[----:B--2---:R-:W-:Y:S01]  /*25e50*/  @P4 FFMA.FTZ R12, R164, R13, R15 ;  /* 0x0000000da40c4223 */ /* 0x004fe2000001000f */
[----:B------:R4:W2:Y:S01]  /*25e60*/  LDS.128 R8, [R235+0x1800] ;  /* 0x00180000eb087984 */ /* 0x0008a20000000c00 */
[----:B-1----:R-:W-:Y:S05]  /*25e70*/  @P0 BRA `(.L_x_2683) ;  /* 0x0000000000340947 */ /* 0x002fea0003800000 */
[----:B------:R-:W1:Y:S01]  /*25e80*/  LDCU.64 UR4, c[0x0][0x420] ;  /* 0x00008400ff0477ac */ /* 0x000e620008000a00 */
[----:B------:R-:W-:Y:S01]  /*25e90*/  VIADD R6, R7, 0x8 ;  /* 0x0000000807067836 */ /* 0x000fe20000000000 */
[----:B------:R-:W-:Y:S02]  /*25ea0*/  UIADD3 UR14, UPT, UPT, UR6, UR9, URZ ;  /* 0x00000009060e7290 */ /* 0x000fe4000fffe0ff */
[----:B------:R-:W-:-:S04]  /*25eb0*/  UIADD3 UR11, UPT, UPT, -UR6, UR21, URZ ;  /* 0x00000015060b7290 */ /* 0x000fc8000fffe1ff */
[----:B------:R-:W-:Y:S01]  /*25ec0*/  IMAD.U32 R0, RZ, RZ, UR14 ;  /* 0x0000000eff007e24 */ /* 0x000fe2000f8e00ff */
[C---:B------:R-:W-:Y:S02]  /*25ed0*/  IADD3 R3, P0, PT, R7.reuse, UR14, RZ ;  /* 0x0000000e07037c10 */ /* 0x040fe4000ff1e0ff */
[----:B------:R-:W-:Y:S02]  /*25ee0*/  ISETP.GE.AND P2, PT, R7, UR11, PT ;  /* 0x0000000b07007c0c */ /* 0x000fe4000bf46270 */
[----:B------:R-:W-:Y:S02]  /*25ef0*/  ISETP.GE.AND P1, PT, R6, UR11, PT ;  /* 0x0000000b06007c0c */ /* 0x000fe4000bf26270 */
[----:B------:R-:W-:Y:S02]  /*25f00*/  LEA.HI.X.SX32 R0, R0, RZ, 0x1, P0 ;  /* 0x000000ff00007211 */ /* 0x000fe400000f0eff */
[----:B-1----:R-:W-:-:S04]  /*25f10*/  LEA R6, P0, R3, UR4, 0x2 ;  /* 0x0000000403067c11 */ /* 0x002fc8000f8010ff */
[----:B------:R-:W-:-:S05]  /*25f20*/  LEA.HI.X R7, R3, UR5, R0, 0x2, P0 ;  /* 0x0000000503077c11 */ /* 0x000fca00080f1400 */
[----:B------:R1:W-:Y:S04]  /*25f30*/  @!P2 STG.E desc[UR12][R6.64], R12 ;  /* 0x0000000c0600a986 */ /* 0x0003e8000c10190c */
[----:B------:R1:W-:Y:S02]  /*25f40*/  @!P1 STG.E desc[UR12][R6.64+0x20], R2 ;  /* 0x0000200206009986 */ /* 0x0003e4000c10190c */
.L_x_2683:
[----:B------:R-:W-:Y:S05]  /*25f50*/  BSYNC.RECONVERGENT B0 ;  /* 0x0000000000007941 */ /* 0x000fea0003800200 */
.L_x_2682:
[----:B------:R-:W3:Y:S01]  /*25f60*/  LDCU.64 UR4, c[0x0][0x410] ;  /* 0x00008200ff0477ac */ /* 0x000ee20008000a00 */
[----:B------:R-:W-:Y:S01]  /*25f70*/  IMAD.MOV.U32 R221, RZ, RZ, RZ ;  /* 0x000000ffffdd7224 */ /* 0x000fe200078e00ff */
[----:B------:R2:W2:Y:S01]  /*25f80*/  LDS.128 R24, [R235] ;  /* 0x00000000eb187984 */ /* 0x0004a20000000c00 */
[----:B------:R-:W-:Y:S01]  /*25f90*/  SHF.R.U32.HI R0, RZ, 0x3, R219 ;  /* 0x00000003ff007819 */ /* 0x000fe200000116db */
[----:B------:R-:W-:Y:S01]  /*25fa0*/  BSSY.RECONVERGENT B0, `(.L_x_2684) ;  /* 0x0000027000007945 */ /* 0x000fe20003800200 */
[----:B-1----:R-:W-:Y:S01]  /*25fb0*/  IMAD.WIDE.U32 R12, R4, UR6, R220 ;  /* 0x00000006040c7c25 */ /* 0x002fe2000f8e00dc */
[----:B----4-:R1:W4:Y:S03]  /*25fc0*/  LDS.128 R20, [R235+0x2000] ;  /* 0x00200000eb147984 */ /* 0x0103260000000c00 */
[----:B------:R-:W-:Y:S01]  /*25fd0*/  IMAD R7, R5, UR6, R13 ;  /* 0x0000000605077c24 */ /* 0x000fe2000f8e020d */
[----:B------:R-:W-:Y:S01]  /*25fe0*/  IADD3 R12, P0, PT, R12, UR10, RZ ;  /* 0x0000000a0c0c7c10 */ /* 0x000fe2000ff1e0ff */
[----:B------:R1:W1:Y:S01]  /*25ff0*/  LDS.128 R16, [R235+0x4000] ;  /* 0x00400000eb107984 */ /* 0x0002620000000c00 */
[----:B------:R-:W-:Y:S01]  /*26000*/  UIADD3 UR6, UPT, UPT, -UR6, UR21, URZ ;  /* 0x0000001506067290 */ /* 0x000fe2000fffe1ff */
[C---:B------:R-:W-:Y:S01]  /*26010*/  VIADD R6, R0.reuse, 0x10 ;  /* 0x0000001000067836 */ /* 0x040fe20000000000 */
[----:B------:R-:W-:Y:S01]  /*26020*/  IADD3.X R13, PT, PT, R7, UR8, RZ, P0, !PT ;  /* 0x00000008070d7c10 */ /* 0x000fe200087fe4ff */
[----:B------:R-:W-:-:S02]  /*26030*/  VIADD R3, R0, 0x20 ;  /* 0x0000002000037836 */ /* 0x000fc40000000000 */
[C---:B------:R-:W-:Y:S01]  /*26040*/  VIADD R2, R0.reuse, 0x30 ;  /* 0x0000003000027836 */ /* 0x040fe20000000000 */
[----:B------:R-:W-:Y:S01]  /*26050*/  ISETP.GE.AND P0, PT, R0, UR6, PT ;  /* 0x0000000600007c0c */ /* 0x000fe2000bf06270 */
[----:B---3--:R-:W-:Y:S01]  /*26060*/  IMAD.U32 R28, RZ, RZ, UR4 ;  /* 0x00000004ff1c7e24 */ /* 0x008fe2000f8e00ff */
[----:B------:R-:W-:Y:S01]  /*26070*/  ISETP.GE.AND P4, PT, R6, UR6, PT ;  /* 0x0000000606007c0c */ /* 0x000fe2000bf86270 */
[----:B------:R-:W-:Y:S01]  /*26080*/  IMAD.U32 R31, RZ, RZ, UR5 ;  /* 0x00000005ff1f7e24 */ /* 0x000fe2000f8e00ff */
[----:B------:R-:W-:Y:S01]  /*26090*/  ISETP.GE.AND P6, PT, R3, UR6, PT ;  /* 0x0000000603007c0c */ /* 0x000fe2000bfc6270 */
[----:B------:R-:W-:Y:S01]  /*260a0*/  IMAD.WIDE.U32 R28, R28, UR7, R12 ;  /* 0x000000071c1c7c25 */ /* 0x000fe2000f8e000c */
[----:B------:R-:W-:Y:S01]  /*260b0*/  ISETP.GE.AND P5, PT, R2, UR6, PT ;  /* 0x0000000602007c0c */ /* 0x000fe2000bfa6270 */
[----:B------:R3:W1:Y:S01]  /*260c0*/  LDS.128 R12, [R235+0x6000] ;  /* 0x00600000eb0c7984 */ /* 0x0006620000000c00 */
[C---:B------:R-:W-:Y:S01]  /*260d0*/  LOP3.LUT R6, R220.reuse, 0x40, RZ, 0xfc, !PT ;  /* 0x00000040dc067812 */ /* 0x040fe200078efcff */
[----:B------:R-:W-:Y:S01]  /*260e0*/  IMAD R31, R31, UR7, R29 ;  /* 0x000000071f1f7c24 */ /* 0x000fe2000f8e021d */
[----:B------:R-:W-:-:S02]  /*260f0*/  LOP3.LUT R3, R220, 0xc0, RZ, 0xfc, !PT ;  /* 0x000000c0dc037812 */ /* 0x000fc400078efcff */
[----:B------:R-:W-:Y:S01]  /*26100*/  LOP3.LUT R2, R220, 0x80, RZ, 0xfc, !PT ;  /* 0x00000080dc027812 */ /* 0x000fe200078efcff */
[----:B------:R-:W-:Y:S06]  /*26110*/  @P0 BRA `(.L_x_2685) ;  /* 0x00000000003c0947 */ /* 0x000fec0003800000 */
[----:B------:R-:W5:Y:S01]  /*26120*/  LDCU.64 UR4, c[0x0][0x3f0] ;  /* 0x00007e00ff0477ac */ /* 0x000f620008000a00 */
[----:B------:R-:W-:Y:S01]  /*26130*/  IMAD.MOV.U32 R30, RZ, RZ, R28 ;  /* 0x000000ffff1e7224 */ /* 0x000fe200078e001c */
[----:B------:R-:W2:Y:S03]  /*26140*/  LDCU UR7, c[0x0][0x440] ;  /* 0x00008800ff0777ac */ /* 0x000ea60008000800 */
[----:B------:R-:W-:-:S04]  /*26150*/  IMAD.WIDE.U32 R34, R0, R4, R30 ;  /* 0x0000000400227225 */ /* 0x000fc800078e001e */
[----:B------:R-:W-:Y:S01]  /*26160*/  IMAD R7, R0, R5, R35 ;  /* 0x0000000500077224 */ /* 0x000fe200078e0223 */
[----:B-----5:R-:W-:-:S04]  /*26170*/  LEA R32, P0, R34, UR4, 0x1 ;  /* 0x0000000422207c11 */ /* 0x020fc8000f8008ff */
[----:B------:R-:W-:Y:S02]  /*26180*/  LEA.HI.X R33, R34, UR5, R7, 0x1, P0 ;  /* 0x0000000522217c11 */ /* 0x000fe400080f0c07 */
[----:B--2---:R-:W-:Y:S02]  /*26190*/  ISETP.GE.AND P3, PT, R220, UR7, PT ;  /* 0x00000007dc007c0c */ /* 0x004fe4000bf66270 */
[----:B------:R-:W-:Y:S02]  /*261a0*/  ISETP.GE.AND P2, PT, R6, UR7, PT ;  /* 0x0000000706007c0c */ /* 0x000fe4000bf46270 */
[----:B------:R-:W-:Y:S02]  /*261b0*/  ISETP.GE.AND P1, PT, R2, UR7, PT ;  /* 0x0000000702007c0c */ /* 0x000fe4000bf26270 */
[----:B------:R-:W-:-:S07]  /*261c0*/  ISETP.GE.AND P0, PT, R3, UR7, PT ;  /* 0x0000000703007c0c */ /* 0x000fce000bf06270 */
[----:B------:R2:W-:Y:S04]  /*261d0*/  @!P3 STG.E.128 desc[UR12][R32.64], R24 ;  /* 0x000000182000b986 */ /* 0x0005e8000c101d0c */
[----:B----4-:R2:W-:Y:S04]  /*261e0*/  @!P2 STG.E.128 desc[UR12][R32.64+0x80], R20 ;  /* 0x000080142000a986 */ /* 0x0105e8000c101d0c */
[----:B-1----:R2:W-:Y:S04]  /*261f0*/  @!P1 STG.E.128 desc[UR12][R32.64+0x100], R16 ;  /* 0x0001001020009986 */ /* 0x0025e8000c101d0c */
[----:B------:R2:W-:Y:S02]  /*26200*/  @!P0 STG.E.128 desc[UR12][R32.64+0x180], R12 ;  /* 0x0001800c20008986 */ /* 0x0005e4000c101d0c */
.L_x_2685:
[----:B------:R-:W-:Y:S05]  /*26210*/  BSYNC.RECONVERGENT B0 ;  /* 0x0000000000007941 */ /* 0x000fea0003800200 */
.L_x_2684:
[----:B--2---:R2:W2:Y:S01]  /*26220*/  LDS.128 R24, [R235+0x800] ;  /* 0x00080000eb187984 */ /* 0x0044a20000000c00 */
[----:B------:R-:W-:Y:S03]  /*26230*/  BSSY.RECONVERGENT B0, `(.L_x_2686) ;  /* 0x0000019000007945 */ /* 0x000fe60003800200 */
[----:B----4-:R4:W2:Y:S04]  /*26240*/  LDS.128 R20, [R235+0x2800] ;  /* 0x00280000eb147984 */ /* 0x0108a80000000c00 */
[----:B-1----:R4:W1:Y:S04]  /*26250*/  LDS.128 R16, [R235+0x4800] ;  /* 0x00480000eb107984 */ /* 0x0028680000000c00 */
[----:B------:R4:W1:Y:S01]  /*26260*/  LDS.128 R12, [R235+0x6800] ;  /* 0x00680000eb0c7984 */ /* 0x0008620000000c00 */
[----:B------:R-:W-:Y:S05]  /*26270*/  @P4 BRA `(.L_x_2687) ;  /* 0x0000000000504947 */ /* 0x000fea0003800000 */
[----:B------:R-:W5:Y:S01]  /*26280*/  LDCU UR7, c[0x0][0x440] ;  /* 0x00008800ff0777ac */ /* 0x000f620008000800 */
[----:B------:R-:W-:Y:S01]  /*26290*/  IADD3 R7, P0, PT, R0, 0x10, RZ ;  /* 0x0000001000077810 */ /* 0x000fe20007f1e0ff */
[----:B------:R-:W-:Y:S01]  /*262a0*/  IMAD.MOV.U32 R34, RZ, RZ, R28 ;  /* 0x000000ffff227224 */ /* 0x000fe200078e001c */
[----:B------:R-:W3:Y:S01]  /*262b0*/  LDCU.64 UR4, c[0x0][0x3f0] ;  /* 0x00007e00ff0477ac */ /* 0x000ee20008000a00 */
        /* <DEDUP_REMOVED lines=10> */
[----:B---3--:R-:W-:-:S04]  /*26360*/  LEA R36, P4, R34, UR4, 0x1 ;  /* 0x0000000422247c11 */ /* 0x008fc8000f8808ff */
[----:B------:R-:W-:-:S05]  /*26370*/  LEA.HI.X R37, R34, UR5, R32, 0x1, P4 ;  /* 0x0000000522257c11 */ /* 0x000fca000a0f0c20 */
[----:B--2---:R2:W-:Y:S04]  /*26380*/  @!P3 STG.E.128 desc[UR12][R36.64], R24 ;  /* 0x000000182400b986 */ /* 0x0045e8000c101d0c */
[----:B------:R2:W-:Y:S04]  /*26390*/  @!P2 STG.E.128 desc[UR12][R36.64+0x80], R20 ;  /* 0x000080142400a986 */ /* 0x0005e8000c101d0c */
[----:B-1----:R2:W-:Y:S04]  /*263a0*/  @!P1 STG.E.128 desc[UR12][R36.64+0x100], R16 ;  /* 0x0001001024009986 */ /* 0x0025e8000c101d0c */
[----:B------:R2:W-:Y:S02]  /*263b0*/  @!P0 STG.E.128 desc[UR12][R36.64+0x180], R12 ;  /* 0x0001800c24008986 */ /* 0x0005e4000c101d0c */
.L_x_2687:
[----:B------:R-:W-:Y:S05]  /*263c0*/  BSYNC.RECONVERGENT B0 ;  /* 0x0000000000007941 */ /* 0x000fea0003800200 */
.L_x_2686:
[----:B--2---:R2:W2:Y:S01]  /*263d0*/  LDS.128 R24, [R235+0x1000] ;  /* 0x00100000eb187984 */ /* 0x0044a20000000c00 */
[----:B------:R-:W-:Y:S03]  /*263e0*/  BSSY.RECONVERGENT B0, `(.L_x_2688) ;  /* 0x0000019000007945 */ /* 0x000fe60003800200 */
[----:B------:R2:W2:Y:S04]  /*263f0*/  LDS.128 R20, [R235+0x3000] ;  /* 0x00300000eb147984 */ /* 0x0004a80000000c00 */
        /* <DEDUP_REMOVED lines=23> */
.L_x_2689:
[----:B------:R-:W-:Y:S05]  /*26570*/  BSYNC.RECONVERGENT B0 ;  /* 0x0000000000007941 */ /* 0x000fea0003800200 */
.L_x_2688:
[----:B-12---:R1:W2:Y:S04]  /*26580*/  LDS.128 R16, [R235+0x3800] ;  /* 0x00380000eb107984 */ /* 0x0062a80000000c00 */
[----:B------:R1:W1:Y:S01]  /*26590*/  LDS.128 R12, [R235+0x5800] ;  /* 0x00580000eb0c7984 */ /* 0x0002620000000c00 */
[----:B------:R-:W-:Y:S05]  /*265a0*/  @P5 EXIT ;  /* 0x000000000000594d */ /* 0x000fea0003800000 */
[----:B------:R-:W-:Y:S01]  /*265b0*/  IADD3 R7, P0, PT, R0, 0x30, RZ ;  /* 0x0000003000077810 */ /* 0x000fe20007f1e0ff */
[----:B------:R-:W5:Y:S01]  /*265c0*/  LDCU.64 UR4, c[0x0][0x3f0] ;  /* 0x00007e00ff0477ac */ /* 0x000f620008000a00 */
[----:B------:R1:W1:Y:S01]  /*265d0*/  LDS.128 R20, [R235+0x7800] ;  /* 0x00780000eb147984 */ /* 0x0002620000000c00 */
[----:B------:R-:W-:Y:S01]  /*265e0*/  IMAD.MOV.U32 R24, RZ, RZ, R28 ;  /* 0x000000ffff187224 */ /* 0x000fe200078e001c */
[----:B------:R-:W3:Y:S01]  /*265f0*/  LDCU UR6, c[0x0][0x440] ;  /* 0x00008800ff0677ac */ /* 0x000ee20008000800 */
        /* <DEDUP_REMOVED lines=18> */
.L_x_2690:
        /* <DEDUP_REMOVED lines=14> */
.L_x_4074:


//--------------------- .text._ZN5flash24flash_fwd_splitkv_kernelI23Flash_fwd_kernel_traitsILi256ELi64ELi64ELi4ELb0ELb0EN7cutlass10bfloat16_tE19Flash_kernel_traitsILi256ELi64ELi64ELi4ES3_EELb1ELb0ELb1ELb0ELb0ELb1ELb0ELb1EEEvNS_16Flash_fwd_paramsE --------------------------
	.section	.text._ZN5flash24flash_fwd_splitkv_kernelI23Flash_fwd_kernel_traitsILi256ELi64ELi64ELi4ELb0ELb0EN7cutlass10bfloat16_tE19Flash_kernel_traitsILi256ELi64ELi64ELi4ES3_EELb1ELb0ELb1ELb0ELb0ELb1ELb0ELb1EEEvNS_16Flash_fwd_paramsE,"ax",@progbits
	.align	128
        .global         _ZN5flash24flash_fwd_splitkv_kernelI23Flash_fwd_kernel_traitsILi256ELi64ELi64ELi4ELb0ELb0EN7cutlass10bfloat16_tE19Flash_kernel_traitsILi256ELi64ELi64ELi4ES3_EELb1ELb0ELb1ELb0ELb0ELb1ELb0ELb1EEEvNS_16Flash_fwd_paramsE
        .type           _ZN5flash24flash_fwd_splitkv_kernelI23Flash_fwd_kernel_traitsILi256ELi64ELi64ELi4ELb0ELb0EN7cutlass10bfloat16_tE19Flash_kernel_traitsILi256ELi64ELi64ELi4ES3_EELb1ELb0ELb1ELb0ELb0ELb1ELb0ELb1EEEvNS_16Flash_fwd_paramsE,@function
        .size           _ZN5flash24flash_fwd_splitkv_kernelI23Flash_fwd_kernel_traitsILi256ELi64ELi64ELi4ELb0ELb0EN7cutlass10bfloat16_tE19Flash_kernel_traitsILi256ELi64ELi64ELi4ES3_EELb1ELb0ELb1ELb0ELb0ELb1ELb0ELb1EEEvNS_16Flash_fwd_paramsE,(.L_x_4075 - _ZN5flash24flash_fwd_splitkv_kernelI23Flash_fwd_kernel_traitsILi256ELi64ELi64ELi4ELb0ELb0EN7cutlass10bfloat16_tE19Flash_kernel_traitsILi256ELi64ELi64ELi4ES3_EELb1ELb0ELb1ELb0ELb0ELb1ELb0ELb1EEEvNS_16Flash_fwd_paramsE)
        .other          _ZN5flash24flash_fwd_splitkv_kernelI23Flash_fwd_kernel_traitsILi256ELi64ELi64ELi4ELb0ELb0EN7cutlass10bfloat16_tE19Flash_kernel_traitsILi256ELi64ELi64ELi4ES3_EELb1ELb0ELb1ELb0ELb0ELb1ELb0ELb1EEEvNS_16Flash_fwd_paramsE,@"STO_CUDA_ENTRY STV_DEFAULT"
_ZN5flash24flash_fwd_splitkv_kernelI23Flash_fwd_kernel_traitsILi256ELi64ELi64ELi4ELb0ELb0EN7cutlass10bfloat16_tE19Flash_kernel_traitsILi256ELi64ELi64ELi4ES3_EELb1ELb0ELb1ELb0ELb0ELb1ELb0ELb1EEEvNS_16Flash_fwd_paramsE:
.text._ZN5flash24flash_fwd_splitkv_kernelI23Flash_fwd_kernel_traitsILi256ELi64ELi64ELi4ELb0ELb0EN7cutlass10bfloat16_tE19Flash_kernel_traitsILi256ELi64ELi64ELi4ES3_EELb1ELb0ELb1ELb0ELb0ELb1ELb0ELb1EEEvNS_16Flash_fwd_paramsE:
        /* <DEDUP_REMOVED lines=73> */
.L_x_2691:
        /* <DEDUP_REMOVED lines=84> */
.L_x_2694:
[----:B------:R-:W-:Y:S05]  /*09d0*/  BSYNC.RECONVERGENT B0 ;  /* 0x0000000000007941 */ /* 0x000fea0003800200 */
.L_x_2693:
        /* <DEDUP_REMOVED lines=23> */
.L_x_2696:
[----:B------:R-:W-:Y:S05]  /*0b50*/  BSYNC.RECONVERGENT B0 ;  /* 0x0000000000007941 */ /* 0x000fea0003800200 */
.L_x_2695:
        /* <DEDUP_REMOVED lines=22> */
.L_x_2698:
[----:B------:R-:W-:Y:S05]  /*0cc0*/  BSYNC.RECONVERGENT B0 ;  /* 0x0000000000007941 */ /* 0x000fea0003800200 */
.L_x_2697:
        /* <DEDUP_REMOVED lines=21> */
.L_x_2700:
[----:B------:R-:W-:Y:S05]  /*0e20*/  BSYNC.RECONVERGENT B0 ;  /* 0x0000000000007941 */ /* 0x000fea0003800200 */
.L_x_2699:
        /* <DEDUP_REMOVED lines=21> */
.L_x_2692:
        /* <DEDUP_REMOVED lines=13> */
.L_x_2701:
        /* <DEDUP_REMOVED lines=103> */
.L_x_2702:
        /* <DEDUP_REMOVED lines=15> */
.L_x_2704:
[----:B------:R-:W1:Y:S01]  /*17b0*/  LDCU.64 UR16, c[0x0][0x3b8] ;  /* 0x00007700ff1077ac */ /* 0x000e620008000a00 */
[----:B------:R-:W-:-:S04]  /*17c0*/  UIADD3 UR19, UPT, UPT, UR11, UR26, URZ ;  /* 0x0000001a0b137290 */ /* 0x000fc8000fffe0ff */
[----:B-1----:R-:W-:Y:S02]  /*17d0*/  UIMAD.WIDE.U32 UR8, UR19, UR16, URZ ;  /* 0x00000010130872a5 */ /* 0x002fe4000f8e00ff */
[----:B------:R-:W-:-:S04]  /*17e0*/  UIMAD UR19, UR19, UR17, URZ ;  /* 0x00000011131372a4 */ /* 0x000fc8000f8e02ff */
[----:B------:R-:W-:Y:S01]  /*17f0*/  UIADD3 UR19, UPT, UPT, UR9, UR19, URZ ;  /* 0x0000001309137290 */ /* 0x000fe2000fffe0ff */
[----:B------:R-:W-:-:S11]  /*1800*/  UMOV UR18, UR8 ;  /* 0x0000000800127c82 */ /* 0x000fd60008000000 */
.L_x_2705:
        /* <DEDUP_REMOVED lines=15> */
.L_x_2706:
[----:B------:R-:W1:Y:S01]  /*1900*/  LDCU.64 UR14, c[0x0][0x3c0] ;  /* 0x00007800ff0e77ac */ /* 0x000e620008000a00 */
[----:B------:R-:W-:-:S04]  /*1910*/  UIADD3 UR11, UPT, UPT, UR11, UR26, URZ ;  /* 0x0000001a0b0b7290 */ /* 0x000fc8000fffe0ff */
[----:B-1----:R-:W-:Y:S02]  /*1920*/  UIMAD.WIDE.U32 UR8, UR11, UR14, URZ ;  /* 0x0000000e0b0872a5 */ /* 0x002fe4000f8e00ff */
[----:B------:R-:W-:-:S04]  /*1930*/  UIMAD UR11, UR11, UR15, URZ ;  /* 0x0000000f0b0b72a4 */ /* 0x000fc8000f8e02ff */
[----:B------:R-:W-:Y:S01]  /*1940*/  UIADD3 UR9, UPT, UPT, UR9, UR11, URZ ;  /* 0x0000000b09097290 */ /* 0x000fe2000fffe0ff */
[----:B------:R-:W-:-:S11]  /*1950*/  UMOV UR10, UR8 ;  /* 0x00000008000a7c82 */ /* 0x000fd60008000000 */
.L_x_2707:
        /* <DEDUP_REMOVED lines=54> */
.L_x_2703:
        /* <DEDUP_REMOVED lines=180> */
.L_x_2792:
        /* <DEDUP_REMOVED lines=20> */
.L_x_2710:
[----:B-12---:R-:W-:Y:S05]  /*2940*/  BSYNC.RECONVERGENT B0 ;  /* 0x0000000000007941 */ /* 0x006fea0003800200 */
.L_x_2709:
        /* <DEDUP_REMOVED lines=21> */
.L_x_2712:
[----:B------:R-:W-:Y:S05]  /*2aa0*/  BSYNC.RECONVERGENT B0 ;  /* 0x0000000000007941 */ /* 0x000fea0003800200 */
.L_x_2711:
        /* <DEDUP_REMOVED lines=23> */
.L_x_2714:
[----:B------:R-:W-:Y:S05]  /*2c20*/  BSYNC.RECONVERGENT B0 ;  /* 0x0000000000007941 */ /* 0x000fea0003800200 */
.L_x_2713:
        /* <DEDUP_REMOVED lines=25> */
.L_x_2716:
[----:B------:R-:W-:Y:S05]  /*2dc0*/  BSYNC.RECONVERGENT B0 ;  /* 0x0000000000007941 */ /* 0x000fea0003800200 */
.L_x_2715:
        /* <DEDUP_REMOVED lines=20> */
.L_x_2720:
[----:B------:R-:W-:Y:S05]  /*2f10*/  BSYNC.RECONVERGENT B0 ;  /* 0x0000000000007941 */ /* 0x000fea0003800200 */
.L_x_2719:
        /* <DEDUP_REMOVED lines=20> */
.L_x_2722:
[----:B------:R-:W-:Y:S05]  /*3060*/  BSYNC.RECONVERGENT B0 ;  /* 0x0000000000007941 */ /* 0x000fea0003800200 */
.L_x_2721:
        /* <DEDUP_REMOVED lines=20> */
.L_x_2724:
[----:B------:R-:W-:Y:S05]  /*31b0*/  BSYNC.RECONVERGENT B0 ;  /* 0x0000000000007941 */ /* 0x000fea0003800200 */
.L_x_2723:
        /* <DEDUP_REMOVED lines=25> */
.L_x_2718:
        /* <DEDUP_REMOVED lines=56> */
.L_x_2730:
[----:B------:R-:W-:Y:S05]  /*36d0*/  BSYNC.RECONVERGENT B0 ;  /* 0x0000000000007941 */ /* 0x000fea0003800200 */
.L_x_2729:
        /* <DEDUP_REMOVED lines=48> */
.L_x_2732:
[----:B------:R-:W-:Y:S05]  /*39e0*/  BSYNC.RECONVERGENT B0 ;  /* 0x0000000000007941 */ /* 0x000fea0003800200 */
.L_x_2731:
        /* <DEDUP_REMOVED lines=48> */
.L_x_2734:
[----:B------:R-:W-:Y:S05]  /*3cf0*/  BSYNC.RECONVERGENT B0 ;  /* 0x0000000000007941 */ /* 0x000fea0003800200 */
.L_x_2733:
        /* <DEDUP_REMOVED lines=47> */
.L_x_2728:
[----:B------:R-:W-:Y:S05]  /*3ff0*/  BSYNC.RECONVERGENT B1 ;  /* 0x0000000000017941 */ /* 0x000fea0003800200 */
.L_x_2727:
        /* <DEDUP_REMOVED lines=67> */
.L_x_2738:
[----:B------:R-:W-:Y:S05]  /*4430*/  BSYNC.RECONVERGENT B0 ;  /* 0x0000000000007941 */ /* 0x000fea0003800200 */
.L_x_2737:
        /* <DEDUP_REMOVED lines=48> */
.L_x_2740:
[----:B------:R-:W-:Y:S05]  /*4740*/  BSYNC.RECONVERGENT B0 ;  /* 0x0000000000007941 */ /* 0x000fea0003800200 */
.L_x_2739:
        /* <DEDUP_REMOVED lines=48> */
.L_x_2742:
[----:B------:R-:W-:Y:S05]  /*4a50*/  BSYNC.RECONVERGENT B0 ;  /* 0x0000000000007941 */ /* 0x000fea0003800200 */
.L_x_2741:
        /* <DEDUP_REMOVED lines=47> */
.L_x_2736:
[----:B------:R-:W-:Y:S05]  /*4d50*/  BSYNC.RECONVERGENT B1 ;  /* 0x0000000000017941 */ /* 0x000fea0003800200 */
.L_x_2735:
        /* <DEDUP_REMOVED lines=65> */
.L_x_2746:
[----:B------:R-:W-:Y:S05]  /*5170*/  BSYNC.RECONVERGENT B0 ;  /* 0x0000000000007941 */ /* 0x000fea0003800200 */
.L_x_2745:
        /* <DEDUP_REMOVED lines=48> */
.L_x_2748:
[----:B------:R-:W-:Y:S05]  /*5480*/  BSYNC.RECONVERGENT B0 ;  /* 0x0000000000007941 */ /* 0x000fea0003800200 */
.L_x_2747:
        /* <DEDUP_REMOVED lines=48> */
.L_x_2750:
[----:B------:R-:W-:Y:S05]  /*5790*/  BSYNC.RECONVERGENT B0 ;  /* 0x0000000000007941 */ /* 0x000fea0003800200 */
.L_x_2749:
        /* <DEDUP_REMOVED lines=47> */
.L_x_2744:
[----:B------:R-:W-:Y:S05]  /*5a90*/  BSYNC.RECONVERGENT B1 ;  /* 0x0000000000017941 */ /* 0x000fea0003800200 */
.L_x_2743:
        /* <DEDUP_REMOVED lines=67> */
.L_x_2754:
[----:B------:R-:W-:Y:S05]  /*5ed0*/  BSYNC.RECONVERGENT B0 ;  /* 0x0000000000007941 */ /* 0x000fea0003800200 */
.L_x_2753:
        /* <DEDUP_REMOVED lines=48> */
.L_x_2756:
[----:B------:R-:W-:Y:S05]  /*61e0*/  BSYNC.RECONVERGENT B0 ;  /* 0x0000000000007941 */ /* 0x000fea0003800200 */
.L_x_2755:
        /* <DEDUP_REMOVED lines=48> */
.L_x_2758:
[----:B------:R-:W-:Y:S05]  /*64f0*/  BSYNC.RECONVERGENT B0 ;  /* 0x0000000000007941 */ /* 0x000fea0003800200 */
.L_x_2757:
        /* <DEDUP_REMOVED lines=47> */
.L_x_2752:
[----:B------:R-:W-:Y:S05]  /*67f0*/  BSYNC.RECONVERGENT B1 ;  /* 0x0000000000017941 */ /* 0x000fea0003800200 */
.L_x_2751:
        /* <DEDUP_REMOVED lines=8> */
.L_x_2726:
        /* <DEDUP_REMOVED lines=95> */
.L_x_2762:
[----:B------:R-:W-:Y:S05]  /*6e70*/  BSYNC.RECONVERGENT B0 ;  /* 0x0000000000007941 */ /* 0x000fea0003800200 */
.L_x_2761:
        /* <DEDUP_REMOVED lines=89> */
.L_x_2764:
[----:B------:R-:W-:Y:S05]  /*7410*/  BSYNC.RECONVERGENT B0 ;  /* 0x0000000000007941 */ /* 0x000fea0003800200 */
.L_x_2763:
        /* <DEDUP_REMOVED lines=89> */
.L_x_2766:
[----:B------:R-:W-:Y:S05]  /*79b0*/  BSYNC.RECONVERGENT B0 ;  /* 0x0000000000007941 */ /* 0x000fea0003800200 */
.L_x_2765:
        /* <DEDUP_REMOVED lines=88> */
.L_x_2760:
[----:B------:R-:W-:Y:S05]  /*7f40*/  BSYNC.RECONVERGENT B1 ;  /* 0x0000000000017941 */ /* 0x000fea0003800200 */
.L_x_2759:
        /* <DEDUP_REMOVED lines=98> */
.L_x_2770:
[----:B------:R-:W-:Y:S05]  /*8570*/  BSYNC.RECONVERGENT B0 ;  /* 0x0000000000007941 */ /* 0x000fea0003800200 */
.L_x_2769:
        /* <DEDUP_REMOVED lines=88> */
.L_x_2772:
[----:B------:R-:W-:Y:S05]  /*8b00*/  BSYNC.RECONVERGENT B0 ;  /* 0x0000000000007941 */ /* 0x000fea0003800200 */
.L_x_2771:
        /* <DEDUP_REMOVED lines=88> */
.L_x_2774:
[----:B------:R-:W-:Y:S05]  /*9090*/  BSYNC.RECONVERGENT B0 ;  /* 0x0000000000007941 */ /* 0x000fea0003800200 */
.L_x_2773:
        /* <DEDUP_REMOVED lines=86> */
.L_x_2768:
[----:B------:R-:W-:Y:S05]  /*9600*/  BSYNC.RECONVERGENT B1 ;  /* 0x0000000000017941 */ /* 0x000fea0003800200 */
.L_x_2767:
        /* <DEDUP_REMOVED lines=99> */
.L_x_2778:
[----:B------:R-:W-:Y:S05]  /*9c40*/  BSYNC.RECONVERGENT B0 ;  /* 0x0000000000007941 */ /* 0x000fea0003800200 */
.L_x_2777:
        /* <DEDUP_REMOVED lines=88> */
.L_x_2780:
[----:B------:R-:W-:Y:S05]  /*a1d0*/  BSYNC.RECONVERGENT B0 ;  /* 0x0000000000007941 */ /* 0x000fea0003800200 */
.L_x_2779:
        /* <DEDUP_REMOVED lines=87> */
.L_x_2782:
[----:B------:R-:W-:Y:S05]  /*a750*/  BSYNC.RECONVERGENT B0 ;  /* 0x0000000000007941 */ /* 0x000fea0003800200 */
.L_x_2781:
        /* <DEDUP_REMOVED lines=86> */
.L_x_2776:
[----:B------:R-:W-:Y:S05]  /*acc0*/  BSYNC.RECONVERGENT B1 ;  /* 0x0000000000017941 */ /* 0x000fea0003800200 */
.L_x_2775:
        /* <DEDUP_REMOVED lines=102> */
.L_x_2786:
[----:B------:R-:W-:Y:S05]  /*b330*/  BSYNC.RECONVERGENT B0 ;  /* 0x0000000000007941 */ /* 0x000fea0003800200 */
.L_x_2785:
        /* <DEDUP_REMOVED lines=87> */
.L_x_2788:
[----:B------:R-:W-:Y:S05]  /*b8b0*/  BSYNC.RECONVERGENT B0 ;  /* 0x0000000000007941 */ /* 0x000fea0003800200 */
.L_x_2787:
        /* <DEDUP_REMOVED lines=87> */
.L_x_2790:
[----:B------:R-:W-:Y:S05]  /*be30*/  BSYNC.RECONVERGENT B0 ;  /* 0x0000000000007941 */ /* 0x000fea0003800200 */
.L_x_2789:
        /* <DEDUP_REMOVED lines=86> */
.L_x_2784:
[----:B------:R-:W-:Y:S05]  /*c3a0*/  BSYNC.RECONVERGENT B1 ;  /* 0x0000000000017941 */ /* 0x000fea0003800200 */
.L_x_2783:
[----:B------:R-:W5:Y:S08]  /*c3b0*/  LDC R3, c[0x0][0x450] ;  /* 0x00011400ff037b82 */ /* 0x000f700000000800 */
[----:B------:R-:W1:Y:S01]  /*c3c0*/  LDC R18, c[0x0][0x450] ;  /* 0x00011400ff127b82 */ /* 0x000e620000000800 */
[----:B-----5:R-:W-:Y:S05]  /*c3d0*/  IMAD.U32 R3, R3, -0x20, RZ ;  /* 0xffffffe003037824 */ /* 0x020fea00078e00ff */
[C---:B------:R-:W-:Y:S02]  /*c3e0*/  LEA R82, P1, R3.reuse, R82, 0x1 ;  /* 0x0000005203527211 */ /* 0x040fe400078208ff */
[C---:B------:R-:W-:Y:S02]  /*c3f0*/  LEA R80, P0, R3.reuse, R80, 0x1 ;  /* 0x0000005003507211 */ /* 0x040fe400078008ff */
[C---:B------:R-:W-:Y:S02]  /*c400*/  LEA.HI.X.SX32 R83, R3.reuse, R83, 0x1, P1 ;  /* 0x0000005303537211 */ /* 0x040fe400008f0eff */
[----:B-1----:R-:W-:Y:S09]  /*c410*/  LEA.HI.X.SX32 R81, R3, R81, 0x1, P0 ;  /* 0x0000005103517211 */ /* 0x002ff200000f0eff */
.L_x_2725:
[----:B------:R-:W-:Y:S05]  /*c420*/  BSYNC.RECONVERGENT B2 ;  /* 0x0000000000027941 */ /* 0x000fea0003800200 */
.L_x_2717:
        /* <DEDUP_REMOVED lines=89> */
.L_x_2791:
[----:B------:R-:W-:Y:S01]  /*c9c0*/  UISETP.GT.AND UP0, UPT, UR18, UR32, UPT ;  /* 0x000000201200728c */ /* 0x000fe2000bf04270 */
[----:B------:R-:W-:Y:S02]  /*c9d0*/  IADD3 R78, P1, PT, R78, R85, RZ ;  /* 0x000000554e4e7210 */ /* 0x000fe40007f3e0ff */
[----:B------:R-:W-:Y:S03]  /*c9e0*/  IADD3 R14, P0, PT, R14, R89, RZ ;  /* 0x000000590e0e7210 */ /* 0x000fe60007f1e0ff */
[----:B------:R-:W-:Y:S02]  /*c9f0*/  IMAD.X R79, R79, 0x1, R84, P1 ;  /* 0x000000014f4f7824 */ /* 0x000fe400008e0654 */
[----:B------:R-:W-:Y:S01]  /*ca00*/  IMAD.X R15, R15, 0x1, R87, P0 ;  /* 0x000000010f0f7824 */ /* 0x000fe200000e0657 */
[----:B------:R-:W-:Y:S07]  /*ca10*/  BRA.U UP0, `(.L_x_2792) ;  /* 0xffffff5d00787547 */ /* 0x000fee000b83ffff */
.L_x_2708:
        /* <DEDUP_REMOVED lines=57> */
.L_x_2796:
[----:B------:R-:W-:Y:S05]  /*cdb0*/  BSYNC.RECONVERGENT B0 ;  /* 0x0000000000007941 */ /* 0x000fea0003800200 */
.L_x_2795:
        /* <DEDUP_REMOVED lines=29> */
.L_x_2798:
[----:B------:R-:W-:Y:S05]  /*cf90*/  BSYNC.RECONVERGENT B0 ;  /* 0x0000000000007941 */ /* 0x000fea0003800200 */
.L_x_2797:
        /* <DEDUP_REMOVED lines=29> */
.L_x_2800:
[----:B------:R-:W-:Y:S05]  /*d170*/  BSYNC.RECONVERGENT B0 ;  /* 0x0000000000007941 */ /* 0x000fea0003800200 */
.L_x_2799:
        /* <DEDUP_REMOVED lines=30> */
.L_x_2794:
        /* <DEDUP_REMOVED lines=80> */
.L_x_2808:
[----:B------:R-:W-:Y:S05]  /*d860*/  BSYNC.RECONVERGENT B0 ;  /* 0x0000000000007941 */ /* 0x000fea0003800200 */
.L_x_2807:
[----:B-----5:R-:W-:Y:S01]  /*d870*/  IMAD.MOV.U32 R6, RZ, RZ, R18 ;  /* 0x000000ffff067224 */ /* 0x020fe200078e0012 */
[----:B------:R-:W-:Y:S01]  /*d880*/  MOV R4, R16 ;  /* 0x0000001000047202 */ /* 0x000fe20000000f00 */
[----:B------:R-:W-:Y:S01]  /*d890*/  IMAD.MOV.U32 R7, RZ, RZ, R19 ;  /* 0x000000ffff077224 */ /* 0x000fe200078e0013 */
[----:B------:R-:W-:Y:S02]  /*d8a0*/  MOV R5, R17 ;  /* 0x0000001100057202 */ /* 0x000fe40000000f00 */
.L_x_2806:
[----:B------:R-:W-:Y:S05]  /*d8b0*/  BSYNC.RECONVERGENT B1 ;  /* 0x0000000000017941 */ /* 0x000fea0003800200 */
.L_x_2805:
        /* <DEDUP_REMOVED lines=47> */
.L_x_2812:
[----:B------:R-:W-:Y:S05]  /*dbb0*/  BSYNC.RECONVERGENT B0 ;  /* 0x0000000000007941 */ /* 0x000fea0003800200 */
.L_x_2811:
[----:B-----5:R4:W-:Y:S02]  /*dbc0*/  STS.128 [R235+0x2000], R16 ;  /* 0x00200010eb007388 */ /* 0x0209e40000000c00 */
.L_x_2810:
[----:B------:R-:W-:Y:S05]  /*dbd0*/  BSYNC.RECONVERGENT B1 ;  /* 0x0000000000017941 */ /* 0x000fea0003800200 */
.L_x_2809:
        /* <DEDUP_REMOVED lines=46> */
.L_x_2816:
[----:B------:R-:W-:Y:S05]  /*dec0*/  BSYNC.RECONVERGENT B0 ;  /* 0x0000000000007941 */ /* 0x000fea0003800200 */
.L_x_2815:
[----:B-----5:R1:W-:Y:S02]  /*ded0*/  STS.128 [R235+0x4000], R16 ;  /* 0x00400010eb007388 */ /* 0x0203e40000000c00 */
.L_x_2814:
[----:B------:R-:W-:Y:S05]  /*dee0*/  BSYNC.RECONVERGENT B1 ;  /* 0x0000000000017941 */ /* 0x000fea0003800200 */
.L_x_2813:
        /* <DEDUP_REMOVED lines=45> */
.L_x_2818:
[----:B------:R-:W-:Y:S05]  /*e1c0*/  BSYNC.RECONVERGENT B0 ;  /* 0x0000000000007941 */ /* 0x000fea0003800200 */
.L_x_2817:
[----:B-----5:R4:W-:Y:S02]  /*e1d0*/  STS.128 [R235+0x6000], R16 ;  /* 0x00600010eb007388 */ /* 0x0209e40000000c00 */
.L_x_2804:
[----:B------:R-:W-:Y:S05]  /*e1e0*/  BSYNC.RECONVERGENT B2 ;  /* 0x0000000000027941 */ /* 0x000fea0003800200 */
.L_x_2803:
        /* <DEDUP_REMOVED lines=63> */
.L_x_2824:
[----:B------:R-:W-:Y:S05]  /*e5e0*/  BSYNC.RECONVERGENT B0 ;  /* 0x0000000000007941 */ /* 0x000fea0003800200 */
.L_x_2823:
[----:B-----5:R4:W-:Y:S02]  /*e5f0*/  STS.128 [R235+0x800], R16 ;  /* 0x00080010eb007388 */ /* 0x0209e40000000c00 */
.L_x_2822:
[----:B------:R-:W-:Y:S05]  /*e600*/  BSYNC.RECONVERGENT B1 ;  /* 0x0000000000017941 */ /* 0x000fea0003800200 */
.L_x_2821:
        /* <DEDUP_REMOVED lines=56> */
.L_x_2828:
[----:B------:R-:W-:Y:S05]  /*e990*/  BSYNC.RECONVERGENT B0 ;  /* 0x0000000000007941 */ /* 0x000fea0003800200 */
.L_x_2827:
[----:B-----5:R4:W-:Y:S02]  /*e9a0*/  STS.128 [R235+0x2800], R16 ;  /* 0x00280010eb007388 */ /* 0x0209e40000000c00 */
.L_x_2826:
[----:B------:R-:W-:Y:S05]  /*e9b0*/  BSYNC.RECONVERGENT B1 ;  /* 0x0000000000017941 */ /* 0x000fea0003800200 */
.L_x_2825:
        /* <DEDUP_REMOVED lines=56> */
.L_x_2832:
[----:B------:R-:W-:Y:S05]  /*ed40*/  BSYNC.RECONVERGENT B0 ;  /* 0x0000000000007941 */ /* 0x000fea0003800200 */
.L_x_2831:
[----:B-----5:R4:W-:Y:S02]  /*ed50*/  STS.128 [R235+0x4800], R16 ;  /* 0x00480010eb007388 */ /* 0x0209e40000000c00 */
.L_x_2830:
[----:B------:R-:W-:Y:S05]  /*ed60*/  BSYNC.RECONVERGENT B1 ;  /* 0x0000000000017941 */ /* 0x000fea0003800200 */
.L_x_2829:
        /* <DEDUP_REMOVED lines=55> */
.L_x_2834:
[----:B------:R-:W-:Y:S05]  /*f0e0*/  BSYNC.RECONVERGENT B0 ;  /* 0x0000000000007941 */ /* 0x000fea0003800200 */
.L_x_2833:
[----:B-----5:R4:W-:Y:S02]  /*f0f0*/  STS.128 [R235+0x6800], R16 ;  /* 0x00680010eb007388 */ /* 0x0209e40000000c00 */
.L_x_2820:
[----:B------:R-:W-:Y:S05]  /*f100*/  BSYNC.RECONVERGENT B2 ;  /* 0x0000000000027941 */ /* 0x000fea0003800200 */
.L_x_2819:
        /* <DEDUP_REMOVED lines=65> */
.L_x_2840:
[----:B------:R-:W-:Y:S05]  /*f520*/  BSYNC.RECONVERGENT B0 ;  /* 0x0000000000007941 */ /* 0x000fea0003800200 */
.L_x_2839:
[----:B-----5:R1:W-:Y:S02]  /*f530*/  STS.128 [R235+0x1000], R16 ;  /* 0x00100010eb007388 */ /* 0x0203e40000000c00 */
.L_x_2838:
[----:B------:R-:W-:Y:S05]  /*f540*/  BSYNC.RECONVERGENT B1 ;  /* 0x0000000000017941 */ /* 0x000fea0003800200 */
.L_x_2837:
        /* <DEDUP_REMOVED lines=57> */
.L_x_2844:
[----:B------:R-:W-:Y:S05]  /*f8e0*/  BSYNC.RECONVERGENT B0 ;  /* 0x0000000000007941 */ /* 0x000fea0003800200 */
.L_x_2843:
[----:B-----5:R4:W-:Y:S02]  /*f8f0*/  STS.128 [R235+0x3000], R16 ;  /* 0x00300010eb007388 */ /* 0x0209e40000000c00 */
.L_x_2842:
[----:B------:R-:W-:Y:S05]  /*f900*/  BSYNC.RECONVERGENT B1 ;  /* 0x0000000000017941 */ /* 0x000fea0003800200 */
.L_x_2841:
        /* <DEDUP_REMOVED lines=57> */
.L_x_2848:
[----:B------:R-:W-:Y:S05]  /*fca0*/  BSYNC.RECONVERGENT B0 ;  /* 0x0000000000007941 */ /* 0x000fea0003800200 */
.L_x_2847:
[----:B-----5:R4:W-:Y:S02]  /*fcb0*/  STS.128 [R235+0x5000], R16 ;  /* 0x00500010eb007388 */ /* 0x0209e40000000c00 */
.L_x_2846:
[----:B------:R-:W-:Y:S05]  /*fcc0*/  BSYNC.RECONVERGENT B1 ;  /* 0x0000000000017941 */ /* 0x000fea0003800200 */
.L_x_2845:
        /* <DEDUP_REMOVED lines=55> */
.L_x_2850:
[----:B------:R-:W-:Y:S05]  /*10040*/  BSYNC.RECONVERGENT B0 ;  /* 0x0000000000007941 */ /* 0x000fea0003800200 */
.L_x_2849:
[----:B-----5:R4:W-:Y:S02]  /*10050*/  STS.128 [R235+0x7000], R16 ;  /* 0x00700010eb007388 */ /* 0x0209e40000000c00 */
.L_x_2836:
[----:B------:R-:W-:Y:S05]  /*10060*/  BSYNC.RECONVERGENT B2 ;  /* 0x0000000000027941 */ /* 0x000fea0003800200 */
.L_x_2835:
        /* <DEDUP_REMOVED lines=64> */
.L_x_2854:
[----:B------:R-:W-:Y:S05]  /*10470*/  BSYNC.RECONVERGENT B0 ;  /* 0x0000000000007941 */ /* 0x000fea0003800200 */
.L_x_2853:
[----:B-----5:R4:W-:Y:S02]  /*10480*/  STS.128 [R235+0x1800], R16 ;  /* 0x00180010eb007388 */ /* 0x0209e40000000c00 */
.L_x_2852:
[----:B------:R-:W-:Y:S05]  /*10490*/  BSYNC.RECONVERGENT B1 ;  /* 0x0000000000017941 */ /* 0x000fea0003800200 */
.L_x_2851:
        /* <DEDUP_REMOVED lines=56> */
.L_x_2858:
[----:B------:R-:W-:Y:S05]  /*10820*/  BSYNC.RECONVERGENT B0 ;  /* 0x0000000000007941 */ /* 0x000fea0003800200 */
.L_x_2857:
[----:B-----5:R1:W-:Y:S02]  /*10830*/  STS.128 [R235+0x3800], R16 ;  /* 0x00380010eb007388 */ /* 0x0203e40000000c00 */
.L_x_2856:
[----:B------:R-:W-:Y:S05]  /*10840*/  BSYNC.RECONVERGENT B1 ;  /* 0x0000000000017941 */ /* 0x000fea0003800200 */
.L_x_2855:
        /* <DEDUP_REMOVED lines=56> */
.L_x_2862:
[----:B------:R-:W-:Y:S05]  /*10bd0*/  BSYNC.RECONVERGENT B0 ;  /* 0x0000000000007941 */ /* 0x000fea0003800200 */
.L_x_2861:
[----:B-----5:R4:W-:Y:S02]  /*10be0*/  STS.128 [R235+0x5800], R16 ;  /* 0x00580010eb007388 */ /* 0x0209e40000000c00 */
.L_x_2860:
[----:B------:R-:W-:Y:S05]  /*10bf0*/  BSYNC.RECONVERGENT B1 ;  /* 0x0000000000017941 */ /* 0x000fea0003800200 */
.L_x_2859:
        /* <DEDUP_REMOVED lines=56> */
.L_x_2864:
[----:B------:R-:W-:Y:S05]  /*10f80*/  BSYNC.RECONVERGENT B0 ;  /* 0x0000000000007941 */ /* 0x000fea0003800200 */
.L_x_2863:
[----:B-----5:R4:W-:Y:S01]  /*10f90*/  STS.128 [R235+0x7800], R16 ;  /* 0x00780010eb007388 */ /* 0x0209e20000000c00 */
[----:B------:R-:W-:Y:S05]  /*10fa0*/  BRA `(.L_x_2801) ;  /* 0x0000005c00047947 */ /* 0x000fea0003800000 */
.L_x_2802:
        /* <DEDUP_REMOVED lines=98> */
.L_x_2869:
[----:B------:R-:W-:Y:S05]  /*115d0*/  BSYNC.RECONVERGENT B0 ;  /* 0x0000000000007941 */ /* 0x000fea0003800200 */
.L_x_2868:
[----:B------:R-:W-:Y:S05]  /*115e0*/  BSYNC.RECONVERGENT B1 ;  /* 0x0000000000017941 */ /* 0x000fea0003800200 */
.L_x_2867:
        /* <DEDUP_REMOVED lines=87> */
.L_x_2873:
[----:B------:R-:W-:Y:S05]  /*11b60*/  BSYNC.RECONVERGENT B0 ;  /* 0x0000000000007941 */ /* 0x000fea0003800200 */
.L_x_2872:
[----:B-----5:R4:W-:Y:S02]  /*11b70*/  STS.128 [R235+0x2000], R24 ;  /* 0x00200018eb007388 */ /* 0x0209e40000000c00 */
.L_x_2871:
[----:B------:R-:W-:Y:S05]  /*11b80*/  BSYNC.RECONVERGENT B1 ;  /* 0x0000000000017941 */ /* 0x000fea0003800200 */
.L_x_2870:
        /* <DEDUP_REMOVED lines=86> */
.L_x_2877:
[----:B------:R-:W-:Y:S05]  /*120f0*/  BSYNC.RECONVERGENT B0 ;  /* 0x0000000000007941 */ /* 0x000fea0003800200 */
.L_x_2876:
[----:B-----5:R1:W-:Y:S02]  /*12100*/  STS.128 [R235+0x4000], R24 ;  /* 0x00400018eb007388 */ /* 0x0203e40000000c00 */
.L_x_2875:
[----:B------:R-:W-:Y:S05]  /*12110*/  BSYNC.RECONVERGENT B1 ;  /* 0x0000000000017941 */ /* 0x000fea0003800200 */
.L_x_2874:
        /* <DEDUP_REMOVED lines=86> */
.L_x_2879:
[----:B------:R-:W-:Y:S05]  /*12680*/  BSYNC.RECONVERGENT B0 ;  /* 0x0000000000007941 */ /* 0x000fea0003800200 */
.L_x_2878:
[----:B-----5:R4:W-:Y:S02]  /*12690*/  STS.128 [R235+0x6000], R24 ;  /* 0x00600018eb007388 */ /* 0x0209e40000000c00 */
.L_x_2866:
[----:B------:R-:W-:Y:S05]  /*126a0*/  BSYNC.RECONVERGENT B2 ;  /* 0x0000000000027941 */ /* 0x000fea0003800200 */
.L_x_2865:
        /* <DEDUP_REMOVED lines=94> */
.L_x_2885:
[----:B------:R-:W-:Y:S05]  /*12c90*/  BSYNC.RECONVERGENT B0 ;  /* 0x0000000000007941 */ /* 0x000fea0003800200 */
.L_x_2884:
[----:B-----5:R4:W-:Y:S02]  /*12ca0*/  STS.128 [R235+0x800], R24 ;  /* 0x00080018eb007388 */ /* 0x0209e40000000c00 */
.L_x_2883:
[----:B------:R-:W-:Y:S05]  /*12cb0*/  BSYNC.RECONVERGENT B1 ;  /* 0x0000000000017941 */ /* 0x000fea0003800200 */
.L_x_2882:
        /* <DEDUP_REMOVED lines=87> */
.L_x_2889:
[----:B------:R-:W-:Y:S05]  /*13230*/  BSYNC.RECONVERGENT B0 ;  /* 0x0000000000007941 */ /* 0x000fea0003800200 */
.L_x_2888:
[----:B-----5:R4:W-:Y:S02]  /*13240*/  STS.128 [R235+0x2800], R24 ;  /* 0x00280018eb007388 */ /* 0x0209e40000000c00 */
.L_x_2887:
[----:B------:R-:W-:Y:S05]  /*13250*/  BSYNC.RECONVERGENT B1 ;  /* 0x0000000000017941 */ /* 0x000fea0003800200 */
.L_x_2886:
        /* <DEDUP_REMOVED lines=87> */
.L_x_2893:
[----:B------:R-:W-:Y:S05]  /*137d0*/  BSYNC.RECONVERGENT B0 ;  /* 0x0000000000007941 */ /* 0x000fea0003800200 */
.L_x_2892:
[----:B-----5:R4:W-:Y:S02]  /*137e0*/  STS.128 [R235+0x4800], R24 ;  /* 0x00480018eb007388 */ /* 0x0209e40000000c00 */
.L_x_2891:
[----:B------:R-:W-:Y:S05]  /*137f0*/  BSYNC.RECONVERGENT B1 ;  /* 0x0000000000017941 */ /* 0x000fea0003800200 */
.L_x_2890:
        /* <DEDUP_REMOVED lines=89> */
.L_x_2895:
[----:B------:R-:W-:Y:S05]  /*13d90*/  BSYNC.RECONVERGENT B0 ;  /* 0x0000000000007941 */ /* 0x000fea0003800200 */
.L_x_2894:
[----:B-----5:R1:W-:Y:S02]  /*13da0*/  STS.128 [R235+0x6800], R4 ;  /* 0x00680004eb007388 */ /* 0x0203e40000000c00 */
.L_x_2881:
[----:B------:R-:W-:Y:S05]  /*13db0*/  BSYNC.RECONVERGENT B2 ;  /* 0x0000000000027941 */ /* 0x000fea0003800200 */
.L_x_2880:
        /* <DEDUP_REMOVED lines=95> */
.L_x_2901:
[----:B------:R-:W-:Y:S05]  /*143b0*/  BSYNC.RECONVERGENT B0 ;  /* 0x0000000000007941 */ /* 0x000fea0003800200 */
.L_x_2900:
[----:B-----5:R4:W-:Y:S02]  /*143c0*/  STS.128 [R235+0x1000], R24 ;  /* 0x00100018eb007388 */ /* 0x0209e40000000c00 */
.L_x_2899:
[----:B------:R-:W-:Y:S05]  /*143d0*/  BSYNC.RECONVERGENT B1 ;  /* 0x0000000000017941 */ /* 0x000fea0003800200 */
.L_x_2898:
        /* <DEDUP_REMOVED lines=87> */
.L_x_2905:
[----:B------:R-:W-:Y:S05]  /*14950*/  BSYNC.RECONVERGENT B0 ;  /* 0x0000000000007941 */ /* 0x000fea0003800200 */
.L_x_2904:
[----:B-----5:R1:W-:Y:S02]  /*14960*/  STS.128 [R235+0x3000], R24 ;  /* 0x00300018eb007388 */ /* 0x0203e40000000c00 */
.L_x_2903:
[----:B------:R-:W-:Y:S05]  /*14970*/  BSYNC.RECONVERGENT B1 ;  /* 0x0000000000017941 */ /* 0x000fea0003800200 */
.L_x_2902:
        /* <DEDUP_REMOVED lines=87> */
.L_x_2909:
[----:B------:R-:W-:Y:S05]  /*14ef0*/  BSYNC.RECONVERGENT B0 ;  /* 0x0000000000007941 */ /* 0x000fea0003800200 */
.L_x_2908:
[----:B-----5:R4:W-:Y:S02]  /*14f00*/  STS.128 [R235+0x5000], R24 ;  /* 0x00500018eb007388 */ /* 0x0209e40000000c00 */
.L_x_2907:
[----:B------:R-:W-:Y:S05]  /*14f10*/  BSYNC.RECONVERGENT B1 ;  /* 0x0000000000017941 */ /* 0x000fea0003800200 */
.L_x_2906:
        /* <DEDUP_REMOVED lines=87> */
.L_x_2911:
[----:B------:R-:W-:Y:S05]  /*15490*/  BSYNC.RECONVERGENT B0 ;  /* 0x0000000000007941 */ /* 0x000fea0003800200 */
.L_x_2910:
[----:B-----5:R1:W-:Y:S02]  /*154a0*/  STS.128 [R235+0x7000], R4 ;  /* 0x00700004eb007388 */ /* 0x0203e40000000c00 */
.L_x_2897:
[----:B------:R-:W-:Y:S05]  /*154b0*/  BSYNC.RECONVERGENT B2 ;  /* 0x0000000000027941 */ /* 0x000fea0003800200 */
.L_x_2896:
        /* <DEDUP_REMOVED lines=95> */
.L_x_2915:
[----:B------:R-:W-:Y:S05]  /*15ab0*/  BSYNC.RECONVERGENT B0 ;  /* 0x0000000000007941 */ /* 0x000fea0003800200 */
.L_x_2914:
[----:B-----5:R3:W-:Y:S02]  /*15ac0*/  STS.128 [R235+0x1800], R24 ;  /* 0x00180018eb007388 */ /* 0x0207e40000000c00 */
.L_x_2913:
[----:B------:R-:W-:Y:S05]  /*15ad0*/  BSYNC.RECONVERGENT B1 ;  /* 0x0000000000017941 */ /* 0x000fea0003800200 */
.L_x_2912:
        /* <DEDUP_REMOVED lines=87> */
.L_x_2919:
[----:B------:R-:W-:Y:S05]  /*16050*/  BSYNC.RECONVERGENT B0 ;  /* 0x0000000000007941 */ /* 0x000fea0003800200 */
.L_x_2918:
[----:B-----5:R1:W-:Y:S02]  /*16060*/  STS.128 [R235+0x3800], R24 ;  /* 0x00380018eb007388 */ /* 0x0203e40000000c00 */
.L_x_2917:
[----:B------:R-:W-:Y:S05]  /*16070*/  BSYNC.RECONVERGENT B1 ;  /* 0x0000000000017941 */ /* 0x000fea0003800200 */
.L_x_2916:
        /* <DEDUP_REMOVED lines=87> */
.L_x_2923:
[----:B------:R-:W-:Y:S05]  /*165f0*/  BSYNC.RECONVERGENT B0 ;  /* 0x0000000000007941 */ /* 0x000fea0003800200 */
.L_x_2922:
[----:B-----5:R3:W-:Y:S02]  /*16600*/  STS.128 [R235+0x5800], R24 ;  /* 0x00580018eb007388 */ /* 0x0207e40000000c00 */
.L_x_2921:
[----:B------:R-:W-:Y:S05]  /*16610*/  BSYNC.RECONVERGENT B1 ;  /* 0x0000000000017941 */ /* 0x000fea0003800200 */
.L_x_2920:
        /* <DEDUP_REMOVED lines=88> */
.L_x_2925:
[----:B------:R-:W-:Y:S05]  /*16ba0*/  BSYNC.RECONVERGENT B0 ;  /* 0x0000000000007941 */ /* 0x000fea0003800200 */
.L_x_2924:
[----:B-----5:R1:W-:Y:S02]  /*16bb0*/  STS.128 [R235+0x7800], R4 ;  /* 0x00780004eb007388 */ /* 0x0203e40000000c00 */
.L_x_2801:
[----:B------:R-:W-:Y:S05]  /*16bc0*/  BSYNC.RECONVERGENT B3 ;  /* 0x0000000000037941 */ /* 0x000fea0003800200 */
.L_x_2793:
        /* <DEDUP_REMOVED lines=35> */
.L_x_2927:
[----:B------:R-:W-:Y:S05]  /*16e00*/  BSYNC.RECONVERGENT B0 ;  /* 0x0000000000007941 */ /* 0x000fea0003800200 */
.L_x_2926:
        /* <DEDUP_REMOVED lines=31> */
.L_x_2929:
[----:B------:R-:W-:Y:S05]  /*17000*/  BSYNC.RECONVERGENT B0 ;  /* 0x0000000000007941 */ /* 0x000fea0003800200 */
.L_x_2928:
        /* <DEDUP_REMOVED lines=31> */
.L_x_2931:
[----:B------:R-:W-:Y:S05]  /*17200*/  BSYNC.RECONVERGENT B0 ;  /* 0x0000000000007941 */ /* 0x000fea0003800200 */
.L_x_2930:
        /* <DEDUP_REMOVED lines=31> */
.L_x_2933:
[----:B------:R-:W-:Y:S05]  /*17400*/  BSYNC.RECONVERGENT B0 ;  /* 0x0000000000007941 */ /* 0x000fea0003800200 */
.L_x_2932:
        /* <DEDUP_REMOVED lines=66> */
.L_x_2935:
[----:B------:R1:W-:Y:S04]  /*17830*/  STS.128 [R235+0x10000], RZ ;  /* 0x010000ffeb007388 */ /* 0x0003e80000000c00 */
[----:B------:R1:W-:Y:S04]  /*17840*/  STS.128 [R235+0x12000], RZ ;  /* 0x012000ffeb007388 */ /* 0x0003e80000000c00 */
[----:B------:R1:W-:Y:S04]  /*17850*/  STS.128 [R235+0x14000], RZ ;  /* 0x014000ffeb007388 */ /* 0x0003e80000000c00 */
[----:B------:R1:W-:Y:S02]  /*17860*/  STS.128 [R235+0x16000], RZ ;  /* 0x016000ffeb007388 */ /* 0x0003e40000000c00 */
.L_x_2936:
[----:B------:R-:W-:Y:S05]  /*17870*/  BSYNC.RECONVERGENT B0 ;  /* 0x0000000000007941 */ /* 0x000fea0003800200 */
.L_x_2934:
        /* <DEDUP_REMOVED lines=42> */
.L_x_2938:
[----:B------:R-:W-:Y:S05]  /*17b20*/  BSYNC.RECONVERGENT B0 ;  /* 0x0000000000007941 */ /* 0x000fea0003800200 */
.L_x_2937:
        /* <DEDUP_REMOVED lines=34> */
.L_x_2940:
[----:B------:R-:W-:Y:S05]  /*17d50*/  BSYNC.RECONVERGENT B0 ;  /* 0x0000000000007941 */ /* 0x000fea0003800200 */
.L_x_2939:
        /* <DEDUP_REMOVED lines=35> */
.L_x_2942:
[----:B------:R-:W-:Y:S05]  /*17f90*/  BSYNC.RECONVERGENT B0 ;  /* 0x0000000000007941 */ /* 0x000fea0003800200 */
.L_x_2941:
[----:B------:R-:W-:Y:S01]  /*17fa0*/  LDSM.16.M88.4 R44, [R96] ;  /* 0x00000000602c783b */ /* 0x000fe20000000200 */
[----:B------:R-:W-:Y:S01]  /*17fb0*/  IMAD.MOV.U32 R8, RZ, RZ, 0x20 ;  /* 0x00000020ff087424 */ /* 0x000fe200078e00ff */
[----:B------:R-:W-:Y:S01]  /*17fc0*/  LOP3.LUT P1, RZ, R60, 0x2, RZ, 0xc0, !PT ;  /* 0x000000023cff7812 */ /* 0x000fe2000782c0ff */
[----:B------:R-:W-:Y:S01]  /*17fd0*/  VIADD R93, R15, UR8 ;  /* 0x000000080f5d7c36 */ /* 0x000fe20008000000 */
[----:B------:R-:W5:Y:S01]  /*17fe0*/  LDSM.16.M88.4 R32, [R15+UR8+0x8000] ;  /* 0x008000080f20783b */ /* 0x000f620008000200 */
[----:B------:R-:W-:Y:S01]  /*17ff0*/  IMAD.MOV.U32 R167, RZ, RZ, 0x40 ;  /* 0x00000040ffa77424 */ /* 0x000fe200078e00ff */
[----:B------:R-:W-:Y:S01]  /*18000*/  SEL R8, R8, 0xffffffe0, !P1 ;  /* 0xffffffe008087807 */ /* 0x000fe20004800000 */
[----:B------:R-:W3:Y:S01]  /*18010*/  LDCU UR9, c[0x0][0x50c] ;  /* 0x0000a180ff0977ac */ /* 0x000ee20008000800 */
[----:B------:R-:W1:Y:S01]  /*18020*/  LDSM.16.M88.4 R68, [R15+UR8+0x9000] ;  /* 0x009000080f44783b */ /* 0x000e620008000200 */
[----:B------:R-:W-:Y:S02]  /*18030*/  LOP3.LUT P0, RZ, R60, 0x4, RZ, 0xc0, !PT ;  /* 0x000000043cff7812 */ /* 0x000fe4000780c0ff */
[C-C-:B------:R-:W-:Y:S01]  /*18040*/  IMAD.IADD R14, R96.reuse, 0x1, R8.reuse ;  /* 0x00000001600e7824 */ /* 0x140fe200078e0208 */
[----:B------:R-:W3:Y:S01]  /*18050*/  LDSM.16.M88.4 R24, [R15+UR8+0x8800] ;  /* 0x008800080f18783b */ /* 0x000ee20008000200 */
[----:B------:R-:W-:Y:S01]  /*18060*/  IMAD.IADD R2, R93, 0x1, R8 ;  /* 0x000000015d027824 */ /* 0x000fe200078e0208 */
[----:B------:R-:W-:Y:S01]  /*18070*/  SEL R167, R167, 0xffffffc0, !P0 ;  /* 0xffffffc0a7a77807 */ /* 0x000fe20004000000 */
[----:B------:R-:W-:Y:S01]  /*18080*/  UISETP.NE.AND UP1, UPT, UR4, 0x1, UPT ;  /* 0x000000010400788c */ /* 0x000fe2000bf25270 */
[----:B------:R-:W-:Y:S03]  /*18090*/  LDSM.16.M88.4 R80, [R14] ;  /* 0x000000000e50783b */ /* 0x000fe60000000200 */
[--C-:B------:R-:W-:Y:S01]  /*180a0*/  IMAD.IADD R95, R96, 0x1, R167.reuse ;  /* 0x00000001605f7824 */ /* 0x100fe200078e02a7 */
[----:B------:R-:W3:Y:S01]  /*180b0*/  LDSM.16.M88.4 R16, [R2+0x8000] ;  /* 0x008000000210783b */ /* 0x000ee20000000200 */
[----:B------:R-:W-:-:S02]  /*180c0*/  IMAD.IADD R93, R93, 0x1, R167 ;  /* 0x000000015d5d7824 */ /* 0x000fc400078e02a7 */
[C---:B------:R-:W-:Y:S01]  /*180d0*/  IMAD.IADD R94, R8.reuse, 0x1, R95 ;  /* 0x00000001085e7824 */ /* 0x040fe200078e025f */
[----:B------:R-:W3:Y:S02]  /*180e0*/  LDSM.16.M88.4 R40, [R15+UR8+0x9800] ;  /* 0x009800080f28783b */ /* 0x000ee40008000200 */
[----:B------:R-:W-:Y:S02]  /*180f0*/  IADD3 R92, PT, PT, R8, R93, RZ ;  /* 0x0000005d085c7210 */ /* 0x000fe40007ffe0ff */
[----:B--2-4-:R-:W2:Y:S04]  /*18100*/  LDSM.16.M88.4 R4, [R2+0x9000] ;  /* 0x009000000204783b */ /* 0x014ea80000000200 */
[----:B------:R-:W4:Y:S04]  /*18110*/  LDSM.16.M88.4 R20, [R2+0x8800] ;  /* 0x008800000214783b */ /* 0x000f280000000200 */
        /* <DEDUP_REMOVED lines=8> */
[C---:B-1----:R-:W-:Y:S03]  /*181a0*/  HMMA.16816.F32.BF16 R72, R44.reuse, R68, RZ ;  /* 0x000000442c48723c */ /* 0x042fe600000418ff */
[----:B------:R-:W-:Y:S04]  /*181b0*/  LDSM.16.M88.4 R84, [R92+0xb000] ;  /* 0x00b000005c54783b */ /* 0x000fe80000000200 */
[----:B------:R-:W0:Y:S01]  /*181c0*/  LDGDEPBAR ;  /* 0x00000000000079af */ /* 0x000e220000000000 */
[C---:B---3--:R-:W-:Y:S08]  /*181d0*/  HMMA.16816.F32.BF16 R28, R44.reuse, R24, RZ ;  /* 0x000000182c1c723c */ /* 0x048ff000000418ff */
[----:B------:R-:W-:Y:S08]  /*181e0*/  HMMA.16816.F32.BF16 R68, R44, R70, RZ ;  /* 0x000000462c44723c */ /* 0x000ff000000418ff */
[C---:B------:R-:W-:Y:S08]  /*181f0*/  HMMA.16816.F32.BF16 R36, R80.reuse, R16, R36 ;  /* 0x000000105024723c */ /* 0x040ff00000041824 */
[----:B------:R-:W-:Y:S01]  /*18200*/  HMMA.16816.F32.BF16 R32, R80, R18, R32 ;  /* 0x000000125020723c */ /* 0x000fe20000041820 */
[----:B------:R-:W1:Y:S07]  /*18210*/  LDSM.16.M88.4 R16, [R93+0x8000] ;  /* 0x008000005d10783b */ /* 0x000e6e0000000200 */
[C---:B------:R-:W-:Y:S08]  /*18220*/  HMMA.16816.F32.BF16 R24, R44.reuse, R26, RZ ;  /* 0x0000001a2c18723c */ /* 0x040ff000000418ff */
[C---:B------:R-:W-:Y:S08]  /*18230*/  HMMA.16816.F32.BF16 R64, R44.reuse, R40, RZ ;  /* 0x000000282c40723c */ /* 0x040ff000000418ff */
[----:B------:R-:W-:Y:S01]  /*18240*/  HMMA.16816.F32.BF16 R44, R44, R42, RZ ;  /* 0x0000002a2c2c723c */ /* 0x000fe200000418ff */
[----:B------:R-:W-:Y:S07]  /*18250*/  LDSM.16.M88.4 R40, [R92+0x8000] ;  /* 0x008000005c28783b */ /* 0x000fee0000000200 */
[C---:B--2---:R-:W-:Y:S08]  /*18260*/  HMMA.16816.F32.BF16 R72, R80.reuse, R4, R72 ;  /* 0x000000045048723c */ /* 0x044ff00000041848 */
[C---:B------:R-:W-:Y:S01]  /*18270*/  HMMA.16816.F32.BF16 R68, R80.reuse, R6, R68 ;  /* 0x000000065044723c */ /* 0x040fe20000041844 */
[----:B------:R-:W2:Y:S07]  /*18280*/  LDSM.16.M88.4 R4, [R94] ;  /* 0x000000005e04783b */ /* 0x000eae0000000200 */
[C---:B----4-:R-:W-:Y:S08]  /*18290*/  HMMA.16816.F32.BF16 R28, R80.reuse, R20, R28 ;  /* 0x00000014501c723c */ /* 0x050ff0000004181c */
        /* <DEDUP_REMOVED lines=22> */
[C---:B---3--:R-:W-:Y:S08]  /*18400*/  HMMA.16816.F32.BF16 R28, R4.reuse, R20, R28 ;  /* 0x00000014041c723c */ /* 0x048ff0000004181c */
[C---:B------:R-:W-:Y:S01]  /*18410*/  HMMA.16816.F32.BF16 R24, R4.reuse, R22, R24 ;  /* 0x000000160418723c */ /* 0x040fe20000041818 */
[----:B------:R-:W3:Y:S07]  /*18420*/  LDSM.16.M88.4 R20, [R15+UR8+0xb000] ;  /* 0x00b000080f14783b */ /* 0x000eee0008000200 */
[C---:B----4-:R-:W-:Y:S08]  /*18430*/  HMMA.16816.F32.BF16 R72, R4.reuse, R44, R72 ;  /* 0x0000002c0448723c */ /* 0x050ff00000041848 */
[C---:B------:R-:W-:Y:S01]  /*18440*/  HMMA.16816.F32.BF16 R68, R4.reuse, R46, R68 ;  /* 0x0000002e0444723c */ /* 0x040fe20000041844 */
[----:B------:R-:W4:Y:S07]  /*18450*/  LDSM.16.M88.4 R44, [R15+UR8+0xb800] ;  /* 0x00b800080f2c783b */ /* 0x000f2e0008000200 */
        /* <DEDUP_REMOVED lines=10> */
[C---:B---3--:R-:W-:Y:S08]  /*18500*/  HMMA.16816.F32.BF16 R72, R40.reuse, R20, R72 ;  /* 0x000000142848723c */ /* 0x048ff00000041848 */
[C---:B------:R-:W-:Y:S01]  /*18510*/  HMMA.16816.F32.BF16 R68, R40.reuse, R22, R68 ;  /* 0x000000162844723c */ /* 0x040fe20000041844 */
[----:B------:R-:W3:Y:S07]  /*18520*/  LDSM.16.M88.4 R20, [R2+0xb800] ;  /* 0x00b800000214783b */ /* 0x000eee0000000200 */
[C---:B----4-:R-:W-:Y:S08]  /*18530*/  HMMA.16816.F32.BF16 R64, R40.reuse, R44, R64 ;  /* 0x0000002c2840723c */ /* 0x050ff00000041840 */
[----:B------:R-:W-:Y:S01]  /*18540*/  HMMA.16816.F32.BF16 R60, R40, R46, R60 ;  /* 0x0000002e283c723c */ /* 0x000fe2000004183c */
[----:B------:R-:W-:Y:S04]  /*18550*/  LDSM.16.M88.4 R44, [R95+0x2000] ;  /* 0x002000005f2c783b */ /* 0x000fe80000000200 */
[----:B------:R-:W4:Y:S03]  /*18560*/  LDSM.16.M88.4 R40, [R93+0xa000] ;  /* 0x00a000005d28783b */ /* 0x000f260000000200 */
[C---:B-1----:R-:W-:Y:S08]  /*18570*/  HMMA.16816.F32.BF16 R36, R16.reuse, R4, R36 ;  /* 0x000000041024723c */ /* 0x042ff00000041824 */
[C---:B------:R-:W-:Y:S01]  /*18580*/  HMMA.16816.F32.BF16 R32, R16.reuse, R6, R32 ;  /* 0x000000061020723c */ /* 0x040fe20000041820 */
[----:B------:R-:W1:Y:S07]  /*18590*/  LDSM.16.M88.4 R4, [R93+0xa800] ;  /* 0x00a800005d04783b */ /* 0x000e6e0000000200 */
[C---:B--2---:R-:W-:Y:S08]  /*185a0*/  HMMA.16816.F32.BF16 R72, R16.reuse, R48, R72 ;  /* 0x000000301048723c */ /* 0x044ff00000041848 */
[C---:B------:R-:W-:Y:S01]  /*185b0*/  HMMA.16816.F32.BF16 R68, R16.reuse, R50, R68 ;  /* 0x000000321044723c */ /* 0x040fe20000041844 */
[----:B------:R-:W2:Y:S07]  /*185c0*/  LDSM.16.M88.4 R48, [R93+0xb800] ;  /* 0x00b800005d30783b */ /* 0x000eae0000000200 */
[C---:B-----5:R-:W-:Y:S08]  /*185d0*/  HMMA.16816.F32.BF16 R28, R16.reuse, R52, R28 ;  /* 0x00000034101c723c */ /* 0x060ff0000004181c */
[C---:B------:R-:W-:Y:S01]  /*185e0*/  HMMA.16816.F32.BF16 R24, R16.reuse, R54, R24 ;  /* 0x000000361018723c */ /* 0x040fe20000041818 */
[----:B------:R-:W-:Y:S07]  /*185f0*/  LDSM.16.M88.4 R52, [R96+0x4000] ;  /* 0x004000006034783b */ /* 0x000fee0000000200 */
[C---:B---3--:R-:W-:Y:S08]  /*18600*/  HMMA.16816.F32.BF16 R64, R16.reuse, R20, R64 ;  /* 0x000000141040723c */ /* 0x048ff00000041840 */
[----:B------:R-:W-:Y:S01]  /*18610*/  HMMA.16816.F32.BF16 R60, R16, R22, R60 ;  /* 0x00000016103c723c */ /* 0x000fe2000004183c */
[----:B------:R-:W-:Y:S04]  /*18620*/  LDSM.16.M88.4 R20, [R94+0x2000] ;  /* 0x002000005e14783b */ /* 0x000fe80000000200 */
[----:B------:R-:W3:Y:S03]  /*18630*/  LDSM.16.M88.4 R16, [R92+0xa000] ;  /* 0x00a000005c10783b */ /* 0x000ee60000000200 */
[C---:B----4-:R-:W-:Y:S08]  /*18640*/  HMMA.16816.F32.BF16 R36, R44.reuse, R40, R36 ;  /* 0x000000282c24723c */ /* 0x050ff00000041824 */
[C---:B------:R-:W-:Y:S01]  /*18650*/  HMMA.16816.F32.BF16 R32, R44.reuse, R42, R32 ;  /* 0x0000002a2c20723c */ /* 0x040fe20000041820 */
[----:B------:R-:W4:Y:S07]  /*18660*/  LDSM.16.M88.4 R40, [R92+0xb800] ;  /* 0x00b800005c28783b */ /* 0x000f2e0000000200 */
        /* <DEDUP_REMOVED lines=10> */
[C---:B---3--:R-:W-:Y:S08]  /*18710*/  HMMA.16816.F32.BF16 R36, R20.reuse, R16, R36 ;  /* 0x000000101424723c */ /* 0x048ff00000041824 */
        /* <DEDUP_REMOVED lines=44> */
[----:B------:R-:W-:Y:S01]  /*189e0*/  HMMA.16816.F32.BF16 R60, R84, R78, R60 ;  /* 0x0000004e543c723c */ /* 0x000fe2000004183c */
[----:B------:R-:W-:Y:S07]  /*189f0*/  LDSM.16.M88.4 R76, [R14+0x6000] ;  /* 0x006000000e4c783b */ /* 0x000fee0000000200 */
[C---:B-----5:R-:W-:Y:S08]  /*18a00*/  HMMA.16816.F32.BF16 R36, R56.reuse, R52, R36 ;  /* 0x000000343824723c */ /* 0x060ff00000041824 */
[C---:B------:R-:W-:Y:S01]  /*18a10*/  HMMA.16816.F32.BF16 R32, R56.reuse, R54, R32 ;  /* 0x000000363820723c */ /* 0x040fe20000041820 */
[----:B------:R-:W4:Y:S07]  /*18a20*/  LDSM.16.M88.4 R52, [R2+0xe000] ;  /* 0x00e000000234783b */ /* 0x000f2e0000000200 */
[C---:B--2---:R-:W-:Y:S08]  /*18a30*/  HMMA.16816.F32.BF16 R28, R56.reuse, R48, R28 ;  /* 0x00000030381c723c */ /* 0x044ff0000004181c */
[----:B------:R-:W-:Y:S08]  /*18a40*/  HMMA.16816.F32.BF16 R24, R56, R50, R24 ;  /* 0x000000323818723c */ /* 0x000ff00000041818 */
[C---:B------:R-:W-:Y:S08]  /*18a50*/  HMMA.16816.F32.BF16 R72, R84.reuse, R80, R72 ;  /* 0x000000505448723c */ /* 0x040ff00000041848 */
[----:B------:R-:W-:Y:S01]  /*18a60*/  HMMA.16816.F32.BF16 R68, R84, R82, R68 ;  /* 0x000000525444723c */ /* 0x000fe20000041844 */
[----:B------:R-:W-:Y:S07]  /*18a70*/  LDSM.16.M88.4 R80, [R15+UR8+0xf000] ;  /* 0x00f000080f50783b */ /* 0x000fee0008000200 */
[C---:B---3--:R-:W-:Y:S08]  /*18a80*/  HMMA.16816.F32.BF16 R36, R20.reuse, R16, R36 ;  /* 0x000000101424723c */ /* 0x048ff00000041824 */
[C---:B------:R-:W-:Y:S01]  /*18a90*/  HMMA.16816.F32.BF16 R32, R20.reuse, R18, R32 ;  /* 0x000000121420723c */ /* 0x040fe20000041820 */
[----:B------:R-:W2:Y:S07]  /*18aa0*/  LDSM.16.M88.4 R16, [R15+UR8+0xf800] ;  /* 0x00f800080f10783b */ /* 0x000eae0008000200 */
        /* <DEDUP_REMOVED lines=10> */
[C---:B----4-:R-:W-:Y:S01]  /*18b50*/  HMMA.16816.F32.BF16 R48, R76.reuse, R52, R36 ;  /* 0x000000344c30723c */ /* 0x050fe20000041824 */
[----:B------:R-:W-:Y:S07]  /*18b60*/  LDSM.16.M88.4 R36, [R94+0x6000] ;  /* 0x006000005e24783b */ /* 0x000fee0000000200 */
[----:B------:R-:W-:Y:S01]  /*18b70*/  HMMA.16816.F32.BF16 R32, R76, R54, R32 ;  /* 0x000000364c20723c */ /* 0x000fe20000041820 */
[----:B------:R-:W4:Y:S07]  /*18b80*/  LDSM.16.M88.4 R52, [R2+0xf800] ;  /* 0x00f800000234783b */ /* 0x000f2e0000000200 */
[C---:B--2---:R-:W-:Y:S08]  /*18b90*/  HMMA.16816.F32.BF16 R64, R20.reuse, R16, R64 ;  /* 0x000000101440723c */ /* 0x044ff00000041840 */
        /* <DEDUP_REMOVED lines=8> */
[----:B----4-:R-:W-:Y:S08]  /*18c20*/  HMMA.16816.F32.BF16 R60, R76, R54, R60 ;  /* 0x000000364c3c723c */ /* 0x010ff0000004183c */
[C---:B------:R-:W-:Y:S08]  /*18c30*/  HMMA.16816.F32.BF16 R72, R20.reuse, R80, R72 ;  /* 0x000000501448723c */ /* 0x040ff00000041848 */
[----:B------:R-:W-:Y:S01]  /*18c40*/  HMMA.16816.F32.BF16 R68, R20, R82, R68 ;  /* 0x000000521444723c */ /* 0x000fe20000041844 */
[----:B------:R4:W5:Y:S04]  /*18c50*/  LDSM.16.M88.4 R80, [R2+0xf000] ;  /* 0x00f000000250783b */ /* 0x0009680000000200 */
[----:B------:R-:W5:Y:S03]  /*18c60*/  LDSM.16.M88.4 R20, [R92+0xe800] ;  /* 0x00e800005c14783b */ /* 0x000f660000000200 */
[----:B--2---:R-:W-:Y:S08]  /*18c70*/  HMMA.16816.F32.BF16 R60, R44, R18, R60 ;  /* 0x000000122c3c723c */ /* 0x004ff0000004183c */
[C---:B------:R-:W-:Y:S08]  /*18c80*/  HMMA.16816.F32.BF16 R48, R36.reuse, R56, R48 ;  /* 0x000000382430723c */ /* 0x040ff00000041830 */
[----:B------:R-:W-:Y:S01]  /*18c90*/  HMMA.16816.F32.BF16 R32, R36, R58, R32 ;  /* 0x0000003a2420723c */ /* 0x000fe20000041820 */
[----:B------:R-:W2:Y:S01]  /*18ca0*/  LDSM.16.M88.4 R56, [R93+0xf000] ;  /* 0x00f000005d38783b */ /* 0x000ea20000000200 */
[----:B----4-:R-:W-:-:S03]  /*18cb0*/  VIMNMX R2, PT, PT, R0, UR22, PT ;  /* 0x0000001600027c48 */ /* 0x010fc6000bfe0100 */
[----:B------:R-:W4:Y:S01]  /*18cc0*/  LDSM.16.M88.4 R92, [R92+0xf000] ;  /* 0x00f000005c5c783b */ /* 0x000f220000000200 */
[----:B------:R-:W-:-:S04]  /*18cd0*/  DEPBAR.LE SB0, 0x0 ;  /* 0x000080000000791a */ /* 0x000fc80000000000 */
[----:B-1----:R-:W-:Y:S01]  /*18ce0*/  HMMA.16816.F32.BF16 R28, R44, R4, R28 ;  /* 0x000000042c1c723c */ /* 0x002fe2000004181c */
[----:B------:R-:W-:Y:S01]  /*18cf0*/  FMUL.FTZ R15, R49, UR9 ;  /* 0x00000009310f7c20 */ /* 0x000fe20008410000 */
[----:B------:R-:W-:Y:S01]  /*18d00*/  FMUL.FTZ R5, R51, UR9 ;  /* 0x0000000933057c20 */ /* 0x000fe20008410000 */
[----:B------:R-:W-:Y:S01]  /*18d10*/  FMUL.FTZ R14, R48, UR9 ;  /* 0x00000009300e7c20 */ /* 0x000fe20008410000 */
[----:B------:R-:W-:-:S03]  /*18d20*/  FMUL.FTZ R4, R50, UR9 ;  /* 0x0000000932047c20 */ /* 0x000fc60008410000 */
[----:B------:R-:W-:Y:S01]  /*18d30*/  MUFU.TANH R15, R15 ;  /* 0x0000000f000f7308 */ /* 0x000fe20000002400 */
[----:B------:R-:W-:Y:S01]  /*18d40*/  HMMA.16816.F32.BF16 R64, R76, R52, R64 ;  /* 0x000000344c40723c */ /* 0x000fe20000041840 */
[----:B------:R-:W-:Y:S01]  /*18d50*/  FMUL.FTZ R19, R33, UR9 ;  /* 0x0000000921137c20 */ /* 0x000fe20008410000 */
[----:B------:R-:W-:Y:S02]  /*18d60*/  IMAD.U32 R33, RZ, RZ, UR22 ;  /* 0x00000016ff217e24 */ /* 0x000fe4000f8e00ff */
[----:B------:R-:W-:-:S03]  /*18d70*/  FMUL.FTZ R18, R32, UR9 ;  /* 0x0000000920127c20 */ /* 0x000fc60008410000 */
[----:B------:R-:W-:Y:S01]  /*18d80*/  VIADDMNMX R0, R0, 0x8, R33, PT ;  /* 0x0000000800007846 */ /* 0x000fe20003800121 */
[----:B------:R-:W-:Y:S01]  /*18d90*/  HMMA.16816.F32.BF16 R24, R44, R6, R24 ;  /* 0x000000062c18723c */ /* 0x000fe20000041818 */
[----:B------:R-:W-:Y:S01]  /*18da0*/  FMUL.FTZ R6, R34, UR9 ;  /* 0x0000000922067c20 */ /* 0x000fe20008410000 */
[----:B------:R-:W-:Y:S01]  /*18db0*/  FMUL.FTZ R7, R35, UR9 ;  /* 0x0000000923077c20 */ /* 0x000fe20008410000 */
[----:B------:R-:W-:Y:S05]  /*18dc0*/  MUFU.TANH R5, R5 ;  /* 0x0000000500057308 */ /* 0x000fea0000002400 */
[----:B---3--:R-:W-:Y:S03]  /*18dd0*/  HMMA.16816.F32.BF16 R60, R36, R42, R60 ;  /* 0x0000002a243c723c */ /* 0x008fe6000004183c */
[----:B------:R-:W-:Y:S05]  /*18de0*/  MUFU.TANH R18, R18 ;  /* 0x0000001200127308 */ /* 0x000fea0000002400 */
[----:B-----5:R-:W-:Y:S03]  /*18df0*/  HMMA.16816.F32.BF16 R72, R76, R80, R72 ;  /* 0x000000504c48723c */ /* 0x020fe60000041848 */
[----:B------:R-:W-:Y:S05]  /*18e00*/  MUFU.TANH R19, R19 ;  /* 0x0000001300137308 */ /* 0x000fea0000002400 */
[----:B------:R-:W-:Y:S03]  /*18e10*/  HMMA.16816.F32.BF16 R28, R36, R20, R28 ;  /* 0x00000014241c723c */ /* 0x000fe6000004181c */
[----:B------:R-:W-:Y:S01]  /*18e20*/  FMUL.FTZ R21, R62, UR9 ;  /* 0x000000093e157c20 */ /* 0x000fe20008410000 */
[----:B------:R-:W-:Y:S01]  /*18e30*/  MUFU.TANH R6, R6 ;  /* 0x0000000600067308 */ /* 0x000fe20000002400 */
[----:B------:R-:W-:Y:S01]  /*18e40*/  FMUL.FTZ R61, R61, UR9 ;  /* 0x000000093d3d7c20 */ /* 0x000fe20008410000 */
[----:B------:R-:W-:-:S02]  /*18e50*/  FMUL.FTZ R63, R63, UR9 ;  /* 0x000000093f3f7c20 */ /* 0x000fc40008410000 */
[----:B------:R-:W-:Y:S04]  /*18e60*/  HMMA.16816.F32.BF16 R68, R76, R82, R68 ;  /* 0x000000524c44723c */ /* 0x000fe80000041844 */
[----:B------:R-:W-:Y:S04]  /*18e70*/  MUFU.TANH R21, R21 ;  /* 0x0000001500157308 */ /* 0x000fe80000002400 */
[----:B------:R-:W-:Y:S01]  /*18e80*/  HMMA.16816.F32.BF16 R64, R44, R16, R64 ;  /* 0x000000102c40723c */ /* 0x000fe20000041840 */
[----:B------:R-:W-:Y:S02]  /*18e90*/  FMUL.FTZ R17, R60, UR9 ;  /* 0x000000093c117c20 */ /* 0x000fe40008410000 */
[----:B------:R-:W-:Y:S01]  /*18ea0*/  FMUL.FTZ R20, R28, UR9 ;  /* 0x000000091c147c20 */ /* 0x000fe20008410000 */
[----:B------:R-:W-:Y:S01]  /*18eb0*/  FMUL.FTZ R28, R29, UR9 ;  /* 0x000000091d1c7c20 */ /* 0x000fe20008410000 */
[----:B------:R-:W-:-:S02]  /*18ec0*/  VIADD R29, R188, UR26 ;  /* 0x0000001abc1d7c36 */ /* 0x000fc40008000000 */
[----:B------:R-:W-:Y:S01]  /*18ed0*/  FMUL.FTZ R16, R30, UR9 ;  /* 0x000000091e107c20 */ /* 0x000fe20008410000 */
[----:B------:R-:W1:Y:S01]  /*18ee0*/  MUFU.TANH R17, R17 ;  /* 0x0000001100117308 */ /* 0x000e620000002400 */
[----:B------:R-:W-:Y:S01]  /*18ef0*/  HMMA.16816.F32.BF16 R24, R36, R22, R24 ;  /* 0x000000162418723c */ /* 0x000fe20000041818 */
[----:B------:R-:W-:Y:S02]  /*18f00*/  VIADD R23, R29, 0x38 ;  /* 0x000000381d177836 */ /* 0x000fe40000000000 */
[----:B------:R-:W-:Y:S01]  /*18f10*/  FMUL.FTZ R22, R31, UR9 ;  /* 0x000000091f167c20 */ /* 0x000fe20008410000 */
[C---:B------:R-:W-:Y:S02]  /*18f20*/  VIADD R33, R29.reuse, 0x8 ;  /* 0x000000081d217836 */ /* 0x040fe40000000000 */
[----:B------:R-:W-:Y:S01]  /*18f30*/  VIADD R35, R29, 0x11 ;  /* 0x000000111d237836 */ /* 0x000fe20000000000 */
[C---:B------:R-:W-:Y:S01]  /*18f40*/  ISETP.GE.AND P5, PT, R23.reuse, R2, PT ;  /* 0x000000021700720c */ /* 0x040fe20003fa6270 */
[----:B------:R-:W3:Y:S01]  /*18f50*/  MUFU.TANH R7, R7 ;  /* 0x0000000700077308 */ /* 0x000ee20000002400 */
[----:B--2---:R-:W-:Y:S01]  /*18f60*/  HMMA.16816.F32.BF16 R72, R44, R56, R72 ;  /* 0x000000382c48723c */ /* 0x004fe20000041848 */
[----:B------:R-:W-:-:S02]  /*18f70*/  ISETP.GE.AND P6, PT, R23, R0, PT ;  /* 0x000000001700720c */ /* 0x000fc40003fc6270 */
[----:B------:R-:W-:-:S04]  /*18f80*/  ISETP.GE.AND P4, PT, R33, R2, PT ;  /* 0x000000022100720c */ /* 0x000fc80003f86270 */
[----:B------:R-:W2:Y:S01]  /*18f90*/  MUFU.TANH R20, R20 ;  /* 0x0000001400147308 */ /* 0x000ea20000002400 */
[----:B------:R-:W-:Y:S02]  /*18fa0*/  HMMA.16816.F32.BF16 R68, R44, R58, R68 ;  /* 0x0000003a2c44723c */ /* 0x000fe40000041844 */
[----:B------:R-:W-:Y:S01]  /*18fb0*/  FMUL.FTZ R30, R24, UR9 ;  /* 0x00000009181e7c20 */ /* 0x000fe20008410000 */
[----:B------:R-:W-:Y:S01]  /*18fc0*/  I2FP.F32.U32 R24, R23 ;  /* 0x0000001700187245 */ /* 0x000fe20000201000 */
[----:B------:R-:W-:Y:S02]  /*18fd0*/  VIADD R23, R29, 0x1 ;  /* 0x000000011d177836 */ /* 0x000fe40000000000 */
[----:B------:R-:W-:Y:S01]  /*18fe0*/  FMUL.FTZ R34, R26, UR9 ;  /* 0x000000091a227c20 */ /* 0x000fe20008410000 */
[----:B------:R-:W-:Y:S01]  /*18ff0*/  MUFU.TANH R28, R28 ;  /* 0x0000001c001c7308 */ /* 0x000fe20000002400 */
[----:B------:R-:W-:Y:S01]  /*19000*/  FMUL.FTZ R31, R25, UR9 ;  /* 0x00000009191f7c20 */ /* 0x000fe20008410000 */
[C---:B-1----:R-:W-:Y:S01]  /*19010*/  FFMA.FTZ R209, R24.reuse, UR5, R17 ;  /* 0x0000000518d17c23 */ /* 0x042fe20008010011 */
[----:B------:R-:W-:Y:S01]  /*19020*/  FFMA.FTZ R203, R24, UR5, R21 ;  /* 0x0000000518cb7c23 */ /* 0x000fe20008010015 */
[----:B------:R-:W-:Y:S01]  /*19030*/  I2FP.F32.U32 R24, R23 ;  /* 0x0000001700187245 */ /* 0x000fe20000201000 */
[C---:B----4-:R-:W-:Y:S01]  /*19040*/  HMMA.16816.F32.BF16 R72, R36.reuse, R92, R72 ;  /* 0x0000005c2448723c */ /* 0x050fe20000041848 */
[----:B------:R-:W-:Y:S01]  /*19050*/  VIADD R21, R29, 0x9 ;  /* 0x000000091d157836 */ /* 0x000fe20000000000 */
[C---:B------:R-:W-:Y:S01]  /*19060*/  ISETP.GE.AND P2, PT, R23.reuse, R2, PT ;  /* 0x000000021700720c */ /* 0x040fe20003f46270 */
[----:B------:R-:W-:Y:S01]  /*19070*/  MUFU.TANH R22, R22 ;  /* 0x0000001600167308 */ /* 0x000fe20000002400 */
[-C--:B------:R-:W-:Y:S01]  /*19080*/  ISETP.GE.AND P3, PT, R23, R0.reuse, PT ;  /* 0x000000001700720c */ /* 0x080fe20003f66270 */
[----:B------:R-:W-:Y:S01]  /*19090*/  FFMA.FTZ R23, R24, UR5, R15 ;  /* 0x0000000518177c23 */ /* 0x000fe2000801000f */
[----:B------:R-:W-:Y:S01]  /*190a0*/  FSEL R209, R209, -INF , !P5 ;  /* 0xff800000d1d17808 */ /* 0x000fe20006800000 */
[----:B------:R-:W-:Y:S01]  /*190b0*/  FMUL.FTZ R25, R27, UR9 ;  /* 0x000000091b197c20 */ /* 0x000fe20008410000 */
[----:B------:R-:W-:Y:S01]  /*190c0*/  ISETP.GE.AND P5, PT, R33, R0, PT ;  /* 0x000000002100720c */ /* 0x000fe20003fa6270 */
[----:B------:R-:W-:Y:S01]  /*190d0*/  HMMA.16816.F32.BF16 R68, R36, R94, R68 ;  /* 0x0000005e2444723c */ /* 0x000fe20000041844 */
[----:B------:R-:W-:Y:S01]  /*190e0*/  I2FP.F32.U32 R33, R33 ;  /* 0x0000002100217245 */ /* 0x000fe20000201000 */
[----:B------:R1:W-:Y:S01]  /*190f0*/  MUFU.TANH R17, R31 ;  /* 0x0000001f00117308 */ /* 0x0003e20000002400 */
[----:B------:R-:W-:-:S02]  /*19100*/  I2FP.F32.U32 R26, R21 ;  /* 0x00000015001a7245 */ /* 0x000fc40000201000 */
[----:B------:R-:W-:Y:S01]  /*19110*/  FSEL R203, R203, -INF , !P6 ;  /* 0xff800000cbcb7808 */ /* 0x000fe20007000000 */
[----:B------:R-:W-:Y:S01]  /*19120*/  FFMA.FTZ R18, R33, UR5, R18 ;  /* 0x0000000521127c23 */ /* 0x000fe20008010012 */
[----:B------:R-:W-:Y:S01]  /*19130*/  FSEL R23, R23, -INF , !P2 ;  /* 0xff80000017177808 */ /* 0x000fe20005000000 */
[----:B------:R-:W-:Y:S01]  /*19140*/  HMMA.16816.F32.BF16 R64, R36, R40, R64 ;  /* 0x000000282440723c */ /* 0x000fe20000041840 */
[C---:B------:R-:W-:Y:S01]  /*19150*/  ISETP.GE.AND P6, PT, R21.reuse, R2, PT ;  /* 0x000000021500720c */ /* 0x040fe20003fc6270 */
[----:B------:R-:W-:Y:S01]  /*19160*/  MUFU.TANH R15, R34 ;  /* 0x00000022000f7308 */ /* 0x000fe20000002400 */
[----:B------:R-:W-:Y:S01]  /*19170*/  ISETP.GE.AND P2, PT, R21, R0, PT ;  /* 0x000000001500720c */ /* 0x000fe20003f46270 */
[----:B------:R-:W-:Y:S01]  /*19180*/  FFMA.FTZ R21, R24, UR5, R5 ;  /* 0x0000000518157c23 */ /* 0x000fe20008010005 */
[C---:B------:R-:W-:Y:S01]  /*19190*/  FFMA.FTZ R5, R26.reuse, UR5, R19 ;  /* 0x000000051a057c23 */ /* 0x040fe20008010013 */
[----:B------:R-:W-:Y:S01]  /*191a0*/  IADD3 R19, PT, PT, R29, 0x10, RZ ;  /* 0x000000101d137810 */ /* 0x000fe20007ffe0ff */
[----:B------:R-:W-:Y:S01]  /*191b0*/  FFMA.FTZ R24, R33, UR5, R6 ;  /* 0x0000000521187c23 */ /* 0x000fe20008010006 */
[----:B---3--:R-:W-:Y:S01]  /*191c0*/  FFMA.FTZ R6, R26, UR5, R7 ;  /* 0x000000051a067c23 */ /* 0x008fe20008010007 */
[----:B------:R-:W-:Y:S01]  /*191d0*/  FSEL R26, R21, -INF , !P3 ;  /* 0xff800000151a7808 */ /* 0x000fe20005800000 */
[----:B------:R-:W3:Y:S01]  /*191e0*/  MUFU.TANH R16, R16 ;  /* 0x0000001000107308 */ /* 0x000ee20000002400 */
[----:B------:R-:W-:Y:S01]  /*191f0*/  FSEL R7, R18, -INF , !P4 ;  /* 0xff80000012077808 */ /* 0x000fe20006000000 */
[----:B-1----:R-:W-:Y:S01]  /*19200*/  FMUL.FTZ R31, R72, UR9 ;  /* 0x00000009481f7c20 */ /* 0x002fe20008410000 */
[----:B------:R-:W-:Y:S01]  /*19210*/  ISETP.GE.AND P3, PT, R19, R2, PT ;  /* 0x000000021300720c */ /* 0x000fe20003f66270 */
[----:B------:R-:W-:Y:S01]  /*19220*/  VIADD R33, R29, 0x18 ;  /* 0x000000181d217836 */ /* 0x000fe20000000000 */
[----:B------:R-:W-:Y:S01]  /*19230*/  ISETP.GE.AND P4, PT, R19, R0, PT ;  /* 0x000000001300720c */ /* 0x000fe20003f86270 */
[----:B------:R-:W-:Y:S01]  /*19240*/  FMUL.FTZ R75, R75, UR9 ;  /* 0x000000094b4b7c20 */ /* 0x000fe20008410000 */
[----:B------:R-:W-:Y:S01]  /*19250*/  I2FP.F32.U32 R19, R19 ;  /* 0x0000001300137245 */ /* 0x000fe20000201000 */
[----:B------:R-:W1:Y:S01]  /*19260*/  MUFU.TANH R30, R30 ;  /* 0x0000001e001e7308 */ /* 0x000e620000002400 */
[----:B------:R-:W-:Y:S01]  /*19270*/  FSEL R24, R24, -INF , !P5 ;  /* 0xff80000018187808 */ /* 0x000fe20006800000 */
[----:B------:R-:W-:Y:S01]  /*19280*/  FMUL.FTZ R68, R68, UR9 ;  /* 0x0000000944447c20 */ /* 0x000fe20008410000 */
[----:B------:R-:W-:Y:S01]  /*19290*/  FSEL R5, R5, -INF , !P6 ;  /* 0xff80000005057808 */ /* 0x000fe20007000000 */
[----:B--2---:R-:W-:Y:S01]  /*192a0*/  FFMA.FTZ R20, R19, UR5, R20 ;  /* 0x0000000513147c23 */ /* 0x004fe20008010014 */
[----:B------:R-:W-:Y:S01]  /*192b0*/  ISETP.GE.AND P5, PT, R35, R2, PT ;  /* 0x000000022300720c */ /* 0x000fe20003fa6270 */
[----:B------:R-:W-:Y:S01]  /*192c0*/  FMUL.FTZ R27, R73, UR9 ;  /* 0x00000009491b7c20 */ /* 0x000fe20008410000 */
[----:B------:R-:W-:Y:S01]  /*192d0*/  ISETP.GE.AND P6, PT, R35, R0, PT ;  /* 0x000000002300720c */ /* 0x000fe20003fc6270 */
[----:B------:R-:W2:Y:S01]  /*192e0*/  MUFU.TANH R31, R31 ;  /* 0x0000001f001f7308 */ /* 0x000ea20000002400 */
[----:B------:R-:W-:Y:S01]  /*192f0*/  I2FP.F32.U32 R35, R35 ;  /* 0x0000002300237245 */ /* 0x000fe20000201000 */
[----:B------:R-:W-:Y:S01]  /*19300*/  FMUL.FTZ R32, R74, UR9 ;  /* 0x000000094a207c20 */ /* 0x000fe20008410000 */
[----:B------:R-:W-:Y:S01]  /*19310*/  FSEL R6, R6, -INF , !P2 ;  /* 0xff80000006067808 */ /* 0x000fe20005000000 */
[----:B---3--:R-:W-:Y:S01]  /*19320*/  FFMA.FTZ R16, R19, UR5, R16 ;  /* 0x0000000513107c23 */ /* 0x008fe20008010010 */
[----:B------:R-:W-:Y:S01]  /*19330*/  FSEL R21, R20, -INF , !P3 ;  /* 0xff80000014157808 */ /* 0x000fe20005800000 */
[----:B------:R-:W-:Y:S01]  /*19340*/  FFMA.FTZ R28, R35, UR5, R28 ;  /* 0x00000005231c7c23 */ /* 0x000fe2000801001c */
[C---:B------:R-:W-:Y:S01]  /*19350*/  ISETP.GE.AND P2, PT, R33.reuse, R2, PT ;  /* 0x000000022100720c */ /* 0x040fe20003f46270 */
[----:B------:R-:W3:Y:S01]  /*19360*/  MUFU.TANH R25, R25 ;  /* 0x0000001900197308 */ /* 0x000ee20000002400 */
[----:B------:R-:W-:Y:S01]  /*19370*/  ISETP.GE.AND P3, PT, R33, R0, PT ;  /* 0x000000002100720c */ /* 0x000fe20003f66270 */
[----:B------:R-:W-:Y:S01]  /*19380*/  FFMA.FTZ R20, R35, UR5, R22 ;  /* 0x0000000523147c23 */ /* 0x000fe20008010016 */
[----:B------:R-:W-:Y:S01]  /*19390*/  I2FP.F32.U32 R33, R33 ;  /* 0x0000002100217245 */ /* 0x000fe20000201000 */
[----:B------:R-:W-:-:S02]  /*193a0*/  VIADD R35, R29, 0x20 ;  /* 0x000000201d237836 */ /* 0x000fc40000000000 */
[----:B------:R-:W-:Y:S01]  /*193b0*/  FMUL.FTZ R70, R70, UR9 ;  /* 0x0000000946467c20 */ /* 0x000fe20008410000 */
[----:B------:R-:W-:Y:S01]  /*193c0*/  VIADD R37, R29, 0x19 ;  /* 0x000000191d257836 */ /* 0x000fe20000000000 */
[----:B------:R-:W-:Y:S01]  /*193d0*/  FSEL R22, R16, -INF , !P4 ;  /* 0xff80000010167808 */ /* 0x000fe20006000000 */
[----:B------:R-:W4:Y:S01]  /*193e0*/  MUFU.TANH R75, R75 ;  /* 0x0000004b004b7308 */ /* 0x000f220000002400 */
[C---:B------:R-:W-:Y:S01]  /*193f0*/  FFMA.FTZ R18, R33.reuse, UR5, R15 ;  /* 0x0000000521127c23 */ /* 0x040fe2000801000f */
[----:B------:R-:W-:Y:S01]  /*19400*/  FSEL R15, R28, -INF , !P5 ;  /* 0xff8000001c0f7808 */ /* 0x000fe20006800000 */
[----:B-1----:R-:W-:Y:S01]  /*19410*/  FFMA.FTZ R19, R33, UR5, R30 ;  /* 0x0000000521137c23 */ /* 0x002fe2000801001e */
[----:B------:R-:W-:Y:S01]  /*19420*/  I2FP.F32.U32 R28, R35 ;  /* 0x00000023001c7245 */ /* 0x000fe20000201000 */
[----:B------:R-:W-:Y:S01]  /*19430*/  FMUL.FTZ R64, R64, UR9 ;  /* 0x0000000940407c20 */ /* 0x000fe20008410000 */
[----:B------:R-:W-:Y:S01]  /*19440*/  FMUL.FTZ R69, R69, UR9 ;  /* 0x0000000945457c20 */ /* 0x000fe20008410000 */
[----:B------:R-:W-:Y:S01]  /*19450*/  FMUL.FTZ R71, R71, UR9 ;  /* 0x0000000947477c20 */ /* 0x000fe20008410000 */
[----:B------:R-:W1:Y:S01]  /*19460*/  MUFU.TANH R68, R68 ;  /* 0x0000004400447308 */ /* 0x000e620000002400 */
[----:B------:R-:W-:Y:S01]  /*19470*/  I2FP.F32.U32 R16, R37 ;  /* 0x0000002500107245 */ /* 0x000fe20000201000 */
[----:B------:R-:W-:Y:S01]  /*19480*/  FMUL.FTZ R66, R66, UR9 ;  /* 0x0000000942427c20 */ /* 0x000fe20008410000 */
[----:B------:R-:W-:Y:S01]  /*19490*/  FSEL R20, R20, -INF , !P6 ;  /* 0xff80000014147808 */ /* 0x000fe20007000000 */
[----:B--2---:R-:W-:Y:S01]  /*194a0*/  FFMA.FTZ R31, R28, UR5, R31 ;  /* 0x000000051c1f7c23 */ /* 0x004fe2000801001f */
[----:B------:R-:W-:Y:S01]  /*194b0*/  FSEL R19, R19, -INF , !P2 ;  /* 0xff80000013137808 */ /* 0x000fe20005000000 */
[----:B------:R-:W-:Y:S01]  /*194c0*/  VIADD R33, R29, 0x21 ;  /* 0x000000211d217836 */ /* 0x000fe20000000000 */
[C---:B------:R-:W-:Y:S01]  /*194d0*/  ISETP.GE.AND P6, PT, R35.reuse, R2, PT ;  /* 0x000000022300720c */ /* 0x040fe20003fc6270 */
[----:B------:R-:W2:Y:S01]  /*194e0*/  MUFU.TANH R27, R27 ;  /* 0x0000001b001b7308 */ /* 0x000ea20000002400 */
[----:B------:R-:W-:Y:S01]  /*194f0*/  ISETP.GE.AND P2, PT, R35, R0, PT ;  /* 0x000000002300720c */ /* 0x000fe20003f46270 */
[C---:B------:R-:W-:Y:S01]  /*19500*/  FFMA.FTZ R17, R16.reuse, UR5, R17 ;  /* 0x0000000510117c23 */ /* 0x040fe20008010011 */
[----:B------:R-:W-:Y:S01]  /*19510*/  IADD3 R35, PT, PT, R29, 0x28, RZ ;  /* 0x000000281d237810 */ /* 0x000fe20007ffe0ff */
[----:B------:R-:W-:Y:S01]  /*19520*/  FMUL.FTZ R65, R65, UR9 ;  /* 0x0000000941417c20 */ /* 0x000fe20008410000 */
[----:B------:R-:W-:Y:S01]  /*19530*/  FSEL R205, R31, -INF , !P6 ;  /* 0xff8000001fcd7808 */ /* 0x000fe20007000000 */
[----:B---3--:R-:W-:Y:S01]  /*19540*/  FFMA.FTZ R16, R16, UR5, R25 ;  /* 0x0000000510107c23 */ /* 0x008fe20008010019 */
[----:B------:R-:W-:Y:S01]  /*19550*/  I2FP.F32.U32 R30, R33 ;  /* 0x00000021001e7245 */ /* 0x000fe20000201000 */
[----:B------:R-:W3:Y:S01]  /*19560*/  MUFU.TANH R32, R32 ;  /* 0x0000002000207308 */ /* 0x000ee20000002400 */
[----:B------:R-:W-:Y:S01]  /*19570*/  I2FP.F32.U32 R31, R35 ;  /* 0x00000023001f7245 */ /* 0x000fe20000201000 */
[----:B------:R-:W-:Y:S01]  /*19580*/  FMUL.FTZ R67, R67, UR9 ;  /* 0x0000000943437c20 */ /* 0x000fe20008410000 */
[C---:B------:R-:W-:Y:S01]  /*19590*/  ISETP.GE.AND P4, PT, R37.reuse, R2, PT ;  /* 0x000000022500720c */ /* 0x040fe20003f86270 */
[----:B----4-:R-:W-:Y:S01]  /*195a0*/  FFMA.FTZ R75, R30, UR5, R75 ;  /* 0x000000051e4b7c23 */ /* 0x010fe2000801004b */
[-C--:B------:R-:W-:Y:S01]  /*195b0*/  ISETP.GE.AND P5, PT, R37, R0.reuse, PT ;  /* 0x000000002500720c */ /* 0x080fe20003fa6270 */
[----:B-1----:R-:W-:Y:S01]  /*195c0*/  FFMA.FTZ R68, R31, UR5, R68 ;  /* 0x000000051f447c23 */ /* 0x002fe20008010044 */
[----:B------:R-:W-:Y:S01]  /*195d0*/  FSEL R17, R17, -INF , !P4 ;  /* 0xff80000011117808 */ /* 0x000fe20006000000 */
[----:B------:R-:W1:Y:S01]  /*195e0*/  MUFU.TANH R70, R70 ;  /* 0x0000004600467308 */ /* 0x000e620000002400 */
[----:B------:R-:W-:Y:S01]  /*195f0*/  FSEL R16, R16, -INF , !P5 ;  /* 0xff80000010107808 */ /* 0x000fe20006800000 */
[----:B------:R-:W-:Y:S01]  /*19600*/  VIADD R25, R29, 0x30 ;  /* 0x000000301d197836 */ /* 0x000fe20000000000 */
[----:B------:R-:W-:Y:S01]  /*19610*/  FSEL R18, R18, -INF , !P3 ;  /* 0xff80000012127808 */ /* 0x000fe20005800000 */
[----:B--2---:R-:W-:Y:S01]  /*19620*/  FFMA.FTZ R27, R30, UR5, R27 ;  /* 0x000000051e1b7c23 */ /* 0x004fe2000801001b */
[----:B------:R-:W-:-:S02]  /*19630*/  ISETP.GE.AND P4, PT, R33, R0, PT ;  /* 0x000000002100720c */ /* 0x000fc40003f86270 */
[-C--:B------:R-:W-:Y:S01]  /*19640*/  ISETP.GE.AND P5, PT, R35, R2.reuse, PT ;  /* 0x000000022300720c */ /* 0x080fe20003fa6270 */
[----:B------:R-:W2:Y:S01]  /*19650*/  MUFU.TANH R64, R64 ;  /* 0x0000004000407308 */ /* 0x000ea20000002400 */
[-C--:B------:R-:W-:Y:S01]  /*19660*/  ISETP.GE.AND P3, PT, R33, R2.reuse, PT ;  /* 0x000000022100720c */ /* 0x080fe20003f66270 */
[----:B------:R-:W-:Y:S01]  /*19670*/  VIADD R33, R29, 0x29 ;  /* 0x000000291d217836 */ /* 0x000fe20000000000 */
[----:B------:R-:W-:Y:S01]  /*19680*/  FSEL R210, R75, -INF , !P4 ;  /* 0xff8000004bd27808 */ /* 0x000fe20006000000 */
[----:B---3--:R-:W-:Y:S01]  /*19690*/  FFMA.FTZ R32, R28, UR5, R32 ;  /* 0x000000051c207c23 */ /* 0x008fe20008010020 */
[----:B------:R-:W-:Y:S02]  /*196a0*/  FSEL R179, R68, -INF , !P5 ;  /* 0xff80000044b37808 */ /* 0x000fe40006800000 */
[C---:B------:R-:W-:Y:S01]  /*196b0*/  ISETP.GE.AND P4, PT, R25.reuse, R2, PT ;  /* 0x000000021900720c */ /* 0x040fe20003f86270 */
[----:B------:R-:W3:Y:S01]  /*196c0*/  MUFU.TANH R69, R69 ;  /* 0x0000004500457308 */ /* 0x000ee20000002400 */
[----:B------:R-:W-:Y:S01]  /*196d0*/  ISETP.GE.AND P5, PT, R25, R0, PT ;  /* 0x000000001900720c */ /* 0x000fe20003fa6270 */
[----:B-1----:R-:W-:Y:S01]  /*196e0*/  FFMA.FTZ R70, R31, UR5, R70 ;  /* 0x000000051f467c23 */ /* 0x002fe20008010046 */
[----:B------:R-:W-:-:S02]  /*196f0*/  I2FP.F32.U32 R25, R25 ;  /* 0x0000001900197245 */ /* 0x000fc40000201000 */
[----:B------:R-:W-:Y:S01]  /*19700*/  FSEL R201, R27, -INF , !P3 ;  /* 0xff8000001bc97808 */ /* 0x000fe20005800000 */
[----:B------:R-:W-:Y:S01]  /*19710*/  VIADD R27, R29, 0x31 ;  /* 0x000000311d1b7836 */ /* 0x000fe20000000000 */
[----:B------:R-:W-:Y:S01]  /*19720*/  I2FP.F32.U32 R28, R33 ;  /* 0x00000021001c7245 */ /* 0x000fe20000201000 */
[----:B------:R-:W1:Y:S01]  /*19730*/  MUFU.TANH R71, R71 ;  /* 0x0000004700477308 */ /* 0x000e620000002400 */
[----:B------:R-:W-:Y:S01]  /*19740*/  ISETP.GE.AND P6, PT, R35, R0, PT ;  /* 0x000000002300720c */ /* 0x000fe20003fc6270 */
[----:B--2---:R-:W-:Y:S01]  /*19750*/  FFMA.FTZ R64, R25, UR5, R64 ;  /* 0x0000000519407c23 */ /* 0x004fe20008010040 */
[----:B------:R-:W-:Y:S02]  /*19760*/  FSEL R200, R32, -INF , !P2 ;  /* 0xff80000020c87808 */ /* 0x000fe40005000000 */
[-C--:B------:R-:W-:Y:S02]  /*19770*/  ISETP.GE.AND P2, PT, R33, R2.reuse, PT ;  /* 0x000000022100720c */ /* 0x080fe40003f46270 */
[----:B------:R-:W-:Y:S01]  /*19780*/  FSEL R178, R70, -INF , !P6 ;  /* 0xff80000046b27808 */ /* 0x000fe20007000000 */
[----:B------:R-:W2:Y:S01]  /*19790*/  MUFU.TANH R66, R66 ;  /* 0x0000004200427308 */ /* 0x000ea20000002400 */
[----:B------:R-:W-:Y:S01]  /*197a0*/  FSEL R217, R64, -INF , !P4 ;  /* 0xff80000040d97808 */ /* 0x000fe20006000000 */
[----:B---3--:R-:W-:Y:S01]  /*197b0*/  FFMA.FTZ R69, R28, UR5, R69 ;  /* 0x000000051c457c23 */ /* 0x008fe20008010045 */
[----:B------:R-:W-:-:S02]  /*197c0*/  ISETP.GE.AND P6, PT, R29, R2, PT ;  /* 0x000000021d00720c */ /* 0x000fc40003fc6270 */
[-C--:B------:R-:W-:Y:S02]  /*197d0*/  ISETP.GE.AND P4, PT, R29, R0.reuse, PT ;  /* 0x000000001d00720c */ /* 0x080fe40003f86270 */
[----:B------:R-:W-:Y:S01]  /*197e0*/  FSEL R177, R69, -INF , !P2 ;  /* 0xff80000045b17808 */ /* 0x000fe20005000000 */
[----:B------:R-:W3:Y:S01]  /*197f0*/  MUFU.TANH R65, R65 ;  /* 0x0000004100417308 */ /* 0x000ee20000002400 */
[----:B------:R-:W-:Y:S01]  /*19800*/  ISETP.GE.AND P3, PT, R33, R0, PT ;  /* 0x000000002100720c */ /* 0x000fe20003f66270 */
[----:B-1----:R-:W-:Y:S01]  /*19810*/  FFMA.FTZ R71, R28, UR5, R71 ;  /* 0x000000051c477c23 */ /* 0x002fe20008010047 */
[----:B------:R-:W-:Y:S02]  /*19820*/  I2FP.F32.U32 R28, R27 ;  /* 0x0000001b001c7245 */ /* 0x000fe40000201000 */
[----:B------:R-:W-:Y:S02]  /*19830*/  ISETP.GE.AND P2, PT, R27, R2, PT ;  /* 0x000000021b00720c */ /* 0x000fe40003f46270 */
[----:B------:R-:W-:Y:S01]  /*19840*/  FSEL R176, R71, -INF , !P3 ;  /* 0xff80000047b07808 */ /* 0x000fe20005800000 */
[----:B------:R-:W1:Y:S01]  /*19850*/  MUFU.TANH R14, R14 ;  /* 0x0000000e000e7308 */ /* 0x000e620000002400 */
[----:B------:R-:W-:Y:S01]  /*19860*/  BAR.SYNC.DEFER_BLOCKING 0x0 ;  /* 0x0000000000007b1d */ /* 0x000fe20000010000 */
[----:B--2---:R-:W-:Y:S01]  /*19870*/  FFMA.FTZ R66, R25, UR5, R66 ;  /* 0x0000000519427c23 */ /* 0x004fe20008010042 */
[----:B------:R-:W-:Y:S01]  /*19880*/  VIADD R25, R29, 0x39 ;  /* 0x000000391d197836 */ /* 0x000fe20000000000 */
[----:B------:R-:W-:-:S02]  /*19890*/  I2FP.F32.U32 R29, R29 ;  /* 0x0000001d001d7245 */ /* 0x000fc40000201000 */
[----:B------:R-:W-:Y:S02]  /*198a0*/  ISETP.GE.AND P3, PT, R27, R0, PT ;  /* 0x000000001b00720c */ /* 0x000fe40003f66270 */
[----:B------:R-:W2:Y:S01]  /*198b0*/  MUFU.TANH R4, R4 ;  /* 0x0000000400047308 */ /* 0x000ea20000002400 */
[----:B------:R-:W-:Y:S01]  /*198c0*/  I2FP.F32.U32 R30, R25 ;  /* 0x00000019001e7245 */ /* 0x000fe20000201000 */
[----:B---3--:R-:W-:Y:S01]  /*198d0*/  FFMA.FTZ R65, R28, UR5, R65 ;  /* 0x000000051c417c23 */ /* 0x008fe20008010041 */
[----:B------:R-:W-:Y:S02]  /*198e0*/  FSEL R206, R66, -INF , !P5 ;  /* 0xff80000042ce7808 */ /* 0x000fe40006800000 */
[----:B------:R-:W-:Y:S02]  /*198f0*/  ISETP.GE.AND P5, PT, R25, R2, PT ;  /* 0x000000021900720c */ /* 0x000fe40003fa6270 */
[----:B------:R-:W-:Y:S01]  /*19900*/  FSEL R215, R65, -INF , !P2 ;  /* 0xff80000041d77808 */ /* 0x000fe20005000000 */
[----:B------:R-:W3:Y:S01]  /*19910*/  MUFU.TANH R67, R67 ;  /* 0x0000004300437308 */ /* 0x000ee20000002400 */
[----:B------:R-:W-:Y:S01]  /*19920*/  ISETP.GE.AND P2, PT, R25, R0, PT ;  /* 0x000000001900720c */ /* 0x000fe20003f46270 */
[----:B-1----:R-:W-:-:S05]  /*19930*/  FFMA.FTZ R14, R29, UR5, R14 ;  /* 0x000000051d0e7c23 */ /* 0x002fca000801000e */
[----:B------:R-:W-:Y:S01]  /*19940*/  FSEL R25, R14, -INF , !P6 ;  /* 0xff8000000e197808 */ /* 0x000fe20007000000 */
[----:B------:R-:W1:Y:S01]  /*19950*/  MUFU.TANH R61, R61 ;  /* 0x0000003d003d7308 */ /* 0x000e620000002400 */
[----:B--2---:R-:W-:-:S05]  /*19960*/  FFMA.FTZ R4, R29, UR5, R4 ;  /* 0x000000051d047c23 */ /* 0x004fca0008010004 */
[----:B------:R-:W-:Y:S02]  /*19970*/  FSEL R4, R4, -INF , !P4 ;  /* 0xff80000004047808 */ /* 0x000fe40006000000 */
[----:B------:R-:W2:Y:S01]  /*19980*/  MUFU.TANH R63, R63 ;  /* 0x0000003f003f7308 */ /* 0x000ea20000002400 */
[----:B---3--:R-:W-:-:S05]  /*19990*/  FFMA.FTZ R67, R28, UR5, R67 ;  /* 0x000000051c437c23 */ /* 0x008fca0008010043 */
[----:B------:R-:W-:Y:S01]  /*199a0*/  FSEL R204, R67, -INF , !P3 ;  /* 0xff80000043cc7808 */ /* 0x000fe20005800000 */
[----:B-1----:R-:W-:-:S05]  /*199b0*/  FFMA.FTZ R61, R30, UR5, R61 ;  /* 0x000000051e3d7c23 */ /* 0x002fca000801003d */
[----:B------:R-:W-:Y:S01]  /*199c0*/  FSEL R208, R61, -INF , !P5 ;  /* 0xff8000003dd07808 */ /* 0x000fe20006800000 */
[----:B--2---:R-:W-:-:S05]  /*199d0*/  FFMA.FTZ R63, R30, UR5, R63 ;  /* 0x000000051e3f7c23 */ /* 0x004fca000801003f */
        /* <DEDUP_REMOVED lines=14> */
.L_x_2944:
        /* <DEDUP_REMOVED lines=33> */
[C---:B------:R-:W-:Y:S02]  /*19cd0*/  LOP3.LUT R14, R27.reuse, UR27, RZ, 0x3c, !PT ;  /* 0x0000001b1b0e7c12 */ /* 0x040fe4000f8e3cff */
        /* <DEDUP_REMOVED lines=28> */
.L_x_2945:
[----:B------:R-:W1:Y:S01]  /*19ea0*/  LDCU UR10, c[0x0][0x440] ;  /* 0x00008800ff0a77ac */ /* 0x000e620008000800 */
[----:B------:R-:W2:Y:S01]  /*19eb0*/  LDCU UR9, c[0x0][0x3bc] ;  /* 0x00007780ff0977ac */ /* 0x000ea20008000800 */
[----:B------:R-:W-:Y:S01]  /*19ec0*/  USHF.L.U32 UR11, UR14, 0x5, URZ ;  /* 0x000000050e0b7899 */ /* 0x000fe200080006ff */
[----:B-1----:R-:W-:Y:S01]  /*19ed0*/  ISETP.GE.AND P4, PT, R10, UR10, PT ;  /* 0x0000000a0a007c0c */ /* 0x002fe2000bf86270 */
[----:B------:R-:W-:Y:S01]  /*19ee0*/  IMAD.U32 R10, RZ, RZ, UR28 ;  /* 0x0000001cff0a7e24 */ /* 0x000fe2000f8e00ff */
[----:B------:R-:W-:Y:S02]  /*19ef0*/  ISETP.GE.AND P6, PT, R12, UR10, PT ;  /* 0x0000000a0c007c0c */ /* 0x000fe4000bfc6270 */
[----:B------:R-:W-:Y:S01]  /*19f00*/  ISETP.GE.AND P5, PT, R11, UR10, PT ;  /* 0x0000000a0b007c0c */ /* 0x000fe2000bfa6270 */
[----:B------:R-:W-:Y:S01]  /*19f10*/  IMAD.U32 R11, RZ, RZ, UR29 ;  /* 0x0000001dff0b7e24 */ /* 0x000fe2000f8e00ff */
[----:B------:R-:W-:Y:S01]  /*19f20*/  ISETP.GE.AND P3, PT, R9, UR10, PT ;  /* 0x0000000a09007c0c */ /* 0x000fe2000bf66270 */
[----:B--2---:R-:W-:-:S03]  /*19f30*/  USHF.L.U64.HI UR9, UR14, 0x5, UR9 ;  /* 0x000000050e097899 */ /* 0x004fc60008010209 */
[----:B------:R-:W-:-:S04]  /*19f40*/  LEA R12, P2, R11, R226, 0x1 ;  /* 0x000000e20b0c7211 */ /* 0x000fc800078408ff */
[----:B------:R-:W-:Y:S01]  /*19f50*/  LEA.HI.X R13, R11, R227, R10, 0x1, P2 ;  /* 0x000000e30b0d7211 */ /* 0x000fe200010f0c0a */
[----:B------:R-:W-:Y:S01]  /*19f60*/  @!P4 IMAD.MOV.U32 R10, RZ, RZ, R226 ;  /* 0x000000ffff0ac224 */ /* 0x000fe200078e00e2 */
[----:B------:R-:W-:Y:S01]  /*19f70*/  @!PT LDS RZ, [RZ] ;  /* 0x00000000fffff984 */ /* 0x000fe20000000800 */
[----:B------:R-:W-:Y:S01]  /*19f80*/  @!PT LDS RZ, [RZ] ;  /* 0x00000000fffff984 */ /* 0x000fe20000000800 */
[----:B------:R-:W-:Y:S01]  /*19f90*/  @!PT LDS RZ, [RZ] ;  /* 0x00000000fffff984 */ /* 0x000fe20000000800 */
[----:B------:R1:W-:Y:S01]  /*19fa0*/  @!P6 LDGSTS.E.BYPASS.LTC128B.128 [R235+0x8000], desc[UR6][R226.64] ;  /* 0x08000000e2ebefae */ /* 0x0003e2000b981a06 */
[----:B------:R-:W-:Y:S01]  /*19fb0*/  @!P4 IMAD.MOV.U32 R11, RZ, RZ, R227 ;  /* 0x000000ffff0bc224 */ /* 0x000fe200078e00e3 */
[----:B------:R-:W-:Y:S02]  /*19fc0*/  IADD3 R30, P2, PT, R12, UR11, RZ ;  /* 0x0000000b0c1e7c10 */ /* 0x000fe4000ff5e0ff */
[----:B------:R1:W-:Y:S02]  /*19fd0*/  @P6 STS.128 [R235+0x8000], RZ ;  /* 0x008000ffeb006388 */ /* 0x0003e40000000c00 */
[----:B------:R-:W-:Y:S02]  /*19fe0*/  IADD3.X R31, PT, PT, R13, UR9, RZ, P2, !PT ;  /* 0x000000090d1f7c10 */ /* 0x000fe400097fe4ff */
        /* <DEDUP_REMOVED lines=78> */
.L_x_2943:
        /* <DEDUP_REMOVED lines=23> */
[----:B------:R-:W-:-:S04]  /*1a640*/  LOP3.LUT R220, R220, 0x38, RZ, 0xc0, !PT ;  /* 0x00000038dcdc7812 */ /* 0x000fc800078ec0ff */
[----:B------:R-:W-:Y:S02]  /*1a650*/  LOP3.LUT R165, R220, 0x1c0, R3, 0xf8, !PT ;  /* 0x000001c0dca57812 */ /* 0x000fe400078ef803 */
[----:B---3--:R-:W-:Y:S02]  /*1a660*/  FMNMX.FTZ R11, R12, R11, !PT ;  /* 0x0000000b0c0b7209 */ /* 0x008fe40007810000 */
[----:B------:R-:W-:Y:S02]  /*1a670*/  LOP3.LUT R12, R218, 0x8, RZ, 0xc0, !PT ;  /* 0x00000008da0c7812 */ /* 0x000fe400078ec0ff */
[----:B-1----:R-:W-:Y:S01]  /*1a680*/  FMNMX.FTZ R10, R13, R10, !PT ;  /* 0x0000000a0d0a7209 */ /* 0x002fe20007810000 */
        /* <DEDUP_REMOVED lines=15> */
[----:B------:R-:W2:Y:S02]  /*1a780*/  LDSM.16.MT88.4 R112, [R199+0x16000] ;  /* 0x01600000c770783b */ /* 0x000ea40000004200 */
[C---:B------:R-:W-:Y:S01]  /*1a790*/  FMUL.FTZ R207, R3.reuse, UR6 ;  /* 0x0000000603cf7c20 */ /* 0x040fe20008410000 */
[----:B------:R-:W-:Y:S01]  /*1a7a0*/  FSEL R214, R214, RZ, P2 ;  /* 0x000000ffd6d67208 */ /* 0x000fe20001000000 */
[----:B------:R-:W-:Y:S01]  /*1a7b0*/  LDSM.16.MT88.4 R40, [R221+0x12000] ;  /* 0x01200000dd28783b */ /* 0x000fe20000004200 */
[----:B------:R-:W-:-:S03]  /*1a7c0*/  FSETP.NEU.FTZ.AND P2, PT, R3, -INF , PT ;  /* 0xff8000000300780b */ /* 0x000fc60003f5d000 */
[--C-:B------:R-:W-:Y:S01]  /*1a7d0*/  FFMA.FTZ R191, R7, UR6, -R214.reuse ;  /* 0x0000000607bf7c23 */ /* 0x100fe200080108d6 */
[----:B------:R-:W-:Y:S01]  /*1a7e0*/  FSEL R207, R207, RZ, P2 ;  /* 0x000000ffcfcf7208 */ /* 0x000fe20001000000 */
[--C-:B------:R-:W-:Y:S01]  /*1a7f0*/  FFMA.FTZ R190, R5, UR6, -R214.reuse ;  /* 0x0000000605be7c23 */ /* 0x100fe200080108d6 */
[----:B------:R-:W-:Y:S01]  /*1a800*/  LDSM.16.MT88.4 R72, [R221+0x14000] ;  /* 0x01400000dd48783b */ /* 0x000fe20000004200 */
[--C-:B------:R-:W-:Y:S01]  /*1a810*/  FFMA.FTZ R195, R25, UR6, -R214.reuse ;  /* 0x0000000619c37c23 */ /* 0x100fe200080108d6 */
[--C-:B------:R-:W-:Y:S01]  /*1a820*/  FFMA.FTZ R194, R23, UR6, -R214.reuse ;  /* 0x0000000617c27c23 */ /* 0x100fe200080108d6 */
[--C-:B------:R-:W-:Y:S01]  /*1a830*/  FFMA.FTZ R193, R4, UR6, -R207.reuse ;  /* 0x0000000604c17c23 */ /* 0x100fe200080108cf */
[----:B------:R-:W-:Y:S01]  /*1a840*/  IADD3 R4, PT, PT, R221, 0x10000, RZ ;  /* 0x00010000dd047810 */ /* 0x000fe20007ffe0ff */
[--C-:B------:R-:W-:Y:S01]  /*1a850*/  FFMA.FTZ R186, R6, UR6, -R207.reuse ;  /* 0x0000000606ba7c23 */ /* 0x100fe200080108cf */
[----:B------:R-:W-:Y:S01]  /*1a860*/  LDSM.16.MT88.4 R104, [R221+0x16000] ;  /* 0x01600000dd68783b */ /* 0x000fe20000004200 */
[--C-:B------:R-:W-:Y:S01]  /*1a870*/  FFMA.FTZ R192, R26, UR6, -R207.reuse ;  /* 0x000000061ac07c23 */ /* 0x100fe200080108cf */
[----:B------:R-:W-:Y:S01]  /*1a880*/  @P0 IADD3 R197, PT, PT, R4, -0x40, RZ ;  /* 0xffffffc004c50810 */ /* 0x000fe20007ffe0ff */
[--C-:B------:R-:W-:Y:S01]  /*1a890*/  FFMA.FTZ R189, R24, UR6, -R207.reuse ;  /* 0x0000000618bd7c23 */ /* 0x100fe200080108cf */
[----:B------:R-:W-:Y:S01]  /*1a8a0*/  MUFU.EX2 R195, R195 ;  /* 0x000000c300c37308 */ /* 0x000fe20000000800 */
[--C-:B------:R-:W-:Y:S01]  /*1a8b0*/  FFMA.FTZ R184, R15, UR6, -R214.reuse ;  /* 0x000000060fb87c23 */ /* 0x100fe200080108d6 */
[----:B------:R-:W-:Y:S01]  /*1a8c0*/  IADD3 R196, PT, PT, R8, R197, RZ ;  /* 0x000000c508c47210 */ /* 0x000fe20007ffe0ff */
[----:B------:R-:W3:Y:S01]  /*1a8d0*/  LDSM.16.MT88.4 R140, [R197] ;  /* 0x00000000c58c783b */ /* 0x000ee20000004200 */
[----:B------:R-:W4:Y:S01]  /*1a8e0*/  MUFU.EX2 R194, R194 ;  /* 0x000000c200c27308 */ /* 0x000f220000000800 */
[--C-:B------:R-:W-:Y:S01]  /*1a8f0*/  FFMA.FTZ R187, R21, UR6, -R214.reuse ;  /* 0x0000000615bb7c23 */ /* 0x100fe200080108d6 */
[--C-:B------:R-:W-:Y:S01]  /*1a900*/  FFMA.FTZ R183, R19, UR6, -R214.reuse ;  /* 0x0000000613b77c23 */ /* 0x100fe200080108d6 */
[----:B------:R-:W3:Y:S01]  /*1a910*/  LDSM.16.MT88.4 R132, [R196] ;  /* 0x00000000c484783b */ /* 0x000ee20000004200 */
[----:B------:R-:W-:Y:S01]  /*1a920*/  MUFU.EX2 R191, R191 ;  /* 0x000000bf00bf7308 */ /* 0x000fe20000000800 */
[--C-:B------:R-:W-:Y:S01]  /*1a930*/  FFMA.FTZ R180, R17, UR6, -R214.reuse ;  /* 0x0000000611b47c23 */ /* 0x100fe200080108d6 */
[--C-:B------:R-:W-:Y:S01]  /*1a940*/  FFMA.FTZ R185, R22, UR6, -R207.reuse ;  /* 0x0000000616b97c23 */ /* 0x100fe200080108cf */
[----:B------:R-:W3:Y:S01]  /*1a950*/  LDSM.16.MT88.4 R56, [R197+0x2000] ;  /* 0x00200000c538783b */ /* 0x000ee20000004200 */
[----:B------:R-:W5:Y:S01]  /*1a960*/  MUFU.EX2 R190, R190 ;  /* 0x000000be00be7308 */ /* 0x000f620000000800 */
[--C-:B------:R-:W-:Y:S01]  /*1a970*/  FFMA.FTZ R182, R20, UR6, -R207.reuse ;  /* 0x0000000614b67c23 */ /* 0x100fe200080108cf */
[--C-:B------:R-:W-:Y:S01]  /*1a980*/  FFMA.FTZ R181, R18, UR6, -R207.reuse ;  /* 0x0000000612b57c23 */ /* 0x100fe200080108cf */
[----:B------:R-:W3:Y:S01]  /*1a990*/  LDSM.16.MT88.4 R64, [R196+0x2000] ;  /* 0x00200000c440783b */ /* 0x000ee20000004200 */
[----:B------:R-:W-:Y:S01]  /*1a9a0*/  MUFU.EX2 R193, R193 ;  /* 0x000000c100c17308 */ /* 0x000fe20000000800 */
[--C-:B------:R-:W-:Y:S01]  /*1a9b0*/  FFMA.FTZ R166, R16, UR6, -R207.reuse ;  /* 0x0000000610a67c23 */ /* 0x100fe200080108cf */
[----:B----4-:R-:W-:Y:S01]  /*1a9c0*/  F2FP.BF16.F32.PACK_AB R128, R194, R195 ;  /* 0x000000c3c280723e */ /* 0x010fe200000010ff */
[----:B------:R-:W4:Y:S01]  /*1a9d0*/  LDSM.16.MT88.4 R88, [R197+0x4000] ;  /* 0x00400000c558783b */ /* 0x000f220000004200 */
[----:B------:R-:W1:Y:S01]  /*1a9e0*/  MUFU.EX2 R192, R192 ;  /* 0x000000c000c07308 */ /* 0x000e620000000800 */
[--C-:B------:R-:W-:Y:S01]  /*1a9f0*/  FFMA.FTZ R198, R205, UR6, -R214.reuse ;  /* 0x00000006cdc67c23 */ /* 0x100fe200080108d6 */
[--C-:B------:R-:W-:Y:S01]  /*1aa00*/  FFMA.FTZ R205, R201, UR6, -R214.reuse ;  /* 0x00000006c9cd7c23 */ /* 0x100fe200080108d6 */
[----:B------:R-:W4:Y:S01]  /*1aa10*/  LDSM.16.MT88.4 R96, [R196+0x4000] ;  /* 0x00400000c460783b */ /* 0x000f220000004200 */
[----:B------:R-:W-:Y:S01]  /*1aa20*/  MUFU.EX2 R189, R189 ;  /* 0x000000bd00bd7308 */ /* 0x000fe20000000800 */
[--C-:B------:R-:W-:Y:S01]  /*1aa30*/  FFMA.FTZ R211, R210, UR6, -R207.reuse ;  /* 0x00000006d2d37c23 */ /* 0x100fe200080108cf */
[----:B-----5:R-:W-:Y:S01]  /*1aa40*/  F2FP.BF16.F32.PACK_AB R130, R190, R191 ;  /* 0x000000bfbe82723e */ /* 0x020fe200000010ff */
[----:B------:R-:W5:Y:S01]  /*1aa50*/  LDSM.16.MT88.4 R120, [R197+0x6000] ;  /* 0x00600000c578783b */ /* 0x000f620000004200 */
[----:B------:R-:W2:Y:S01]  /*1aa60*/  MUFU.EX2 R186, R186 ;  /* 0x000000ba00ba7308 */ /* 0x000ea20000000800 */
[--C-:B------:R-:W-:Y:S01]  /*1aa70*/  FFMA.FTZ R201, R179, UR6, -R214.reuse ;  /* 0x00000006b3c97c23 */ /* 0x100fe200080108d6 */
[--C-:B------:R-:W-:Y:S01]  /*1aa80*/  FFMA.FTZ R212, R200, UR6, -R207.reuse ;  /* 0x00000006c8d47c23 */ /* 0x100fe200080108cf */
[----:B------:R-:W5:Y:S01]  /*1aa90*/  LDSM.16.MT88.4 R4, [R196+0x6000] ;  /* 0x00600000c404783b */ /* 0x000f620000004200 */
[----:B------:R-:W-:Y:S01]  /*1aaa0*/  MUFU.EX2 R187, R187 ;  /* 0x000000bb00bb7308 */ /* 0x000fe20000000800 */
[--C-:B------:R-:W-:Y:S01]  /*1aab0*/  FFMA.FTZ R210, R178, UR6, -R207.reuse ;  /* 0x00000006b2d27c23 */ /* 0x100fe200080108cf */
[----:B-1----:R-:W-:Y:S01]  /*1aac0*/  F2FP.BF16.F32.PACK_AB R129, R192, R193 ;  /* 0x000000c1c081723e */ /* 0x002fe200000010ff */
[----:B------:R-:W1:Y:S01]  /*1aad0*/  LDSM.16.MT88.4 R8, [R199+0x12800] ;  /* 0x01280000c708783b */ /* 0x000e620000004200 */
[----:B------:R-:W1:Y:S01]  /*1aae0*/  MUFU.EX2 R184, R184 ;  /* 0x000000b800b87308 */ /* 0x000e620000000800 */
[--C-:B------:R-:W-:Y:S01]  /*1aaf0*/  FFMA.FTZ R213, R176, UR6, -R207.reuse ;  /* 0x00000006b0d57c23 */ /* 0x100fe200080108cf */
[--C-:B------:R-:W-:Y:S01]  /*1ab00*/  FFMA.FTZ R177, R177, UR6, -R214.reuse ;  /* 0x00000006b1b17c23 */ /* 0x100fe200080108d6 */
[----:B------:R-:W1:Y:S01]  /*1ab10*/  LDSM.16.MT88.4 R12, [R199+0x10800] ;  /* 0x01080000c70c783b */ /* 0x000e620000004200 */
[----:B------:R-:W-:Y:S01]  /*1ab20*/  MUFU.EX2 R183, R183 ;  /* 0x000000b700b77308 */ /* 0x000fe20000000800 */
[----:B------:R-:W-:Y:S01]  /*1ab30*/  FFMA.FTZ R239, R208, UR6, -R214 ;  /* 0x00000006d0ef7c23 */ /* 0x000fe200080108d6 */
[----:B--2---:R-:W-:Y:S01]  /*1ab40*/  F2FP.BF16.F32.PACK_AB R131, R186, R189 ;  /* 0x000000bdba83723e */ /* 0x004fe200000010ff */
[----:B------:R-:W2:Y:S01]  /*1ab50*/  LDSM.16.MT88.4 R16, [R199+0x16800] ;  /* 0x01680000c710783b */ /* 0x000ea20000004200 */
[----:B------:R-:W-:Y:S01]  /*1ab60*/  MUFU.EX2 R180, R180 ;  /* 0x000000b400b47308 */ /* 0x000fe20000000800 */
[--C-:B------:R-:W-:Y:S01]  /*1ab70*/  FFMA.FTZ R204, R204, UR6, -R207.reuse ;  /* 0x00000006cccc7c23 */ /* 0x100fe200080108cf */
[--C-:B------:R-:W-:Y:S01]  /*1ab80*/  FFMA.FTZ R237, R202, UR6, -R207.reuse ;  /* 0x00000006caed7c23 */ /* 0x100fe200080108cf */
[----:B------:R-:W2:Y:S01]  /*1ab90*/  LDSM.16.MT88.4 R20, [R199+0x14800] ;  /* 0x01480000c714783b */ /* 0x000ea20000004200 */
[----:B------:R-:W-:Y:S01]  /*1aba0*/  MUFU.EX2 R185, R185 ;  /* 0x000000b900b97308 */ /* 0x000fe20000000800 */
[C---:B------:R-:W-:Y:S01]  /*1abb0*/  HMMA.16816.F32.BF16 R44, R128.reuse, R48, RZ ;  /* 0x00000030802c723c */ /* 0x040fe200000418ff */
[----:B------:R-:W-:Y:S01]  /*1abc0*/  FFMA.FTZ R203, R203, UR6, -R207 ;  /* 0x00000006cbcb7c23 */ /* 0x000fe200080108cf */
[----:B------:R-:W-:Y:S01]  /*1abd0*/  LDSM.16.MT88.4 R24, [R221+0x14800] ;  /* 0x01480000dd18783b */ /* 0x000fe20000004200 */
        /* <DEDUP_REMOVED lines=16> */
[----:B------:R-:W2:Y:S04]  /*1ace0*/  MUFU.EX2 R205, R205 ;  /* 0x000000cd00cd7308 */ /* 0x000ea80000000800 */
[----:B------:R-:W-:Y:S01]  /*1acf0*/  MUFU.EX2 R201, R201 ;  /* 0x000000c900c97308 */ /* 0x000fe20000000800 */
[C---:B------:R-:W-:Y:S03]  /*1ad00*/  HMMA.16816.F32.BF16 R148, R128.reuse, R150, RZ ;  /* 0x000000968094723c */ /* 0x040fe600000418ff */
[----:B------:R3:W-:Y:S04]  /*1ad10*/  MUFU.EX2 R200, R177 ;  /* 0x000000b100c87308 */ /* 0x0007e80000000800 */
[----:B------:R-:W-:Y:S01]  /*1ad20*/  MUFU.EX2 R212, R212 ;  /* 0x000000d400d47308 */ /* 0x000fe20000000800 */
[C---:B------:R-:W-:Y:S03]  /*1ad30*/  HMMA.16816.F32.BF16 R76, R128.reuse, R80, RZ ;  /* 0x00000050804c723c */ /* 0x040fe600000418ff */
[----:B------:R-:W2:Y:S04]  /*1ad40*/  MUFU.EX2 R211, R211 ;  /* 0x000000d300d37308 */ /* 0x000ea80000000800 */
[----:B------:R-:W-:Y:S01]  /*1ad50*/  MUFU.EX2 R210, R210 ;  /* 0x000000d200d27308 */ /* 0x000fe20000000800 */
[C---:B------:R-:W-:Y:S01]  /*1ad60*/  HMMA.16816.F32.BF16 R108, R128.reuse, R112, RZ ;  /* 0x00000070806c723c */ /* 0x040fe200000418ff */
[----:B---3--:R-:W-:Y:S02]  /*1ad70*/  LDSM.16.MT88.4 R176, [R221+0x11000] ;  /* 0x01100000ddb0783b */ /* 0x008fe40000004200 */
[----:B------:R-:W3:Y:S04]  /*1ad80*/  MUFU.EX2 R213, R213 ;  /* 0x000000d500d57308 */ /* 0x000ee80000000800 */
        /* <DEDUP_REMOVED lines=47> */
[C---:B------:R-:W-:Y:S08]  /*1b080*/  HMMA.16816.F32.BF16 R76, R4.reuse, R20, R76 ;  /* 0x00000014044c723c */ /* 0x040ff0000004184c */
[C---:B-1----:R-:W-:Y:S08]  /*1b090*/  HMMA.16816.F32.BF16 R36, R4.reuse, R8, R36 ;  /* 0x000000080424723c */ /* 0x042ff00000041824 */
[C---:B------:R-:W-:Y:S01]  /*1b0a0*/  HMMA.16816.F32.BF16 R40, R4.reuse, R10, R40 ;  /* 0x0000000a0428723c */ /* 0x040fe20000041828 */
[----:B------:R-:W1:Y:S07]  /*1b0b0*/  LDSM.16.MT88.4 R8, [R197+0x6800] ;  /* 0x00680000c508783b */ /* 0x000e6e0000004200 */
[C---:B----4-:R-:W-:Y:S08]  /*1b0c0*/  HMMA.16816.F32.BF16 R160, R4.reuse, R12, R160 ;  /* 0x0000000c04a0723c */ /* 0x050ff000000418a0 */
[C---:B------:R-:W-:Y:S01]  /*1b0d0*/  HMMA.16816.F32.BF16 R156, R4.reuse, R14, R156 ;  /* 0x0000000e049c723c */ /* 0x040fe2000004189c */
[----:B------:R-:W4:Y:S07]  /*1b0e0*/  LDSM.16.MT88.4 R12, [R221+0x16800] ;  /* 0x01680000dd0c783b */ /* 0x000f2e0000004200 */
[C---:B------:R-:W-:Y:S01]  /*1b0f0*/  HMMA.16816.F32.BF16 R80, R4.reuse, R22, R80 ;  /* 0x000000160450723c */ /* 0x040fe20000041850 */
[----:B------:R-:W5:Y:S07]  /*1b100*/  LDSM.16.MT88.4 R20, [R197+0x4800] ;  /* 0x00480000c514783b */ /* 0x000f6e0000004200 */
        /* <DEDUP_REMOVED lines=26> */
[----:B------:R-:W5:Y:S07]  /*1b2b0*/  LDSM.16.MT88.4 R20, [R199+0x11000] ;  /* 0x01100000c714783b */ /* 0x000f6e0000004200 */
[C---:B---3--:R-:W-:Y:S08]  /*1b2c0*/  HMMA.16816.F32.BF16 R124, R4.reuse, R24, R124 ;  /* 0x00000018047c723c */ /* 0x048ff0000004187c */
[----:B------:R-:W-:Y:S01]  /*1b2d0*/  HMMA.16816.F32.BF16 R128, R4, R26, R128 ;  /* 0x0000001a0480723c */ /* 0x000fe20000041880 */
[----:B------:R-:W-:Y:S01]  /*1b2e0*/  F2FP.BF16.F32.PACK_AB R4, R205, R198 ;  /* 0x000000c6cd04723e */ /* 0x000fe200000010ff */
[----:B------:R-:W-:Y:S01]  /*1b2f0*/  LDSM.16.MT88.4 R24, [R221+0x15000] ;  /* 0x01500000dd18783b */ /* 0x000fe20000004200 */
[----:B------:R-:W-:-:S02]  /*1b300*/  F2FP.BF16.F32.PACK_AB R5, R211, R212 ;  /* 0x000000d4d305723e */ /* 0x000fc400000010ff */
[----:B------:R-:W-:Y:S02]  /*1b310*/  F2FP.BF16.F32.PACK_AB R6, R200, R201 ;  /* 0x000000c9c806723e */ /* 0x000fe400000010ff */
[----:B------:R-:W-:-:S07]  /*1b320*/  F2FP.BF16.F32.PACK_AB R7, R213, R210 ;  /* 0x000000d2d507723e */ /* 0x000fce00000010ff */
        /* <DEDUP_REMOVED lines=8> */
[----:B------:R-:W3:Y:S07]  /*1b3b0*/  LDSM.16.MT88.4 R12, [R196+0x5000] ;  /* 0x00500000c40c783b */ /* 0x000eee0000004200 */
[C---:B-----5:R-:W-:Y:S08]  /*1b3c0*/  HMMA.16816.F32.BF16 R152, R4.reuse, R20, R152 ;  /* 0x000000140498723c */ /* 0x060ff00000041898 */
        /* <DEDUP_REMOVED lines=23> */
[C---:B--2---:R-:W-:Y:S03]  /*1b540*/  HMMA.16816.F32.BF16 R116, R4.reuse, R16, R116 ;  /* 0x000000100474723c */ /* 0x044fe60000041874 */
[----:B------:R-:W2:Y:S05]  /*1b550*/  MUFU.EX2 R179, R179 ;  /* 0x000000b300b37308 */ /* 0x000eaa0000000800 */
        /* <DEDUP_REMOVED lines=19> */
[----:B-1----:R-:W-:Y:S01]  /*1b690*/  F2FP.BF16.F32.PACK_AB R4, R177, R176 ;  /* 0x000000b0b104723e */ /* 0x002fe200000010ff */
[----:B------:R-:W-:Y:S01]  /*1b6a0*/  LDSM.16.MT88.4 R24, [R221+0x13800] ;  /* 0x01380000dd18783b */ /* 0x000fe20000004200 */
[----:B--2---:R-:W-:-:S02]  /*1b6b0*/  F2FP.BF16.F32.PACK_AB R5, R204, R179 ;  /* 0x000000b3cc05723e */ /* 0x004fc400000010ff */
[----:B------:R-:W-:Y:S02]  /*1b6c0*/  F2FP.BF16.F32.PACK_AB R6, R239, R178 ;  /* 0x000000b2ef06723e */ /* 0x000fe400000010ff */
[----:B------:R-:W-:-:S07]  /*1b6d0*/  F2FP.BF16.F32.PACK_AB R7, R237, R202 ;  /* 0x000000caed07723e */ /* 0x000fce00000010ff */
[C---:B------:R-:W-:Y:S08]  /*1b6e0*/  HMMA.16816.F32.BF16 R44, R4.reuse, R8, R44 ;  /* 0x00000008042c723c */ /* 0x040ff0000004182c */
[C---:B------:R-:W-:Y:S01]  /*1b6f0*/  HMMA.16816.F32.BF16 R48, R4.reuse, R10, R48 ;  /* 0x0000000a0430723c */ /* 0x040fe20000041830 */
[----:B------:R-:W1:Y:S07]  /*1b700*/  LDSM.16.MT88.4 R8, [R221+0x11800] ;  /* 0x01180000dd08783b */ /* 0x000e6e0000004200 */
[C---:B---3--:R-:W-:Y:S08]  /*1b710*/  HMMA.16816.F32.BF16 R152, R4.reuse, R12, R152 ;  /* 0x0000000c0498723c */ /* 0x048ff00000041898 */
        /* <DEDUP_REMOVED lines=129> */
.L_x_2947:
        /* <DEDUP_REMOVED lines=8> */
.L_x_2948:
[----:B------:R-:W2:Y:S01]  /*1bfb0*/  S2R R8, SR_TID.X ;  /* 0x0000000000087919 */ /* 0x000ea20000002100 */
[----:B------:R-:W3:Y:S01]  /*1bfc0*/  LDCU UR6, c[0x0][0x440] ;  /* 0x00008800ff0677ac */ /* 0x000ee20008000800 */
[C---:B------:R-:W-:Y:S01]  /*1bfd0*/  LOP3.LUT R4, R220.reuse, 0x80, RZ, 0xfc, !PT ;  /* 0x00000080dc047812 */ /* 0x040fe200078efcff */
[----:B------:R-:W-:Y:S01]  /*1bfe0*/  IMAD.SHL.U32 R216, R219, 0x20, RZ ;  /* 0x00000020dbd87824 */ /* 0x000fe200078e00ff */
[C---:B------:R-:W-:Y:S01]  /*1bff0*/  LOP3.LUT R6, R220.reuse, 0x40, RZ, 0xfc, !PT ;  /* 0x00000040dc067812 */ /* 0x040fe200078efcff */
[----:B------:R-:W-:Y:S01]  /*1c000*/  IMAD.MOV.U32 R166, RZ, RZ, 0x20 ;  /* 0x00000020ffa67424 */ /* 0x000fe200078e00ff */
[----:B------:R-:W-:Y:S01]  /*1c010*/  LOP3.LUT R10, R220, 0xc0, RZ, 0xfc, !PT ;  /* 0x000000c0dc0a7812 */ /* 0x000fe200078efcff */
[----:B------:R-:W4:Y:S01]  /*1c020*/  LDCU UR7, c[0x0][0x50c] ;  /* 0x0000a180ff0777ac */ /* 0x000f220008000800 */
[----:B------:R-:W-:Y:S02]  /*1c030*/  LOP3.LUT R216, R216, 0x7c00, RZ, 0xc0, !PT ;  /* 0x00007c00d8d87812 */ /* 0x000fe400078ec0ff */
[----:B------:R-:W-:Y:S01]  /*1c040*/  SHF.R.U32.HI R218, RZ, 0x1, R219 ;  /* 0x00000001ffda7819 */ /* 0x000fe200000116db */
[----:B------:R-:W-:Y:S01]  /*1c050*/  UISETP.GE.AND UP1, UPT, UR4, 0x3, UPT ;  /* 0x000000030400788c */ /* 0x000fe2000bf26270 */
[----:B------:R-:W-:-:S02]  /*1c060*/  SEL R166, R166, 0xffffffe0, !P1 ;  /* 0xffffffe0a6a67807 */ /* 0x000fc40004800000 */
[----:B---3--:R-:W-:Y:S02]  /*1c070*/  ISETP.GE.AND P4, PT, R4, UR6, PT ;  /* 0x0000000604007c0c */ /* 0x008fe4000bf86270 */
[----:B------:R-:W3:Y:S01]  /*1c080*/  LDC R4, c[0x0][0x3c4] ;  /* 0x0000f100ff047b82 */ /* 0x000ee20000000800 */
[----:B------:R-:W-:Y:S02]  /*1c090*/  ISETP.GE.AND P5, PT, R6, UR6, PT ;  /* 0x0000000606007c0c */ /* 0x000fe4000bfa6270 */
[----:B------:R-:W-:Y:S02]  /*1c0a0*/  ISETP.GE.AND P6, PT, R220, UR6, PT ;  /* 0x00000006dc007c0c */ /* 0x000fe4000bfc6270 */
[----:B------:R-:W-:Y:S01]  /*1c0b0*/  ISETP.GE.AND P3, PT, R10, UR6, PT ;  /* 0x000000060a007c0c */ /* 0x000fe2000bf66270 */
[----:B------:R-:W-:Y:S01]  /*1c0c0*/  USHF.L.U32 UR6, UR4, 0x6, URZ ;  /* 0x0000000604067899 */ /* 0x000fe200080006ff */
        /* <DEDUP_REMOVED lines=22> */
[C-C-:B---3--:R-:W-:Y:S01]  /*1c230*/  LEA.HI.X R9, R5.reuse, R229, R4.reuse, 0x5, P2 ;  /* 0x000000e505097211 */ /* 0x148fe200010f2c04 */
        /* <DEDUP_REMOVED lines=90> */
[----:B------:R-:W4:Y:S04]  /*1c7e0*/  LDSM.16.M88.4 R20, [R165+0x8000] ;  /* 0x00800000a514783b */ /* 0x000f280000000200 */
[----:B-1----:R-:W1:Y:S04]  /*1c7f0*/  LDSM.16.M88.4 R8, [R165+0x8800] ;  /* 0x00880000a508783b */ /* 0x002e680000000200 */
[----:B--2---:R-:W2:Y:S04]  /*1c800*/  LDSM.16.M88.4 R4, [R165+0x9000] ;  /* 0x00900000a504783b */ /* 0x004ea80000000200 */
[----:B------:R-:W2:Y:S04]  /*1c810*/  LDSM.16.M88.4 R32, [R165+0x9800] ;  /* 0x00980000a520783b */ /* 0x000ea80000000200 */
[----:B------:R-:W-:Y:S01]  /*1c820*/  LDSM.16.M88.4 R192, [R209] ;  /* 0x00000000d1c0783b */ /* 0x000fe20000000200 */
[C---:B---3--:R-:W-:Y:S03]  /*1c830*/  HMMA.16816.F32.BF16 R16, R168.reuse, R12, RZ ;  /* 0x0000000ca810723c */ /* 0x048fe600000418ff */
[----:B------:R-:W-:Y:S04]  /*1c840*/  LDSM.16.M88.4 R204, [R167+0x9000] ;  /* 0x00900000a7cc783b */ /* 0x000fe80000000200 */
[----:B------:R-:W-:Y:S01]  /*1c850*/  LDSM.16.M88.4 R196, [R167+0x9800] ;  /* 0x00980000a7c4783b */ /* 0x000fe20000000200 */
[C---:B-----5:R-:W-:Y:S03]  /*1c860*/  HMMA.16816.F32.BF16 R188, R168.reuse, R184, RZ ;  /* 0x000000b8a8bc723c */ /* 0x060fe600000418ff */
[----:B------:R-:W-:Y:S04]  /*1c870*/  LDSM.16.M88.4 R200, [R212+0x2000] ;  /* 0x00200000d4c8783b */ /* 0x000fe80000000200 */
[----:B------:R-:W0:Y:S01]  /*1c880*/  LDGDEPBAR ;  /* 0x00000000000079af */ /* 0x000e220000000000 */
[C---:B----4-:R-:W-:Y:S08]  /*1c890*/  HMMA.16816.F32.BF16 R180, R168.reuse, R176, RZ ;  /* 0x000000b0a8b4723c */ /* 0x050ff000000418ff */
[C---:B------:R-:W-:Y:S08]  /*1c8a0*/  HMMA.16816.F32.BF16 R12, R168.reuse, R14, RZ ;  /* 0x0000000ea80c723c */ /* 0x040ff000000418ff */
[C---:B------:R-:W-:Y:S08]  /*1c8b0*/  HMMA.16816.F32.BF16 R184, R168.reuse, R186, RZ ;  /* 0x000000baa8b8723c */ /* 0x040ff000000418ff */
[C---:B------:R-:W-:Y:S08]  /*1c8c0*/  HMMA.16816.F32.BF16 R176, R168.reuse, R178, RZ ;  /* 0x000000b2a8b0723c */ /* 0x040ff000000418ff */
[C---:B------:R-:W-:Y:S08]  /*1c8d0*/  HMMA.16816.F32.BF16 R172, R168.reuse, R24, RZ ;  /* 0x00000018a8ac723c */ /* 0x040ff000000418ff */
[----:B------:R-:W-:Y:S01]  /*1c8e0*/  HMMA.16816.F32.BF16 R168, R168, R26, RZ ;  /* 0x0000001aa8a8723c */ /* 0x000fe200000418ff */
[----:B------:R-:W3:Y:S07]  /*1c8f0*/  LDSM.16.M88.4 R24, [R167+0x8000] ;  /* 0x00800000a718783b */ /* 0x000eee0000000200 */
[C---:B------:R-:W-:Y:S08]  /*1c900*/  HMMA.16816.F32.BF16 R16, R28.reuse, R20, R16 ;  /* 0x000000141c10723c */ /* 0x040ff00000041810 */
[C---:B------:R-:W-:Y:S01]  /*1c910*/  HMMA.16816.F32.BF16 R12, R28.reuse, R22, R12 ;  /* 0x000000161c0c723c */ /* 0x040fe2000004180c */
[----:B------:R-:W4:Y:S07]  /*1c920*/  LDSM.16.M88.4 R20, [R167+0x8800] ;  /* 0x00880000a714783b */ /* 0x000f2e0000000200 */
[C---:B-1----:R-:W-:Y:S08]  /*1c930*/  HMMA.16816.F32.BF16 R188, R28.reuse, R8, R188 ;  /* 0x000000081cbc723c */ /* 0x042ff000000418bc */
[C---:B------:R-:W-:Y:S01]  /*1c940*/  HMMA.16816.F32.BF16 R184, R28.reuse, R10, R184 ;  /* 0x0000000a1cb8723c */ /* 0x040fe200000418b8 */
[----:B------:R-:W-:Y:S07]  /*1c950*/  LDSM.16.M88.4 R8, [R210] ;  /* 0x00000000d208783b */ /* 0x000fee0000000200 */
[C---:B--2---:R-:W-:Y:S08]  /*1c960*/  HMMA.16816.F32.BF16 R180, R28.reuse, R4, R180 ;  /* 0x000000041cb4723c */ /* 0x044ff000000418b4 */
[C---:B------:R-:W-:Y:S01]  /*1c970*/  HMMA.16816.F32.BF16 R176, R28.reuse, R6, R176 ;  /* 0x000000061cb0723c */ /* 0x040fe200000418b0 */
[----:B------:R-:W1:Y:S07]  /*1c980*/  LDSM.16.M88.4 R4, [R166+0x8000] ;  /* 0x00800000a604783b */ /* 0x000e6e0000000200 */
[C---:B------:R-:W-:Y:S08]  /*1c990*/  HMMA.16816.F32.BF16 R172, R28.reuse, R32, R172 ;  /* 0x000000201cac723c */ /* 0x040ff000000418ac */
[----:B------:R-:W-:Y:S01]  /*1c9a0*/  HMMA.16816.F32.BF16 R168, R28, R34, R168 ;  /* 0x000000221ca8723c */ /* 0x000fe200000418a8 */
[----:B------:R-:W2:Y:S04]  /*1c9b0*/  LDSM.16.M88.4 R32, [R166+0x8800] ;  /* 0x00880000a620783b */ /* 0x000ea80000000200 */
[----:B------:R-:W5:Y:S03]  /*1c9c0*/  LDSM.16.M88.4 R28, [R166+0x9000] ;  /* 0x00900000a61c783b */ /* 0x000f660000000200 */
[C---:B---3--:R-:W-:Y:S08]  /*1c9d0*/  HMMA.16816.F32.BF16 R16, R192.reuse, R24, R16 ;  /* 0x00000018c010723c */ /* 0x048ff00000041810 */
[C---:B------:R-:W-:Y:S01]  /*1c9e0*/  HMMA.16816.F32.BF16 R12, R192.reuse, R26, R12 ;  /* 0x0000001ac00c723c */ /* 0x040fe2000004180c */
[----:B------:R-:W3:Y:S07]  /*1c9f0*/  LDSM.16.M88.4 R24, [R166+0x9800] ;  /* 0x00980000a618783b */ /* 0x000eee0000000200 */
[C---:B----4-:R-:W-:Y:S08]  /*1ca00*/  HMMA.16816.F32.BF16 R188, R192.reuse, R20, R188 ;  /* 0x00000014c0bc723c */ /* 0x050ff000000418bc */
[C---:B------:R-:W-:Y:S01]  /*1ca10*/  HMMA.16816.F32.BF16 R184, R192.reuse, R22, R184 ;  /* 0x00000016c0b8723c */ /* 0x040fe200000418b8 */
[----:B------:R-:W4:Y:S07]  /*1ca20*/  LDSM.16.M88.4 R20, [R208+UR8+0xa000] ;  /* 0x00a00008d014783b */ /* 0x000f2e0008000200 */
[C---:B------:R-:W-:Y:S08]  /*1ca30*/  HMMA.16816.F32.BF16 R180, R192.reuse, R204, R180 ;  /* 0x000000ccc0b4723c */ /* 0x040ff000000418b4 */
[C---:B------:R-:W-:Y:S01]  /*1ca40*/  HMMA.16816.F32.BF16 R176, R192.reuse, R206, R176 ;  /* 0x000000cec0b0723c */ /* 0x040fe200000418b0 */
[----:B------:R-:W-:Y:S07]  /*1ca50*/  LDSM.16.M88.4 R204, [R208+UR8+0xb800] ;  /* 0x00b80008d0cc783b */ /* 0x000fee0008000200 */
[C---:B------:R-:W-:Y:S08]  /*1ca60*/  HMMA.16816.F32.BF16 R172, R192.reuse, R196, R172 ;  /* 0x000000c4c0ac723c */ /* 0x040ff000000418ac */
[----:B------:R-:W-:Y:S01]  /*1ca70*/  HMMA.16816.F32.BF16 R168, R192, R198, R168 ;  /* 0x000000c6c0a8723c */ /* 0x000fe200000418a8 */
[----:B------:R-:W-:Y:S04]  /*1ca80*/  LDSM.16.M88.4 R196, [R165+0xb000] ;  /* 0x00b00000a5c4783b */ /* 0x000fe80000000200 */
[----:B------:R-:W-:Y:S03]  /*1ca90*/  LDSM.16.M88.4 R192, [R165+0xb800] ;  /* 0x00b80000a5c0783b */ /* 0x000fe60000000200 */
[C---:B-1----:R-:W-:Y:S08]  /*1caa0*/  HMMA.16816.F32.BF16 R16, R8.reuse, R4, R16 ;  /* 0x000000040810723c */ /* 0x042ff00000041810 */
[C---:B------:R-:W-:Y:S01]  /*1cab0*/  HMMA.16816.F32.BF16 R12, R8.reuse, R6, R12 ;  /* 0x00000006080c723c */ /* 0x040fe2000004180c */
[----:B------:R-:W1:Y:S07]  /*1cac0*/  LDSM.16.M88.4 R4, [R208+UR8+0xa800] ;  /* 0x00a80008d004783b */ /* 0x000e6e0008000200 */
[C---:B--2---:R-:W-:Y:S08]  /*1cad0*/  HMMA.16816.F32.BF16 R188, R8.reuse, R32, R188 ;  /* 0x0000002008bc723c */ /* 0x044ff000000418bc */
[C---:B------:R-:W-:Y:S01]  /*1cae0*/  HMMA.16816.F32.BF16 R184, R8.reuse, R34, R184 ;  /* 0x0000002208b8723c */ /* 0x040fe200000418b8 */
[----:B------:R-:W2:Y:S07]  /*1caf0*/  LDSM.16.M88.4 R32, [R208+UR8+0xb000] ;  /* 0x00b00008d020783b */ /* 0x000eae0008000200 */
[C---:B-----5:R-:W-:Y:S08]  /*1cb00*/  HMMA.16816.F32.BF16 R180, R8.reuse, R28, R180 ;  /* 0x0000001c08b4723c */ /* 0x060ff000000418b4 */
[C---:B------:R-:W-:Y:S01]  /*1cb10*/  HMMA.16816.F32.BF16 R176, R8.reuse, R30, R176 ;  /* 0x0000001e08b0723c */ /* 0x040fe200000418b0 */
[----:B------:R-:W-:Y:S07]  /*1cb20*/  LDSM.16.M88.4 R28, [R165+0xa000] ;  /* 0x00a00000a51c783b */ /* 0x000fee0000000200 */
[C---:B---3--:R-:W-:Y:S08]  /*1cb30*/  HMMA.16816.F32.BF16 R172, R8.reuse, R24, R172 ;  /* 0x0000001808ac723c */ /* 0x048ff000000418ac */
[----:B------:R-:W-:Y:S01]  /*1cb40*/  HMMA.16816.F32.BF16 R168, R8, R26, R168 ;  /* 0x0000001a08a8723c */ /* 0x000fe200000418a8 */
[----:B------:R-:W3:Y:S04]  /*1cb50*/  LDSM.16.M88.4 R24, [R211+0x2000] ;  /* 0x00200000d318783b */ /* 0x000ee80000000200 */
[----:B------:R-:W5:Y:S03]  /*1cb60*/  LDSM.16.M88.4 R8, [R165+0xa800] ;  /* 0x00a80000a508783b */ /* 0x000f660000000200 */
[C---:B----4-:R-:W-:Y:S08]  /*1cb70*/  HMMA.16816.F32.BF16 R16, R200.reuse, R20, R16 ;  /* 0x00000014c810723c */ /* 0x050ff00000041810 */
[C---:B------:R-:W-:Y:S01]  /*1cb80*/  HMMA.16816.F32.BF16 R12, R200.reuse, R22, R12 ;  /* 0x00000016c80c723c */ /* 0x040fe2000004180c */
[----:B------:R-:W-:Y:S07]  /*1cb90*/  LDSM.16.M88.4 R20, [R167+0xa000] ;  /* 0x00a00000a714783b */ /* 0x000fee0000000200 */
[C---:B-1----:R-:W-:Y:S08]  /*1cba0*/  HMMA.16816.F32.BF16 R188, R200.reuse, R4, R188 ;  /* 0x00000004c8bc723c */ /* 0x042ff000000418bc */
[C---:B------:R-:W-:Y:S01]  /*1cbb0*/  HMMA.16816.F32.BF16 R184, R200.reuse, R6, R184 ;  /* 0x00000006c8b8723c */ /* 0x040fe200000418b8 */
[----:B------:R-:W1:Y:S07]  /*1cbc0*/  LDSM.16.M88.4 R4, [R209+0x2000] ;  /* 0x00200000d104783b */ /* 0x000e6e0000000200 */
[C---:B--2---:R-:W-:Y:S08]  /*1cbd0*/  HMMA.16816.F32.BF16 R180, R200.reuse, R32, R180 ;  /* 0x00000020c8b4723c */ /* 0x044ff000000418b4 */
[----:B------:R-:W-:Y:S01]  /*1cbe0*/  HMMA.16816.F32.BF16 R176, R200, R34, R176 ;  /* 0x00000022c8b0723c */ /* 0x000fe200000418b0 */
[----:B------:R-:W2:Y:S07]  /*1cbf0*/  LDSM.16.M88.4 R32, [R167+0xa800] ;  /* 0x00a80000a720783b */ /* 0x000eae0000000200 */
[C---:B---3--:R-:W-:Y:S08]  /*1cc00*/  HMMA.16816.F32.BF16 R16, R24.reuse, R28, R16 ;  /* 0x0000001c1810723c */ /* 0x048ff00000041810 */
[C---:B------:R-:W-:Y:S01]  /*1cc10*/  HMMA.16816.F32.BF16 R12, R24.reuse, R30, R12 ;  /* 0x0000001e180c723c */ /* 0x040fe2000004180c */
[----:B------:R-:W-:Y:S07]  /*1cc20*/  LDSM.16.M88.4 R28, [R167+0xb800] ;  /* 0x00b80000a71c783b */ /* 0x000fee0000000200 */
[C---:B-----5:R-:W-:Y:S08]  /*1cc30*/  HMMA.16816.F32.BF16 R188, R24.reuse, R8, R188 ;  /* 0x0000000818bc723c */ /* 0x060ff000000418bc */
        /* <DEDUP_REMOVED lines=18> */
[----:B------:R-:W-:Y:S07]  /*1cd60*/  LDSM.16.M88.4 R32, [R208+UR8+0xc000] ;  /* 0x00c00008d020783b */ /* 0x000fee0008000200 */
[C---:B---3--:R-:W-:Y:S08]  /*1cd70*/  HMMA.16816.F32.BF16 R180, R4.reuse, R8, R180 ;  /* 0x0000000804b4723c */ /* 0x048ff000000418b4 */
[C---:B------:R-:W-:Y:S01]  /*1cd80*/  HMMA.16816.F32.BF16 R176, R4.reuse, R10, R176 ;  /* 0x0000000a04b0723c */ /* 0x040fe200000418b0 */
[----:B------:R-:W-:Y:S07]  /*1cd90*/  LDSM.16.M88.4 R8, [R212+0x4000] ;  /* 0x00400000d408783b */ /* 0x000fee0000000200 */
[C---:B------:R-:W-:Y:S08]  /*1cda0*/  HMMA.16816.F32.BF16 R172, R4.reuse, R28, R172 ;  /* 0x0000001c04ac723c */ /* 0x040ff000000418ac */
[----:B------:R-:W-:Y:S01]  /*1cdb0*/  HMMA.16816.F32.BF16 R168, R4, R30, R168 ;  /* 0x0000001e04a8723c */ /* 0x000fe200000418a8 */
[----:B------:R-:W2:Y:S04]  /*1cdc0*/  LDSM.16.M88.4 R4, [R208+UR8+0xc800] ;  /* 0x00c80008d004783b */ /* 0x000ea80008000200 */
[----:B------:R-:W3:Y:S03]  /*1cdd0*/  LDSM.16.M88.4 R28, [R208+UR8+0xd000] ;  /* 0x00d00008d01c783b */ /* 0x000ee60008000200 */
[C---:B----4-:R-:W-:Y:S08]  /*1cde0*/  HMMA.16816.F32.BF16 R16, R196.reuse, R24, R16 ;  /* 0x00000018c410723c */ /* 0x050ff00000041810 */
[C---:B------:R-:W-:Y:S01]  /*1cdf0*/  HMMA.16816.F32.BF16 R12, R196.reuse, R26, R12 ;  /* 0x0000001ac40c723c */ /* 0x040fe2000004180c */
[----:B------:R-:W4:Y:S07]  /*1ce00*/  LDSM.16.M88.4 R24, [R208+UR8+0xd800] ;  /* 0x00d80008d018783b */ /* 0x000f2e0008000200 */
[C---:B-1----:R-:W-:Y:S08]  /*1ce10*/  HMMA.16816.F32.BF16 R188, R196.reuse, R20, R188 ;  /* 0x00000014c4bc723c */ /* 0x042ff000000418bc */
[C---:B------:R-:W-:Y:S01]  /*1ce20*/  HMMA.16816.F32.BF16 R184, R196.reuse, R22, R184 ;  /* 0x00000016c4b8723c */ /* 0x040fe200000418b8 */
[----:B------:R-:W1:Y:S07]  /*1ce30*/  LDSM.16.M88.4 R20, [R165+0xc000] ;  /* 0x00c00000a514783b */ /* 0x000e6e0000000200 */
[----:B------:R-:W-:Y:S08]  /*1ce40*/  HMMA.16816.F32.BF16 R180, R196, R204, R180 ;  /* 0x000000ccc4b4723c */ /* 0x000ff000000418b4 */
[C---:B--2---:R-:W-:Y:S08]  /*1ce50*/  HMMA.16816.F32.BF16 R188, R8.reuse, R4, R188 ;  /* 0x0000000408bc723c */ /* 0x044ff000000418bc */
[----:B------:R-:W-:Y:S01]  /*1ce60*/  HMMA.16816.F32.BF16 R184, R8, R6, R184 ;  /* 0x0000000608b8723c */ /* 0x000fe200000418b8 */
[----:B------:R-:W2:Y:S07]  /*1ce70*/  LDSM.16.M88.4 R4, [R165+0xd000] ;  /* 0x00d00000a504783b */ /* 0x000eae0000000200 */
        /* <DEDUP_REMOVED lines=38> */
[C---:B-1----:R-:W-:Y:S08]  /*1d0e0*/  HMMA.16816.F32.BF16 R172, R8.reuse, R20, R172 ;  /* 0x0000001408ac723c */ /* 0x042ff000000418ac */
[----:B------:R-:W-:Y:S01]  /*1d0f0*/  HMMA.16816.F32.BF16 R168, R8, R22, R168 ;  /* 0x0000001608a8723c */ /* 0x000fe200000418a8 */
[----:B------:R-:W-:Y:S04]  /*1d100*/  LDSM.16.M88.4 R8, [R211+0x6000] ;  /* 0x00600000d308783b */ /* 0x000fe80000000200 */
[----:B------:R-:W-:Y:S03]  /*1d110*/  LDSM.16.M88.4 R20, [R208+UR8+0xf000] ;  /* 0x00f00008d014783b */ /* 0x000fe60008000200 */
[C---:B--2---:R-:W-:Y:S08]  /*1d120*/  HMMA.16816.F32.BF16 R16, R204.reuse, R4, R16 ;  /* 0x00000004cc10723c */ /* 0x044ff00000041810 */
        /* <DEDUP_REMOVED lines=18> */
[----:B------:R-:W-:Y:S01]  /*1d250*/  HMMA.16816.F32.BF16 R176, R32, R22, R176 ;  /* 0x0000001620b0723c */ /* 0x000fe200000418b0 */
[----:B------:R-:W3:Y:S07]  /*1d260*/  LDSM.16.M88.4 R20, [R165+0xe800] ;  /* 0x00e80000a514783b */ /* 0x000eee0000000200 */
[----:B--2---:R-:W-:Y:S08]  /*1d270*/  HMMA.16816.F32.BF16 R200, R28, R12, R200 ;  /* 0x0000000c1cc8723c */ /* 0x004ff000000418c8 */
[----:B------:R-:W-:Y:S08]  /*1d280*/  HMMA.16816.F32.BF16 R168, R32, R198, R168 ;  /* 0x000000c620a8723c */ /* 0x000ff000000418a8 */
[----:B------:R-:W-:Y:S01]  /*1d290*/  HMMA.16816.F32.BF16 R192, R28, R14, R192 ;  /* 0x0000000e1cc0723c */ /* 0x000fe200000418c0 */
[----:B------:R-:W2:Y:S07]  /*1d2a0*/  LDSM.16.M88.4 R12, [R167+0xf800] ;  /* 0x00f80000a70c783b */ /* 0x000eae0000000200 */
[C---:B------:R-:W-:Y:S08]  /*1d2b0*/  HMMA.16816.F32.BF16 R188, R32.reuse, R24, R188 ;  /* 0x0000001820bc723c */ /* 0x040ff000000418bc */
[C---:B------:R-:W-:Y:S01]  /*1d2c0*/  HMMA.16816.F32.BF16 R184, R32.reuse, R26, R184 ;  /* 0x0000001a20b8723c */ /* 0x040fe200000418b8 */
[----:B------:R-:W4:Y:S07]  /*1d2d0*/  LDSM.16.M88.4 R24, [R210+0x6000] ;  /* 0x00600000d218783b */ /* 0x000f2e0000000200 */
[----:B------:R-:W-:Y:S01]  /*1d2e0*/  HMMA.16816.F32.BF16 R172, R32, R196, R172 ;  /* 0x000000c420ac723c */ /* 0x000fe200000418ac */
[----:B------:R-:W5:Y:S07]  /*1d2f0*/  LDSM.16.M88.4 R32, [R167+0xe800] ;  /* 0x00e80000a720783b */ /* 0x000f6e0000000200 */
[C---:B-1----:R-:W-:Y:S01]  /*1d300*/  HMMA.16816.F32.BF16 R204, R8.reuse, R6, R168 ;  /* 0x0000000608cc723c */ /* 0x042fe200000418a8 */
[----:B------:R-:W1:Y:S07]  /*1d310*/  LDSM.16.M88.4 R168, [R166+0xf800] ;  /* 0x00f80000a6a8783b */ /* 0x000e6e0000000200 */
[C---:B---3--:R-:W-:Y:S01]  /*1d320*/  HMMA.16816.F32.BF16 R196, R8.reuse, R20, R188 ;  /* 0x0000001408c4723c */ /* 0x048fe200000418bc */
[----:B------:R-:W3:Y:S07]  /*1d330*/  LDSM.16.M88.4 R188, [R166+0xe800] ;  /* 0x00e80000a6bc783b */ /* 0x000eee0000000200 */
[----:B------:R-:W-:Y:S01]  /*1d340*/  HMMA.16816.F32.BF16 R184, R8, R22, R184 ;  /* 0x0000001608b8723c */ /* 0x000fe200000418b8 */
[----:B------:R-:W-:Y:S07]  /*1d350*/  LDSM.16.M88.4 R20, [R167+0xf000] ;  /* 0x00f00000a714783b */ /* 0x000fee0000000200 */
[----:B--2---:R-:W-:Y:S08]  /*1d360*/  HMMA.16816.F32.BF16 R204, R28, R14, R204 ;  /* 0x0000000e1ccc723c */ /* 0x004ff000000418cc */
[C---:B----4-:R-:W-:Y:S08]  /*1d370*/  HMMA.16816.F32.BF16 R200, R24.reuse, R16, R200 ;  /* 0x0000001018c8723c */ /* 0x050ff000000418c8 */
[----:B------:R-:W-:Y:S01]  /*1d380*/  HMMA.16816.F32.BF16 R192, R24, R18, R192 ;  /* 0x0000001218c0723c */ /* 0x000fe200000418c0 */
[----:B------:R2:W4:Y:S07]  /*1d390*/  LDSM.16.M88.4 R16, [R165+0xf000] ;  /* 0x00f00000a510783b */ /* 0x00052e0000000200 */
[----:B-----5:R-:W-:Y:S03]  /*1d3a0*/  HMMA.16816.F32.BF16 R196, R28, R32, R196 ;  /* 0x000000201cc4723c */ /* 0x020fe600000418c4 */
[----:B------:R-:W-:Y:S01]  /*1d3b0*/  FMUL.FTZ R7, R200, UR7 ;  /* 0x00000007c8077c20 */ /* 0x000fe20008410000 */
[----:B------:R-:W-:Y:S01]  /*1d3c0*/  FMUL.FTZ R33, R202, UR7 ;  /* 0x00000007ca217c20 */ /* 0x000fe20008410000 */
[----:B------:R-:W-:Y:S01]  /*1d3d0*/  FMUL.FTZ R6, R201, UR7 ;  /* 0x00000007c9067c20 */ /* 0x000fe20008410000 */
[----:B------:R-:W-:-:S02]  /*1d3e0*/  FMUL.FTZ R15, R203, UR7 ;  /* 0x00000007cb0f7c20 */ /* 0x000fc40008410000 */
[----:B-1----:R-:W-:Y:S01]  /*1d3f0*/  HMMA.16816.F32.BF16 R204, R24, R170, R204 ;  /* 0x000000aa18cc723c */ /* 0x002fe200000418cc */
[----:B------:R-:W1:Y:S02]  /*1d400*/  MUFU.TANH R7, R7 ;  /* 0x0000000700077308 */ /* 0x000e640000002400 */
[----:B------:R-:W-:Y:S01]  /*1d410*/  FMUL.FTZ R32, R192, UR7 ;  /* 0x00000007c0207c20 */ /* 0x000fe20008410000 */
[----:B------:R-:W-:-:S04]  /*1d420*/  FMUL.FTZ R170, R195, UR7 ;  /* 0x00000007c3aa7c20 */ /* 0x000fc80008410000 */
[----:B------:R-:W-:Y:S01]  /*1d430*/  HMMA.16816.F32.BF16 R184, R28, R34, R184 ;  /* 0x000000221cb8723c */ /* 0x000fe200000418b8 */
[----:B------:R-:W5:Y:S01]  /*1d440*/  MUFU.TANH R33, R33 ;  /* 0x0000002100217308 */ /* 0x000f620000002400 */
[----:B--2---:R-:W-:-:S06]  /*1d450*/  FMUL.FTZ R165, R194, UR7 ;  /* 0x00000007c2a57c20 */ /* 0x004fcc0008410000 */
[----:B---3--:R-:W-:Y:S01]  /*1d460*/  HMMA.16816.F32.BF16 R196, R24, R188, R196 ;  /* 0x000000bc18c4723c */ /* 0x008fe200000418c4 */
[----:B------:R-:W-:Y:S01]  /*1d470*/  IMAD.SHL.U32 R188, R219, 0x2, RZ ;  /* 0x00000002dbbc7824 */ /* 0x000fe200078e00ff */
[----:B------:R-:W-:Y:S01]  /*1d480*/  MUFU.TANH R6, R6 ;  /* 0x0000000600067308 */ /* 0x000fe20000002400 */
[----:B------:R-:W-:Y:S01]  /*1d490*/  FMUL.FTZ R35, R204, UR7 ;  /* 0x00000007cc237c20 */ /* 0x000fe20008410000 */
[----:B------:R-:W-:Y:S01]  /*1d4a0*/  FMUL.FTZ R167, R206, UR7 ;  /* 0x00000007cea77c20 */ /* 0x000fe20008410000 */
[----:B------:R-:W-:Y:S01]  /*1d4b0*/  FMUL.FTZ R189, R193, UR7 ;  /* 0x00000007c1bd7c20 */ /* 0x000fe20008410000 */
[----:B------:R-:W-:Y:S02]  /*1d4c0*/  LOP3.LUT R188, R188, 0x6, RZ, 0xc0, !PT ;  /* 0x00000006bcbc7812 */ /* 0x000fe400078ec0ff */
[C---:B------:R-:W-:Y:S02]  /*1d4d0*/  HMMA.16816.F32.BF16 R172, R8.reuse, R4, R172 ;  /* 0x0000000408ac723c */ /* 0x040fe400000418ac */
[----:B------:R-:W-:Y:S01]  /*1d4e0*/  LOP3.LUT R14, R188, UR6, RZ, 0xfc, !PT ;  /* 0x00000006bc0e7c12 */ /* 0x000fe2000f8efcff */
[----:B------:R-:W2:Y:S04]  /*1d4f0*/  MUFU.TANH R35, R35 ;  /* 0x0000002300237308 */ /* 0x000ea80000002400 */
[----:B------:R-:W-:Y:S01]  /*1d500*/  VIADD R171, R14, 0xffffff80 ;  /* 0xffffff800eab7836 */ /* 0x000fe20000000000 */
[C---:B----4-:R-:W-:Y:S03]  /*1d510*/  HMMA.16816.F32.BF16 R180, R8.reuse, R16, R180 ;  /* 0x0000001008b4723c */ /* 0x050fe600000418b4 */
[----:B------:R-:W3:Y:S01]  /*1d520*/  MUFU.TANH R167, R167 ;  /* 0x000000a700a77308 */ /* 0x000ee20000002400 */
[----:B------:R-:W-:Y:S01]  /*1d530*/  I2FP.F32.U32 R192, R171 ;  /* 0x000000ab00c07245 */ /* 0x000fe20000201000 */
[----:B------:R-:W-:Y:S01]  /*1d540*/  FMUL.FTZ R34, R196, UR7 ;  /* 0x00000007c4227c20 */ /* 0x000fe20008410000 */
[----:B------:R-:W-:Y:S01]  /*1d550*/  ISETP.GE.AND P2, PT, R171, R2, PT ;  /* 0x00000002ab00720c */ /* 0x000fe20003f46270 */
[----:B------:R-:W-:Y:S01]  /*1d560*/  FMUL.FTZ R197, R197, UR7 ;  /* 0x00000007c5c57c20 */ /* 0x000fe20008410000 */
[----:B------:R-:W-:Y:S01]  /*1d570*/  HMMA.16816.F32.BF16 R176, R8, R18, R176 ;  /* 0x0000001208b0723c */ /* 0x000fe200000418b0 */
[----:B------:R4:W3:Y:S01]  /*1d580*/  LDSM.16.M88.4 R16, [R166+0xf000] ;  /* 0x00f00000a610783b */ /* 0x0008e20000000200 */
[C---:B-1----:R-:W-:Y:S01]  /*1d590*/  FFMA.FTZ R7, R192.reuse, UR5, R7 ;  /* 0x00000005c0077c23 */ /* 0x042fe20008010007 */
[----:B-----5:R-:W-:Y:S01]  /*1d5a0*/  FFMA.FTZ R192, R192, UR5, R33 ;  /* 0x00000005c0c07c23 */ /* 0x020fe20008010021 */
[----:B------:R-:W1:Y:S01]  /*1d5b0*/  MUFU.TANH R15, R15 ;  /* 0x0000000f000f7308 */ /* 0x000e620000002400 */
[----:B------:R-:W-:-:S04]  /*1d5c0*/  DEPBAR.LE SB0, 0x0 ;  /* 0x000080000000791a */ /* 0x000fc80000000000 */
[----:B------:R-:W-:Y:S01]  /*1d5d0*/  HMMA.16816.F32.BF16 R184, R24, R190, R184 ;  /* 0x000000be18b8723c */ /* 0x000fe200000418b8 */
[----:B------:R-:W-:Y:S01]  /*1d5e0*/  VIADD R191, R14, 0xffffffb8 ;  /* 0xffffffb80ebf7836 */ /* 0x000fe20000000000 */
[----:B------:R-:W-:Y:S01]  /*1d5f0*/  FSEL R7, R7, -INF , !P2 ;  /* 0xff80000007077808 */ /* 0x000fe20005000000 */
[----:B------:R-:W5:Y:S01]  /*1d600*/  MUFU.TANH R32, R32 ;  /* 0x0000002000207308 */ /* 0x000f620000002400 */
[----:B------:R-:W-:Y:S02]  /*1d610*/  ISETP.GE.AND P2, PT, R171, R0, PT ;  /* 0x00000000ab00720c */ /* 0x000fe40003f46270 */
[----:B------:R-:W-:Y:S02]  /*1d620*/  I2FP.F32.U32 R190, R191 ;  /* 0x000000bf00be7245 */ /* 0x000fe40000201000 */
[C---:B------:R-:W-:Y:S01]  /*1d630*/  HMMA.16816.F32.BF16 R180, R28.reuse, R20, R180 ;  /* 0x000000141cb4723c */ /* 0x040fe200000418b4 */
[----:B------:R-:W-:Y:S01]  /*1d640*/  FSEL R21, R192, -INF , !P2 ;  /* 0xff800000c0157808 */ /* 0x000fe20005000000 */
[----:B------:R-:W-:Y:S01]  /*1d650*/  FMUL.FTZ R20, R198, UR7 ;  /* 0x00000007c6147c20 */ /* 0x000fe20008410000 */
[----:B--2---:R-:W-:Y:S01]  /*1d660*/  FFMA.FTZ R200, R190, UR5, R35 ;  /* 0x00000005bec87c23 */ /* 0x004fe20008010023 */
[----:B------:R-:W-:Y:S01]  /*1d670*/  VIADD R35, R14, 0xffffff81 ;  /* 0xffffff810e237836 */ /* 0x000fe20000000000 */
[----:B------:R-:W-:Y:S01]  /*1d680*/  ISETP.GE.AND P2, PT, R191, R2, PT ;  /* 0x00000002bf00720c */ /* 0x000fe20003f46270 */
[----:B------:R-:W2:Y:S01]  /*1d690*/  MUFU.TANH R165, R165 ;  /* 0x000000a500a57308 */ /* 0x000ea20000002400 */
[----:B----4-:R-:W-:Y:S01]  /*1d6a0*/  FMUL.FTZ R166, R199, UR7 ;  /* 0x00000007c7a67c20 */ /* 0x010fe20008410000 */
[----:B---3--:R-:W-:Y:S01]  /*1d6b0*/  FFMA.FTZ R199, R190, UR5, R167 ;  /* 0x00000005bec77c23 */ /* 0x008fe200080100a7 */
[----:B------:R-:W-:Y:S01]  /*1d6c0*/  FSEL R200, R200, -INF , !P2 ;  /* 0xff800000c8c87808 */ /* 0x000fe20005000000 */
[----:B------:R-:W-:Y:S01]  /*1d6d0*/  VIADD R167, R14, 0xffffff88 ;  /* 0xffffff880ea77836 */ /* 0x000fe20000000000 */
[----:B------:R-:W-:Y:S01]  /*1d6e0*/  I2FP.F32.U32 R5, R35 ;  /* 0x0000002300057245 */ /* 0x000fe20000201000 */
[----:B------:R-:W-:Y:S01]  /*1d6f0*/  HMMA.16816.F32.BF16 R176, R28, R22, R176 ;  /* 0x000000161cb0723c */ /* 0x000fe200000418b0 */
[----:B------:R-:W-:Y:S01]  /*1d700*/  ISETP.GE.AND P2, PT, R191, R0, PT ;  /* 0x00000000bf00720c */ /* 0x000fe20003f46270 */
[----:B------:R-:W3:Y:S01]  /*1d710*/  MUFU.TANH R189, R189 ;  /* 0x000000bd00bd7308 */ /* 0x000ee20000002400 */
[----:B------:R-:W-:Y:S01]  /*1d720*/  I2FP.F32.U32 R10, R167 ;  /* 0x000000a7000a7245 */ /* 0x000fe20000201000 */
[----:B------:R-:W-:Y:S01]  /*1d730*/  FFMA.FTZ R9, R5, UR5, R6 ;  /* 0x0000000505097c23 */ /* 0x000fe20008010006 */
[----:B------:R-:W-:Y:S01]  /*1d740*/  FSEL R199, R199, -INF , !P2 ;  /* 0xff800000c7c77808 */ /* 0x000fe20005000000 */
[----:B-1----:R-:W-:Y:S01]  /*1d750*/  FFMA.FTZ R5, R5, UR5, R15 ;  /* 0x0000000505057c23 */ /* 0x002fe2000801000f */
[----:B------:R-:W-:Y:S01]  /*1d760*/  ISETP.GE.AND P2, PT, R35, R2, PT ;  /* 0x000000022300720c */ /* 0x000fe20003f46270 */
[----:B-----5:R-:W-:Y:S01]  /*1d770*/  FFMA.FTZ R11, R10, UR5, R32 ;  /* 0x000000050a0b7c23 */ /* 0x020fe20008010020 */
[----:B------:R-:W-:Y:S01]  /*1d780*/  FMUL.FTZ R184, R184, UR7 ;  /* 0x00000007b8b87c20 */ /* 0x000fe20008410000 */
[----:B------:R-:W1:Y:S01]  /*1d790*/  MUFU.TANH R170, R170 ;  /* 0x000000aa00aa7308 */ /* 0x000e620000002400 */
[----:B------:R-:W-:Y:S01]  /*1d7a0*/  FSEL R9, R9, -INF , !P2 ;  /* 0xff80000009097808 */ /* 0x000fe20005000000 */
[----:B------:R-:W-:Y:S01]  /*1d7b0*/  HMMA.16816.F32.BF16 R180, R24, R16, R180 ;  /* 0x0000001018b4723c */ /* 0x000fe200000418b4 */
[----:B------:R-:W-:Y:S01]  /*1d7c0*/  ISETP.GE.AND P2, PT, R35, R0, PT ;  /* 0x000000002300720c */ /* 0x000fe20003f46270 */
[----:B------:R-:W-:-:S02]  /*1d7d0*/  VIADD R35, R14, 0xffffff89 ;  /* 0xffffff890e237836 */ /* 0x000fc40000000000 */
[----:B--2---:R-:W-:Y:S01]  /*1d7e0*/  FFMA.FTZ R17, R10, UR5, R165 ;  /* 0x000000050a117c23 */ /* 0x004fe200080100a5 */
[----:B------:R-:W-:Y:S01]  /*1d7f0*/  FMUL.FTZ R186, R186, UR7 ;  /* 0x00000007baba7c20 */ /* 0x000fe20008410000 */
[----:B------:R-:W-:Y:S01]  /*1d800*/  FSEL R5, R5, -INF , !P2 ;  /* 0xff80000005057808 */ /* 0x000fe20005000000 */
[----:B------:R-:W2:Y:S01]  /*1d810*/  MUFU.TANH R34, R34 ;  /* 0x0000002200227308 */ /* 0x000ea20000002400 */
[----:B------:R-:W-:Y:S01]  /*1d820*/  ISETP.GE.AND P2, PT, R167, R2, PT ;  /* 0x00000002a700720c */ /* 0x000fe20003f46270 */
[----:B------:R-:W-:Y:S01]  /*1d830*/  HMMA.16816.F32.BF16 R172, R28, R12, R172 ;  /* 0x0000000c1cac723c */ /* 0x000fe200000418ac */
[----:B------:R-:W-:Y:S01]  /*1d840*/  I2FP.F32.U32 R16, R35 ;  /* 0x0000002300107245 */ /* 0x000fe20000201000 */
[C---:B------:R-:W-:Y:S01]  /*1d850*/  VIADD R13, R14.reuse, 0xffffff91 ;  /* 0xffffff910e0d7836 */ /* 0x040fe20000000000 */
[----:B------:R-:W-:Y:S01]  /*1d860*/  FSEL R11, R11, -INF , !P2 ;  /* 0xff8000000b0b7808 */ /* 0x000fe20005000000 */
[----:B------:R-:W-:Y:S01]  /*1d870*/  FMUL.FTZ R8, R185, UR7 ;  /* 0x00000007b9087c20 */ /* 0x000fe20008410000 */
[----:B------:R-:W-:Y:S01]  /*1d880*/  ISETP.GE.AND P2, PT, R167, R0, PT ;  /* 0x00000000a700720c */ /* 0x000fe20003f46270 */
[----:B------:R-:W4:Y:S01]  /*1d890*/  MUFU.TANH R20, R20 ;  /* 0x0000001400147308 */ /* 0x000f220000002400 */
[----:B------:R-:W-:-:S02]  /*1d8a0*/  VIADD R167, R14, 0xffffff90 ;  /* 0xffffff900ea77836 */ /* 0x000fc40000000000 */
[C---:B---3--:R-:W-:Y:S01]  /*1d8b0*/  FFMA.FTZ R15, R16.reuse, UR5, R189 ;  /* 0x00000005100f7c23 */ /* 0x048fe200080100bd */
[----:B------:R-:W-:Y:S01]  /*1d8c0*/  FSEL R17, R17, -INF , !P2 ;  /* 0xff80000011117808 */ /* 0x000fe20005000000 */
[----:B-1----:R-:W-:Y:S01]  /*1d8d0*/  FFMA.FTZ R23, R16, UR5, R170 ;  /* 0x0000000510177c23 */ /* 0x002fe200080100aa */
[----:B------:R-:W-:Y:S01]  /*1d8e0*/  ISETP.GE.AND P2, PT, R35, R2, PT ;  /* 0x000000022300720c */ /* 0x000fe20003f46270 */
[----:B------:R-:W-:Y:S01]  /*1d8f0*/  VIADD R29, R14, 0xffffff98 ;  /* 0xffffff980e1d7836 */ /* 0x000fe20000000000 */
[----:B------:R-:W-:Y:S01]  /*1d900*/  I2FP.F32.U32 R165, R167 ;  /* 0x000000a700a57245 */ /* 0x000fe20000201000 */
[----:B------:R-:W1:Y:S01]  /*1d910*/  MUFU.TANH R33, R197 ;  /* 0x000000c500217308 */ /* 0x000e620000002400 */
[----:B------:R-:W-:Y:S01]  /*1d920*/  FSEL R15, R15, -INF , !P2 ;  /* 0xff8000000f0f7808 */ /* 0x000fe20005000000 */
[----:B------:R-:W-:Y:S01]  /*1d930*/  FMUL.FTZ R187, R187, UR7 ;  /* 0x00000007bbbb7c20 */ /* 0x000fe20008410000 */
[----:B------:R-:W-:Y:S01]  /*1d940*/  ISETP.GE.AND P2, PT, R35, R0, PT ;  /* 0x000000002300720c */ /* 0x000fe20003f46270 */
[----:B--2---:R-:W-:Y:S01]  /*1d950*/  FFMA.FTZ R34, R165, UR5, R34 ;  /* 0x00000005a5227c23 */ /* 0x004fe20008010022 */
[----:B------:R-:W-:Y:S01]  /*1d960*/  I2FP.F32.U32 R22, R13 ;  /* 0x0000000d00167245 */ /* 0x000fe20000201000 */
[C---:B------:R-:W-:Y:S01]  /*1d970*/  HMMA.16816.F32.BF16 R176, R24.reuse, R18, R176 ;  /* 0x0000001218b0723c */ /* 0x040fe200000418b0 */
[----:B------:R-:W-:Y:S01]  /*1d980*/  FSEL R23, R23, -INF , !P2 ;  /* 0xff80000017177808 */ /* 0x000fe20005000000 */
[----:B------:R-:W2:Y:S01]  /*1d990*/  MUFU.TANH R4, R166 ;  /* 0x000000a600047308 */ /* 0x000ea20000002400 */
[----:B------:R-:W-:Y:S01]  /*1d9a0*/  ISETP.GE.AND P2, PT, R167, R2, PT ;  /* 0x00000002a700720c */ /* 0x000fe20003f46270 */
[----:B----4-:R-:W-:Y:S01]  /*1d9b0*/  FFMA.FTZ R20, R165, UR5, R20 ;  /* 0x00000005a5147c23 */ /* 0x010fe20008010014 */
[----:B------:R-:W-:Y:S01]  /*1d9c0*/  I2FP.F32.U32 R19, R29 ;  /* 0x0000001d00137245 */ /* 0x000fe20000201000 */
[----:B------:R-:W-:Y:S01]  /*1d9d0*/  FMUL.FTZ R12, R180, UR7 ;  /* 0x00000007b40c7c20 */ /* 0x000fe20008410000 */
[----:B------:R-:W-:Y:S01]  /*1d9e0*/  FSEL R191, R34, -INF , !P2 ;  /* 0xff80000022bf7808 */ /* 0x000fe20005000000 */
[----:B------:R-:W-:Y:S01]  /*1d9f0*/  FMUL.FTZ R182, R182, UR7 ;  /* 0x00000007b6b67c20 */ /* 0x000fe20008410000 */
[----:B------:R-:W-:Y:S01]  /*1da00*/  ISETP.GE.AND P2, PT, R167, R0, PT ;  /* 0x00000000a700720c */ /* 0x000fe20003f46270 */
[----:B------:R-:W3:Y:S01]  /*1da10*/  MUFU.TANH R6, R184 ;  /* 0x000000b800067308 */ /* 0x000ee20000002400 */
[----:B------:R-:W-:Y:S01]  /*1da20*/  HMMA.16816.F32.BF16 R172, R24, R168, R172 ;  /* 0x000000a818ac723c */ /* 0x000fe200000418ac */
[----:B-1----:R-:W-:Y:S01]  /*1da30*/  FFMA.FTZ R33, R22, UR5, R33 ;  /* 0x0000000516217c23 */ /* 0x002fe20008010021 */
[----:B------:R-:W-:Y:S01]  /*1da40*/  FSEL R171, R20, -INF , !P2 ;  /* 0xff80000014ab7808 */ /* 0x000fe20005000000 */
[----:B------:R-:W-:Y:S01]  /*1da50*/  FMUL.FTZ R181, R181, UR7 ;  /* 0x00000007b5b57c20 */ /* 0x000fe20008410000 */
[----:B------:R-:W-:Y:S01]  /*1da60*/  ISETP.GE.AND P2, PT, R13, R2, PT ;  /* 0x000000020d00720c */ /* 0x000fe20003f46270 */
[----:B------:R-:W-:-:S02]  /*1da70*/  FMUL.FTZ R183, R183, UR7 ;  /* 0x00000007b7b77c20 */ /* 0x000fc40008410000 */
[----:B------:R-:W1:Y:S01]  /*1da80*/  MUFU.TANH R10, R186 ;  /* 0x000000ba000a7308 */ /* 0x000e620000002400 */
[----:B------:R-:W-:Y:S01]  /*1da90*/  FSEL R195, R33, -INF , !P2 ;  /* 0xff80000021c37808 */ /* 0x000fe20005000000 */
[----:B--2---:R-:W-:Y:S01]  /*1daa0*/  FFMA.FTZ R165, R22, UR5, R4 ;  /* 0x0000000516a57c23 */ /* 0x004fe20008010004 */
[----:B------:R-:W-:Y:S01]  /*1dab0*/  ISETP.GE.AND P2, PT, R13, R0, PT ;  /* 0x000000000d00720c */ /* 0x000fe20003f46270 */
[----:B------:R-:W-:Y:S02]  /*1dac0*/  VIADD R13, R14, 0xffffff99 ;  /* 0xffffff990e0d7836 */ /* 0x000fe40000000000 */
[----:B------:R-:W-:Y:S01]  /*1dad0*/  FMUL.FTZ R176, R176, UR7 ;  /* 0x00000007b0b07c20 */ /* 0x000fe20008410000 */
[----:B------:R-:W-:Y:S01]  /*1dae0*/  FMUL.FTZ R177, R177, UR7 ;  /* 0x00000007b1b17c20 */ /* 0x000fe20008410000 */
[----:B------:R-:W-:Y:S01]  /*1daf0*/  FSEL R165, R165, -INF , !P2 ;  /* 0xff800000a5a57808 */ /* 0x000fe20005000000 */
[----:B------:R-:W2:Y:S01]  /*1db00*/  MUFU.TANH R8, R8 ;  /* 0x0000000800087308 */ /* 0x000ea20000002400 */
[----:B------:R-:W-:Y:S01]  /*1db10*/  ISETP.GE.AND P2, PT, R29, R2, PT ;  /* 0x000000021d00720c */ /* 0x000fe20003f46270 */
[----:B---3--:R-:W-:Y:S01]  /*1db20*/  FFMA.FTZ R193, R19, UR5, R6 ;  /* 0x0000000513c17c23 */ /* 0x008fe20008010006 */
[----:B------:R-:W-:Y:S01]  /*1db30*/  I2FP.F32.U32 R25, R13 ;  /* 0x0000000d00197245 */ /* 0x000fe20000201000 */
[----:B------:R-:W-:Y:S01]  /*1db40*/  FMUL.FTZ R172, R172, UR7 ;  /* 0x00000007acac7c20 */ /* 0x000fe20008410000 */
[----:B------:R-:W-:-:S02]  /*1db50*/  FMUL.FTZ R174, R174, UR7 ;  /* 0x00000007aeae7c20 */ /* 0x000fc40008410000 */
[----:B------:R-:W-:Y:S01]  /*1db60*/  FSEL R193, R193, -INF , !P2 ;  /* 0xff800000c1c17808 */ /* 0x000fe20005000000 */
[----:B------:R-:W3:Y:S01]  /*1db70*/  MUFU.TANH R16, R187 ;  /* 0x000000bb00107308 */ /* 0x000ee20000002400 */
[----:B------:R-:W-:Y:S01]  /*1db80*/  ISETP.GE.AND P2, PT, R29, R0, PT ;  /* 0x000000001d00720c */ /* 0x000fe20003f46270 */
[----:B-1----:R-:W-:Y:S01]  /*1db90*/  FFMA.FTZ R10, R19, UR5, R10 ;  /* 0x00000005130a7c23 */ /* 0x002fe2000801000a */
[----:B------:R-:W-:-:S04]  /*1dba0*/  VIADD R19, R14, 0xffffffa0 ;  /* 0xffffffa00e137836 */ /* 0x000fc80000000000 */
[----:B------:R-:W-:Y:S01]  /*1dbb0*/  FSEL R169, R10, -INF , !P2 ;  /* 0xff8000000aa97808 */ /* 0x000fe20005000000 */
[----:B------:R-:W1:Y:S01]  /*1dbc0*/  MUFU.TANH R12, R12 ;  /* 0x0000000c000c7308 */ /* 0x000e620000002400 */
[----:B------:R-:W-:Y:S01]  /*1dbd0*/  ISETP.GE.AND P2, PT, R13, R2, PT ;  /* 0x000000020d00720c */ /* 0x000fe20003f46270 */
[----:B--2---:R-:W-:Y:S01]  /*1dbe0*/  FFMA.FTZ R197, R25, UR5, R8 ;  /* 0x0000000519c57c23 */ /* 0x004fe20008010008 */
[----:B------:R-:W-:-:S04]  /*1dbf0*/  FMUL.FTZ R10, R178, UR7 ;  /* 0x00000007b20a7c20 */ /* 0x000fc80008410000 */
[----:B------:R-:W-:Y:S01]  /*1dc00*/  FSEL R197, R197, -INF , !P2 ;  /* 0xff800000c5c57808 */ /* 0x000fe20005000000 */
[----:B------:R-:W2:Y:S01]  /*1dc10*/  MUFU.TANH R4, R182 ;  /* 0x000000b600047308 */ /* 0x000ea20000002400 */
[----:B------:R-:W-:Y:S01]  /*1dc20*/  BAR.SYNC.DEFER_BLOCKING 0x0 ;  /* 0x0000000000007b1d */ /* 0x000fe20000010000 */
[----:B---3--:R-:W-:Y:S01]  /*1dc30*/  FFMA.FTZ R16, R25, UR5, R16 ;  /* 0x0000000519107c23 */ /* 0x008fe20008010010 */
[----:B------:R-:W-:Y:S02]  /*1dc40*/  I2FP.F32.U32 R25, R19 ;  /* 0x0000001300197245 */ /* 0x000fe40000201000 */
[----:B------:R-:W-:Y:S01]  /*1dc50*/  ISETP.GE.AND P2, PT, R13, R0, PT ;  /* 0x000000000d00720c */ /* 0x000fe20003f46270 */
[----:B------:R-:W-:Y:S02]  /*1dc60*/  VIADD R13, R14, 0xffffffa1 ;  /* 0xffffffa10e0d7836 */ /* 0x000fe40000000000 */
[----:B------:R-:W3:Y:S01]  /*1dc70*/  MUFU.TANH R18, R181 ;  /* 0x000000b500127308 */ /* 0x000ee20000002400 */
[----:B------:R-:W-:Y:S01]  /*1dc80*/  FSEL R167, R16, -INF , !P2 ;  /* 0xff80000010a77808 */ /* 0x000fe20005000000 */
[----:B-1----:R-:W-:Y:S01]  /*1dc90*/  FFMA.FTZ R223, R25, UR5, R12 ;  /* 0x0000000519df7c23 */ /* 0x002fe2000801000c */
[----:B------:R-:W-:Y:S01]  /*1dca0*/  ISETP.GE.AND P2, PT, R19, R2, PT ;  /* 0x000000021300720c */ /* 0x000fe20003f46270 */
[----:B------:R-:W-:Y:S01]  /*1dcb0*/  FMUL.FTZ R12, R179, UR7 ;  /* 0x00000007b30c7c20 */ /* 0x000fe20008410000 */
[----:B------:R-:W-:Y:S01]  /*1dcc0*/  I2FP.F32.U32 R27, R13 ;  /* 0x0000000d001b7245 */ /* 0x000fe20000201000 */
[----:B------:R-:W-:Y:S01]  /*1dcd0*/  FMUL.FTZ R16, R175, UR7 ;  /* 0x00000007af107c20 */ /* 0x000fe20008410000 */
[----:B------:R-:W-:Y:S01]  /*1dce0*/  FSEL R223, R223, -INF , !P2 ;  /* 0xff800000dfdf7808 */ /* 0x000fe20005000000 */
[----:B------:R-:W-:Y:S01]  /*1dcf0*/  MUFU.TANH R6, R183 ;  /* 0x000000b700067308 */ /* 0x000fe20000002400 */
[----:B------:R-:W-:Y:S01]  /*1dd00*/  ISETP.GE.AND P2, PT, R19, R0, PT ;  /* 0x000000001300720c */ /* 0x000fe20003f46270 */
[----:B--2---:R-:W-:Y:S01]  /*1dd10*/  FFMA.FTZ R179, R25, UR5, R4 ;  /* 0x0000000519b37c23 */ /* 0x004fe20008010004 */
[----:B------:R-:W-:-:S04]  /*1dd20*/  VIADD R19, R14, 0xffffffa8 ;  /* 0xffffffa80e137836 */ /* 0x000fc80000000000 */
[----:B------:R-:W-:Y:S01]  /*1dd30*/  FSEL R179, R179, -INF , !P2 ;  /* 0xff800000b3b37808 */ /* 0x000fe20005000000 */
[----:B------:R-:W1:Y:S01]  /*1dd40*/  MUFU.TANH R176, R176 ;  /* 0x000000b000b07308 */ /* 0x000e620000002400 */
[----:B------:R-:W-:Y:S01]  /*1dd50*/  ISETP.GE.AND P2, PT, R13, R2, PT ;  /* 0x000000020d00720c */ /* 0x000fe20003f46270 */
[----:B---3--:R-:W-:Y:S01]  /*1dd60*/  FFMA.FTZ R18, R27, UR5, R18 ;  /* 0x000000051b127c23 */ /* 0x008fe20008010012 */
[----:B------:R-:W-:-:S04]  /*1dd70*/  I2FP.F32.U32 R25, R19 ;  /* 0x0000001300197245 */ /* 0x000fc80000201000 */
[----:B------:R-:W-:Y:S01]  /*1dd80*/  FSEL R217, R18, -INF , !P2 ;  /* 0xff80000012d97808 */ /* 0x000fe20005000000 */
[----:B------:R-:W2:Y:S01]  /*1dd90*/  MUFU.TANH R10, R10 ;  /* 0x0000000a000a7308 */ /* 0x000ea20000002400 */
[----:B------:R-:W-:Y:S01]  /*1dda0*/  ISETP.GE.AND P2, PT, R13, R0, PT ;  /* 0x000000000d00720c */ /* 0x000fe20003f46270 */
[----:B------:R-:W-:-:S06]  /*1ddb0*/  VIADD R13, R14, 0xffffffa9 ;  /* 0xffffffa90e0d7836 */ /* 0x000fcc0000000000 */
[----:B------:R3:W4:Y:S01]  /*1ddc0*/  MUFU.TANH R8, R177 ;  /* 0x000000b100087308 */ /* 0x0007220000002400 */
[----:B-1----:R-:W-:-:S07]  /*1ddd0*/  FFMA.FTZ R176, R25, UR5, R176 ;  /* 0x0000000519b07c23 */ /* 0x002fce00080100b0 */
[----:B------:R1:W5:Y:S01]  /*1dde0*/  MUFU.TANH R4, R12 ;  /* 0x0000000c00047308 */ /* 0x0003620000002400 */
[----:B--2---:R-:W-:-:S07]  /*1ddf0*/  FFMA.FTZ R25, R25, UR5, R10 ;  /* 0x0000000519197c23 */ /* 0x004fce000801000a */
[----:B------:R-:W-:Y:S01]  /*1de00*/  MUFU.TANH R10, R174 ;  /* 0x000000ae000a7308 */ /* 0x000fe20000002400 */
[----:B---3--:R-:W-:Y:S01]  /*1de10*/  FFMA.FTZ R177, R27, UR5, R6 ;  /* 0x000000051bb17c23 */ /* 0x008fe20008010006 */
[----:B------:R-:W-:-:S04]  /*1de20*/  I2FP.F32.U32 R27, R13 ;  /* 0x0000000d001b7245 */ /* 0x000fc80000201000 */
[----:B------:R-:W-:Y:S02]  /*1de30*/  FSEL R177, R177, -INF , !P2 ;  /* 0xff800000b1b17808 */ /* 0x000fe40005000000 */
[----:B------:R-:W2:Y:S01]  /*1de40*/  MUFU.TANH R6, R172 ;  /* 0x000000ac00067308 */ /* 0x000ea20000002400 */
[----:B------:R-:W-:Y:S01]  /*1de50*/  ISETP.GE.AND P2, PT, R19, R2, PT ;  /* 0x000000021300720c */ /* 0x000fe20003f46270 */
[----:B----4-:R-:W-:Y:S01]  /*1de60*/  FFMA.FTZ R8, R27, UR5, R8 ;  /* 0x000000051b087c23 */ /* 0x010fe20008010008 */
[----:B-1----:R-:W-:Y:S01]  /*1de70*/  FMUL.FTZ R12, R173, UR7 ;  /* 0x00000007ad0c7c20 */ /* 0x002fe20008410000 */
[----:B-----5:R-:W-:Y:S01]  /*1de80*/  FFMA.FTZ R173, R27, UR5, R4 ;  /* 0x000000051bad7c23 */ /* 0x020fe20008010004 */
[----:B------:R-:W-:Y:S02]  /*1de90*/  FSEL R215, R176, -INF , !P2 ;  /* 0xff800000b0d77808 */ /* 0x000fe40005000000 */
[----:B------:R-:W-:Y:S01]  /*1dea0*/  ISETP.GE.AND P2, PT, R19, R0, PT ;  /* 0x000000001300720c */ /* 0x000fe20003f46270 */
[----:B------:R-:W-:Y:S01]  /*1deb0*/  VIADD R19, R14, 0xffffffb0 ;  /* 0xffffffb00e137836 */ /* 0x000fe20000000000 */
[----:B------:R-:W1:Y:S02]  /*1dec0*/  MUFU.TANH R12, R12 ;  /* 0x0000000c000c7308 */ /* 0x000e640000002400 */
[----:B------:R-:W-:-:S02]  /*1ded0*/  FSEL R175, R25, -INF , !P2 ;  /* 0xff80000019af7808 */ /* 0x000fc40005000000 */
[C---:B------:R-:W-:Y:S02]  /*1dee0*/  ISETP.GE.AND P2, PT, R13.reuse, R2, PT ;  /* 0x000000020d00720c */ /* 0x040fe40003f46270 */
[----:B------:R-:W-:Y:S02]  /*1def0*/  I2FP.F32.U32 R25, R19 ;  /* 0x0000001300197245 */ /* 0x000fe40000201000 */
[----:B------:R-:W-:Y:S01]  /*1df00*/  FSEL R213, R8, -INF , !P2 ;  /* 0xff80000008d57808 */ /* 0x000fe20005000000 */
[----:B------:R-:W3:Y:S01]  /*1df10*/  MUFU.TANH R4, R16 ;  /* 0x0000001000047308 */ /* 0x000ee20000002400 */
[----:B------:R-:W-:Y:S01]  /*1df20*/  ISETP.GE.AND P2, PT, R13, R0, PT ;  /* 0x000000000d00720c */ /* 0x000fe20003f46270 */
[----:B--2---:R-:W-:Y:S01]  /*1df30*/  FFMA.FTZ R6, R25, UR5, R6 ;  /* 0x0000000519067c23 */ /* 0x004fe20008010006 */
[----:B------:R-:W-:Y:S01]  /*1df40*/  FMUL.FTZ R8, R205, UR7 ;  /* 0x00000007cd087c20 */ /* 0x000fe20008410000 */
[C---:B------:R-:W-:Y:S01]  /*1df50*/  VIADD R13, R14.reuse, 0xffffffb1 ;  /* 0xffffffb10e0d7836 */ /* 0x040fe20000000000 */
[----:B------:R-:W-:Y:S01]  /*1df60*/  FSEL R173, R173, -INF , !P2 ;  /* 0xff800000adad7808 */ /* 0x000fe20005000000 */
[----:B------:R-:W-:Y:S01]  /*1df70*/  FFMA.FTZ R10, R25, UR5, R10 ;  /* 0x00000005190a7c23 */ /* 0x000fe2000801000a */
[----:B------:R-:W-:Y:S01]  /*1df80*/  ISETP.GE.AND P2, PT, R19, R2, PT ;  /* 0x000000021300720c */ /* 0x000fe20003f46270 */
[----:B------:R-:W-:Y:S01]  /*1df90*/  VIADD R25, R14, 0xffffffb9 ;  /* 0xffffffb90e197836 */ /* 0x000fe20000000000 */
[----:B------:R-:W2:Y:S02]  /*1dfa0*/  MUFU.TANH R8, R8 ;  /* 0x0000000800087308 */ /* 0x000ea40000002400 */
[----:B------:R-:W-:Y:S01]  /*1dfb0*/  FSEL R209, R6, -INF , !P2 ;  /* 0xff80000006d17808 */ /* 0x000fe20005000000 */
[----:B------:R-:W-:Y:S01]  /*1dfc0*/  FMUL.FTZ R6, R207, UR7 ;  /* 0x00000007cf067c20 */ /* 0x000fe20008410000 */
[----:B------:R-:W-:-:S02]  /*1dfd0*/  ISETP.GE.AND P2, PT, R19, R0, PT ;  /* 0x000000001300720c */ /* 0x000fc40003f46270 */
[----:B------:R-:W-:Y:S02]  /*1dfe0*/  I2FP.F32.U32 R19, R13 ;  /* 0x0000000d00137245 */ /* 0x000fe40000201000 */
[----:B------:R-:W-:Y:S01]  /*1dff0*/  FSEL R205, R10, -INF , !P2 ;  /* 0xff8000000acd7808 */ /* 0x000fe20005000000 */
[----:B------:R-:W4:Y:S01]  /*1e000*/  MUFU.TANH R6, R6 ;  /* 0x0000000600067308 */ /* 0x000f220000002400 */
[----:B------:R-:W-:Y:S01]  /*1e010*/  ISETP.GE.AND P2, PT, R13, R2, PT ;  /* 0x000000020d00720c */ /* 0x000fe20003f46270 */
[C---:B-1----:R-:W-:Y:S01]  /*1e020*/  FFMA.FTZ R12, R19.reuse, UR5, R12 ;  /* 0x00000005130c7c23 */ /* 0x042fe2000801000c */
[----:B---3--:R-:W-:Y:S01]  /*1e030*/  FFMA.FTZ R4, R19, UR5, R4 ;  /* 0x0000000513047c23 */ /* 0x008fe20008010004 */
[----:B------:R-:W-:-:S03]  /*1e040*/  I2FP.F32.U32 R19, R25 ;  /* 0x0000001900137245 */ /* 0x000fc60000201000 */
[----:B------:R-:W-:Y:S02]  /*1e050*/  FSEL R211, R12, -INF , !P2 ;  /* 0xff8000000cd37808 */ /* 0x000fe40005000000 */
[----:B------:R-:W-:Y:S01]  /*1e060*/  ISETP.GE.AND P2, PT, R13, R0, PT ;  /* 0x000000000d00720c */ /* 0x000fe20003f46270 */
[----:B--2---:R-:W-:-:S03]  /*1e070*/  FFMA.FTZ R8, R19, UR5, R8 ;  /* 0x0000000513087c23 */ /* 0x004fc60008010008 */
[----:B------:R-:W-:Y:S02]  /*1e080*/  FSEL R203, R4, -INF , !P2 ;  /* 0xff80000004cb7808 */ /* 0x000fe40005000000 */
[----:B------:R-:W-:Y:S01]  /*1e090*/  ISETP.GE.AND P2, PT, R25, R2, PT ;  /* 0x000000021900720c */ /* 0x000fe20003f46270 */
[----:B----4-:R-:W-:-:S03]  /*1e0a0*/  FFMA.FTZ R204, R19, UR5, R6 ;  /* 0x0000000513cc7c23 */ /* 0x010fc60008010006 */
        /* <DEDUP_REMOVED lines=72> */
.L_x_2950:
        /* <DEDUP_REMOVED lines=8> */
.L_x_2951:
        /* <DEDUP_REMOVED lines=20> */
[----:B-1----:R-:W-:-:S02]  /*1e6f0*/  SHF.L.U64.HI R2, R13, 0x5, R4 ;  /* 0x000000050d027819 */ /* 0x002fc40000010204 */
[----:B------:R-:W-:Y:S01]  /*1e700*/  LEA.HI.X R13, R13, R227, R4, 0x5, P2 ;  /* 0x000000e30d0d7211 */ /* 0x000fe200010f2c04 */
        /* <DEDUP_REMOVED lines=70> */
.L_x_2949:
[----:B------:R-:W-:Y:S01]  /*1eb70*/  FMNMX3.FTZ R0, R3, R21, R5, !PT ;  /* 0x0000001503007276 */ /* 0x000fe20007810005 */
[----:B------:R-:W1:Y:S01]  /*1eb80*/  LDCU UR6, c[0x0][0x45c] ;  /* 0x00008b80ff0677ac */ /* 0x000e620008000800 */
[----:B------:R-:W-:Y:S02]  /*1eb90*/  FMNMX3.FTZ R2, R164, R7, R9, !PT ;  /* 0x00000007a4027276 */ /* 0x000fe40007810009 */
        /* <DEDUP_REMOVED lines=17> */
[C---:B------:R-:W-:Y:S01]  /*1ecb0*/  IADD3 R16, PT, PT, R221.reuse, 0x10000, RZ ;  /* 0x00010000dd107810 */ /* 0x040fe20007ffe0ff */
[----:B------:R-:W2:Y:S01]  /*1ecc0*/  SHFL.BFLY PT, R0, R13, 0x2, 0x1f ;  /* 0x0c401f000d007f89 */ /* 0x000ea200000e0000 */
        /* <DEDUP_REMOVED lines=26> */
[----:B------:R-:W-:Y:S01]  /*1ee70*/  FMUL.FTZ R187, R4, UR6 ;  /* 0x0000000604bb7c20 */ /* 0x000fe20008410000 */
[----:B------:R-:W-:Y:S01]  /*1ee80*/  FADD.FTZ R5, R164, -R5 ;  /* 0x80000005a4057221 */ /* 0x000fe20000010000 */
[----:B------:R-:W-:Y:S01]  /*1ee90*/  FFMA.FTZ R8, R23, UR6, -R206 ;  /* 0x0000000617087c23 */ /* 0x000fe200080108ce */
[--C-:B------:R-:W-:Y:S01]  /*1eea0*/  FFMA.FTZ R184, R7, UR6, -R208.reuse ;  /* 0x0000000607b87c23 */ /* 0x100fe200080108d0 */
[--C-:B------:R-:W-:Y:S01]  /*1eeb0*/  FFMA.FTZ R182, R9, UR6, -R208.reuse ;  /* 0x0000000609b67c23 */ /* 0x100fe200080108d0 */
[--C-:B------:R-:W-:Y:S01]  /*1eec0*/  FFMA.FTZ R181, R11, UR6, -R208.reuse ;  /* 0x000000060bb57c23 */ /* 0x100fe200080108d0 */
[--C-:B------:R-:W-:Y:S01]  /*1eed0*/  FFMA.FTZ R180, R15, UR6, -R208.reuse ;  /* 0x000000060fb47c23 */ /* 0x100fe200080108d0 */
[----:B------:R-:W-:Y:S01]  /*1eee0*/  FMUL.FTZ R189, R5, UR6 ;  /* 0x0000000605bd7c20 */ /* 0x000fe20008410000 */
[----:B------:R-:W-:Y:S01]  /*1eef0*/  MUFU.EX2 R2, R2 ;  /* 0x0000000200027308 */ /* 0x000fe20000000800 */
[----:B------:R-:W-:Y:S01]  /*1ef00*/  LDSM.16.MT88.4 R20, [R202+0x10000] ;  /* 0x01000000ca14783b */ /* 0x000fe20000004200 */
[--C-:B------:R-:W-:Y:S01]  /*1ef10*/  FFMA.FTZ R196, R191, UR6, -R208.reuse ;  /* 0x00000006bfc47c23 */ /* 0x100fe200080108d0 */
[--C-:B------:R-:W-:Y:S01]  /*1ef20*/  FFMA.FTZ R191, R193, UR6, -R208.reuse ;  /* 0x00000006c1bf7c23 */ /* 0x100fe200080108d0 */
[----:B------:R-:W-:Y:S01]  /*1ef30*/  MUFU.EX2 R184, R184 ;  /* 0x000000b800b87308 */ /* 0x000fe20000000800 */
[----:B------:R-:W-:Y:S01]  /*1ef40*/  LDSM.16.MT88.4 R12, [R221+0x10000] ;  /* 0x01000000dd0c783b */ /* 0x000fe20000004200 */
[--C-:B------:R-:W-:Y:S01]  /*1ef50*/  FFMA.FTZ R190, R197, UR6, -R208.reuse ;  /* 0x00000006c5be7c23 */ /* 0x100fe200080108d0 */
[----:B------:R-:W-:Y:S01]  /*1ef60*/  FFMA.FTZ R195, R195, UR6, -R208 ;  /* 0x00000006c3c37c23 */ /* 0x000fe200080108d0 */
[----:B------:R-:W1:Y:S01]  /*1ef70*/  MUFU.EX2 R182, R182 ;  /* 0x000000b600b67308 */ /* 0x000e620000000800 */
[--C-:B------:R-:W-:Y:S01]  /*1ef80*/  FFMA.FTZ R194, R171, UR6, -R206.reuse ;  /* 0x00000006abc27c23 */ /* 0x100fe200080108ce */
[--C-:B------:R-:W-:Y:S01]  /*1ef90*/  FFMA.FTZ R197, R165, UR6, -R206.reuse ;  /* 0x00000006a5c57c23 */ /* 0x100fe200080108ce */
[--C-:B------:R-:W-:Y:S01]  /*1efa0*/  FFMA.FTZ R193, R169, UR6, -R206.reuse ;  /* 0x00000006a9c17c23 */ /* 0x100fe200080108ce */
[----:B------:R-:W-:Y:S01]  /*1efb0*/  MUFU.EX2 R181, R181 ;  /* 0x000000b500b57308 */ /* 0x000fe20000000800 */
[----:B------:R-:W-:Y:S01]  /*1efc0*/  FFMA.FTZ R198, R167, UR6, -R206 ;  /* 0x00000006a7c67c23 */ /* 0x000fe200080108ce */
[----:B------:R-:W-:Y:S01]  /*1efd0*/  LDSM.16.MT88.4 R168, [R202+0x12800] ;  /* 0x01280000caa8783b */ /* 0x000fe20000004200 */
[--C-:B------:R-:W-:Y:S01]  /*1efe0*/  FFMA.FTZ R210, R223, UR6, -R208.reuse ;  /* 0x00000006dfd27c23 */ /* 0x100fe200080108d0 */
[----:B------:R-:W2:Y:S01]  /*1eff0*/  MUFU.EX2 R180, R180 ;  /* 0x000000b400b47308 */ /* 0x000ea20000000800 */
[--C-:B------:R-:W-:Y:S01]  /*1f000*/  FFMA.FTZ R212, R215, UR6, -R208.reuse ;  /* 0x00000006d7d47c23 */ /* 0x100fe200080108d0 */
[----:B------:R-:W-:Y:S01]  /*1f010*/  LDSM.16.MT88.4 R164, [R201+0x2800] ;  /* 0x00280000c9a4783b */ /* 0x000fe20000004200 */
[----:B------:R-:W-:Y:S01]  /*1f020*/  FFMA.FTZ R213, R213, UR6, -R208 ;  /* 0x00000006d5d57c23 */ /* 0x000fe200080108d0 */
[----:B------:R-:W3:Y:S01]  /*1f030*/  MUFU.EX2 R0, R0 ;  /* 0x0000000000007308 */ /* 0x000ee20000000800 */
[--C-:B------:R-:W-:Y:S01]  /*1f040*/  FFMA.FTZ R222, R177, UR6, -R206.reuse ;  /* 0x00000006b1de7c23 */ /* 0x100fe200080108ce */
[----:B-1----:R-:W-:Y:S01]  /*1f050*/  F2FP.BF16.F32.PACK_AB R4, R182, R184 ;  /* 0x000000b8b604723e */ /* 0x002fe200000010ff */
[--C-:B------:R-:W-:Y:S01]  /*1f060*/  FFMA.FTZ R214, R175, UR6, -R206.reuse ;  /* 0x00000006afd67c23 */ /* 0x100fe200080108ce */
[----:B------:R-:W-:Y:S01]  /*1f070*/  MUFU.EX2 R186, R186 ;  /* 0x000000ba00ba7308 */ /* 0x000fe20000000800 */
[----:B------:R-:W-:Y:S01]  /*1f080*/  FFMA.FTZ R223, R173, UR6, -R206 ;  /* 0x00000006addf7c23 */ /* 0x000fe200080108ce */
[--C-:B------:R-:W-:Y:S01]  /*1f090*/  FFMA.FTZ R209, R209, UR6, -R208.reuse ;  /* 0x00000006d1d17c23 */ /* 0x100fe200080108d0 */
[----:B------:R-:W-:Y:S01]  /*1f0a0*/  LDSM.16.MT88.4 R172, [R221+0x13000] ;  /* 0x01300000ddac783b */ /* 0x000fe20000004200 */
[----:B------:R-:W1:Y:S01]  /*1f0b0*/  MUFU.EX2 R3, R8 ;  /* 0x0000000800037308 */ /* 0x000e620000000800 */
[----:B------:R-:W-:Y:S01]  /*1f0c0*/  FFMA.FTZ R211, R211, UR6, -R208 ;  /* 0x00000006d3d37c23 */ /* 0x000fe200080108d0 */
[----:B--2---:R-:W-:Y:S01]  /*1f0d0*/  F2FP.BF16.F32.PACK_AB R6, R180, R181 ;  /* 0x000000b5b406723e */ /* 0x004fe200000010ff */
[--C-:B------:R-:W-:Y:S01]  /*1f0e0*/  FFMA.FTZ R224, R203, UR6, -R206.reuse ;  /* 0x00000006cbe07c23 */ /* 0x100fe200080108ce */
[----:B------:R-:W2:Y:S01]  /*1f0f0*/  MUFU.EX2 R189, R189 ;  /* 0x000000bd00bd7308 */ /* 0x000ea20000000800 */
[--C-:B------:R-:W-:Y:S01]  /*1f100*/  FFMA.FTZ R199, R199, UR6, -R206.reuse ;  /* 0x00000006c7c77c23 */ /* 0x100fe200080108ce */
[----:B---3--:R-:W-:Y:S01]  /*1f110*/  F2FP.BF16.F32.PACK_AB R5, R0, R2 ;  /* 0x000000020005723e */ /* 0x008fe200000010ff */
[--C-:B------:R-:W-:Y:S01]  /*1f120*/  FFMA.FTZ R204, R204, UR6, -R206.reuse ;  /* 0x00000006cccc7c23 */ /* 0x100fe200080108ce */
[----:B------:R-:W3:Y:S01]  /*1f130*/  MUFU.EX2 R187, R187 ;  /* 0x000000bb00bb7308 */ /* 0x000ee20000000800 */
[----:B------:R-:W-:-:S03]  /*1f140*/  FFMA.FTZ R205, R205, UR6, -R206 ;  /* 0x00000006cdcd7c23 */ /* 0x000fc600080108ce */
[----:B------:R-:W-:Y:S01]  /*1f150*/  MUFU.EX2 R196, R196 ;  /* 0x000000c400c47308 */ /* 0x000fe20000000800 */
[----:B-1----:R-:W-:-:S03]  /*1f160*/  F2FP.BF16.F32.PACK_AB R7, R3, R186 ;  /* 0x000000ba0307723e */ /* 0x002fc600000010ff */
[----:B------:R-:W1:Y:S01]  /*1f170*/  MUFU.EX2 R195, R195 ;  /* 0x000000c300c37308 */ /* 0x000e620000000800 */
[-C--:B--2---:R-:W-:Y:S01]  /*1f180*/  FMUL.FTZ R24, R144, R189.reuse ;  /* 0x000000bd90187220 */ /* 0x084fe20000410000 */
        /* <DEDUP_REMOVED lines=16> */
[----:B------:R-:W-:Y:S01]  /*1f290*/  LDSM.16.MT88.4 R144, [R201+0x2000] ;  /* 0x00200000c990783b */ /* 0x000fe20000004200 */
        /* <DEDUP_REMOVED lines=36> */
[----:B------:R-:W-:Y:S01]  /*1f4e0*/  LDSM.16.MT88.4 R152, [R192] ;  /* 0x00000000c098783b */ /* 0x000fe20000004200 */
        /* <DEDUP_REMOVED lines=39> */
[----:B------:R-:W4:Y:S01]  /*1f760*/  LDSM.16.MT88.4 R144, [R202+0x14000] ;  /* 0x01400000ca90783b */ /* 0x000f220000004200 */
        /* <DEDUP_REMOVED lines=28> */
[----:B------:R-:W-:Y:S01]  /*1f930*/  MUFU.EX2 R191, R191 ;  /* 0x000000bf00bf7308 */ /* 0x000fe20000000800 */
[-C--:B------:R-:W-:Y:S01]  /*1f940*/  FMUL.FTZ R116, R116, R189.reuse ;  /* 0x000000bd74747220 */ /* 0x080fe20000410000 */
[C---:B------:R-:W-:Y:S01]  /*1f950*/  HMMA.16816.F32.BF16 R72, R4.reuse, R142, R72 ;  /* 0x0000008e0448723c */ /* 0x040fe20000041848 */
[----:B------:R-:W2:Y:S01]  /*1f960*/  LDSM.16.MT88.4 R140, [R192+0x4000] ;  /* 0x00400000c08c783b */ /* 0x000ea20000004200 */
[----:B------:R-:W-:Y:S01]  /*1f970*/  MUFU.EX2 R190, R190 ;  /* 0x000000be00be7308 */ /* 0x000fe20000000800 */
[----:B------:R-:W-:Y:S01]  /*1f980*/  FMUL.FTZ R117, R117, R189 ;  /* 0x000000bd75757220 */ /* 0x000fe20000410000 */
[-C--:B------:R-:W-:Y:S01]  /*1f990*/  FMUL.FTZ R118, R118, R187.reuse ;  /* 0x000000bb76767220 */ /* 0x080fe20000410000 */
[----:B------:R-:W-:Y:S01]  /*1f9a0*/  FMUL.FTZ R119, R119, R187 ;  /* 0x000000bb77777220 */ /* 0x000fe20000410000 */
[----:B------:R-:W-:Y:S01]  /*1f9b0*/  MUFU.EX2 R194, R194 ;  /* 0x000000c200c27308 */ /* 0x000fe20000000800 */
[-C--:B------:R-:W-:Y:S01]  /*1f9c0*/  FMUL.FTZ R120, R120, R189.reuse ;  /* 0x000000bd78787220 */ /* 0x080fe20000410000 */
[C---:B---3--:R-:W-:Y:S01]  /*1f9d0*/  HMMA.16816.F32.BF16 R84, R4.reuse, R136, R84 ;  /* 0x000000880454723c */ /* 0x048fe20000041854 */
[----:B------:R-:W-:Y:S01]  /*1f9e0*/  FMUL.FTZ R121, R121, R189 ;  /* 0x000000bd79797220 */ /* 0x000fe20000410000 */
[----:B------:R-:W3:Y:S01]  /*1f9f0*/  MUFU.EX2 R197, R197 ;  /* 0x000000c500c57308 */ /* 0x000ee20000000800 */
[-C--:B------:R-:W-:Y:S01]  /*1fa00*/  FMUL.FTZ R122, R122, R187.reuse ;  /* 0x000000bb7a7a7220 */ /* 0x080fe20000410000 */
[----:B------:R-:W-:Y:S01]  /*1fa10*/  FMUL.FTZ R123, R123, R187 ;  /* 0x000000bb7b7b7220 */ /* 0x000fe20000410000 */
[-C--:B------:R-:W-:Y:S01]  /*1fa20*/  FMUL.FTZ R36, R36, R189.reuse ;  /* 0x000000bd24247220 */ /* 0x080fe20000410000 */
[----:B------:R-:W-:Y:S01]  /*1fa30*/  MUFU.EX2 R193, R193 ;  /* 0x000000c100c17308 */ /* 0x000fe20000000800 */
[----:B------:R-:W-:Y:S01]  /*1fa40*/  FMUL.FTZ R37, R37, R189 ;  /* 0x000000bd25257220 */ /* 0x000fe20000410000 */
[C---:B------:R-:W-:Y:S01]  /*1fa50*/  HMMA.16816.F32.BF16 R88, R4.reuse, R138, R88 ;  /* 0x0000008a0458723c */ /* 0x040fe20000041858 */
[----:B------:R-:W5:Y:S01]  /*1fa60*/  LDSM.16.MT88.4 R136, [R202+0x16000] ;  /* 0x01600000ca88783b */ /* 0x000f620000004200 */
[----:B------:R-:W3:Y:S01]  /*1fa70*/  MUFU.EX2 R198, R198 ;  /* 0x000000c600c67308 */ /* 0x000ee20000000800 */
        /* <DEDUP_REMOVED lines=13> */
[----:B------:R-:W-:Y:S01]  /*1fb50*/  HMMA.16816.F32.BF16 R80, R4, R146, R80 ;  /* 0x000000920450723c */ /* 0x000fe20000041850 */
[----:B------:R-:W4:Y:S01]  /*1fb60*/  LDSM.16.MT88.4 R144, [R221+0x16000] ;  /* 0x01600000dd90783b */ /* 0x000f220000004200 */
[-C--:B------:R-:W-:Y:S01]  /*1fb70*/  FMUL.FTZ R130, R130, R187.reuse ;  /* 0x000000bb82827220 */ /* 0x080fe20000410000 */
[----:B------:R-:W-:Y:S01]  /*1fb80*/  FMUL.FTZ R131, R131, R187 ;  /* 0x000000bb83837220 */ /* 0x000fe20000410000 */
[----:B------:R-:W-:Y:S01]  /*1fb90*/  MUFU.EX2 R210, R210 ;  /* 0x000000d200d27308 */ /* 0x000fe20000000800 */
[----:B------:R-:W-:Y:S01]  /*1fba0*/  LDSM.16.MT88.4 R160, [R221+0x14800] ;  /* 0x01480000dda0783b */ /* 0x000fe20000004200 */
[----:B------:R-:W-:-:S02]  /*1fbb0*/  FFMA.FTZ R189, R239, R189, R184 ;  /* 0x000000bdefbd7223 */ /* 0x000fc400000100b8 */
[----:B------:R-:W-:Y:S01]  /*1fbc0*/  HMMA.16816.F32.BF16 R32, R4, R152, R32 ;  /* 0x000000980420723c */ /* 0x000fe20000041820 */
[----:B------:R-:W-:Y:S01]  /*1fbd0*/  MUFU.EX2 R212, R212 ;  /* 0x000000d400d47308 */ /* 0x000fe20000000800 */
[----:B------:R-:W-:-:S03]  /*1fbe0*/  FADD.FTZ R182, R182, R189 ;  /* 0x000000bdb6b67221 */ /* 0x000fc60000010000 */
[----:B------:R-:W-:Y:S03]  /*1fbf0*/  MUFU.EX2 R213, R213 ;  /* 0x000000d500d57308 */ /* 0x000fe60000000800 */
[C---:B--2---:R-:W-:Y:S01]  /*1fc00*/  HMMA.16816.F32.BF16 R92, R4.reuse, R140, R92 ;  /* 0x0000008c045c723c */ /* 0x044fe2000004185c */
[----:B------:R-:W-:Y:S04]  /*1fc10*/  MUFU.EX2 R222, R222 ;  /* 0x000000de00de7308 */ /* 0x000fe80000000800 */
[----:B------:R-:W-:Y:S03]  /*1fc20*/  MUFU.EX2 R214, R214 ;  /* 0x000000d600d67308 */ /* 0x000fe60000000800 */
[C---:B------:R-:W-:Y:S01]  /*1fc30*/  HMMA.16816.F32.BF16 R96, R4.reuse, R142, R96 ;  /* 0x0000008e0460723c */ /* 0x040fe20000041860 */
[----:B------:R-:W2:Y:S01]  /*1fc40*/  LDSM.16.MT88.4 R140, [R201+0x6000] ;  /* 0x00600000c98c783b */ /* 0x000ea20000004200 */
[----:B------:R-:W-:Y:S04]  /*1fc50*/  MUFU.EX2 R223, R223 ;  /* 0x000000df00df7308 */ /* 0x000fe80000000800 */
[----:B------:R-:W-:Y:S02]  /*1fc60*/  MUFU.EX2 R209, R209 ;  /* 0x000000d100d17308 */ /* 0x000fe40000000800 */
[C---:B------:R-:W-:Y:S01]  /*1fc70*/  HMMA.16816.F32.BF16 R132, R4.reuse, R154, R132 ;  /* 0x0000009a0484723c */ /* 0x040fe20000041884 */
[----:B------:R-:W1:Y:S01]  /*1fc80*/  LDSM.16.MT88.4 R152, [R192+0x6000] ;  /* 0x00600000c098783b */ /* 0x000e620000004200 */
[----:B------:R-:W-:Y:S04]  /*1fc90*/  MUFU.EX2 R203, R205 ;  /* 0x000000cd00cb7308 */ /* 0x000fe80000000800 */
[----:B------:R-:W-:Y:S02]  /*1fca0*/  MUFU.EX2 R224, R224 ;  /* 0x000000e000e07308 */ /* 0x000fe40000000800 */
[C---:B-----5:R-:W-:Y:S02]  /*1fcb0*/  HMMA.16816.F32.BF16 R108, R4.reuse, R136, R108 ;  /* 0x00000088046c723c */ /* 0x060fe4000004186c */
[----:B------:R-:W-:Y:S04]  /*1fcc0*/  MUFU.EX2 R199, R199 ;  /* 0x000000c700c77308 */ /* 0x000fe80000000800 */
[----:B------:R-:W-:Y:S02]  /*1fcd0*/  MUFU.EX2 R204, R204 ;  /* 0x000000cc00cc7308 */ /* 0x000fe40000000800 */
[C---:B------:R-:W-:Y:S01]  /*1fce0*/  HMMA.16816.F32.BF16 R112, R4.reuse, R138, R112 ;  /* 0x0000008a0470723c */ /* 0x040fe20000041870 */
[----:B------:R-:W5:Y:S07]  /*1fcf0*/  LDSM.16.MT88.4 R136, [R221+0x10800] ;  /* 0x01080000dd88783b */ /* 0x000f6e0000004200 */
[C---:B------:R-:W-:Y:S08]  /*1fd00*/  HMMA.16816.F32.BF16 R8, R4.reuse, R12, R8 ;  /* 0x0000000c0408723c */ /* 0x040ff00000041808 */
[C---:B----4-:R-:W-:Y:S08]  /*1fd10*/  HMMA.16816.F32.BF16 R100, R4.reuse, R144, R100 ;  /* 0x000000900464723c */ /* 0x050ff00000041864 */
[C---:B------:R-:W-:Y:S01]  /*1fd20*/  HMMA.16816.F32.BF16 R104, R4.reuse, R146, R104 ;  /* 0x000000920468723c */ /* 0x040fe20000041868 */
[----:B------:R-:W4:Y:S07]  /*1fd30*/  LDSM.16.MT88.4 R144, [R201+0x800] ;  /* 0x00080000c990783b */ /* 0x000f2e0000004200 */
[C---:B------:R-:W-:Y:S01]  /*1fd40*/  HMMA.16816.F32.BF16 R12, R4.reuse, R14, R156 ;  /* 0x0000000e040c723c */ /* 0x040fe2000004189c */
[----:B------:R-:W-:Y:S07]  /*1fd50*/  LDSM.16.MT88.4 R156, [R202+0x14800] ;  /* 0x01480000ca9c783b */ /* 0x000fee0000004200 */
[C---:B--2---:R-:W-:Y:S08]  /*1fd60*/  HMMA.16816.F32.BF16 R116, R4.reuse, R140, R116 ;  /* 0x0000008c0474723c */ /* 0x044ff00000041874 */
[C---:B------:R-:W-:Y:S01]  /*1fd70*/  HMMA.16816.F32.BF16 R120, R4.reuse, R142, R120 ;  /* 0x0000008e0478723c */ /* 0x040fe20000041878 */
[----:B------:R-:W2:Y:S07]  /*1fd80*/  LDSM.16.MT88.4 R140, [R192+0x800] ;  /* 0x00080000c08c783b */ /* 0x000eae0000004200 */
[C---:B------:R-:W-:Y:S08]  /*1fd90*/  HMMA.16816.F32.BF16 R36, R4.reuse, R148, R36 ;  /* 0x000000940424723c */ /* 0x040ff00000041824 */
[C---:B------:R-:W-:Y:S01]  /*1fda0*/  HMMA.16816.F32.BF16 R40, R4.reuse, R150, R40 ;  /* 0x000000960428723c */ /* 0x040fe20000041828 */
[----:B------:R-:W2:Y:S07]  /*1fdb0*/  LDSM.16.MT88.4 R148, [R202+0x10800] ;  /* 0x01080000ca94783b */ /* 0x000eae0000004200 */
[C---:B-1----:R-:W-:Y:S08]  /*1fdc0*/  HMMA.16816.F32.BF16 R124, R4.reuse, R152, R124 ;  /* 0x00000098047c723c */ /* 0x042ff0000004187c */
[----:B------:R-:W-:Y:S01]  /*1fdd0*/  HMMA.16816.F32.BF16 R4, R4, R154, R128 ;  /* 0x0000009a0404723c */ /* 0x000fe20000041880 */
[----:B------:R-:W-:Y:S01]  /*1fde0*/  F2FP.BF16.F32.PACK_AB R128, R195, R196 ;  /* 0x000000c4c380723e */ /* 0x000fe200000010ff */
[----:B------:R-:W-:Y:S01]  /*1fdf0*/  LDSM.16.MT88.4 R152, [R192+0x2800] ;  /* 0x00280000c098783b */ /* 0x000fe20000004200 */
[----:B---3--:R-:W-:-:S02]  /*1fe00*/  F2FP.BF16.F32.PACK_AB R129, R197, R194 ;  /* 0x000000c2c581723e */ /* 0x008fc400000010ff */
[----:B------:R-:W-:Y:S02]  /*1fe10*/  F2FP.BF16.F32.PACK_AB R130, R190, R191 ;  /* 0x000000bfbe82723e */ /* 0x000fe400000010ff */
[----:B------:R-:W-:-:S07]  /*1fe20*/  F2FP.BF16.F32.PACK_AB R131, R198, R193 ;  /* 0x000000c1c683723e */ /* 0x000fce00000010ff */
[C---:B-----5:R-:W-:Y:S08]  /*1fe30*/  HMMA.16816.F32.BF16 R8, R128.reuse, R136, R8 ;  /* 0x000000888008723c */ /* 0x060ff00000041808 */
        /* <DEDUP_REMOVED lines=25> */
[----:B------:R-:W2:Y:S07]  /*1ffd0*/  LDSM.16.MT88.4 R156, [R221+0x11000] ;  /* 0x01100000dd9c783b */ /* 0x000eae0000004200 */
[----:B-1----:R-:W-:Y:S01]  /*1ffe0*/  HMMA.16816.F32.BF16 R108, R128, R136, R108 ;  /* 0x00000088806c723c */ /* 0x002fe2000004186c */
[----:B------:R-:W-:Y:S01]  /*1fff0*/  FFMA.FTZ R136, R217, UR6, -R208 ;  /* 0x00000006d9887c23 */ /* 0x000fe200080108d0 */
[----:B------:R-:W-:-:S02]  /*20000*/  FFMA.FTZ R217, R179, UR6, -R206 ;  /* 0x00000006b3d97c23 */ /* 0x000fc400080108ce */
[----:B------:R-:W-:Y:S01]  /*20010*/  LDSM.16.MT88.4 R176, [R192+0x1000] ;  /* 0x00100000c0b0783b */ /* 0x000fe20000004200 */
[----:B------:R1:W3:Y:S03]  /*20020*/  MUFU.EX2 R215, R136 ;  /* 0x0000008800d77308 */ /* 0x0002e60000000800 */
[C---:B------:R-:W-:Y:S01]  /*20030*/  HMMA.16816.F32.BF16 R44, R128.reuse, R168, R44 ;  /* 0x000000a8802c723c */ /* 0x040fe2000004182c */
[----:B------:R-:W2:Y:S07]  /*20040*/  MUFU.EX2 R217, R217 ;  /* 0x000000d900d97308 */ /* 0x000eae0000000800 */
        /* <DEDUP_REMOVED lines=10> */
[C---:B------:R-:W-:Y:S01]  /*200f0*/  HMMA.16816.F32.BF16 R112, R128.reuse, R138, R112 ;  /* 0x0000008a8070723c */ /* 0x040fe20000041870 */
[----:B-1----:R-:W1:Y:S07]  /*20100*/  LDSM.16.MT88.4 R136, [R201+0x1000] ;  /* 0x00100000c988783b */ /* 0x002e6e0000004200 */
[C---:B-----5:R-:W-:Y:S08]  /*20110*/  HMMA.16816.F32.BF16 R116, R128.reuse, R152, R116 ;  /* 0x000000988074723c */ /* 0x060ff00000041874 */
[C---:B------:R-:W-:Y:S01]  /*20120*/  HMMA.16816.F32.BF16 R120, R128.reuse, R154, R120 ;  /* 0x0000009a8078723c */ /* 0x040fe20000041878 */
[----:B------:R-:W-:Y:S07]  /*20130*/  LDSM.16.MT88.4 R152, [R221+0x15000] ;  /* 0x01500000dd98783b */ /* 0x000fee0000004200 */
[C---:B---3--:R-:W-:Y:S08]  /*20140*/  HMMA.16816.F32.BF16 R124, R128.reuse, R144, R124 ;  /* 0x00000090807c723c */ /* 0x048ff0000004187c */
[----:B------:R-:W-:Y:S01]  /*20150*/  HMMA.16816.F32.BF16 R128, R128, R146, R4 ;  /* 0x000000928080723c */ /* 0x000fe20000041804 */
[----:B------:R-:W-:Y:S01]  /*20160*/  F2FP.BF16.F32.PACK_AB R4, R215, R210 ;  /* 0x000000d2d704723e */ /* 0x000fe200000010ff */
[----:B------:R-:W3:Y:S01]  /*20170*/  LDSM.16.MT88.4 R144, [R202+0x15000] ;  /* 0x01500000ca90783b */ /* 0x000ee20000004200 */
[----:B--2---:R-:W-:-:S02]  /*20180*/  F2FP.BF16.F32.PACK_AB R5, R222, R217 ;  /* 0x000000d9de05723e */ /* 0x004fc400000010ff */
[----:B------:R-:W-:Y:S02]  /*20190*/  F2FP.BF16.F32.PACK_AB R6, R213, R212 ;  /* 0x000000d4d506723e */ /* 0x000fe400000010ff */
[----:B------:R-:W-:-:S07]  /*201a0*/  F2FP.BF16.F32.PACK_AB R7, R223, R214 ;  /* 0x000000d6df07723e */ /* 0x000fce00000010ff */
[C---:B------:R-:W-:Y:S08]  /*201b0*/  HMMA.16816.F32.BF16 R16, R4.reuse, R140, R16 ;  /* 0x0000008c0410723c */ /* 0x040ff00000041810 */
[C---:B------:R-:W-:Y:S01]  /*201c0*/  HMMA.16816.F32.BF16 R20, R4.reuse, R142, R20 ;  /* 0x0000008e0414723c */ /* 0x040fe20000041814 */
[----:B------:R-:W2:Y:S07]  /*201d0*/  LDSM.16.MT88.4 R140, [R201+0x5000] ;  /* 0x00500000c98c783b */ /* 0x000eae0000004200 */
[C---:B------:R-:W-:Y:S01]  /*201e0*/  HMMA.16816.F32.BF16 R160, R4.reuse, R156, R8 ;  /* 0x0000009c04a0723c */ /* 0x040fe20000041808 */
[----:B------:R-:W4:Y:S07]  /*201f0*/  LDSM.16.MT88.4 R8, [R202+0x17000] ;  /* 0x01700000ca08783b */ /* 0x000f2e0000004200 */
[C---:B------:R-:W-:Y:S01]  /*20200*/  HMMA.16816.F32.BF16 R156, R4.reuse, R158, R12 ;  /* 0x0000009e049c723c */ /* 0x040fe2000004180c */
[----:B------:R-:W5:Y:S07]  /*20210*/  LDSM.16.MT88.4 R12, [R221+0x17000] ;  /* 0x01700000dd0c783b */ /* 0x000f6e0000004200 */
[C---:B-1----:R-:W-:Y:S08]  /*20220*/  HMMA.16816.F32.BF16 R24, R4.reuse, R136, R24 ;  /* 0x000000880418723c */ /* 0x042ff00000041818 */
[C---:B------:R-:W-:Y:S08]  /*20230*/  HMMA.16816.F32.BF16 R28, R4.reuse, R138, R28 ;  /* 0x0000008a041c723c */ /* 0x040ff0000004181c */
[C---:B------:R-:W-:Y:S01]  /*20240*/  HMMA.16816.F32.BF16 R136, R4.reuse, R176, R32 ;  /* 0x000000b00488723c */ /* 0x040fe20000041820 */
[----:B------:R-:W1:Y:S07]  /*20250*/  LDSM.16.MT88.4 R32, [R192+0x5000] ;  /* 0x00500000c020783b */ /* 0x000e6e0000004200 */
[C---:B------:R-:W-:Y:S08]  /*20260*/  HMMA.16816.F32.BF16 R60, R4.reuse, R148, R60 ;  /* 0x00000094043c723c */ /* 0x040ff0000004183c */
        /* <DEDUP_REMOVED lines=8> */
[C---:B----4-:R-:W-:Y:S01]  /*202f0*/  HMMA.16816.F32.BF16 R108, R4.reuse, R8, R108 ;  /* 0x00000008046c723c */ /* 0x050fe2000004186c */
[--C-:B------:R-:W-:Y:S01]  /*20300*/  FFMA.FTZ R8, R200, UR6, -R208.reuse ;  /* 0x00000006c8087c23 */ /* 0x100fe200080108d0 */
[----:B------:R-:W-:Y:S01]  /*20310*/  FFMA.FTZ R208, R207, UR6, -R208 ;  /* 0x00000006cfd07c23 */ /* 0x000fe200080108d0 */
[----:B------:R-:W4:Y:S04]  /*20320*/  MUFU.EX2 R200, R211 ;  /* 0x000000d300c87308 */ /* 0x000f280000000800 */
[----:B------:R1:W-:Y:S01]  /*20330*/  MUFU.EX2 R207, R8 ;  /* 0x0000000800cf7308 */ /* 0x0003e20000000800 */
[C---:B-----5:R-:W-:Y:S03]  /*20340*/  HMMA.16816.F32.BF16 R100, R4.reuse, R12, R100 ;  /* 0x0000000c0464723c */ /* 0x060fe60000041864 */
[----:B------:R-:W5:Y:S05]  /*20350*/  MUFU.EX2 R208, R208 ;  /* 0x000000d000d07308 */ /* 0x000f6a0000000800 */
[C---:B------:R-:W-:Y:S01]  /*20360*/  HMMA.16816.F32.BF16 R104, R4.reuse, R14, R104 ;  /* 0x0000000e0468723c */ /* 0x040fe20000041868 */
[----:B------:R-:W2:Y:S07]  /*20370*/  LDSM.16.MT88.4 R12, [R202+0x15800] ;  /* 0x01580000ca0c783b */ /* 0x000eae0000004200 */
[C---:B------:R-:W-:Y:S01]  /*20380*/  HMMA.16816.F32.BF16 R112, R4.reuse, R10, R112 ;  /* 0x0000000a0470723c */ /* 0x040fe20000041870 */
[----:B-1----:R-:W1:Y:S07]  /*20390*/  LDSM.16.MT88.4 R8, [R202+0x17800] ;  /* 0x01780000ca08783b */ /* 0x002e6e0000004200 */
        /* <DEDUP_REMOVED lines=17> */
[C---:B------:R-:W-:Y:S08]  /*204b0*/  HMMA.16816.F32.BF16 R120, R4.reuse, R150, R120 ;  /* 0x000000960478723c */ /* 0x040ff00000041878 */
[C---:B---3--:R-:W-:Y:S08]  /*204c0*/  HMMA.16816.F32.BF16 R124, R4.reuse, R144, R124 ;  /* 0x00000090047c723c */ /* 0x048ff0000004187c */
[----:B------:R-:W-:Y:S01]  /*204d0*/  HMMA.16816.F32.BF16 R128, R4, R146, R128 ;  /* 0x000000920480723c */ /* 0x000fe20000041880 */
[----:B----4-:R-:W-:-:S02]  /*204e0*/  F2FP.BF16.F32.PACK_AB R4, R200, R209 ;  /* 0x000000d1c804723e */ /* 0x010fc400000010ff */
[----:B------:R-:W-:Y:S02]  /*204f0*/  F2FP.BF16.F32.PACK_AB R5, R224, R203 ;  /* 0x000000cbe005723e */ /* 0x000fe400000010ff */
[----:B-----5:R-:W-:Y:S02]  /*20500*/  F2FP.BF16.F32.PACK_AB R6, R208, R207 ;  /* 0x000000cfd006723e */ /* 0x020fe400000010ff */
[----:B------:R-:W-:-:S07]  /*20510*/  F2FP.BF16.F32.PACK_AB R7, R204, R199 ;  /* 0x000000c7cc07723e */ /* 0x000fce00000010ff */
[C---:B--2---:R-:W-:Y:S01]  /*20520*/  HMMA.16816.F32.BF16 R152, R4.reuse, R140, R16 ;  /* 0x0000008c0498723c */ /* 0x044fe20000041810 */
[----:B------:R-:W2:Y:S07]  /*20530*/  LDSM.16.MT88.4 R16, [R192+0x3800] ;  /* 0x00380000c010783b */ /* 0x000eae0000004200 */
[C---:B------:R-:W-:Y:S01]  /*20540*/  HMMA.16816.F32.BF16 R148, R4.reuse, R142, R20 ;  /* 0x0000008e0494723c */ /* 0x040fe20000041814 */
[----:B------:R-:W3:Y:S04]  /*20550*/  LDSM.16.MT88.4 R140, [R201+0x1800] ;  /* 0x00180000c98c783b */ /* 0x000ee80000004200 */
[----:B------:R-:W-:Y:S03]  /*20560*/  LDSM.16.MT88.4 R20, [R221+0x13800] ;  /* 0x01380000dd14783b */ /* 0x000fe60000004200 */
[C---:B------:R-:W-:Y:S08]  /*20570*/  HMMA.16816.F32.BF16 R76, R4.reuse, R12, R76 ;  /* 0x0000000c044c723c */ /* 0x040ff0000004184c */
[C---:B------:R-:W-:Y:S01]  /*20580*/  HMMA.16816.F32.BF16 R80, R4.reuse, R14, R80 ;  /* 0x0000000e0450723c */ /* 0x040fe20000041850 */
[----:B------:R-:W4:Y:S07]  /*20590*/  LDSM.16.MT88.4 R12, [R221+0x15800] ;  /* 0x01580000dd0c783b */ /* 0x000f2e0000004200 */
[C---:B-1----:R-:W-:Y:S08]  /*205a0*/  HMMA.16816.F32.BF16 R108, R4.reuse, R8, R108 ;  /* 0x00000008046c723c */ /* 0x042ff0000004186c */
[C---:B------:R-:W-:Y:S01]  /*205b0*/  HMMA.16816.F32.BF16 R112, R4.reuse, R10, R112 ;  /* 0x0000000a0470723c */ /* 0x040fe20000041870 */
[----:B------:R-:W1:Y:S07]  /*205c0*/  LDSM.16.MT88.4 R8, [R192+0x5800] ;  /* 0x00580000c008783b */ /* 0x000e6e0000004200 */
[----:B--2---:R-:W-:Y:S01]  /*205d0*/  HMMA.16816.F32.BF16 R60, R4, R16, R60 ;  /* 0x00000010043c723c */ /* 0x004fe2000004183c */
[----:B------:R-:W-:-:S04]  /*205e0*/  FFMA.FTZ R17, R237, R187, R2 ;  /* 0x000000bbed117223 */ /* 0x000fc80000010002 */
[----:B------:R-:W-:-:S03]  /*205f0*/  FADD.FTZ R17, R0, R17 ;  /* 0x0000001100117221 */ /* 0x000fc60000010000 */
[----:B------:R-:W-:Y:S01]  /*20600*/  HMMA.16816.F32.BF16 R44, R4, R32, R44 ;  /* 0x00000020042c723c */ /* 0x000fe2000004182c */
[----:B------:R-:W-:-:S04]  /*20610*/  FADD.FTZ R186, R186, R17 ;  /* 0x00000011baba7221 */ /* 0x000fc80000010000 */
[----:B------:R-:W-:-:S03]  /*20620*/  FADD.FTZ R3, R3, R186 ;  /* 0x000000ba03037221 */ /* 0x000fc60000010000 */
[----:B------:R-:W-:Y:S01]  /*20630*/  HMMA.16816.F32.BF16 R48, R4, R34, R48 ;  /* 0x000000220430723c */ /* 0x000fe20000041830 */
[----:B------:R-:W2:Y:S01]  /*20640*/  LDSM.16.MT88.4 R32, [R192+0x1800] ;  /* 0x00180000c020783b */ /* 0x000ea20000004200 */
[----:B------:R-:W-:-:S04]  /*20650*/  FADD.FTZ R2, R194, R3 ;  /* 0x00000003c2027221 */ /* 0x000fc80000010000 */
[----:B------:R-:W-:Y:S02]  /*20660*/  FADD.FTZ R2, R197, R2 ;  /* 0x00000002c5027221 */ /* 0x000fe40000010000 */
[----:B---3--:R-:W-:Y:S01]  /*20670*/  HMMA.16816.F32.BF16 R144, R4, R140, R24 ;  /* 0x0000008c0490723c */ /* 0x008fe20000041818 */
[----:B------:R-:W3:Y:S01]  /*20680*/  LDSM.16.MT88.4 R24, [R221+0x17800] ;  /* 0x01780000dd18783b */ /* 0x000ee20000004200 */
[----:B------:R-:W-:-:S04]  /*20690*/  FADD.FTZ R193, R193, R2 ;  /* 0x00000002c1c17221 */ /* 0x000fc80000010000 */
[----:B------:R-:W-:Y:S02]  /*206a0*/  FADD.FTZ R198, R198, R193 ;  /* 0x000000c1c6c67221 */ /* 0x000fe40000010000 */
[C---:B----4-:R-:W-:Y:S08]  /*206b0*/  HMMA.16816.F32.BF16 R68, R4.reuse, R12, R68 ;  /* 0x0000000c0444723c */ /* 0x050ff00000041844 */
[C---:B------:R-:W-:Y:S01]  /*206c0*/  HMMA.16816.F32.BF16 R72, R4.reuse, R14, R72 ;  /* 0x0000000e0448723c */ /* 0x040fe20000041848 */
[----:B------:R-:W4:Y:S07]  /*206d0*/  LDSM.16.MT88.4 R12, [R192+0x7800] ;  /* 0x00780000c00c783b */ /* 0x000f2e0000004200 */
        /* <DEDUP_REMOVED lines=30> */
[C---:B------:R-:W-:Y:S08]  /*208c0*/  HMMA.16816.F32.BF16 R120, R4.reuse, R170, R120 ;  /* 0x000000aa0478723c */ /* 0x040ff00000041878 */
[C---:B------:R-:W-:Y:S08]  /*208d0*/  HMMA.16816.F32.BF16 R156, R4.reuse, R166, R156 ;  /* 0x000000a6049c723c */ /* 0x040ff0000004189c */
[C---:B--2---:R-:W-:Y:S08]  /*208e0*/  HMMA.16816.F32.BF16 R136, R4.reuse, R32, R136 ;  /* 0x000000200488723c */ /* 0x044ff00000041888 */
        /* <DEDUP_REMOVED lines=9> */
[----:B------:R-:W-:Y:S01]  /*20980*/  HMMA.16816.F32.BF16 R160, R4, R164, R160 ;  /* 0x000000a404a0723c */ /* 0x000fe200000418a0 */
[----:B------:R-:W-:-:S15]  /*20990*/  MOV R164, R185 ;  /* 0x000000b900a47202 */ /* 0x000fde0000000f00 */
[----:B------:R-:W-:-:S04]  /*209a0*/  NOP ;  /* 0x0000000000007918 */ /* 0x000fc80000000000 */
.L_x_2946:
        /* <DEDUP_REMOVED lines=20> */
[----:B------:R-:W4:Y:S01]  /*20af0*/  LDCU UR4, c[0x0][0x45c] ;  /* 0x00008b80ff0477ac */ /* 0x000f220008000800 */
[----:B------:R-:W2:Y:S01]  /*20b00*/  LDCU.64 UR18, c[0x0][0x358] ;  /* 0x00006b00ff1277ac */ /* 0x000ea20008000a00 */
[----:B------:R-:W2:Y:S01]  /*20b10*/  LDCU.64 UR6, c[0x0][0x3a0] ;  /* 0x00007400ff0677ac */ /* 0x000ea20008000a00 */
[----:B------:R-:W2:Y:S01]  /*20b20*/  LDCU.64 UR10, c[0x0][0x3a8] ;  /* 0x00007500ff0a77ac */ /* 0x000ea20008000a00 */
[----:B------:R-:W-:Y:S02]  /*20b30*/  UIADD3 UR16, UPT, UPT, UR16, 0x40, URZ ;  /* 0x0000004010107890 */ /* 0x000fe4000fffe0ff */
[----:B-1----:R-:W-:-:S12]  /*20b40*/  ULEA UR8, UR8, UR9, 0x18 ;  /* 0x0000000908087291 */ /* 0x002fd8000f8ec0ff */
.L_x_2956:
        /* <DEDUP_REMOVED lines=100> */
.L_x_2953:
[----:B------:R-:W-:Y:S01]  /*21190*/  @!PT LDS RZ, [RZ] ;  /* 0x00000000fffff984 */ /* 0x000fe20000000800 */
[----:B------:R-:W-:Y:S01]  /*211a0*/  @!PT LDS RZ, [RZ] ;  /* 0x00000000fffff984 */ /* 0x000fe20000000800 */
[----:B------:R-:W-:Y:S01]  /*211b0*/  @!PT LDS RZ, [RZ] ;  /* 0x00000000fffff984 */ /* 0x000fe20000000800 */
[----:B------:R-:W-:Y:S01]  /*211c0*/  @!P4 LDGSTS.E.BYPASS.LTC128B.128 [R235+0x10000], desc[UR18][R228.64] ;  /* 0x10000000e4ebcfae */ /* 0x000fe2000b981a12 */
[C---:B------:R-:W-:Y:S01]  /*211d0*/  LEA R4, P0, R6.reuse, R228, 0x5 ;  /* 0x000000e406047211 */ /* 0x040fe200078028ff */
[----:B------:R-:W-:Y:S01]  /*211e0*/  UISETP.NE.AND UP0, UPT, UR15, 0x1, UPT ;  /* 0x000000010f00788c */ /* 0x000fe2000bf05270 */
[C-C-:B-1----:R-:W-:Y:S02]  /*211f0*/  SHF.L.U64.HI R3, R6.reuse, 0x5, R5.reuse ;  /* 0x0000000506037819 */ /* 0x142fe40000010205 */
        /* <DEDUP_REMOVED lines=11> */
[C---:B------:R-:W-:Y:S02]  /*212b0*/  IADD3.X R7, PT, PT, R3.reuse, R5, RZ, P6, !PT ;  /* 0x0000000503077210 */ /* 0x040fe400037fe4ff */
        /* <DEDUP_REMOVED lines=8> */
[C---:B------:R-:W-:Y:S02]  /*21340*/  LOP3.LUT P0, RZ, R219.reuse, 0x2, RZ, 0xc0, !PT ;  /* 0x00000002dbff7812 */ /* 0x040fe4000780c0ff */
        /* <DEDUP_REMOVED lines=15> */
[----:B------:R-:W-:Y:S02]  /*21440*/  @P4 STS.128 [R235+0x10800], RZ ;  /* 0x010800ffeb004388 */ /* 0x000fe40000000c00 */
[----:B------:R-:W-:Y:S03]  /*21450*/  IADD3 R223, PT, PT, R2, R225, RZ ;  /* 0x000000e102df7210 */ /* 0x000fe60007ffe0ff */
        /* <DEDUP_REMOVED lines=290> */
[----:B------:R1:W1:Y:S01]  /*22680*/  MUFU.TANH R164, R3 ;  /* 0x0000000300a47308 */ /* 0x0002620000002400 */
        /* <DEDUP_REMOVED lines=43> */
[----:B-1----:R-:W1:Y:S08]  /*22940*/  LDC.64 R2, c[0x0][0x4e0] ;  /* 0x00013800ff027b82 */ /* 0x002e700000000a00 */
        /* <DEDUP_REMOVED lines=57> */
[CC--:B------:R-:W-:Y:S01]  /*22ce0*/  LEA R14, P6, R11.reuse, R230.reuse, 0x2 ;  /* 0x000000e60b0e7211 */ /* 0x0c0fe200078c10ff */
        /* <DEDUP_REMOVED lines=21> */
.L_x_2955:
        /* <DEDUP_REMOVED lines=91> */
.L_x_2954:
[----:B-12---:R-:W-:Y:S01]  /*233f0*/  I2FP.F32.U32 R3, R234 ;  /* 0x000000ea00037245 */ /* 0x006fe20000201000 */
[----:B------:R-:W-:Y:S01]  /*23400*/  LDSM.16.MT88.4 R12, [R221+0x10000] ;  /* 0x01000000dd0c783b */ /* 0x000fe20000004200 */
[C---:B------:R-:W-:Y:S01]  /*23410*/  IADD3 R2, PT, PT, R234.reuse, -0x20, RZ ;  /* 0xffffffe0ea027810 */ /* 0x040fe20007ffe0ff */
[----:B------:R-:W-:Y:S01]  /*23420*/  UIADD3 UR15, UPT, UPT, UR15, -0x1, URZ ;  /* 0xffffffff0f0f7890 */ /* 0x000fe2000fffe0ff */
[C---:B------:R-:W-:Y:S01]  /*23430*/  IADD3 R5, PT, PT, R234.reuse, -0x8, RZ ;  /* 0xfffffff8ea057810 */ /* 0x040fe20007ffe0ff */
[C---:B------:R-:W-:Y:S01]  /*23440*/  FFMA.FTZ R222, R3.reuse, UR5, R222 ;  /* 0x0000000503de7c23 */ /* 0x040fe200080100de */
[----:B------:R-:W-:Y:S01]  /*23450*/  FFMA.FTZ R236, R3, UR5, R236 ;  /* 0x0000000503ec7c23 */ /* 0x000fe200080100ec */
[C---:B------:R-:W-:Y:S01]  /*23460*/  IADD3 R3, PT, PT, R234.reuse, -0x18, RZ ;  /* 0xffffffe8ea037810 */ /* 0x040fe20007ffe0ff */
[----:B------:R-:W-:Y:S01]  /*23470*/  UISETP.NE.AND UP0, UPT, UR15, URZ, UPT ;  /* 0x000000ff0f00728c */ /* 0x000fe2000bf05270 */
[C---:B------:R-:W-:Y:S01]  /*23480*/  IADD3 R7, PT, PT, R234.reuse, -0x10, RZ ;  /* 0xfffffff0ea077810 */ /* 0x040fe20007ffe0ff */
[----:B------:R-:W-:Y:S01]  /*23490*/  LDSM.16.MT88.4 R20, [R217+0x10000] ;  /* 0x01000000d914783b */ /* 0x000fe20000004200 */
[----:B------:R-:W-:Y:S01]  /*234a0*/  I2FP.F32.U32 R3, R3 ;  /* 0x0000000300037245 */ /* 0x000fe20000201000 */
[----:B------:R-:W-:Y:S01]  /*234b0*/  UIADD3 UR16, UPT, UPT, UR16, -0x40, URZ ;  /* 0xffffffc010107890 */ /* 0x000fe2000fffe0ff */
[----:B------:R-:W-:Y:S02]  /*234c0*/  I2FP.F32.U32 R2, R2 ;  /* 0x0000000200027245 */ /* 0x000fe40000201000 */
[----:B------:R-:W-:Y:S01]  /*234d0*/  I2FP.F32.U32 R5, R5 ;  /* 0x0000000500057245 */ /* 0x000fe20000201000 */
[C---:B------:R-:W-:Y:S01]  /*234e0*/  FFMA.FTZ R183, R3.reuse, UR5, R183 ;  /* 0x0000000503b77c23 */ /* 0x040fe200080100b7 */
[----:B------:R-:W-:Y:S01]  /*234f0*/  I2FP.F32.U32 R7, R7 ;  /* 0x0000000700077245 */ /* 0x000fe20000201000 */
[----:B------:R-:W-:Y:S01]  /*23500*/  FFMA.FTZ R8, R3, UR5, R164 ;  /* 0x0000000503087c23 */ /* 0x000fe200080100a4 */
[----:B------:R-:W-:Y:S01]  /*23510*/  IADD3 R4, PT, PT, R234, -0x1f, RZ ;  /* 0xffffffe1ea047810 */ /* 0x000fe20007ffe0ff */
[----:B------:R-:W-:Y:S01]  /*23520*/  FFMA.FTZ R173, R2, UR5, R173 ;  /* 0x0000000502ad7c23 */ /* 0x000fe200080100ad */
[----:B------:R-:W-:Y:S01]  /*23530*/  IADD3 R3, PT, PT, R234, -0xf, RZ ;  /* 0xfffffff1ea037810 */ /* 0x000fe20007ffe0ff */
[----:B------:R-:W-:Y:S01]  /*23540*/  FFMA.FTZ R177, R2, UR5, R177 ;  /* 0x0000000502b17c23 */ /* 0x000fe200080100b1 */
[C---:B------:R-:W-:Y:S01]  /*23550*/  FFMA.FTZ R178, R5.reuse, UR5, R178 ;  /* 0x0000000505b27c23 */ /* 0x040fe200080100b2 */
[----:B------:R-:W-:Y:S01]  /*23560*/  FFMA.FTZ R174, R5, UR5, R174 ;  /* 0x0000000505ae7c23 */ /* 0x000fe200080100ae */
[C---:B------:R-:W-:Y:S01]  /*23570*/  FFMA.FTZ R182, R7.reuse, UR5, R182 ;  /* 0x0000000507b67c23 */ /* 0x040fe200080100b6 */
[----:B------:R-:W-:Y:S01]  /*23580*/  I2FP.F32.U32 R4, R4 ;  /* 0x0000000400047245 */ /* 0x000fe20000201000 */
[----:B------:R-:W-:Y:S01]  /*23590*/  FFMA.FTZ R200, R7, UR5, R200 ;  /* 0x0000000507c87c23 */ /* 0x000fe200080100c8 */
[C---:B------:R-:W-:Y:S02]  /*235a0*/  IADD3 R2, PT, PT, R234.reuse, -0x17, RZ ;  /* 0xffffffe9ea027810 */ /* 0x040fe40007ffe0ff */
[----:B------:R-:W-:Y:S01]  /*235b0*/  IADD3 R5, PT, PT, R234, 0x9, RZ ;  /* 0x00000009ea057810 */ /* 0x000fe20007ffe0ff */
[----:B------:R-:W-:Y:S01]  /*235c0*/  FFMA.FTZ R175, R4, UR5, R175 ;  /* 0x0000000504af7c23 */ /* 0x000fe200080100af */
[----:B------:R-:W-:Y:S01]  /*235d0*/  IADD3 R7, PT, PT, R234, 0x8, RZ ;  /* 0x00000008ea077810 */ /* 0x000fe20007ffe0ff */
[----:B------:R-:W-:Y:S01]  /*235e0*/  FFMA.FTZ R179, R4, UR5, R179 ;  /* 0x0000000504b37c23 */ /* 0x000fe200080100b3 */
[----:B------:R-:W-:Y:S02]  /*235f0*/  I2FP.F32.U32 R3, R3 ;  /* 0x0000000300037245 */ /* 0x000fe40000201000 */
[----:B------:R-:W-:Y:S02]  /*23600*/  I2FP.F32.U32 R2, R2 ;  /* 0x0000000200027245 */ /* 0x000fe40000201000 */
[----:B------:R-:W-:Y:S01]  /*23610*/  I2FP.F32.U32 R5, R5 ;  /* 0x0000000500057245 */ /* 0x000fe20000201000 */
[C---:B------:R-:W-:Y:S01]  /*23620*/  FFMA.FTZ R180, R3.reuse, UR5, R180 ;  /* 0x0000000503b47c23 */ /* 0x040fe200080100b4 */
[----:B------:R-:W-:Y:S01]  /*23630*/  I2FP.F32.U32 R7, R7 ;  /* 0x0000000700077245 */ /* 0x000fe20000201000 */
[----:B------:R-:W-:Y:S01]  /*23640*/  FFMA.FTZ R198, R3, UR5, R198 ;  /* 0x0000000503c67c23 */ /* 0x000fe200080100c6 */
[----:B------:R-:W-:Y:S01]  /*23650*/  IADD3 R9, PT, PT, R234, -0x7, RZ ;  /* 0xfffffff9ea097810 */ /* 0x000fe20007ffe0ff */
[----:B------:R-:W-:Y:S01]  /*23660*/  FFMA.FTZ R181, R2, UR5, R181 ;  /* 0x0000000502b57c23 */ /* 0x000fe200080100b5 */
[----:B------:R-:W-:Y:S01]  /*23670*/  IADD3 R3, PT, PT, R234, 0x1, RZ ;  /* 0x00000001ea037810 */ /* 0x000fe20007ffe0ff */
[C---:B------:R-:W-:Y:S01]  /*23680*/  FFMA.FTZ R208, R5.reuse, UR5, R208 ;  /* 0x0000000505d07c23 */ /* 0x040fe200080100d0 */
[----:B------:R-:W-:Y:S01]  /*23690*/  FFMA.FTZ R206, R5, UR5, R206 ;  /* 0x0000000505ce7c23 */ /* 0x000fe200080100ce */
[----:B------:R-:W-:Y:S01]  /*236a0*/  FMNMX3.FTZ R5, R169, R173, R175, !PT ;  /* 0x000000ada9057276 */ /* 0x000fe200078100af */
[----:B------:R-:W-:Y:S01]  /*236b0*/  FFMA.FTZ R184, R2, UR5, R184 ;  /* 0x0000000502b87c23 */ /* 0x000fe200080100b8 */
[C---:B------:R-:W-:Y:S01]  /*236c0*/  FFMA.FTZ R212, R7.reuse, UR5, R212 ;  /* 0x0000000507d47c23 */ /* 0x040fe200080100d4 */
[----:B------:R-:W-:Y:S01]  /*236d0*/  FFMA.FTZ R210, R7, UR5, R210 ;  /* 0x0000000507d27c23 */ /* 0x000fe200080100d2 */
[----:B------:R-:W-:Y:S02]  /*236e0*/  FMNMX3.FTZ R7, R0, R177, R179, !PT ;  /* 0x000000b100077276 */ /* 0x000fe400078100b3 */
[----:B------:R-:W-:Y:S02]  /*236f0*/  I2FP.F32.U32 R9, R9 ;  /* 0x0000000900097245 */ /* 0x000fe40000201000 */
[----:B------:R-:W-:Y:S02]  /*23700*/  I2FP.F32.U32 R3, R3 ;  /* 0x0000000300037245 */ /* 0x000fe40000201000 */
[----:B------:R-:W-:Y:S01]  /*23710*/  FMNMX3.FTZ R5, R5, R8, R181, !PT ;  /* 0x0000000805057276 */ /* 0x000fe200078100b5 */
[----:B------:R-:W-:Y:S01]  /*23720*/  FFMA.FTZ R176, R9, UR5, R176 ;  /* 0x0000000509b07c23 */ /* 0x000fe200080100b0 */
[C---:B------:R-:W-:Y:S01]  /*23730*/  IADD3 R2, PT, PT, R234.reuse, 0x10, RZ ;  /* 0x00000010ea027810 */ /* 0x040fe20007ffe0ff */
[----:B------:R-:W-:Y:S01]  /*23740*/  FFMA.FTZ R224, R3, UR5, R224 ;  /* 0x0000000503e07c23 */ /* 0x000fe200080100e0 */
[----:B------:R-:W-:Y:S01]  /*23750*/  FMNMX3.FTZ R7, R7, R183, R184, !PT ;  /* 0x000000b707077276 */ /* 0x000fe200078100b8 */
[----:B------:R-:W-:Y:S01]  /*23760*/  FFMA.FTZ R214, R3, UR5, R214 ;  /* 0x0000000503d67c23 */ /* 0x000fe200080100d6 */
[----:B------:R-:W-:Y:S01]  /*23770*/  FFMA.FTZ R172, R9, UR5, R172 ;  /* 0x0000000509ac7c23 */ /* 0x000fe200080100ac */
[----:B------:R-:W-:Y:S02]  /*23780*/  FMNMX3.FTZ R5, R5, R200, R198, !PT ;  /* 0x000000c805057276 */ /* 0x000fe400078100c6 */
[----:B------:R-:W-:Y:S02]  /*23790*/  I2FP.F32.U32 R3, R2 ;  /* 0x0000000200037245 */ /* 0x000fe40000201000 */
[----:B------:R-:W-:Y:S02]  /*237a0*/  FMNMX3.FTZ R7, R7, R182, R180, !PT ;  /* 0x000000b607077276 */ /* 0x000fe400078100b4 */
[C---:B------:R-:W-:Y:S01]  /*237b0*/  IADD3 R2, PT, PT, R234.reuse, 0x11, RZ ;  /* 0x00000011ea027810 */ /* 0x040fe20007ffe0ff */
[----:B------:R-:W-:Y:S01]  /*237c0*/  FFMA.FTZ R196, R3, UR5, R196 ;  /* 0x0000000503c47c23 */ /* 0x000fe200080100c4 */
[----:B------:R-:W-:Y:S01]  /*237d0*/  FMNMX3.FTZ R5, R5, R178, R176, !PT ;  /* 0x000000b205057276 */ /* 0x000fe200078100b0 */
[----:B------:R-:W-:Y:S01]  /*237e0*/  FFMA.FTZ R168, R3, UR5, R168 ;  /* 0x0000000503a87c23 */ /* 0x000fe200080100a8 */
        /* <DEDUP_REMOVED lines=20> */
[----:B------:R-:W-:Y:S01]  /*23930*/  IADD3 R185, PT, PT, R221, 0x10040, RZ ;  /* 0x00010040ddb97810 */ /* 0x000fe20007ffe0ff */
[----:B------:R-:W1:Y:S01]  /*23940*/  SHFL.BFLY PT, R3, R4, 0x2, 0x1f ;  /* 0x0c401f0004037f89 */ /* 0x000e6200000e0000 */
[----:B------:R-:W-:Y:S02]  /*23950*/  @P0 IADD3 R185, PT, PT, R232, -0x40, RZ ;  /* 0xffffffc0e8b90810 */ /* 0x000fe40007ffe0ff */
[----:B------:R-:W-:Y:S05]  /*23960*/  IADD3 R234, PT, PT, R234, -0x40, RZ ;  /* 0xffffffc0eaea7810 */ /* 0x000fea0007ffe0ff */
[----:B------:R-:W2:Y:S08]  /*23970*/  SHFL.BFLY PT, R2, R7, 0x2, 0x1f ;  /* 0x0c401f0007027f89 */ /* 0x000eb000000e0000 */
        /* <DEDUP_REMOVED lines=21> */
[----:B------:R-:W-:Y:S01]  /*23ad0*/  FFMA.FTZ R188, R181, UR4, -R197 ;  /* 0x00000004b5bc7c23 */ /* 0x000fe200080108c5 */
[----:B------:R-:W-:Y:S01]  /*23ae0*/  FFMA.FTZ R187, R183, UR4, -R169 ;  /* 0x00000004b7bb7c23 */ /* 0x000fe200080108a9 */
[----:B------:R-:W-:Y:S01]  /*23af0*/  FFMA.FTZ R189, R8, UR4, -R197 ;  /* 0x0000000408bd7c23 */ /* 0x000fe200080108c5 */
[--C-:B------:R-:W-:Y:S01]  /*23b00*/  FFMA.FTZ R186, R184, UR4, -R169.reuse ;  /* 0x00000004b8ba7c23 */ /* 0x100fe200080108a9 */
[----:B------:R-:W1:Y:S01]  /*23b10*/  MUFU.EX2 R2, R2 ;  /* 0x0000000200027308 */ /* 0x000e620000000800 */
[----:B------:R-:W-:Y:S01]  /*23b20*/  IADD3 R184, PT, PT, R170, R185, RZ ;  /* 0x000000b9aab87210 */ /* 0x000fe20007ffe0ff */
        /* <DEDUP_REMOVED lines=190> */
[--C-:B------:R-:W-:Y:S01]  /*24710*/  FFMA.FTZ R211, R208, UR4, -R197.reuse ;  /* 0x00000004d0d37c23 */ /* 0x100fe200080108c5 */
[----:B------:R-:W-:Y:S01]  /*24720*/  FFMA.FTZ R207, R236, UR4, -R197 ;  /* 0x00000004eccf7c23 */ /* 0x000fe200080108c5 */
[--C-:B------:R-:W-:Y:S01]  /*24730*/  FFMA.FTZ R209, R222, UR4, -R169.reuse ;  /* 0x00000004ded17c23 */ /* 0x100fe200080108a9 */
[----:B------:R-:W-:Y:S01]  /*24740*/  FFMA.FTZ R213, R206, UR4, -R169 ;  /* 0x00000004ced57c23 */ /* 0x000fe200080108a9 */
[----:B------:R-:W-:Y:S01]  /*24750*/  FFMA.FTZ R224, R224, UR4, -R197 ;  /* 0x00000004e0e07c23 */ /* 0x000fe200080108c5 */
[C---:B------:R-:W-:Y:S01]  /*24760*/  HMMA.16816.F32.BF16 R80, R160.reuse, R134, R80 ;  /* 0x00000086a050723c */ /* 0x040fe20000041850 */
[----:B------:R-:W2:Y:S01]  /*24770*/  LDSM.16.MT88.4 R132, [R221+0x16000] ;  /* 0x01600000dd84783b */ /* 0x000ea20000004200 */
[----:B------:R-:W-:Y:S01]  /*24780*/  MUFU.EX2 R207, R207 ;  /* 0x000000cf00cf7308 */ /* 0x000fe20000000800 */
[--C-:B------:R-:W-:Y:S01]  /*24790*/  FFMA.FTZ R214, R214, UR4, -R169.reuse ;  /* 0x00000004d6d67c23 */ /* 0x100fe200080108a9 */
[--C-:B------:R-:W-:Y:S01]  /*247a0*/  FFMA.FTZ R210, R210, UR4, -R169.reuse ;  /* 0x00000004d2d27c23 */ /* 0x100fe200080108a9 */
[----:B------:R-:W-:Y:S07]  /*247b0*/  FFMA.FTZ R168, R168, UR4, -R169 ;  /* 0x00000004a8a87c23 */ /* 0x000fee00080108a9 */
[----:B------:R-:W-:Y:S01]  /*247c0*/  MUFU.EX2 R222, R224 ;  /* 0x000000e000de7308 */ /* 0x000fe20000000800 */
[----:B------:R-:W-:Y:S01]  /*247d0*/  FFMA.FTZ R198, R198, UR4, -R197 ;  /* 0x00000004c6c67c23 */ /* 0x000fe200080108c5 */
[C---:B---3--:R-:W-:Y:S08]  /*247e0*/  HMMA.16816.F32.BF16 R84, R160.reuse, R140, R84 ;  /* 0x0000008ca054723c */ /* 0x048ff00000041854 */
[----:B------:R-:W-:Y:S01]  /*247f0*/  MUFU.EX2 R209, R209 ;  /* 0x000000d100d17308 */ /* 0x000fe20000000800 */
[----:B------:R-:W-:Y:S01]  /*24800*/  FFMA.FTZ R193, R2, R239, R193 ;  /* 0x000000ef02c17223 */ /* 0x000fe200000100c1 */
[----:B------:R-:W-:Y:S08]  /*24810*/  FFMA.FTZ R191, R0, R237, R191 ;  /* 0x000000ed00bf7223 */ /* 0x000ff000000100bf */
[----:B------:R-:W-:Y:S01]  /*24820*/  MUFU.EX2 R211, R211 ;  /* 0x000000d300d37308 */ /* 0x000fe20000000800 */
[----:B------:R-:W-:Y:S01]  /*24830*/  FADD.FTZ R192, R192, R193 ;  /* 0x000000c1c0c07221 */ /* 0x000fe20000010000 */
[C---:B------:R-:W-:Y:S01]  /*24840*/  HMMA.16816.F32.BF16 R88, R160.reuse, R142, R88 ;  /* 0x0000008ea058723c */ /* 0x040fe20000041858 */
[----:B------:R-:W3:Y:S07]  /*24850*/  LDSM.16.MT88.4 R140, [R217+0x16000] ;  /* 0x01600000d98c783b */ /* 0x000eee0000004200 */
[----:B------:R4:W-:Y:S01]  /*24860*/  MUFU.EX2 R206, R210 ;  /* 0x000000d200ce7308 */ /* 0x0009e20000000800 */
[----:B------:R-:W-:Y:S01]  /*24870*/  FADD.FTZ R190, R190, R191 ;  /* 0x000000bfbebe7221 */ /* 0x000fe20000010000 */
[----:B------:R-:W-:Y:S08]  /*24880*/  FADD.FTZ R189, R189, R192 ;  /* 0x000000c0bdbd7221 */ /* 0x000ff00000010000 */
[----:B------:R-:W-:Y:S01]  /*24890*/  MUFU.EX2 R213, R213 ;  /* 0x000000d500d57308 */ /* 0x000fe20000000800 */
[----:B------:R-:W-:Y:S01]  /*248a0*/  FADD.FTZ R187, R187, R190 ;  /* 0x000000bebbbb7221 */ /* 0x000fe20000010000 */
[----:B------:R-:W-:Y:S01]  /*248b0*/  FADD.FTZ R188, R188, R189 ;  /* 0x000000bdbcbc7221 */ /* 0x000fe20000010000 */
[C---:B-1----:R-:W-:Y:S07]  /*248c0*/  HMMA.16816.F32.BF16 R92, R160.reuse, R136, R92 ;  /* 0x00000088a05c723c */ /* 0x042fee000004185c */
[----:B------:R-:W1:Y:S01]  /*248d0*/  MUFU.EX2 R198, R198 ;  /* 0x000000c600c67308 */ /* 0x000e620000000800 */
[----:B------:R-:W-:Y:S01]  /*248e0*/  FADD.FTZ R186, R186, R187 ;  /* 0x000000bbbaba7221 */ /* 0x000fe20000010000 */
[----:B----4-:R-:W-:Y:S01]  /*248f0*/  FFMA.FTZ R210, R194, UR4, -R197 ;  /* 0x00000004c2d27c23 */ /* 0x010fe200080108c5 */
[C---:B------:R-:W-:Y:S01]  /*24900*/  HMMA.16816.F32.BF16 R96, R160.reuse, R138, R96 ;  /* 0x0000008aa060723c */ /* 0x040fe20000041860 */
[----:B------:R-:W4:Y:S06]  /*24910*/  LDSM.16.MT88.4 R136, [R185+0x6000] ;  /* 0x00600000b988783b */ /* 0x000f2c0000004200 */
[----:B------:R-:W-:Y:S01]  /*24920*/  MUFU.EX2 R210, R210 ;  /* 0x000000d200d27308 */ /* 0x000fe20000000800 */
[C---:B--2---:R-:W-:Y:S08]  /*24930*/  HMMA.16816.F32.BF16 R100, R160.reuse, R132, R100 ;  /* 0x00000084a064723c */ /* 0x044ff00000041864 */
[C---:B------:R-:W-:Y:S01]  /*24940*/  HMMA.16816.F32.BF16 R104, R160.reuse, R134, R104 ;  /* 0x00000086a068723c */ /* 0x040fe20000041868 */
[----:B------:R-:W2:Y:S07]  /*24950*/  LDSM.16.MT88.4 R132, [R184+0x6000] ;  /* 0x00600000b884783b */ /* 0x000eae0000004200 */
[C---:B---3--:R-:W-:Y:S08]  /*24960*/  HMMA.16816.F32.BF16 R108, R160.reuse, R140, R108 ;  /* 0x0000008ca06c723c */ /* 0x048ff0000004186c */
[C---:B------:R-:W-:Y:S01]  /*24970*/  HMMA.16816.F32.BF16 R112, R160.reuse, R142, R112 ;  /* 0x0000008ea070723c */ /* 0x040fe20000041870 */
[----:B------:R-:W-:Y:S07]  /*24980*/  LDSM.16.MT88.4 R140, [R217+0x10800] ;  /* 0x01080000d98c783b */ /* 0x000fee0000004200 */
[C---:B----4-:R-:W-:Y:S08]  /*24990*/  HMMA.16816.F32.BF16 R116, R160.reuse, R136, R116 ;  /* 0x00000088a074723c */ /* 0x050ff00000041874 */
[C---:B------:R-:W-:Y:S01]  /*249a0*/  HMMA.16816.F32.BF16 R120, R160.reuse, R138, R120 ;  /* 0x0000008aa078723c */ /* 0x040fe20000041878 */
[----:B------:R-:W3:Y:S07]  /*249b0*/  LDSM.16.MT88.4 R136, [R221+0x10800] ;  /* 0x01080000dd88783b */ /* 0x000eee0000004200 */
[C---:B--2---:R-:W-:Y:S03]  /*249c0*/  HMMA.16816.F32.BF16 R124, R160.reuse, R132, R124 ;  /* 0x00000084a07c723c */ /* 0x044fe6000004187c */
[----:B-1----:R-:W-:Y:S02]  /*249d0*/  F2FP.BF16.F32.PACK_AB R132, R198, R199 ;  /* 0x000000c7c684723e */ /* 0x002fe400000010ff */
        /* <DEDUP_REMOVED lines=190> */
.L_x_2952:
        /* <DEDUP_REMOVED lines=346> */
.L_x_2958:
[----:B------:R-:W-:Y:S05]  /*26b60*/  BSYNC.RECONVERGENT B0 ;  /* 0x0000000000007941 */ /* 0x000fea0003800200 */
.L_x_2957:
        /* <DEDUP_REMOVED lines=43> */
.L_x_2960:
[----:B------:R-:W-:Y:S05]  /*26e20*/  BSYNC.RECONVERGENT B0 ;  /* 0x0000000000007941 */ /* 0x000fea0003800200 */
.L_x_2959:
        /* <DEDUP_REMOVED lines=26> */
.L_x_2962:
[----:B------:R-:W-:Y:S05]  /*26fd0*/  BSYNC.RECONVERGENT B0 ;  /* 0x0000000000007941 */ /* 0x000fea0003800200 */
.L_x_2961:
        /* <DEDUP_REMOVED lines=26> */
.L_x_2964:
[----:B------:R-:W-:Y:S05]  /*27180*/  BSYNC.RECONVERGENT B0 ;  /* 0x0000000000007941 */ /* 0x000fea0003800200 */
.L_x_2963:
        /* <DEDUP_REMOVED lines=26> */
.L_x_2965:
        /* <DEDUP_REMOVED lines=13> */
.L_x_4075:


//--------------------- .text._ZN5flash24flash_fwd_splitkv_kernelI23Flash_fwd_kernel_traitsILi256ELi64ELi64ELi4ELb0ELb0EN7cutlass10bfloat16_tE19Flash_kernel_traitsILi256ELi64ELi64ELi4ES3_EELb1ELb0ELb0ELb0ELb1ELb0ELb1ELb0EEEvNS_16Flash_fwd_paramsE --------------------------
	.section	.text._ZN5flash24flash_fwd_splitkv_kernelI23Flash_fwd_kernel_traitsILi256ELi64ELi64ELi4ELb0ELb0EN7cutlass10bfloat16_tE19Flash_kernel_traitsILi256ELi64ELi64ELi4ES3_EELb1ELb0ELb0ELb0ELb1ELb0ELb1ELb0EEEvNS_16Flash_fwd_paramsE,"ax",@progbits
	.align	128
        .global         _ZN5flash24flash_fwd_splitkv_kernelI23Flash_fwd_kernel_traitsILi256ELi64ELi64ELi4ELb0ELb0EN7cutlass10bfloat16_tE19Flash_kernel_traitsILi256ELi64ELi64ELi4ES3_EELb1ELb0ELb0ELb0ELb1ELb0ELb1ELb0EEEvNS_16Flash_fwd_paramsE
        .type           _ZN5flash24flash_fwd_splitkv_kernelI23Flash_fwd_kernel_traitsILi256ELi64ELi64ELi4ELb0ELb0EN7cutlass10bfloat16_tE19Flash_kernel_traitsILi256ELi64ELi64ELi4ES3_EELb1ELb0ELb0ELb0ELb1ELb0ELb1ELb0EEEvNS_16Flash_fwd_paramsE,@function
        .size           _ZN5flash24flash_fwd_splitkv_kernelI23Flash_fwd_kernel_traitsILi256ELi64ELi64ELi4ELb0ELb0EN7cutlass10bfloat16_tE19Flash_kernel_traitsILi256ELi64ELi64ELi4ES3_EELb1ELb0ELb0ELb0ELb1ELb0ELb1ELb0EEEvNS_16Flash_fwd_paramsE,(.L_x_4076 - _ZN5flash24flash_fwd_splitkv_kernelI23Flash_fwd_kernel_traitsILi256ELi64ELi64ELi4ELb0ELb0EN7cutlass10bfloat16_tE19Flash_kernel_traitsILi256ELi64ELi64ELi4ES3_EELb1ELb0ELb0ELb0ELb1ELb0ELb1ELb0EEEvNS_16Flash_fwd_paramsE)
        .other          _ZN5flash24flash_fwd_splitkv_kernelI23Flash_fwd_kernel_traitsILi256ELi64ELi64ELi4ELb0ELb0EN7cutlass10bfloat16_tE19Flash_kernel_traitsILi256ELi64ELi64ELi4ES3_EELb1ELb0ELb0ELb0ELb1ELb0ELb1ELb0EEEvNS_16Flash_fwd_paramsE,@"STO_CUDA_ENTRY STV_DEFAULT"
_ZN5flash24flash_fwd_splitkv_kernelI23Flash_fwd_kernel_traitsILi256ELi64ELi64ELi4ELb0ELb0EN7cutlass10bfloat16_tE19Flash_kernel_traitsILi256ELi64ELi64ELi4ES3_EELb1ELb0ELb0ELb0ELb1ELb0ELb1ELb0EEEvNS_16Flash_fwd_paramsE:
.text._ZN5flash24flash_fwd_splitkv_kernelI23Flash_fwd_kernel_traitsILi256ELi64ELi64ELi4ELb0ELb0EN7cutlass10bfloat16_tE19Flash_kernel_traitsILi256ELi64ELi64ELi4ES3_EELb1ELb0ELb0ELb0ELb1ELb0ELb1ELb0EEEvNS_16Flash_fwd_paramsE:
[----:B------:R-:W-:Y:S01]  /*0000*/  LDC R1, c[0x0][0x37c] ;  /* 0x0000df00ff017b82 */ /* 0x000fe20000000800 */
[----:B------:R-:W1:Y:S07]  /*0010*/  LDCU UR6, c[0x0][0x3e0] ;  /* 0x00007c00ff0677ac */ /* 0x000e6e0008000800 */
[----:B------:R-:W2:Y:S01]  /*0020*/  S2UR UR28, SR_CTAID.Z ;  /* 0x00000000001c79c3 */ /* 0x000ea20000002700 */
[----:B------:R-:W3:Y:S01]  /*0030*/  LDCU.64 UR10, c[0x0][0x470] ;  /* 0x00008e00ff0a77ac */ /* 0x000ee20008000a00 */
[----:B------:R-:W4:Y:S01]  /*0040*/  LDCU.64 UR8, c[0x0][0x460] ;  /* 0x00008c00ff0877ac */ /* 0x000f220008000a00 */
[----:B------:R-:W5:Y:S01]  /*0050*/  LDCU.64 UR14, c[0x0][0x460] ;  /* 0x00008c00ff0e77ac */ /* 0x000f620008000a00 */
[----:B------:R-:W5:Y:S01]  /*0060*/  LDCU.64 UR22, c[0x0][0x358] ;  /* 0x00006b00ff1677ac */ /* 0x000f620008000a00 */
[----:B-1----:R-:W1:Y:S01]  /*0070*/  I2F.U32.RP R2, UR6 ;  /* 0x0000000600027d06 */ /* 0x002e620008209000 */
[----:B------:R-:W-:-:S02]  /*0080*/  UISETP.NE.U32.AND UP0, UPT, UR6, URZ, UPT ;  /* 0x000000ff0600728c */ /* 0x000fc4000bf05070 */
[----:B---3--:R-:W-:-:S04]  /*0090*/  UISETP.NE.U32.AND UP2, UPT, UR10, URZ, UPT ;  /* 0x000000ff0a00728c */ /* 0x008fc8000bf45070 */
[----:B------:R-:W-:Y:S01]  /*00a0*/  UISETP.NE.AND.EX UP2, UPT, UR11, URZ, UPT, UP2 ;  /* 0x000000ff0b00728c */ /* 0x000fe2000bf45320 */
[----:B----4-:R-:W-:Y:S01]  /*00b0*/  ISETP.NE.U32.AND P3, PT, RZ, UR8, PT ;  /* 0x00000008ff007c0c */ /* 0x010fe2000bf65070 */
[----:B------:R-:W-:-:S03]  /*00c0*/  UISETP.NE.U32.AND UP3, UPT, UR8, URZ, UPT ;  /* 0x000000ff0800728c */ /* 0x000fc6000bf65070 */
[----:B------:R-:W-:Y:S01]  /*00d0*/  ISETP.NE.AND.EX P3, PT, RZ, UR9, PT, P3 ;  /* 0x00000009ff007c0c */ /* 0x000fe2000bf65330 */
[----:B------:R-:W-:Y:S01]  /*00e0*/  UISETP.NE.AND.EX UP3, UPT, UR9, URZ, UPT, UP3 ;  /* 0x000000ff0900728c */ /* 0x000fe2000bf65330 */
[----:B-1----:R-:W1:Y:S01]  /*00f0*/  MUFU.RCP R0, R2 ;  /* 0x0000000200007308 */ /* 0x002e620000001000 */
[----:B------:R-:W-:-:S04]  /*0100*/  PLOP3.LUT P0, PT, PT, PT, UP2, 0x80, 0x8 ;  /* 0x000000000008781c */ /* 0x000fc80003f0f028 */
[----:B------:R-:W-:Y:S01]  /*0110*/  PLOP3.LUT P1, PT, PT, PT, UP3, 0x80, 0x8 ;  /* 0x000000000008781c */ /* 0x000fe20003f2f038 */
[----:B-1----:R-:W-:-:S06]  /*0120*/  VIADD R0, R0, 0xffffffe ;  /* 0x0ffffffe00007836 */ /* 0x002fcc0000000000 */
[----:B------:R-:W1:Y:S02]  /*0130*/  F2I.FTZ.U32.TRUNC.NTZ R0, R0 ;  /* 0x0000000000007305 */ /* 0x000e64000021f000 */
[----:B-1----:R-:W-:-:S13]  /*0140*/  R2UR UR5, R0 ;  /* 0x00000000000572ca */ /* 0x002fda00000e0000 */
[----:B------:R-:W-:-:S04]  /*0150*/  UIADD3 UR4, UPT, UPT, URZ, -UR5, URZ ;  /* 0x80000005ff047290 */ /* 0x000fc8000fffe0ff */
[----:B------:R-:W-:-:S03]  /*0160*/  UIMAD UR7, UR4, UR6, URZ ;  /* 0x00000006040772a4 */ /* 0x000fc6000f8e02ff */
[----:B------:R-:W-:Y:S02]  /*0170*/  UMOV UR4, URZ ;  /* 0x000000ff00047c82 */ /* 0x000fe40008000000 */
[----:B------:R-:W-:-:S04]  /*0180*/  UIMAD.WIDE.U32 UR4, UR5, UR7, UR4 ;  /* 0x00000007050472a5 */ /* 0x000fc8000f8e0004 */
[----:B--2---:R-:W-:Y:S02]  /*0190*/  UIMAD.WIDE.U32 UR18, UR5, UR28, URZ ;  /* 0x0000001c051272a5 */ /* 0x004fe4000f8e00ff */
[----:B------:R-:W1:Y:S02]  /*01a0*/  LDCU.U8 UR7, c[0x0][0x532] ;  /* 0x0000a640ff0777ac */ /* 0x000e640008000000 */
[----:B------:R-:W-:-:S03]  /*01b0*/  UIADD3 UR12, UPT, UPT, -UR19, URZ, URZ ;  /* 0x000000ff130c7290 */ /* 0x000fc6000fffe1ff */
[----:B------:R-:W2:Y:S01]  /*01c0*/  LDCU.64 UR4, c[0x0][0x468] ;  /* 0x00008d00ff0477ac */ /* 0x000ea20008000a00 */
[----:B------:R-:W-:-:S04]  /*01d0*/  UIMAD UR12, UR6, UR12, UR28 ;  /* 0x0000000c060c72a4 */ /* 0x000fc8000f8e021c */
[----:B------:R-:W-:Y:S02]  /*01e0*/  UISETP.GE.U32.AND UP4, UPT, UR12, UR6, UPT ;  /* 0x000000060c00728c */ /* 0x000fe4000bf86070 */
[----:B--2---:R-:W-:-:S09]  /*01f0*/  UISETP.EQ.U32.AND UP5, UPT, UR4, URZ, UPT ;  /* 0x000000ff0400728c */ /* 0x004fd2000bfa2070 */
[----:B------:R-:W-:Y:S02]  /*0200*/  @UP4 UIADD3 UR12, UPT, UPT, UR12, -UR6, URZ ;  /* 0x800000060c0c4290 */ /* 0x000fe4000fffe0ff */
[----:B------:R-:W-:Y:S02]  /*0210*/  @UP4 UIADD3 UR19, UPT, UPT, UR19, 0x1, URZ ;  /* 0x0000000113134890 */ /* 0x000fe4000fffe0ff */
[----:B------:R-:W-:Y:S02]  /*0220*/  UISETP.GE.U32.AND UP1, UPT, UR12, UR6, UPT ;  /* 0x000000060c00728c */ /* 0x000fe4000bf26070 */
[----:B-1----:R-:W-:-:S04]  /*0230*/  UISETP.NE.AND UP4, UPT, UR7, URZ, UPT ;  /* 0x000000ff0700728c */ /* 0x002fc8000bf85270 */
[----:B------:R-:W-:-:S05]  /*0240*/  UISETP.EQ.OR.EX UP5, UPT, UR5, URZ, !UP4, UP5 ;  /* 0x000000ff0500728c */ /* 0x000fca000e7a2750 */
[----:B------:R-:W-:Y:S01]  /*0250*/  @UP1 UIADD3 UR19, UPT, UPT, UR19, 0x1, URZ ;  /* 0x0000000113131890 */ /* 0x000fe2000fffe0ff */
[----:B------:R-:W-:Y:S01]  /*0260*/  PLOP3.LUT P2, PT, PT, PT, UP5, 0x80, 0x8 ;  /* 0x000000000008781c */ /* 0x000fe20003f4f058 */
[----:B------:R-:W-:-:S04]  /*0270*/  @!UP0 ULOP3.LUT UR19, URZ, UR6, URZ, 0x33, !UPT ;  /* 0x00000006ff138292 */ /* 0x000fc8000f8e33ff */
[----:B------:R-:W-:Y:S02]  /*0280*/  USHF.L.U32 UR9, UR19, 0x2, URZ ;  /* 0x0000000213097899 */ /* 0x000fe400080006ff */
[----:B------:R-:W-:Y:S02]  /*0290*/  USHF.R.U32.HI UR8, URZ, 0x1e, UR19 ;  /* 0x0000001eff087899 */ /* 0x000fe40008011613 */
[----:B------:R-:W-:Y:S02]  /*02a0*/  @UP2 UIADD3 UR12, UP0, UPT, UR9, UR10, URZ ;  /* 0x0000000a090c2290 */ /* 0x000fe4000ff1e0ff */
[----:B------:R-:W-:Y:S02]  /*02b0*/  UIADD3 UR7, UP1, UPT, UR9, UR4, URZ ;  /* 0x0000000409077290 */ /* 0x000fe4000ff3e0ff */
[----:B-----5:R-:W-:Y:S02]  /*02c0*/  UIMAD.WIDE.U32 UR14, UR19, 0x4, UR14 ;  /* 0x00000004130e78a5 */ /* 0x020fe4000f8e000e */
[----:B------:R-:W-:-:S02]  /*02d0*/  @UP2 UIADD3.X UR13, UPT, UPT, UR8, UR11, URZ, UP0, !UPT ;  /* 0x0000000b080d2290 */ /* 0x000fc400087fe4ff */
[----:B------:R-:W-:Y:S01]  /*02e0*/  UIADD3.X UR10, UPT, UPT, UR8, UR5, URZ, UP1, !UPT ;  /* 0x00000005080a7290 */ /* 0x000fe20008ffe4ff */
[----:B------:R-:W-:Y:S02]  /*02f0*/  IMAD.U32 R6, RZ, RZ, UR7 ;  /* 0x00000007ff067e24 */ /* 0x000fe4000f8e00ff */
[----:B------:R-:W-:Y:S02]  /*0300*/  IMAD.U32 R10, RZ, RZ, UR14 ;  /* 0x0000000eff0a7e24 */ /* 0x000fe4000f8e00ff */
[----:B------:R-:W-:Y:S02]  /*0310*/  IMAD.U32 R11, RZ, RZ, UR15 ;  /* 0x0000000fff0b7e24 */ /* 0x000fe4000f8e00ff */
[----:B------:R-:W-:Y:S02]  /*0320*/  IMAD.U32 R8, RZ, RZ, UR12 ;  /* 0x0000000cff087e24 */ /* 0x000fe4000f8e00ff */
[----:B------:R-:W-:Y:S01]  /*0330*/  IMAD.U32 R9, RZ, RZ, UR13 ;  /* 0x0000000dff097e24 */ /* 0x000fe2000f8e00ff */
[----:B------:R-:W2:Y:S01]  /*0340*/  @P3 LDG.E R4, desc[UR22][R10.64] ;  /* 0x000000160a043981 */ /* 0x000ea2000c1e1900 */
[----:B------:R-:W-:-:S03]  /*0350*/  IMAD.U32 R7, RZ, RZ, UR10 ;  /* 0x0000000aff077e24 */ /* 0x000fc6000f8e00ff */
[----:B------:R-:W3:Y:S04]  /*0360*/  @P1 LDG.E R0, desc[UR22][R10.64+0x4] ;  /* 0x000004160a001981 */ /* 0x000ee8000c1e1900 */
[----:B------:R-:W4:Y:S04]  /*0370*/  @P0 LDG.E R2, desc[UR22][R8.64] ;  /* 0x0000001608020981 */ /* 0x000f28000c1e1900 */
[----:B------:R-:W5:Y:S01]  /*0380*/  @!P2 LDG.E R3, desc[UR22][R6.64] ;  /* 0x000000160603a981 */ /* 0x000f62000c1e1900 */
[----:B------:R-:W1:Y:S01]  /*0390*/  S2UR UR11, SR_CTAID.X ;  /* 0x00000000000b79c3 */ /* 0x000e620000002500 */
[----:B------:R-:W-:Y:S01]  /*03a0*/  UISETP.NE.U32.AND UP0, UPT, UR4, URZ, UPT ;  /* 0x000000ff0400728c */ /* 0x000fe2000bf05070 */
[----:B------:R-:W-:Y:S01]  /*03b0*/  UMOV UR27, 0xffffffff ;  /* 0xffffffff001b7882 */ /* 0x000fe20000000000 */
[----:B------:R-:W-:-:S02]  /*03c0*/  UMOV UR16, 0xffffffff ;  /* 0xffffffff00107882 */ /* 0x000fc40000000000 */
[----:B------:R-:W-:Y:S01]  /*03d0*/  UISETP.NE.AND.EX UP0, UPT, UR5, URZ, UPT, UP0 ;  /* 0x000000ff0500728c */ /* 0x000fe2000bf05300 */
[----:B------:R-:W-:Y:S02]  /*03e0*/  UMOV UR7, URZ ;  /* 0x000000ff00077c82 */ /* 0x000fe40008000000 */
[----:B------:R-:W1:Y:S01]  /*03f0*/  S2UR UR10, SR_CTAID.Y ;  /* 0x00000000000a79c3 */ /* 0x000e620000002600 */
[----:B------:R-:W-:Y:S01]  /*0400*/  UIADD3 UR5, UPT, UPT, -UR19, URZ, URZ ;  /* 0x000000ff13057290 */ /* 0x000fe2000fffe1ff */
[----:B------:R-:W1:Y:S03]  /*0410*/  @!UP3 LDCU UR26, c[0x0][0x434] ;  /* 0x00008680ff1ab7ac */ /* 0x000e660008000800 */
[----:B------:R-:W-:-:S03]  /*0420*/  UIMAD UR28, UR6, UR5, UR28 ;  /* 0x00000005061c72a4 */ /* 0x000fc6000f8e021c */
[----:B------:R-:W1:Y:S01]  /*0430*/  @!UP0 LDCU UR12, c[0x0][0x438] ;  /* 0x00008700ff0c87ac */ /* 0x000e620008000800 */
[----:B--2---:R-:W-:Y:S02]  /*0440*/  @P3 R2UR UR27, R4 ;  /* 0x00000000041b32ca */ /* 0x004fe400000e0000 */
[----:B---3--:R-:W-:Y:S02]  /*0450*/  @P1 R2UR UR4, R0 ;  /* 0x00000000000412ca */ /* 0x008fe400000e0000 */
[----:B----4-:R-:W-:Y:S02]  /*0460*/  @P0 R2UR UR7, R2 ;  /* 0x00000000020702ca */ /* 0x010fe400000e0000 */
[----:B-----5:R-:W-:-:S09]  /*0470*/  @!P2 R2UR UR16, R3 ;  /* 0x000000000310a2ca */ /* 0x020fd200000e0000 */
[----:B-1----:R-:W-:Y:S01]  /*0480*/  @UP3 UIADD3 UR26, UPT, UPT, UR4, -UR27, URZ ;  /* 0x8000001b041a3290 */ /* 0x002fe2000fffe0ff */
[----:B------:R-:W-:Y:S11]  /*0490*/  BRA.U !UP0, `(.L_x_2966) ;  /* 0x0000000108187547 */ /* 0x000ff6000b800000 */
[----:B------:R-:W-:-:S13]  /*04a0*/  PLOP3.LUT P0, PT, PT, PT, UP4, 0x80, 0x8 ;  /* 0x000000000008781c */ /* 0x000fda0003f0f048 */
[----:B------:R-:W2:Y:S04]  /*04b0*/  @P0 LDG.E R0, desc[UR22][R6.64+0x4] ;  /* 0x0000041606000981 */ /* 0x000ea8000c1e1900 */
[----:B------:R-:W3:Y:S01]  /*04c0*/  @!P0 LDG.E R2, desc[UR22][R6.64] ;  /* 0x0000001606028981 */ /* 0x000ee2000c1e1900 */
[----:B--2---:R-:W-:-:S13]  /*04d0*/  @P0 R2UR UR12, R0 ;  /* 0x00000000000c02ca */ /* 0x004fda00000e0000 */
[----:B------:R-:W-:-:S07]  /*04e0*/  @UP4 UIADD3 UR12, UPT, UPT, UR12, -UR16, URZ ;  /* 0x800000100c0c4290 */ /* 0x000fce000fffe0ff */
[----:B---3--:R-:W-:-:S15]  /*04f0*/  @!P0 R2UR UR12, R2 ;  /* 0x00000000020c82ca */ /* 0x008fde00000e0000 */
.L_x_2966:
[----:B------:R-:W1:Y:S02]  /*0500*/  LDCU.64 UR4, c[0x0][0x478] ;  /* 0x00008f00ff0477ac */ /* 0x000e640008000a00 */
[----:B-1----:R-:W-:-:S04]  /*0510*/  UISETP.NE.U32.AND UP2, UPT, UR4, URZ, UPT ;  /* 0x000000ff0400728c */ /* 0x002fc8000bf45070 */
[----:B------:R-:W-:-:S06]  /*0520*/  UISETP.NE.AND.EX UP2, UPT, UR5, URZ, UPT, UP2 ;  /* 0x000000ff0500728c */ /* 0x000fcc000bf45320 */
[----:B------:R-:W-:-:S05]  /*0530*/  PLOP3.LUT P0, PT, PT, PT, UP2, 0x80, 0x8 ;  /* 0x000000000008781c */ /* 0x000fca0003f0f028 */
[----:B------:R-:W-:Y:S01]  /*0540*/  @UP2 UIADD3 UR4, UP0, UPT, UR9, UR4, URZ ;  /* 0x0000000409042290 */ /* 0x000fe2000ff1e0ff */
[----:B------:R-:W1:Y:S03]  /*0550*/  @!UP2 LDCU UR13, c[0x0][0x43c] ;  /* 0x00008780ff0da7ac */ /* 0x000e660008000800 */
[----:B------:R-:W-:Y:S02]  /*0560*/  @UP2 UIADD3.X UR5, UPT, UPT, UR8, UR5, URZ, UP0, !UPT ;  /* 0x0000000508052290 */ /* 0x000fe400087fe4ff */
[----:B------:R-:W-:-:S04]  /*0570*/  IMAD.U32 R2, RZ, RZ, UR4 ;  /* 0x00000004ff027e24 */ /* 0x000fc8000f8e00ff */
[----:B------:R-:W-:-:S05]  /*0580*/  IMAD.U32 R3, RZ, RZ, UR5 ;  /* 0x00000005ff037e24 */ /* 0x000fca000f8e00ff */
[----:B------:R-:W2:Y:S01]  /*0590*/  @P0 LDG.E R0, desc[UR22][R2.64] ;  /* 0x0000001602000981 */ /* 0x000ea2000c1e1900 */
[----:B------:R-:W3:Y:S01]  /*05a0*/  @!UP2 LDCU.64 UR4, c[0x0][0x488] ;  /* 0x00009100ff04a7ac */ /* 0x000ee20008000a00 */
[----:B------:R-:W-:-:S04]  /*05b0*/  USHF.L.U32 UR24, UR11, 0x6, URZ ;  /* 0x000000060b187899 */ /* 0x000fc800080006ff */
[----:B------:R-:W-:Y:S02]  /*05c0*/  UISETP.GT.AND UP1, UPT, UR26, UR24, UPT ;  /* 0x000000181a00728c */ /* 0x000fe4000bf24270 */
[----:B---3--:R-:W-:-:S04]  /*05d0*/  @!UP2 UISETP.NE.U32.AND UP0, UPT, UR4, URZ, UPT ;  /* 0x000000ff0400a28c */ /* 0x008fc8000bf05070 */
[----:B------:R-:W-:-:S04]  /*05e0*/  @!UP2 UISETP.NE.AND.EX UP0, UPT, UR5, URZ, UPT, UP0 ;  /* 0x000000ff0500a28c */ /* 0x000fc8000bf05300 */
[----:B-1----:R-:W-:Y:S01]  /*05f0*/  @!UP2 USEL UR13, UR13, URZ, UP0 ;  /* 0x000000ff0d0da287 */ /* 0x002fe20008000000 */
[----:B--2---:R-:W-:Y:S02]  /*0600*/  @P0 R2UR UR25, R0 ;  /* 0x00000000001902ca */ /* 0x004fe400000e0000 */
[----:B------:R-:W-:-:S11]  /*0610*/  PLOP3.LUT P0, PT, PT, PT, UP1, 0x80, 0x8 ;  /* 0x000000000008781c */ /* 0x000fd60003f0f018 */
[----:B------:R-:W-:Y:S02]  /*0620*/  @UP2 UIADD3 UR25, UPT, UPT, UR25, -UR7, URZ ;  /* 0x8000000719192290 */ /* 0x000fe4000fffe0ff */
[----:B------:R-:W-:Y:S01]  /*0630*/  @!UP2 UIADD3 UR25, UPT, UPT, UR13, UR12, -UR7 ;  /* 0x0000000c0d19a290 */ /* 0x000fe2000fffe807 */
[----:B------:R-:W-:Y:S11]  /*0640*/  @!P0 EXIT ;  /* 0x000000000000894d */ /* 0x000ff60003800000 */
[----:B------:R-:W1:Y:S01]  /*0650*/  LDCU UR4, c[0x0][0x374] ;  /* 0x00006e80ff0477ac */ /* 0x000e620008000800 */
[----:B------:R-:W2:Y:S01]  /*0660*/  LDC R0, c[0x0][0x374] ;  /* 0x0000dd00ff007b82 */ /* 0x000ea20000000800 */
[----:B------:R-:W3:Y:S01]  /*0670*/  S2R R219, SR_TID.X ;  /* 0x0000000000db7919 */ /* 0x000ee20000002100 */
[----:B------:R-:W4:Y:S01]  /*0680*/  LDCU UR12, c[0x0][0x438] ;  /* 0x00008700ff0c77ac */ /* 0x000f220008000800 */
[----:B------:R-:W-:Y:S01]  /*0690*/  UMOV UR20, URZ ;  /* 0x000000ff00147c82 */ /* 0x000fe20008000000 */
[----:B------:R-:W-:-:S04]  /*06a0*/  UIADD3 UR11, UPT, UPT, UR11, 0x1, URZ ;  /* 0x000000010b0b7890 */ /* 0x000fc8000fffe0ff */
[----:B------:R-:W-:Y:S02]  /*06b0*/  ULEA UR11, UR11, -UR26, 0x6 ;  /* 0x8000001a0b0b7291 */ /* 0x000fe4000f8e30ff */
[----:B-1----:R-:W-:Y:S02]  /*06c0*/  UISETP.NE.AND UP1, UPT, UR4, URZ, UPT ;  /* 0x000000ff0400728c */ /* 0x002fe4000bf25270 */
[----:B----4-:R-:W-:Y:S01]  /*06d0*/  UIADD3 UR12, UPT, UPT, UR12, 0x3f, URZ ;  /* 0x0000003f0c0c7890 */ /* 0x010fe2000fffe0ff */
[----:B--2---:R-:W-:-:S03]  /*06e0*/  IABS R2, R0 ;  /* 0x0000000000027213 */ /* 0x004fc60000000000 */
[----:B------:R-:W-:Y:S01]  /*06f0*/  USHF.R.S32.HI UR5, URZ, 0x1f, UR12 ;  /* 0x0000001fff057899 */ /* 0x000fe2000801140c */
[----:B------:R-:W-:Y:S02]  /*0700*/  IABS R0, R0 ;  /* 0x0000000000007213 */ /* 0x000fe40000000000 */
[----:B------:R-:W-:Y:S01]  /*0710*/  R2UR UR13, R2 ;  /* 0x00000000020d72ca */ /* 0x000fe200000e0000 */
[----:B------:R-:W-:Y:S02]  /*0720*/  ULEA.HI UR5, UR5, UR12, URZ, 0x6 ;  /* 0x0000000c05057291 */ /* 0x000fe4000f8f30ff */
[----:B------:R-:W-:Y:S02]  /*0730*/  IMAD.MOV R0, RZ, RZ, -R0 ;  /* 0x000000ffff007224 */ /* 0x000fe400078e0a00 */
[----:B------:R-:W-:-:S03]  /*0740*/  ULEA.HI.SX32 UR14, UR5, UR4, 0x1a ;  /* 0x00000004050e7291 */ /* 0x000fc6000f8fd2ff */
        /* <DEDUP_REMOVED lines=13> */
[----:B------:R-:W-:-:S07]  /*0820*/  UIMAD.WIDE.U32 UR20, UR21, UR5, UR20 ;  /* 0x00000005151472a5 */ /* 0x000fce000f8e0014 */
[----:B------:R-:W-:Y:S02]  /*0830*/  UMOV UR5, UR21 ;  /* 0x0000001500057c82 */ /* 0x000fe40008000000 */
[----:B------:R-:W-:-:S07]  /*0840*/  UIMAD.WIDE.U32 UR20, UR5, UR12, URZ ;  /* 0x0000000c051472a5 */ /* 0x000fce000f8e00ff */
[----:B------:R-:W-:Y:S02]  /*0850*/  UMOV UR5, UR21 ;  /* 0x0000001500057c82 */ /* 0x000fe40008000000 */
[----:B------:R-:W-:Y:S02]  /*0860*/  UIMAD UR12, UR5, UR15, UR12 ;  /* 0x0000000f050c72a4 */ /* 0x000fe4000f8e020c */
[----:B------:R-:W1:Y:S02]  /*0870*/  LDCU UR21, c[0x0][0x508] ;  /* 0x0000a100ff1577ac */ /* 0x000e640008000800 */
[----:B------:R-:W-:-:S11]  /*0880*/  UISETP.GT.U32.AND UP0, UPT, UR13, UR12, UPT ;  /* 0x0000000c0d00728c */ /* 0x000fd6000bf04070 */
[----:B------:R-:W-:Y:S02]  /*0890*/  @!UP0 UIADD3 UR12, UPT, UPT, UR12, -UR13, URZ ;  /* 0x8000000d0c0c8290 */ /* 0x000fe4000fffe0ff */
[----:B------:R-:W-:Y:S02]  /*08a0*/  @!UP0 UIADD3 UR5, UPT, UPT, UR5, 0x1, URZ ;  /* 0x0000000105058890 */ /* 0x000fe4000fffe0ff */
[----:B------:R-:W-:Y:S02]  /*08b0*/  UISETP.GE.U32.AND UP2, UPT, UR12, UR13, UPT ;  /* 0x0000000d0c00728c */ /* 0x000fe4000bf46070 */
[----:B------:R-:W-:Y:S02]  /*08c0*/  UIADD3 UR12, UPT, UPT, UR25, 0x3f, URZ ;  /* 0x0000003f190c7890 */ /* 0x000fe4000fffe0ff */
[----:B------:R-:W-:Y:S02]  /*08d0*/  UISETP.GE.AND UP0, UPT, UR14, URZ, UPT ;  /* 0x000000ff0e00728c */ /* 0x000fe4000bf06270 */
[----:B------:R-:W-:-:S04]  /*08e0*/  USHF.R.S32.HI UR14, URZ, 0x1f, UR12 ;  /* 0x0000001fff0e7899 */ /* 0x000fc8000801140c */
[----:B------:R-:W-:Y:S02]  /*08f0*/  ULEA.HI UR14, UR14, UR12, URZ, 0x6 ;  /* 0x0000000c0e0e7291 */ /* 0x000fe4000f8f30ff */
[----:B------:R-:W-:Y:S02]  /*0900*/  @UP2 UIADD3 UR5, UPT, UPT, UR5, 0x1, URZ ;  /* 0x0000000105052890 */ /* 0x000fe4000fffe0ff */
[----:B-1----:R-:W-:-:S05]  /*0910*/  UIADD3 UR12, UPT, UPT, UR12, UR21, UR11 ;  /* 0x000000150c0c7290 */ /* 0x002fca000fffe00b */
[----:B------:R-:W-:Y:S01]  /*0920*/  UMOV UR13, UR5 ;  /* 0x00000005000d7c82 */ /* 0x000fe20008000000 */
[----:B------:R-:W-:Y:S02]  /*0930*/  USHF.R.S32.HI UR5, URZ, 0x6, UR14 ;  /* 0x00000006ff057899 */ /* 0x000fe4000801140e */
[----:B------:R-:W-:Y:S02]  /*0940*/  @!UP0 UIADD3 UR13, UPT, UPT, -UR13, URZ, URZ ;  /* 0x000000ff0d0d8290 */ /* 0x000fe4000fffe1ff */
[----:B------:R-:W-:Y:S02]  /*0950*/  @!UP1 ULOP3.LUT UR13, URZ, UR4, URZ, 0x33, !UPT ;  /* 0x00000004ff0d9292 */ /* 0x000fe4000f8e33ff */
[----:B------:R-:W-:Y:S01]  /*0960*/  IMAD.U32 R3, RZ, RZ, UR5 ;  /* 0x00000005ff037e24 */ /* 0x000fe2000f8e00ff */
[----:B------:R-:W-:Y:S02]  /*0970*/  USHF.R.S32.HI UR4, URZ, 0x1f, UR12 ;  /* 0x0000001fff047899 */ /* 0x000fe4000801140c */
[----:B------:R-:W-:Y:S01]  /*0980*/  UIMAD UR18, UR13, UR10, URZ ;  /* 0x0000000a0d1272a4 */ /* 0x000fe2000f8e02ff */
[----:B------:R-:W-:Y:S01]  /*0990*/  IMAD.U32 R0, RZ, RZ, UR13 ;  /* 0x0000000dff007e24 */ /* 0x000fe2000f8e00ff */
[----:B------:R-:W-:-:S04]  /*09a0*/  ULEA.HI UR4, UR4, UR12, URZ, 0x6 ;  /* 0x0000000c04047291 */ /* 0x000fc8000f8f30ff */
[----:B------:R-:W-:Y:S01]  /*09b0*/  VIADDMNMX R0, R0, UR18, R3, PT ;  /* 0x0000001200007c46 */ /* 0x000fe2000b800103 */
[----:B------:R-:W-:-:S03]  /*09c0*/  USHF.R.S32.HI UR4, URZ, 0x6, UR4 ;  /* 0x00000006ff047899 */ /* 0x000fc60008011404 */
[----:B------:R-:W-:-:S13]  /*09d0*/  R2UR UR20, R0 ;  /* 0x00000000001472ca */ /* 0x000fda00000e0000 */
[----:B------:R-:W-:-:S04]  /*09e0*/  UISETP.LT.AND UP0, UPT, UR20, UR4, UPT ;  /* 0x000000041400728c */ /* 0x000fc8000bf01270 */
[----:B------:R-:W-:-:S04]  /*09f0*/  USEL UR20, UR20, UR4, UP0 ;  /* 0x0000000414147287 */ /* 0x000fc80008000000 */
[----:B------:R-:W-:-:S09]  /*0a00*/  UISETP.GE.AND UP0, UPT, UR18, UR20, UPT ;  /* 0x000000141200728c */ /* 0x000fd2000bf06270 */
[----:B---3--:R-:W-:Y:S05]  /*0a10*/  BRA.U !UP0, `(.L_x_2967) ;  /* 0x00000005089c7547 */ /* 0x008fea000b800000 */
[----:B------:R-:W1:Y:S01]  /*0a20*/  LDCU.64 UR4, c[0x0][0x430] ;  /* 0x00008600ff0477ac */ /* 0x000e620008000a00 */
[C---:B------:R-:W-:Y:S01]  /*0a30*/  IMAD.SHL.U32 R3, R219.reuse, 0x10, RZ ;  /* 0x00000010db037824 */ /* 0x040fe200078e00ff */
[----:B------:R-:W-:Y:S01]  /*0a40*/  SHF.R.U32.HI R0, RZ, 0x4, R219 ;  /* 0x00000004ff007819 */ /* 0x000fe200000116db */
[C---:B------:R-:W-:Y:S01]  /*0a50*/  IMAD.SHL.U32 R4, R219.reuse, 0x4, RZ ;  /* 0x00000004db047824 */ /* 0x040fe200078e00ff */
[----:B------:R-:W2:Y:S01]  /*0a60*/  LDCU UR7, c[0x0][0x44c] ;  /* 0x00008980ff0777ac */ /* 0x000ea20008000800 */
[----:B------:R-:W-:Y:S02]  /*0a70*/  LOP3.LUT P2, R219, R219, 0xf, RZ, 0xc0, !PT ;  /* 0x0000000fdbdb7812 */ /* 0x000fe4000784c0ff */
[----:B------:R-:W-:Y:S01]  /*0a80*/  LOP3.LUT R3, R3, 0x3f00, RZ, 0xc0, !PT ;  /* 0x00003f0003037812 */ /* 0x000fe200078ec0ff */
[C---:B------:R-:W-:Y:S02]  /*0a90*/  VIADD R2, R0.reuse, 0x8 ;  /* 0x0000000800027836 */ /* 0x040fe40000000000 */
[C---:B------:R-:W-:Y:S01]  /*0aa0*/  VIADD R5, R0.reuse, 0x10 ;  /* 0x0000001000057836 */ /* 0x040fe20000000000 */
[----:B------:R-:W-:Y:S01]  /*0ab0*/  LOP3.LUT R3, R3, 0x3c, R4, 0xf8, !PT ;  /* 0x0000003c03037812 */ /* 0x000fe200078ef804 */
[----:B------:R-:W-:-:S02]  /*0ac0*/  VIADD R4, R0, 0x18 ;  /* 0x0000001800047836 */ /* 0x000fc40000000000 */
[----:B------:R-:W-:Y:S01]  /*0ad0*/  VIADD R6, R0, 0x20 ;  /* 0x0000002000067836 */ /* 0x000fe20000000000 */
[----:B-1----:R-:W-:-:S04]  /*0ae0*/  UIMAD UR4, UR10, UR4, UR19 ;  /* 0x000000040a0472a4 */ /* 0x002fc8000f8e0213 */
[----:B------:R-:W-:-:S04]  /*0af0*/  UIMAD UR4, UR4, UR6, UR28 ;  /* 0x00000006040472a4 */ /* 0x000fc8000f8e021c */
[----:B------:R-:W-:Y:S02]  /*0b00*/  UIMAD UR8, UR4, UR5, UR24 ;  /* 0x00000005040872a4 */ /* 0x000fe4000f8e0218 */
[----:B------:R-:W-:Y:S02]  /*0b10*/  UIADD3 UR24, UPT, UPT, -UR24, UR26, URZ ;  /* 0x0000001a18187290 */ /* 0x000fe4000fffe1ff */
[----:B--2---:R-:W-:Y:S01]  /*0b20*/  UIMAD UR9, UR8, UR7, URZ ;  /* 0x00000007080972a4 */ /* 0x004fe2000f8e02ff */
[----:B------:R-:W1:Y:S03]  /*0b30*/  LDCU.64 UR6, c[0x0][0x428] ;  /* 0x00008500ff0677ac */ /* 0x000e660008000a00 */
[----:B------:R-:W-:Y:S01]  /*0b40*/  ISETP.GE.AND P6, PT, R2, UR24, PT ;  /* 0x0000001802007c0c */ /* 0x000fe2000bfc6270 */
[----:B------:R-:W2:Y:S01]  /*0b50*/  LDCU.64 UR4, c[0x0][0x3f8] ;  /* 0x00007f00ff0477ac */ /* 0x000ea20008000a00 */
[----:B------:R-:W-:Y:S01]  /*0b60*/  IADD3 R2, P0, PT, R3, UR9, RZ ;  /* 0x0000000903027c10 */ /* 0x000fe2000ff1e0ff */
[----:B------:R-:W-:Y:S01]  /*0b70*/  IMAD.U32 R3, RZ, RZ, UR9 ;  /* 0x00000009ff037e24 */ /* 0x000fe2000f8e00ff */
[----:B------:R-:W-:-:S02]  /*0b80*/  ISETP.GE.OR P2, PT, R0, UR24, P2 ;  /* 0x0000001800007c0c */ /* 0x000fc40009746670 */
[C---:B------:R-:W-:Y:S02]  /*0b90*/  ISETP.GE.AND P1, PT, R0.reuse, UR24, PT ;  /* 0x0000001800007c0c */ /* 0x040fe4000bf26270 */
[----:B------:R-:W-:Y:S02]  /*0ba0*/  LEA.HI.X.SX32 R3, R3, RZ, 0x1, P0 ;  /* 0x000000ff03037211 */ /* 0x000fe400000f0eff */
[----:B------:R-:W-:Y:S02]  /*0bb0*/  P2R R7, PR, RZ, 0x4 ;  /* 0x00000004ff077803 */ /* 0x000fe40000000000 */
[----:B------:R-:W-:Y:S01]  /*0bc0*/  ISETP.GE.AND P5, PT, R5, UR24, PT ;  /* 0x0000001805007c0c */ /* 0x000fe2000bfa6270 */
[----:B------:R-:W-:Y:S01]  /*0bd0*/  VIADD R5, R0, 0x28 ;  /* 0x0000002800057836 */ /* 0x000fe20000000000 */
[----:B------:R-:W-:Y:S01]  /*0be0*/  ISETP.GE.AND P4, PT, R4, UR24, PT ;  /* 0x0000001804007c0c */ /* 0x000fe2000bf86270 */
[----:B------:R-:W-:Y:S01]  /*0bf0*/  VIADD R4, R0, 0x30 ;  /* 0x0000003000047836 */ /* 0x000fe20000000000 */
[----:B------:R-:W-:-:S02]  /*0c00*/  ISETP.GE.AND P3, PT, R6, UR24, PT ;  /* 0x0000001806007c0c */ /* 0x000fc4000bf66270 */
[----:B------:R-:W-:Y:S02]  /*0c10*/  ISETP.GE.AND P2, PT, R5, UR24, PT ;  /* 0x0000001805007c0c */ /* 0x000fe4000bf46270 */
[----:B--2---:R-:W-:-:S04]  /*0c20*/  LEA R8, P0, R2, UR4, 0x2 ;  /* 0x0000000402087c11 */ /* 0x004fc8000f8010ff */
[----:B------:R-:W-:Y:S01]  /*0c30*/  LEA.HI.X R9, R2, UR5, R3, 0x2, P0 ;  /* 0x0000000502097c11 */ /* 0x000fe200080f1403 */
[----:B------:R-:W-:Y:S01]  /*0c40*/  IMAD.U32 R2, RZ, RZ, UR8 ;  /* 0x00000008ff027e24 */ /* 0x000fe2000f8e00ff */
[C---:B------:R-:W-:Y:S01]  /*0c50*/  IADD3 R3, P0, PT, R0.reuse, UR8, RZ ;  /* 0x0000000800037c10 */ /* 0x040fe2000ff1e0ff */
[----:B------:R-:W-:Y:S02]  /*0c60*/  VIADD R0, R0, 0x38 ;  /* 0x0000003800007836 */ /* 0x000fe40000000000 */
[----:B------:R-:W-:Y:S01]  /*0c70*/  @!P1 STG.E.128 desc[UR22][R8.64], RZ ;  /* 0x000000ff08009986 */ /* 0x000fe2000c101d16 */
[----:B------:R-:W-:Y:S02]  /*0c80*/  LEA.HI.X.SX32 R2, R2, RZ, 0x1, P0 ;  /* 0x000000ff02027211 */ /* 0x000fe400000f0eff */
[C---:B-1----:R-:W-:Y:S01]  /*0c90*/  LEA R10, P0, R3.reuse, UR6, 0x2 ;  /* 0x00000006030a7c11 */ /* 0x042fe2000f8010ff */
[----:B------:R-:W-:Y:S03]  /*0ca0*/  @!P1 STG.E.128 desc[UR22][R8.64+0x100], RZ ;  /* 0x000100ff08009986 */ /* 0x000fe6000c101d16 */
[----:B------:R-:W-:Y:S01]  /*0cb0*/  LEA.HI.X R11, R3, UR7, R2, 0x2, P0 ;  /* 0x00000007030b7c11 */ /* 0x000fe200080f1402 */
[----:B------:R-:W-:Y:S01]  /*0cc0*/  @!P1 STG.E.128 desc[UR22][R8.64+0x200], RZ ;  /* 0x000200ff08009986 */ /* 0x000fe2000c101d16 */
[----:B------:R-:W-:-:S02]  /*0cd0*/  ISETP.NE.AND P0, PT, R7, RZ, PT ;  /* 0x000000ff0700720c */ /* 0x000fc40003f05270 */
[----:B------:R-:W-:Y:S01]  /*0ce0*/  P2R R2, PR, RZ, 0x40 ;  /* 0x00000040ff027803 */ /* 0x000fe20000000000 */
[----:B------:R-:W-:Y:S01]  /*0cf0*/  @!P1 STG.E.128 desc[UR22][R8.64+0x300], RZ ;  /* 0x000300ff08009986 */ /* 0x000fe2000c101d16 */
[----:B------:R-:W-:-:S03]  /*0d00*/  ISETP.GE.AND P1, PT, R4, UR24, PT ;  /* 0x0000001804007c0c */ /* 0x000fc6000bf26270 */
[----:B------:R-:W-:Y:S04]  /*0d10*/  @!P6 STG.E.128 desc[UR22][R8.64+0x2000], RZ ;  /* 0x002000ff0800e986 */ /* 0x000fe8000c101d16 */
[----:B------:R-:W-:Y:S02]  /*0d20*/  @!P6 STG.E.128 desc[UR22][R8.64+0x2100], RZ ;  /* 0x002100ff0800e986 */ /* 0x000fe4000c101d16 */
[----:B------:R-:W-:Y:S01]  /*0d30*/  @!P0 IMAD.MOV.U32 R3, RZ, RZ, -0x800000 ;  /* 0xff800000ff038424 */ /* 0x000fe200078e00ff */
[----:B------:R-:W-:Y:S01]  /*0d40*/  ISETP.GE.AND P0, PT, R0, UR24, PT ;  /* 0x0000001800007c0c */ /* 0x000fe2000bf06270 */
[----:B------:R-:W-:Y:S04]  /*0d50*/  @!P6 STG.E.128 desc[UR22][R8.64+0x2200], RZ ;  /* 0x002200ff0800e986 */ /* 0x000fe8000c101d16 */
[----:B------:R-:W-:Y:S01]  /*0d60*/  @!P6 STG.E.128 desc[UR22][R8.64+0x2300], RZ ;  /* 0x002300ff0800e986 */ /* 0x000fe2000c101d16 */
[----:B------:R-:W-:-:S03]  /*0d70*/  ISETP.NE.AND P6, PT, R7, RZ, PT ;  /* 0x000000ff0700720c */ /* 0x000fc60003fc5270 */
[----:B------:R-:W-:Y:S04]  /*0d80*/  @!P5 STG.E.128 desc[UR22][R8.64+0x4000], RZ ;  /* 0x004000ff0800d986 */ /* 0x000fe8000c101d16 */
[----:B------:R-:W-:Y:S04]  /*0d90*/  @!P5 STG.E.128 desc[UR22][R8.64+0x4100], RZ ;  /* 0x004100ff0800d986 */ /* 0x000fe8000c101d16 */
[----:B------:R-:W-:Y:S04]  /*0da0*/  @!P5 STG.E.128 desc[UR22][R8.64+0x4200], RZ ;  /* 0x004200ff0800d986 */ /* 0x000fe8000c101d16 */
[----:B------:R-:W-:Y:S01]  /*0db0*/  @!P5 STG.E.128 desc[UR22][R8.64+0x4300], RZ ;  /* 0x004300ff0800d986 */ /* 0x000fe2000c101d16 */
[----:B------:R-:W-:-:S03]  /*0dc0*/  ISETP.NE.OR P5, PT, R219, RZ, P5 ;  /* 0x000000ffdb00720c */ /* 0x000fc60002fa5670 */
[----:B------:R-:W-:Y:S04]  /*0dd0*/  @!P4 STG.E.128 desc[UR22][R8.64+0x6000], RZ ;  /* 0x006000ff0800c986 */ /* 0x000fe8000c101d16 */
[----:B------:R-:W-:Y:S04]  /*0de0*/  @!P4 STG.E.128 desc[UR22][R8.64+0x6100], RZ ;  /* 0x006100ff0800c986 */ /* 0x000fe8000c101d16 */
[----:B------:R-:W-:Y:S02]  /*0df0*/  @!P4 STG.E.128 desc[UR22][R8.64+0x6200], RZ ;  /* 0x006200ff0800c986 */ /* 0x000fe4000c101d16 */
[----:B------:R-:W-:-:S02]  /*0e00*/  @!P5 IMAD.MOV.U32 R13, RZ, RZ, -0x800000 ;  /* 0xff800000ff0dd424 */ /* 0x000fc400078e00ff */
[----:B------:R-:W-:Y:S01]  /*0e10*/  @!P4 STG.E.128 desc[UR22][R8.64+0x6300], RZ ;  /* 0x006300ff0800c986 */ /* 0x000fe2000c101d16 */
[----:B------:R-:W-:-:S03]  /*0e20*/  ISETP.NE.OR P4, PT, R219, RZ, P4 ;  /* 0x000000ffdb00720c */ /* 0x000fc60002785670 */
        /* <DEDUP_REMOVED lines=20> */
[----:B------:R1:W-:Y:S01]  /*0f70*/  @!P0 STG.E.128 desc[UR22][R8.64+0xe300], RZ ;  /* 0x00e300ff08008986 */ /* 0x0003e2000c101d16 */
[----:B------:R-:W-:-:S03]  /*0f80*/  ISETP.NE.OR P0, PT, R219, RZ, P0 ;  /* 0x000000ffdb00720c */ /* 0x000fc60000705670 */
[----:B------:R2:W-:Y:S01]  /*0f90*/  @!P6 STG.E desc[UR22][R10.64], R3 ;  /* 0x000000030a00e986 */ /* 0x0005e2000c101916 */
[----:B------:R-:W-:-:S03]  /*0fa0*/  ISETP.NE.AND P6, PT, R2, RZ, PT ;  /* 0x000000ff0200720c */ /* 0x000fc60003fc5270 */
[----:B------:R3:W-:Y:S01]  /*0fb0*/  @!P5 STG.E desc[UR22][R10.64+0x40], R13 ;  /* 0x0000400d0a00d986 */ /* 0x0007e2000c101916 */
[----:B------:R-:W-:-:S03]  /*0fc0*/  ISETP.NE.OR P6, PT, R219, RZ, P6 ;  /* 0x000000ffdb00720c */ /* 0x000fc600037c5670 */
[----:B------:R3:W-:Y:S04]  /*0fd0*/  @!P3 STG.E desc[UR22][R10.64+0x80], R7 ;  /* 0x000080070a00b986 */ /* 0x0007e8000c101916 */
[----:B------:R3:W-:Y:S06]  /*0fe0*/  @!P2 STG.E desc[UR22][R10.64+0xa0], R5 ;  /* 0x0000a0050a00a986 */ /* 0x0007ec000c101916 */
[----:B------:R-:W-:-:S02]  /*0ff0*/  @!P6 IMAD.MOV.U32 R15, RZ, RZ, -0x800000 ;  /* 0xff800000ff0fe424 */ /* 0x000fc400078e00ff */
[----:B-1----:R-:W-:-:S03]  /*1000*/  @!P4 IMAD.MOV.U32 R9, RZ, RZ, -0x800000 ;  /* 0xff800000ff09c424 */ /* 0x002fc600078e00ff */
[----:B------:R3:W-:Y:S01]  /*1010*/  @!P6 STG.E desc[UR22][R10.64+0x20], R15 ;  /* 0x0000200f0a00e986 */ /* 0x0007e2000c101916 */
[----:B--2---:R-:W-:-:S03]  /*1020*/  @!P1 IMAD.MOV.U32 R3, RZ, RZ, -0x800000 ;  /* 0xff800000ff039424 */ /* 0x004fc600078e00ff */
[----:B------:R3:W-:Y:S04]  /*1030*/  @!P4 STG.E desc[UR22][R10.64+0x60], R9 ;  /* 0x000060090a00c986 */ /* 0x0007e8000c101916 */
[----:B------:R3:W-:Y:S01]  /*1040*/  @!P1 STG.E desc[UR22][R10.64+0xc0], R3 ;  /* 0x0000c0030a009986 */ /* 0x0007e2000c101916 */
[----:B------:R-:W-:Y:S05]  /*1050*/  @P0 EXIT ;  /* 0x000000000000094d */ /* 0x000fea0003800000 */
[----:B---3--:R-:W-:-:S05]  /*1060*/  MOV R3, 0xff800000 ;  /* 0xff80000000037802 */ /* 0x008fca0000000f00 */
[----:B------:R-:W-:Y:S01]  /*1070*/  STG.E desc[UR22][R10.64+0xe0], R3 ;  /* 0x0000e0030a007986 */ /* 0x000fe2000c101916 */
[----:B------:R-:W-:Y:S05]  /*1080*/  EXIT ;  /* 0x000000000000794d */ /* 0x000fea0003800000 */
.L_x_2967:
[----:B------:R-:W1:Y:S01]  /*1090*/  LDCU.64 UR4, c[0x0][0x4d8] ;  /* 0x00009b00ff0477ac */ /* 0x000e620008000a00 */
[----:B------:R-:W-:Y:S01]  /*10a0*/  UMOV UR6, UR19 ;  /* 0x0000001300067c82 */ /* 0x000fe20008000000 */
[----:B-1----:R-:W-:-:S04]  /*10b0*/  UISETP.NE.U32.AND UP0, UPT, UR4, URZ, UPT ;  /* 0x000000ff0400728c */ /* 0x002fc8000bf05070 */
[----:B------:R-:W-:-:S09]  /*10c0*/  UISETP.NE.AND.EX UP0, UPT, UR5, URZ, UPT, UP0 ;  /* 0x000000ff0500728c */ /* 0x000fd2000bf05300 */
[----:B------:R-:W-:Y:S05]  /*10d0*/  BRA.U !UP0, `(.L_x_2968) ;  /* 0x0000000108187547 */ /* 0x000fea000b800000 */
[----:B------:R-:W-:-:S04]  /*10e0*/  UIADD3 UR4, UP0, UPT, UR9, UR4, URZ ;  /* 0x0000000409047290 */ /* 0x000fc8000ff1e0ff */
[----:B------:R-:W-:Y:S02]  /*10f0*/  UIADD3.X UR5, UPT, UPT, UR8, UR5, URZ, UP0, !UPT ;  /* 0x0000000508057290 */ /* 0x000fe400087fe4ff */
[----:B------:R-:W-:-:S04]  /*1100*/  IMAD.U32 R2, RZ, RZ, UR4 ;  /* 0x00000004ff027e24 */ /* 0x000fc8000f8e00ff */
[----:B------:R-:W-:-:S05]  /*1110*/  MOV R3, UR5 ;  /* 0x0000000500037c02 */ /* 0x000fca0008000f00 */
[----:B------:R-:W2:Y:S02]  /*1120*/  LDG.E R2, desc[UR22][R2.64] ;  /* 0x0000001602027981 */ /* 0x000ea4000c1e1900 */
[----:B--2---:R-:W-:Y:S02]  /*1130*/  R2UR UR6, R2 ;  /* 0x00000000020672ca */ /* 0x004fe400000e0000 */
.L_x_2968:
[----:B------:R-:W1:Y:S02]  /*1140*/  LDCU.64 UR12, c[0x0][0x4e0] ;  /* 0x00009c00ff0c77ac */ /* 0x000e640008000a00 */
[----:B-1----:R-:W-:-:S04]  /*1150*/  UISETP.NE.U32.AND UP1, UPT, UR12, URZ, UPT ;  /* 0x000000ff0c00728c */ /* 0x002fc8000bf25070 */
[----:B------:R-:W-:-:S09]  /*1160*/  UISETP.NE.AND.EX UP1, UPT, UR13, URZ, UPT, UP1 ;  /* 0x000000ff0d00728c */ /* 0x000fd2000bf25310 */
[----:B------:R-:W-:Y:S05]  /*1170*/  BRA.U !UP1, `(.L_x_2969) ;  /* 0x0000000509887547 */ /* 0x000fea000b800000 */
[----:B------:R-:W1:Y:S01]  /*1180*/  LDC R6, c[0x0][0x4f0] ;  /* 0x00013c00ff067b82 */ /* 0x000e620000000800 */
[----:B------:R-:W-:Y:S01]  /*1190*/  ULEA UR8, UR20, 0xffffffc0, 0x6 ;  /* 0xffffffc014087891 */ /* 0x000fe2000f8e30ff */
[----:B------:R-:W2:Y:S05]  /*11a0*/  LDCU.64 UR4, c[0x0][0x4e8] ;  /* 0x00009d00ff0477ac */ /* 0x000eaa0008000a00 */
[----:B------:R-:W-:Y:S01]  /*11b0*/  IMAD.U32 R0, RZ, RZ, UR8 ;  /* 0x00000008ff007e24 */ /* 0x000fe2000f8e00ff */
[----:B------:R-:W3:Y:S04]  /*11c0*/  LDCU.64 UR10, c[0x0][0x3b8] ;  /* 0x00007700ff0a77ac */ /* 0x000ee80008000a00 */
        /* <DEDUP_REMOVED lines=9> */
[----:B------:R-:W-:-:S05]  /*1260*/  MOV R235, UR5 ;  /* 0x0000000500eb7c02 */ /* 0x000fca0008000f00 */
[----:B------:R-:W4:Y:S01]  /*1270*/  LDCU.64 UR4, c[0x0][0x3a8] ;  /* 0x00007500ff0477ac */ /* 0x000f220008000a00 */
[----:B-1----:R-:W1:Y:S02]  /*1280*/  MUFU.RCP R4, R7 ;  /* 0x0000000700047308 */ /* 0x002e640000001000 */
[----:B-1----:R-:W-:-:S06]  /*1290*/  IADD3 R4, PT, PT, R4, 0xffffffe, RZ ;  /* 0x0ffffffe04047810 */ /* 0x002fcc0007ffe0ff */
[----:B------:R-:W1:Y:S02]  /*12a0*/  F2I.FTZ.U32.TRUNC.NTZ R5, R4 ;  /* 0x0000000400057305 */ /* 0x000e64000021f000 */
[----:B-1----:R-:W-:Y:S02]  /*12b0*/  IADD3 R2, PT, PT, RZ, -R5, RZ ;  /* 0x80000005ff027210 */ /* 0x002fe40007ffe0ff */
[----:B------:R-:W-:-:S03]  /*12c0*/  MOV R4, RZ ;  /* 0x000000ff00047202 */ /* 0x000fc60000000f00 */
[----:B------:R-:W-:-:S04]  /*12d0*/  IMAD R2, R2, R3, RZ ;  /* 0x0000000302027224 */ /* 0x000fc800078e02ff */
[----:B------:R-:W-:Y:S02]  /*12e0*/  IMAD.HI.U32 R5, R5, R2, R4 ;  /* 0x0000000205057227 */ /* 0x000fe400078e0004 */
[----:B------:R-:W1:Y:S02]  /*12f0*/  LDC R4, c[0x0][0x3e8] ;  /* 0x0000fa00ff047b82 */ /* 0x000e640000000800 */
[----:B------:R-:W-:-:S04]  /*1300*/  IMAD.MOV.U32 R2, RZ, RZ, R0 ;  /* 0x000000ffff027224 */ /* 0x000fc800078e0000 */
        /* <DEDUP_REMOVED lines=8> */
[----:B------:R-:W-:-:S04]  /*1390*/  LOP3.LUT R0, R6, UR8, RZ, 0x3c, !PT ;  /* 0x0000000806007c12 */ /* 0x000fc8000f8e3cff */
[----:B------:R-:W-:-:S07]  /*13a0*/  ISETP.GE.AND P0, PT, R0, RZ, PT ;  /* 0x000000ff0000720c */ /* 0x000fce0003f06270 */
[----:B------:R-:W-:-:S06]  /*13b0*/  @P2 IADD3 R7, PT, PT, R7, 0x1, RZ ;  /* 0x0000000107072810 */ /* 0x000fcc0007ffe0ff */
[----:B------:R-:W-:Y:S01]  /*13c0*/  @!P0 IMAD.MOV R7, RZ, RZ, -R7 ;  /* 0x000000ffff078224 */ /* 0x000fe200078e0a07 */
[----:B------:R-:W-:-:S05]  /*13d0*/  @!P1 LOP3.LUT R7, RZ, R6, RZ, 0x33, !PT ;  /* 0x00000006ff079212 */ /* 0x000fca00078e33ff */
[----:B------:R-:W-:-:S06]  /*13e0*/  IMAD.WIDE R2, R7, 0x4, R234 ;  /* 0x0000000407027825 */ /* 0x000fcc00078e02ea */
[----:B------:R5:W3:Y:S01]  /*13f0*/  LDG.E R2, desc[UR22][R2.64] ;  /* 0x0000001602027981 */ /* 0x000ae2000c1e1900 */
[----:B-1----:R-:W-:Y:S02]  /*1400*/  IABS R5, R4 ;  /* 0x0000000400057213 */ /* 0x002fe40000000000 */
[----:B------:R-:W-:Y:S02]  /*1410*/  MOV R0, UR28 ;  /* 0x0000001c00007c02 */ /* 0x000fe40008000f00 */
[----:B------:R-:W1:Y:S01]  /*1420*/  I2F.RP R10, R5 ;  /* 0x00000005000a7306 */ /* 0x000e620000209400 */
[----:B------:R-:W-:Y:S02]  /*1430*/  IADD3 R7, PT, PT, -R7, RZ, RZ ;  /* 0x000000ff07077210 */ /* 0x000fe40007ffe1ff */
[----:B------:R-:W-:-:S03]  /*1440*/  IABS R0, R0 ;  /* 0x0000000000007213 */ /* 0x000fc60000000000 */
[----:B------:R-:W-:Y:S01]  /*1450*/  IMAD R6, R6, R7, UR8 ;  /* 0x0000000806067e24 */ /* 0x000fe2000f8e0207 */
[----:B------:R-:W4:Y:S01]  /*1460*/  LDCU.64 UR8, c[0x0][0x3c0] ;  /* 0x00007800ff0877ac */ /* 0x000f220008000a00 */
[----:B-1----:R-:W1:Y:S02]  /*1470*/  MUFU.RCP R9, R10 ;  /* 0x0000000a00097308 */ /* 0x002e640000001000 */
[----:B-1----:R-:W-:-:S06]  /*1480*/  VIADD R9, R9, 0xffffffe ;  /* 0x0ffffffe09097836 */ /* 0x002fcc0000000000 */
[----:B------:R-:W1:Y:S02]  /*1490*/  F2I.FTZ.U32.TRUNC.NTZ R9, R9 ;  /* 0x0000000900097305 */ /* 0x000e64000021f000 */
[----:B-1----:R-:W-:-:S05]  /*14a0*/  IADD3 R8, PT, PT, RZ, -R9, RZ ;  /* 0x80000009ff087210 */ /* 0x002fca0007ffe0ff */
[----:B-----5:R-:W-:Y:S02]  /*14b0*/  IMAD R3, R8, R5, RZ ;  /* 0x0000000508037224 */ /* 0x020fe400078e02ff */
[----:B------:R-:W-:-:S04]  /*14c0*/  IMAD.MOV.U32 R8, RZ, RZ, RZ ;  /* 0x000000ffff087224 */ /* 0x000fc800078e00ff */
        /* <DEDUP_REMOVED lines=45> */
.L_x_2969:
        /* <DEDUP_REMOVED lines=15> */
.L_x_2971:
[----:B------:R-:W1:Y:S01]  /*1890*/  LDCU.64 UR10, c[0x0][0x3b8] ;  /* 0x00007700ff0a77ac */ /* 0x000e620008000a00 */
[----:B------:R-:W-:-:S04]  /*18a0*/  UIADD3 UR15, UPT, UPT, UR7, UR16, URZ ;  /* 0x00000010070f7290 */ /* 0x000fc8000fffe0ff */
[----:B-1----:R-:W-:Y:S02]  /*18b0*/  UIMAD.WIDE.U32 UR4, UR15, UR10, URZ ;  /* 0x0000000a0f0472a5 */ /* 0x002fe4000f8e00ff */
[----:B------:R-:W-:-:S04]  /*18c0*/  UIMAD UR15, UR15, UR11, URZ ;  /* 0x0000000b0f0f72a4 */ /* 0x000fc8000f8e02ff */
[----:B------:R-:W-:Y:S01]  /*18d0*/  UIADD3 UR15, UPT, UPT, UR5, UR15, URZ ;  /* 0x0000000f050f7290 */ /* 0x000fe2000fffe0ff */
[----:B------:R-:W-:-:S11]  /*18e0*/  UMOV UR14, UR4 ;  /* 0x00000004000e7c82 */ /* 0x000fd60008000000 */
.L_x_2972:
        /* <DEDUP_REMOVED lines=15> */
.L_x_2973:
[----:B------:R-:W1:Y:S01]  /*19e0*/  LDCU.64 UR8, c[0x0][0x3c0] ;  /* 0x00007800ff0877ac */ /* 0x000e620008000a00 */
[----:B------:R-:W-:-:S04]  /*19f0*/  UIADD3 UR7, UPT, UPT, UR7, UR16, URZ ;  /* 0x0000001007077290 */ /* 0x000fc8000fffe0ff */
[----:B-1----:R-:W-:Y:S02]  /*1a00*/  UIMAD.WIDE.U32 UR16, UR7, UR8, URZ ;  /* 0x00000008071072a5 */ /* 0x002fe4000f8e00ff */
[----:B------:R-:W-:-:S04]  /*1a10*/  UIMAD UR5, UR7, UR9, URZ ;  /* 0x00000009070572a4 */ /* 0x000fc8000f8e02ff */
[----:B------:R-:W-:-:S12]  /*1a20*/  UIADD3 UR5, UPT, UPT, UR17, UR5, URZ ;  /* 0x0000000511057290 */ /* 0x000fd8000fffe0ff */
.L_x_2974:
[----:B------:R-:W1:Y:S01]  /*1a30*/  LDC R0, c[0x0][0x3e8] ;  /* 0x0000fa00ff007b82 */ /* 0x000e620000000800 */
[----:B------:R-:W-:Y:S01]  /*1a40*/  MOV R3, UR28 ;  /* 0x0000001c00037c02 */ /* 0x000fe20008000f00 */
[----:B------:R-:W-:Y:S01]  /*1a50*/  ULEA UR4, UR20, 0xffffffc0, 0x6 ;  /* 0xffffffc014047891 */ /* 0x000fe2000f8e30ff */
[----:B------:R-:W-:Y:S01]  /*1a60*/  CS2R R234, SRZ ;  /* 0x0000000000ea7805 */ /* 0x000fe2000001ff00 */
[----:B------:R-:W-:Y:S01]  /*1a70*/  UMOV UR17, UR5 ;  /* 0x0000000500117c82 */ /* 0x000fe20008000000 */
[----:B------:R-:W-:Y:S01]  /*1a80*/  IABS R3, R3 ;  /* 0x0000000300037213 */ /* 0x000fe20000000000 */
[----:B------:R-:W-:Y:S02]  /*1a90*/  USHF.R.S32.HI UR5, URZ, 0x1f, UR4 ;  /* 0x0000001fff057899 */ /* 0x000fe40008011404 */
[----:B------:R-:W-:Y:S02]  /*1aa0*/  UIMAD.WIDE.U32 UR14, UR4, UR10, UR14 ;  /* 0x0000000a040e72a5 */ /* 0x000fe4000f8e000e */
[----:B------:R-:W-:-:S02]  /*1ab0*/  UIMAD UR6, UR5, UR8, URZ ;  /* 0x00000008050672a4 */ /* 0x000fc4000f8e02ff */
[----:B------:R-:W-:Y:S02]  /*1ac0*/  UIMAD UR5, UR5, UR10, URZ ;  /* 0x0000000a050572a4 */ /* 0x000fe4000f8e02ff */
[----:B------:R-:W-:Y:S01]  /*1ad0*/  UIMAD.WIDE.U32 UR16, UR4, UR8, UR16 ;  /* 0x00000008041072a5 */ /* 0x000fe2000f8e0010 */
[----:B------:R-:W-:Y:S01]  /*1ae0*/  MOV R9, UR15 ;  /* 0x0000000f00097c02 */ /* 0x000fe20008000f00 */
[----:B------:R-:W-:Y:S02]  /*1af0*/  UIMAD UR5, UR4, UR11, UR5 ;  /* 0x0000000b040572a4 */ /* 0x000fe4000f8e0205 */
[----:B------:R-:W-:Y:S02]  /*1b00*/  UIMAD UR6, UR4, UR9, UR6 ;  /* 0x00000009040672a4 */ /* 0x000fe4000f8e0206 */
[----:B------:R-:W-:Y:S01]  /*1b10*/  UIADD3 UR5, UPT, UPT, UR15, UR5, URZ ;  /* 0x000000050f057290 */ /* 0x000fe2000fffe0ff */
[----:B------:R-:W-:Y:S01]  /*1b20*/  MOV R13, UR17 ;  /* 0x00000011000d7c02 */ /* 0x000fe20008000f00 */
[----:B------:R-:W-:Y:S01]  /*1b30*/  UIADD3 UR6, UPT, UPT, UR17, UR6, URZ ;  /* 0x0000000611067290 */ /* 0x000fe2000fffe0ff */
[----:B------:R-:W-:Y:S01]  /*1b40*/  IMAD.U32 R12, RZ, RZ, UR16 ;  /* 0x00000010ff0c7e24 */ /* 0x000fe2000f8e00ff */
[----:B-1----:R-:W-:-:S02]  /*1b50*/  IABS R2, R0 ;  /* 0x0000000000027213 */ /* 0x002fc40000000000 */
[----:B------:R-:W-:Y:S02]  /*1b60*/  MOV R9, UR5 ;  /* 0x0000000500097c02 */ /* 0x000fe40008000f00 */
[----:B------:R-:W1:Y:S01]  /*1b70*/  I2F.RP R8, R2 ;  /* 0x0000000200087306 */ /* 0x000e620000209400 */
[----:B------:R-:W-:-:S07]  /*1b80*/  IMAD.U32 R13, RZ, RZ, UR6 ;  /* 0x00000006ff0d7e24 */ /* 0x000fce000f8e00ff */
[----:B-1----:R-:W1:Y:S02]  /*1b90*/  MUFU.RCP R6, R8 ;  /* 0x0000000800067308 */ /* 0x002e640000001000 */
[----:B-1----:R-:W-:Y:S02]  /*1ba0*/  VIADD R6, R6, 0xffffffe ;  /* 0x0ffffffe06067836 */ /* 0x002fe40000000000 */
[----:B------:R-:W-:-:S04]  /*1bb0*/  IMAD.U32 R8, RZ, RZ, UR14 ;  /* 0x0000000eff087e24 */ /* 0x000fc8000f8e00ff */
        /* <DEDUP_REMOVED lines=14> */
[----:B------:R-:W-:Y:S02]  /*1ca0*/  ISETP.GE.U32.AND P2, PT, R5, R2, PT ;  /* 0x000000020500720c */ /* 0x000fe40003f46070 */
[----:B------:R-:W1:Y:S08]  /*1cb0*/  LDC.64 R2, c[0x0][0x3d0] ;  /* 0x0000f400ff027b82 */ /* 0x000e700000000a00 */
[----:B------:R-:W2:Y:S03]  /*1cc0*/  LDC.64 R4, c[0x0][0x3d8] ;  /* 0x0000f600ff047b82 */ /* 0x000ea60000000a00 */
[----:B------:R-:W-:-:S05]  /*1cd0*/  @P2 VIADD R7, R7, 0x1 ;  /* 0x0000000107072836 */ /* 0x000fca0000000000 */
        /* <DEDUP_REMOVED lines=8> */
[----:B------:R-:W-:Y:S02]  /*1d60*/  MOV R4, R8 ;  /* 0x0000000800047202 */ /* 0x000fe40000000f00 */
[----:B------:R-:W-:Y:S01]  /*1d70*/  IADD3 R0, PT, PT, R9, R3, RZ ;  /* 0x0000000309007210 */ /* 0x000fe20007ffe0ff */
[----:B------:R-:W-:-:S04]  /*1d80*/  IMAD R5, R7, R5, R6 ;  /* 0x0000000507057224 */ /* 0x000fc800078e0206 */
[----:B------:R-:W-:-:S07]  /*1d90*/  IMAD.IADD R12, R19, 0x1, R5 ;  /* 0x00000001130c7824 */ /* 0x000fce00078e0205 */
.L_x_2970:
[----:B------:R-:W-:Y:S01]  /*1da0*/  UISETP.NE.AND UP0, UPT, UR27, -0x1, UPT ;  /* 0xffffffff1b00788c */ /* 0x000fe2000bf05270 */
[--C-:B------:R-:W-:Y:S01]  /*1db0*/  SHF.R.U32.HI R14, RZ, 0x3, R219.reuse ;  /* 0x00000003ff0e7819 */ /* 0x100fe200000116db */
[----:B------:R-:W-:Y:S01]  /*1dc0*/  UIADD3 UR29, UPT, UPT, -UR24, UR26, URZ ;  /* 0x0000001a181d7290 */ /* 0x000fe2000fffe1ff */
[----:B------:R-:W-:Y:S01]  /*1dd0*/  IMAD.SHL.U32 R180, R219, 0x8, RZ ;  /* 0x00000008dbb47824 */ /* 0x000fe200078e00ff */
[----:B------:R-:W1:Y:S01]  /*1de0*/  S2R R27, SR_CTAID.X ;  /* 0x00000000001b7919 */ /* 0x000e620000002500 */
[----:B------:R-:W2:Y:S01]  /*1df0*/  LDCU.64 UR6, c[0x0][0x388] ;  /* 0x00007100ff0677ac */ /* 0x000ea20008000a00 */
[C---:B------:R-:W-:Y:S01]  /*1e00*/  VIADD R11, R14.reuse, 0x10 ;  /* 0x000000100e0b7836 */ /* 0x040fe20000000000 */
[----:B------:R-:W-:Y:S01]  /*1e10*/  SHF.R.U32.HI R221, RZ, 0x1, R219 ;  /* 0x00000001ffdd7819 */ /* 0x000fe200000116db */
[C---:B------:R-:W-:Y:S01]  /*1e20*/  VIADD R10, R14.reuse, 0x20 ;  /* 0x000000200e0a7836 */ /* 0x040fe20000000000 */
[----:B------:R-:W-:Y:S01]  /*1e30*/  ISETP.GE.AND P6, PT, R14, UR29, PT ;  /* 0x0000001d0e007c0c */ /* 0x000fe2000bfc6270 */
[----:B------:R-:W3:Y:S01]  /*1e40*/  LDCU.64 UR4, c[0x0][0x3c8] ;  /* 0x00007900ff0477ac */ /* 0x000ee20008000a00 */
[----:B------:R-:W-:Y:S01]  /*1e50*/  LOP3.LUT R2, R180, 0x38, RZ, 0xc0, !PT ;  /* 0x00000038b4027812 */ /* 0x000fe200078ec0ff */
[----:B------:R-:W-:Y:S01]  /*1e60*/  IMAD.MOV.U32 R15, RZ, RZ, RZ ;  /* 0x000000ffff0f7224 */ /* 0x000fe200078e00ff */
[----:B------:R-:W-:Y:S01]  /*1e70*/  ISETP.GE.AND P5, PT, R11, UR29, PT ;  /* 0x0000001d0b007c0c */ /* 0x000fe2000bfa6270 */
[----:B------:R-:W4:Y:S01]  /*1e80*/  @!UP0 LDCU.64 UR16, c[0x0][0x398] ;  /* 0x00007300ff1087ac */ /* 0x000f220008000a00 */
[C---:B------:R-:W-:Y:S01]  /*1e90*/  IADD3 R4, P0, PT, R2.reuse, R4, RZ ;  /* 0x0000000402047210 */ /* 0x040fe20007f1e0ff */
[----:B------:R-:W-:Y:S01]  /*1ea0*/  IMAD.SHL.U32 R181, R219, 0x40, RZ ;  /* 0x00000040dbb57824 */ /* 0x000fe200078e00ff */
[----:B------:R-:W-:Y:S01]  /*1eb0*/  IADD3 R18, P4, PT, R2, R18, RZ ;  /* 0x0000001202127210 */ /* 0x000fe20007f9e0ff */
[----:B------:R-:W5:Y:S01]  /*1ec0*/  @UP0 LDCU.64 UR14, c[0x0][0x3b0] ;  /* 0x00007600ff0e07ac */ /* 0x000f620008000a00 */
[----:B------:R-:W-:Y:S01]  /*1ed0*/  ISETP.GE.AND P1, PT, R10, UR29, PT ;  /* 0x0000001d0a007c0c */ /* 0x000fe2000bf26270 */
[----:B------:R-:W-:Y:S01]  /*1ee0*/  IMAD.X R5, RZ, RZ, R0, P0 ;  /* 0x000000ffff057224 */ /* 0x000fe200000e0600 */
[----:B------:R-:W-:Y:S01]  /*1ef0*/  LOP3.LUT R84, R221, 0x8, RZ, 0xc0, !PT ;  /* 0x00000008dd547812 */ /* 0x000fe200078ec0ff */
[----:B------:R-:W1:Y:S01]  /*1f00*/  @!P6 LDC.64 R8, c[0x0][0x3b0] ;  /* 0x0000ec00ff08eb82 */ /* 0x000e620000000a00 */
[C---:B------:R-:W-:Y:S01]  /*1f10*/  VIADD R0, R14.reuse, 0x30 ;  /* 0x000000300e007836 */ /* 0x040fe20000000000 */
[----:B------:R-:W-:Y:S01]  /*1f20*/  LOP3.LUT R166, R219, 0x8, RZ, 0xc0, !PT ;  /* 0x00000008dba67812 */ /* 0x000fe200078ec0ff */
[----:B------:R-:W-:-:S04]  /*1f30*/  IMAD.WIDE.U32 R4, R14, UR10, R4 ;  /* 0x0000000a0e047c25 */ /* 0x000fc8000f8e0004 */
[----:B------:R-:W-:Y:S01]  /*1f40*/  IMAD R227, R14, UR11, R5 ;  /* 0x0000000b0ee37c24 */ /* 0x000fe2000f8e0205 */
[C---:B--2---:R-:W-:Y:S01]  /*1f50*/  LEA R228, P0, R4.reuse, UR6, 0x1 ;  /* 0x0000000604e47c11 */ /* 0x044fe2000f8008ff */
[----:B---3--:R-:W-:Y:S01]  /*1f60*/  IMAD.U32 R22, RZ, RZ, UR4 ;  /* 0x00000004ff167e24 */ /* 0x008fe2000f8e00ff */
[----:B----4-:R-:W-:Y:S01]  /*1f70*/  @!UP0 UIMAD.WIDE.U32 UR30, UR19, UR16, URZ ;  /* 0x00000010131e82a5 */ /* 0x010fe2000f8e00ff */
[----:B------:R-:W2:Y:S01]  /*1f80*/  @!P6 LDC.64 R6, c[0x0][0x380] ;  /* 0x0000e000ff06eb82 */ /* 0x000ea20000000a00 */
[----:B------:R-:W-:Y:S01]  /*1f90*/  LEA.HI.X R227, R4, UR7, R227, 0x1, P0 ;  /* 0x0000000704e37c11 */ /* 0x000fe200080f0ce3 */
[----:B------:R-:W-:Y:S01]  /*1fa0*/  USHF.R.S32.HI UR16, URZ, 0x1f, UR28 ;  /* 0x0000001fff107899 */ /* 0x000fe2000801141c */
[----:B------:R-:W-:Y:S01]  /*1fb0*/  ISETP.GE.AND P0, PT, R0, UR29, PT ;  /* 0x0000001d00007c0c */ /* 0x000fe2000bf06270 */
[----:B-----5:R-:W-:Y:S01]  /*1fc0*/  @UP0 UIMAD.WIDE.U32 UR32, UR27, UR14, URZ ;  /* 0x0000000e1b2002a5 */ /* 0x020fe2000f8e00ff */
[----:B-1----:R-:W-:Y:S01]  /*1fd0*/  IMAD.WIDE.U32 R26, R27, 0x40, R14 ;  /* 0x000000401b1a7825 */ /* 0x002fe200078e000e */
[----:B------:R-:W-:-:S02]  /*1fe0*/  @!UP0 UIMAD UR17, UR19, UR17, UR31 ;  /* 0x00000011131182a4 */ /* 0x000fc4000f8e021f */
[----:B------:R-:W-:Y:S01]  /*1ff0*/  @UP0 UIMAD UR17, UR27, UR15, UR33 ;  /* 0x0000000f1b1102a4 */ /* 0x000fe2000f8e0221 */
[----:B------:R-:W1:Y:S01]  /*2000*/  @!P5 LDC.64 R4, c[0x0][0x3b0] ;  /* 0x0000ec00ff04db82 */ /* 0x000e620000000a00 */
[----:B------:R-:W-:Y:S01]  /*2010*/  UIMAD UR16, UR16, UR4, URZ ;  /* 0x00000004101072a4 */ /* 0x000fe2000f8e02ff */
[----:B------:R-:W-:Y:S01]  /*2020*/  @!P1 IADD3 R13, P3, PT, R26, 0x20, RZ ;  /* 0x000000201a0d9810 */ /* 0x000fe20007f7e0ff */
[----:B------:R-:W-:Y:S01]  /*2030*/  @UP0 UMOV UR30, UR32 ;  /* 0x00000020001e0c82 */ /* 0x000fe20008000000 */
[----:B------:R-:W-:Y:S01]  /*2040*/  @!P6 IMAD R20, R27, R8, RZ ;  /* 0x000000081b14e224 */ /* 0x000fe200078e02ff */
[----:B------:R-:W-:Y:S01]  /*2050*/  IADD3 R2, P2, PT, R2, UR30, RZ ;  /* 0x0000001e02027c10 */ /* 0x000fe2000ff5e0ff */
[----:B------:R-:W-:Y:S01]  /*2060*/  UIMAD UR5, UR28, UR5, UR16 ;  /* 0x000000051c0572a4 */ /* 0x000fe2000f8e0210 */
[----:B------:R-:W-:Y:S01]  /*2070*/  @!P1 IMAD.X R17, RZ, RZ, R27, P3 ;  /* 0x000000ffff119224 */ /* 0x000fe200018e061b */
[----:B------:R-:W3:Y:S01]  /*2080*/  S2UR UR6, SR_CgaCtaId ;  /* 0x00000000000679c3 */ /* 0x000ee20000008800 */
[C---:B------:R-:W-:Y:S01]  /*2090*/  @!P6 IMAD R20, R26.reuse, R9, R20 ;  /* 0x000000091a14e224 */ /* 0x040fe200078e0214 */
[----:B------:R-:W-:Y:S01]  /*20a0*/  UIADD3 UR14, UPT, UPT, UR20, -0x1, URZ ;  /* 0xffffffff140e7890 */ /* 0x000fe2000fffe0ff */
[----:B------:R-:W-:Y:S01]  /*20b0*/  IMAD.X R3, RZ, RZ, UR17, P2 ;  /* 0x00000011ff037e24 */ /* 0x000fe200090e06ff */
[----:B------:R-:W-:Y:S01]  /*20c0*/  @!P5 IADD3 R21, P2, PT, R26, 0x10, RZ ;  /* 0x000000101a15d810 */ /* 0x000fe20007f5e0ff */
[----:B------:R-:W-:Y:S01]  /*20d0*/  IMAD.SHL.U32 R218, R219, 0x20, RZ ;  /* 0x00000020dbda7824 */ /* 0x000fe200078e00ff */
[----:B------:R-:W-:Y:S01]  /*20e0*/  USHF.L.U32 UR4, UR14, 0x6, URZ ;  /* 0x000000060e047899 */ /* 0x000fe200080006ff */
[----:B------:R-:W-:-:S02]  /*20f0*/  IMAD.WIDE.U32 R22, R22, UR28, R2 ;  /* 0x0000001c16167c25 */ /* 0x000fc4000f8e0002 */
[----:B------:R-:W4:Y:S01]  /*2100*/  @!P5 LDC.64 R2, c[0x0][0x380] ;  /* 0x0000e000ff02db82 */ /* 0x000f220000000a00 */
[----:B------:R-:W-:Y:S01]  /*2110*/  UIADD3 UR15, UPT, UPT, -UR4, UR25, URZ ;  /* 0x00000019040f7290 */ /* 0x000fe2000fffe1ff */
[----:B------:R-:W-:Y:S01]  /*2120*/  @!P5 IMAD.X R9, RZ, RZ, R27, P2 ;  /* 0x000000ffff09d224 */ /* 0x000fe200010e061b */
[C---:B------:R-:W-:Y:S01]  /*2130*/  @!P0 IADD3 R16, P2, PT, R26.reuse, 0x30, RZ ;  /* 0x000000301a108810 */ /* 0x040fe20007f5e0ff */
[----:B------:R-:W-:Y:S01]  /*2140*/  VIADD R23, R23, UR5 ;  /* 0x0000000517177c36 */ /* 0x000fe20008000000 */
[----:B------:R-:W-:Y:S01]  /*2150*/  UMOV UR5, 0x400 ;  /* 0x0000040000057882 */ /* 0x000fe20000000000 */
[--C-:B------:R-:W-:Y:S01]  /*2160*/  @!P5 IMAD.MOV.U32 R28, RZ, RZ, R22.reuse ;  /* 0x000000ffff1cd224 */ /* 0x100fe200078e0016 */
[----:B------:R-:W-:Y:S01]  /*2170*/  @!P0 IADD3.X R15, PT, PT, RZ, R27, RZ, P2, !PT ;  /* 0x0000001bff0f8210 */ /* 0x000fe200017fe4ff */
[----:B------:R-:W-:Y:S01]  /*2180*/  @!P6 IMAD.WIDE.U32 R26, R26, R8, R22 ;  /* 0x000000081a1ae225 */ /* 0x000fe200078e0016 */
[----:B------:R-:W-:-:S03]  /*2190*/  LOP3.LUT R218, R218, 0x7c00, RZ, 0xc0, !PT ;  /* 0x00007c00dada7812 */ /* 0x000fc600078ec0ff */
[----:B-1----:R-:W-:Y:S01]  /*21a0*/  @!P5 IMAD R24, R9, R4, RZ ;  /* 0x000000040918d224 */ /* 0x002fe200078e02ff */
[C---:B--2---:R-:W-:Y:S01]  /*21b0*/  @!P6 LEA R30, P2, R26.reuse, R6, 0x1 ;  /* 0x000000061a1ee211 */ /* 0x044fe200078408ff */
[----:B------:R-:W-:Y:S01]  /*21c0*/  @!P5 IMAD.MOV.U32 R29, RZ, RZ, R23 ;  /* 0x000000ffff1dd224 */ /* 0x000fe200078e0017 */
[----:B------:R-:W1:Y:S01]  /*21d0*/  @!P1 LDC.64 R8, c[0x0][0x3b0] ;  /* 0x0000ec00ff089b82 */ /* 0x000e620000000a00 */
[----:B------:R-:W-:Y:S01]  /*21e0*/  @!P6 IMAD.IADD R20, R27, 0x1, R20 ;  /* 0x000000011b14e824 */ /* 0x000fe200078e0214 */
[----:B---3--:R-:W-:Y:S01]  /*21f0*/  ULEA UR5, UR6, UR5, 0x18 ;  /* 0x0000000506057291 */ /* 0x008fe2000f8ec0ff */
[C---:B------:R-:W-:Y:S01]  /*2200*/  @!P5 IMAD R19, R21.reuse, R5, R24 ;  /* 0x000000051513d224 */ /* 0x040fe200078e0218 */
[----:B------:R-:W2:Y:S01]  /*2210*/  LDCU.64 UR6, c[0x0][0x390] ;  /* 0x00007200ff0677ac */ /* 0x000ea20008000a00 */
[----:B------:R-:W-:Y:S01]  /*2220*/  @!P5 IMAD.WIDE.U32 R28, R21, R4, R28 ;  /* 0x00000004151cd225 */ /* 0x000fe200078e001c */
[----:B------:R-:W-:Y:S02]  /*2230*/  @!P6 LEA.HI.X R31, R26, R7, R20, 0x1, P2 ;  /* 0x000000071a1fe211 */ /* 0x000fe400010f0c14 */
[----:B------:R-:W3:Y:S01]  /*2240*/  @!P0 LDC.64 R4, c[0x0][0x3b0] ;  /* 0x0000ec00ff048b82 */ /* 0x000ee20000000a00 */
[----:B------:R-:W-:Y:S01]  /*2250*/  @!P5 IMAD.IADD R19, R29, 0x1, R19 ;  /* 0x000000011d13d824 */ /* 0x000fe200078e0213 */
[----:B----4-:R-:W-:Y:S01]  /*2260*/  @!P5 LEA R26, P2, R28, R2, 0x1 ;  /* 0x000000021c1ad211 */ /* 0x010fe200078408ff */
[----:B------:R-:W-:Y:S01]  /*2270*/  @!P1 IMAD.MOV.U32 R25, RZ, RZ, R23 ;  /* 0x000000ffff199224 */ /* 0x000fe200078e0017 */
[----:B------:R-:W-:Y:S01]  /*2280*/  LOP3.LUT R24, R180, 0x1f8, RZ, 0xc0, !PT ;  /* 0x000001f8b4187812 */ /* 0x000fe200078ec0ff */
[----:B------:R-:W-:Y:S01]  /*2290*/  IMAD.MOV.U32 R85, RZ, RZ, 0x20 ;  /* 0x00000020ff557424 */ /* 0x000fe200078e00ff */
[----:B------:R-:W-:Y:S01]  /*22a0*/  @!P5 LEA.HI.X R27, R28, R3, R19, 0x1, P2 ;  /* 0x000000031c1bd211 */ /* 0x000fe200010f0c13 */
[----:B------:R-:W-:Y:S01]  /*22b0*/  IMAD.X R19, RZ, RZ, R12, P4 ;  /* 0x000000ffff137224 */ /* 0x000fe200020e060c */
[----:B------:R-:W4:Y:S01]  /*22c0*/  @!P1 LDC.64 R6, c[0x0][0x380] ;  /* 0x0000e000ff069b82 */ /* 0x000f220000000a00 */
[----:B------:R-:W-:Y:S01]  /*22d0*/  LOP3.LUT R21, R24, 0x38, R219, 0x78, !PT ;  /* 0x0000003818157812 */ /* 0x000fe200078e78db */
[----:B------:R-:W-:-:S02]  /*22e0*/  @!P1 IMAD.MOV.U32 R24, RZ, RZ, R22 ;  /* 0x000000ffff189224 */ /* 0x000fc400078e0016 */
[----:B------:R-:W-:Y:S01]  /*22f0*/  IMAD.WIDE.U32 R18, R14, UR8, R18 ;  /* 0x000000080e127c25 */ /* 0x000fe2000f8e0012 */
[----:B------:R-:W-:-:S03]  /*2300*/  LOP3.LUT R21, R21, 0x1e00, R180, 0xf8, !PT ;  /* 0x00001e0015157812 */ /* 0x000fc600078ef8b4 */
[----:B------:R-:W5:Y:S01]  /*2310*/  @!P0 LDC.64 R2, c[0x0][0x380] ;  /* 0x0000e000ff028b82 */ /* 0x000f620000000a00 */
[-C--:B-1----:R-:W-:Y:S01]  /*2320*/  @!P1 IMAD R20, R17, R8.reuse, RZ ;  /* 0x0000000811149224 */ /* 0x082fe200078e02ff */
[----:B------:R-:W-:Y:S01]  /*2330*/  LEA R87, R21, UR5, 0x1 ;  /* 0x0000000515577c11 */ /* 0x000fe2000f8e08ff */
[C---:B------:R-:W-:Y:S01]  /*2340*/  @!P1 IMAD.WIDE.U32 R24, R13.reuse, R8, R24 ;  /* 0x000000080d189225 */ /* 0x040fe200078e0018 */
[----:B--2---:R-:W-:Y:S01]  /*2350*/  LEA R230, P4, R18, UR6, 0x1 ;  /* 0x0000000612e67c11 */ /* 0x004fe2000f8808ff */
[----:B------:R-:W-:Y:S02]  /*2360*/  USHF.L.U64.HI UR6, UR10, 0x4, UR11 ;  /* 0x000000040a067899 */ /* 0x000fe4000801020b */
[----:B------:R-:W-:Y:S01]  /*2370*/  @!P1 IMAD R9, R13, R9, R20 ;  /* 0x000000090d099224 */ /* 0x000fe200078e0214 */
[----:B------:R-:W-:Y:S01]  /*2380*/  @!PT LDS RZ, [RZ] ;  /* 0x00000000fffff984 */ /* 0x000fe20000000800 */
[----:B------:R-:W-:Y:S01]  /*2390*/  @!PT LDS RZ, [RZ] ;  /* 0x00000000fffff984 */ /* 0x000fe20000000800 */
[----:B------:R-:W-:Y:S01]  /*23a0*/  @!PT LDS RZ, [RZ] ;  /* 0x00000000fffff984 */ /* 0x000fe20000000800 */
[----:B------:R-:W-:Y:S01]  /*23b0*/  @!P6 LDGSTS.E.BYPASS.LTC128B.128 [R87], desc[UR22][R30.64] ;  /* 0x000000001e57efae */ /* 0x000fe2000b981a16 */
[-C--:B---3--:R-:W-:Y:S02]  /*23c0*/  @!P0 IMAD R15, R15, R4.reuse, RZ ;  /* 0x000000040f0f8224 */ /* 0x088fe400078e02ff */
[C---:B------:R-:W-:Y:S01]  /*23d0*/  @!P0 IMAD.WIDE.U32 R22, R16.reuse, R4, R22 ;  /* 0x0000000410168225 */ /* 0x040fe200078e0016 */
[----:B------:R-:W-:Y:S03]  /*23e0*/  @!P6 LDGSTS.E.BYPASS.LTC128B.128 [R87+0x2000], desc[UR22][R30.64+0x80] ;  /* 0x020000801e57efae */ /* 0x000fe6000b981a16 */
[----:B------:R-:W-:Y:S01]  /*23f0*/  @!P0 IMAD R5, R16, R5, R15 ;  /* 0x0000000510058224 */ /* 0x000fe200078e020f */
[----:B----4-:R-:W-:Y:S01]  /*2400*/  @!P1 LEA R6, P2, R24, R6, 0x1 ;  /* 0x0000000618069211 */ /* 0x010fe200078408ff */
[----:B------:R-:W-:Y:S01]  /*2410*/  IMAD R15, R14, UR9, R19 ;  /* 0x000000090e0f7c24 */ /* 0x000fe2000f8e0213 */
[----:B------:R-:W-:Y:S01]  /*2420*/  @!P6 LDGSTS.E.BYPASS.LTC128B.128 [R87+0x4000], desc[UR22][R30.64+0x100] ;  /* 0x040001001e57efae */ /* 0x000fe2000b981a16 */
[----:B------:R-:W-:Y:S01]  /*2430*/  @!P1 IMAD.IADD R9, R25, 0x1, R9 ;  /* 0x0000000119099824 */ /* 0x000fe200078e0209 */
[----:B------:R-:W-:Y:S01]  /*2440*/  @!P0 IADD3 R5, PT, PT, R23, R5, RZ ;  /* 0x0000000517058210 */ /* 0x000fe20007ffe0ff */
[----:B------:R-:W-:Y:S01]  /*2450*/  IMAD.U32 R4, RZ, RZ, UR11 ;  /* 0x0000000bff047e24 */ /* 0x000fe2000f8e00ff */
[----:B------:R-:W-:Y:S01]  /*2460*/  LEA.HI.X R231, R18, UR7, R15, 0x1, P4 ;  /* 0x0000000712e77c11 */ /* 0x000fe2000a0f0c0f */
[----:B------:R-:W-:Y:S01]  /*2470*/  @!P6 LDGSTS.E.BYPASS.LTC128B.128 [R87+0x6000], desc[UR22][R30.64+0x180] ;  /* 0x060001801e57efae */ /* 0x000fe2000b981a16 */
[----:B-----5:R-:W-:Y:S01]  /*2480*/  @!P0 LEA R12, P3, R22, R2, 0x1 ;  /* 0x00000002160c8211 */ /* 0x020fe200078608ff */
[----:B------:R-:W-:Y:S01]  /*2490*/  USHF.L.U32 UR7, UR10, 0x4, URZ ;  /* 0x000000040a077899 */ /* 0x000fe200080006ff */
[----:B------:R-:W-:Y:S01]  /*24a0*/  @!P1 LEA.HI.X R7, R24, R7, R9, 0x1, P2 ;  /* 0x0000000718079211 */ /* 0x000fe200010f0c09 */
[----:B------:R-:W-:Y:S01]  /*24b0*/  @!P5 LDGSTS.E.BYPASS.LTC128B.128 [R87+0x800], desc[UR22][R26.64] ;  /* 0x008000001a57dfae */ /* 0x000fe2000b981a16 */
[----:B------:R-:W-:Y:S01]  /*24c0*/  @!P0 LEA.HI.X R13, R22, R3, R5, 0x1, P3 ;  /* 0x00000003160d8211 */ /* 0x000fe200018f0c05 */
[----:B------:R-:W-:Y:S01]  /*24d0*/  IMAD.U32 R9, RZ, RZ, UR10 ;  /* 0x0000000aff097e24 */ /* 0x000fe2000f8e00ff */
[----:B------:R-:W-:Y:S01]  /*24e0*/  ISETP.GE.AND P4, PT, R10, UR15, PT ;  /* 0x0000000f0a007c0c */ /* 0x000fe2000bf86270 */
[----:B------:R-:W-:Y:S01]  /*24f0*/  @!P5 LDGSTS.E.BYPASS.LTC128B.128 [R87+0x2800], desc[UR22][R26.64+0x80] ;  /* 0x028000801a57dfae */ /* 0x000fe2000b981a16 */
[----:B------:R-:W-:Y:S01]  /*2500*/  ISETP.GE.AND P3, PT, R0, UR15, PT ;  /* 0x0000000f00007c0c */ /* 0x000fe2000bf66270 */
[----:B------:R-:W-:Y:S01]  /*2510*/  IMAD.U32 R5, RZ, RZ, UR10 ;  /* 0x0000000aff057e24 */ /* 0x000fe2000f8e00ff */
[----:B------:R-:W-:Y:S01]  /*2520*/  ISETP.GE.AND P6, PT, R14, UR15, PT ;  /* 0x0000000f0e007c0c */ /* 0x000fe2000bfc6270 */
[----:B------:R-:W-:Y:S01]  /*2530*/  @!P5 LDGSTS.E.BYPASS.LTC128B.128 [R87+0x4800], desc[UR22][R26.64+0x100] ;  /* 0x048001001a57dfae */ /* 0x000fe2000b981a16 */
[----:B------:R-:W-:Y:S01]  /*2540*/  IMAD.U32 R3, RZ, RZ, UR7 ;  /* 0x00000007ff037e24 */ /* 0x000fe2000f8e00ff */
[C---:B------:R-:W-:Y:S01]  /*2550*/  ISETP.GE.AND P2, PT, R11.reuse, UR15, PT ;  /* 0x0000000f0b007c0c */ /* 0x040fe2000bf46270 */
[----:B------:R-:W-:Y:S01]  /*2560*/  IMAD.U32 R2, RZ, RZ, UR10 ;  /* 0x0000000aff027e24 */ /* 0x000fe2000f8e00ff */
[----:B------:R-:W-:Y:S01]  /*2570*/  @!P5 LDGSTS.E.BYPASS.LTC128B.128 [R87+0x6800], desc[UR22][R26.64+0x180] ;  /* 0x068001801a57dfae */ /* 0x000fe2000b981a16 */
[----:B------:R-:W-:Y:S01]  /*2580*/  ISETP.GE.AND P5, PT, R11, UR15, PT ;  /* 0x0000000f0b007c0c */ /* 0x000fe2000bfa6270 */
[----:B------:R-:W-:Y:S01]  /*2590*/  IMAD.U32 R86, RZ, RZ, UR6 ;  /* 0x00000006ff567e24 */ /* 0x000fe2000f8e00ff */
[----:B------:R-:W-:Y:S01]  /*25a0*/  USHF.L.U64.HI UR7, UR8, 0x4, UR9 ;  /* 0x0000000408077899 */ /* 0x000fe20008010209 */
[----:B------:R-:W-:Y:S01]  /*25b0*/  @!P1 LDGSTS.E.BYPASS.LTC128B.128 [R87+0x1000], desc[UR22][R6.64] ;  /* 0x0100000006579fae */ /* 0x000fe2000b981a16 */
[----:B------:R-:W-:Y:S01]  /*25c0*/  MOV R11, UR8 ;  /* 0x00000008000b7c02 */ /* 0x000fe20008000f00 */
[----:B------:R-:W-:Y:S01]  /*25d0*/  @!P3 IMAD.MOV.U32 R226, RZ, RZ, R228 ;  /* 0x000000ffffe2b224 */ /* 0x000fe200078e00e4 */
[----:B------:R-:W-:Y:S01]  /*25e0*/  VOTEU.ALL UP0, P3 ;  /* 0x0000000000ff7886 */ /* 0x000fe20001800000 */
[----:B------:R-:W-:Y:S01]  /*25f0*/  @!P1 LDGSTS.E.BYPASS.LTC128B.128 [R87+0x3000], desc[UR22][R6.64+0x80] ;  /* 0x0300008006579fae */ /* 0x000fe2000b981a16 */
[----:B------:R-:W-:-:S03]  /*2600*/  IMAD.MOV.U32 R167, RZ, RZ, 0x40 ;  /* 0x00000040ffa77424 */ /* 0x000fc600078e00ff */
[----:B------:R-:W-:Y:S01]  /*2610*/  @!P1 LDGSTS.E.BYPASS.LTC128B.128 [R87+0x5000], desc[UR22][R6.64+0x100] ;  /* 0x0500010006579fae */ /* 0x000fe2000b981a16 */
[----:B------:R-:W-:-:S03]  /*2620*/  @!UP0 UIMAD UR6, UR11, 0x60, URZ ;  /* 0x000000600b0688a4 */ /* 0x000fc6000f8e02ff */
[----:B------:R1:W-:Y:S01]  /*2630*/  @!P1 LDGSTS.E.BYPASS.LTC128B.128 [R87+0x7000], desc[UR22][R6.64+0x180] ;  /* 0x0700018006579fae */ /* 0x0003e2000b981a16 */
[----:B------:R-:W-:-:S03]  /*2640*/  @!P5 LEA R8, P1, R3, R228, 0x1 ;  /* 0x000000e40308d211 */ /* 0x000fc600078208ff */
[----:B------:R-:W-:Y:S04]  /*2650*/  @!P0 LDGSTS.E.BYPASS.LTC128B.128 [R87+0x1800], desc[UR22][R12.64] ;  /* 0x018000000c578fae */ /* 0x000fe8000b981a16 */
[----:B------:R-:W-:Y:S04]  /*2660*/  @!P0 LDGSTS.E.BYPASS.LTC128B.128 [R87+0x3800], desc[UR22][R12.64+0x80] ;  /* 0x038000800c578fae */ /* 0x000fe8000b981a16 */
[----:B------:R-:W-:Y:S04]  /*2670*/  @!P0 LDGSTS.E.BYPASS.LTC128B.128 [R87+0x5800], desc[UR22][R12.64+0x100] ;  /* 0x058001000c578fae */ /* 0x000fe8000b981a16 */
[----:B------:R2:W-:Y:S01]  /*2680*/  @!P0 LDGSTS.E.BYPASS.LTC128B.128 [R87+0x7800], desc[UR22][R12.64+0x180] ;  /* 0x078001800c578fae */ /* 0x0005e2000b981a16 */
[----:B-1----:R-:W-:-:S02]  /*2690*/  @!P4 LEA R6, P0, R9, R228, 0x6 ;  /* 0x000000e40906c211 */ /* 0x002fc400078030ff */
[-C--:B------:R-:W-:Y:S02]  /*26a0*/  @!P5 LEA.HI.X R9, R3, R227.reuse, R86, 0x1, P1 ;  /* 0x000000e30309d211 */ /* 0x080fe400008f0c56 */
[----:B------:R-:W-:Y:S01]  /*26b0*/  @!P4 LEA.HI.X R7, R5, R227, R4, 0x6, P0 ;  /* 0x000000e30507c211 */ /* 0x000fe200000f3404 */
[----:B------:R-:W-:Y:S01]  /*26c0*/  @!P3 IMAD.WIDE.U32 R4, R2, 0x60, R226 ;  /* 0x000000600204b825 */ /* 0x000fe200078e00e2 */
[----:B------:R-:W-:Y:S02]  /*26d0*/  ISETP.GE.AND P1, PT, R0, UR15, PT ;  /* 0x0000000f00007c0c */ /* 0x000fe4000bf26270 */
[----:B------:R-:W-:Y:S01]  /*26e0*/  ISETP.GE.AND P0, PT, R10, UR15, PT ;  /* 0x0000000f0a007c0c */ /* 0x000fe2000bf06270 */
[----:B------:R-:W-:Y:S02]  /*26f0*/  @!P6 IMAD.MOV.U32 R226, RZ, RZ, R228 ;  /* 0x000000ffffe2e224 */ /* 0x000fe400078e00e4 */
[----:B------:R-:W-:Y:S02]  /*2700*/  IMAD.U32 R2, RZ, RZ, UR8 ;  /* 0x00000008ff027e24 */ /* 0x000fe4000f8e00ff */
[----:B------:R-:W-:Y:S01]  /*2710*/  IMAD.U32 R0, RZ, RZ, UR9 ;  /* 0x00000009ff007e24 */ /* 0x000fe2000f8e00ff */
[----:B------:R-:W-:Y:S01]  /*2720*/  @!P6 LDGSTS.E.BYPASS.LTC128B.128 [R87+0x8000], desc[UR22][R226.64] ;  /* 0x08000000e257efae */ /* 0x000fe2000b981a16 */
[----:B--2---:R-:W-:Y:S01]  /*2730*/  @!P3 VIADD R13, R5, UR6 ;  /* 0x00000006050dbc36 */ /* 0x004fe20008000000 */
[----:B------:R-:W-:-:S02]  /*2740*/  USHF.L.U32 UR6, UR8, 0x4, URZ ;  /* 0x0000000408067899 */ /* 0x000fc400080006ff */
[----:B------:R-:W-:Y:S01]  /*2750*/  @!P6 LDGSTS.E.BYPASS.LTC128B.128 [R87+0xa000], desc[UR22][R226.64+0x80] ;  /* 0x0a000080e257efae */ /* 0x000fe2000b981a16 */
[----:B------:R-:W-:Y:S01]  /*2760*/  @!P3 IMAD.MOV.U32 R12, RZ, RZ, R4 ;  /* 0x000000ffff0cb224 */ /* 0x000fe200078e0004 */
[----:B------:R-:W-:Y:S01]  /*2770*/  VOTEU.ALL UP0, P1 ;  /* 0x0000000000ff7886 */ /* 0x000fe20000800000 */
[----:B------:R-:W-:Y:S01]  /*2780*/  IMAD.U32 R5, RZ, RZ, UR8 ;  /* 0x00000008ff057e24 */ /* 0x000fe2000f8e00ff */
[----:B------:R-:W-:Y:S01]  /*2790*/  @!P6 LDGSTS.E.BYPASS.LTC128B.128 [R87+0xc000], desc[UR22][R226.64+0x100] ;  /* 0x0c000100e257efae */ /* 0x000fe2000b981a16 */
[----:B------:R-:W-:Y:S02]  /*27a0*/  IMAD.U32 R4, RZ, RZ, UR7 ;  /* 0x00000007ff047e24 */ /* 0x000fe4000f8e00ff */
[----:B------:R-:W-:Y:S01]  /*27b0*/  @!P1 IMAD.WIDE.U32 R10, R11, 0x60, R230 ;  /* 0x000000600b0a9825 */ /* 0x000fe200078e00e6 */
[----:B------:R-:W-:Y:S04]  /*27c0*/  @!P6 LDGSTS.E.BYPASS.LTC128B.128 [R87+0xe000], desc[UR22][R226.64+0x180] ;  /* 0x0e000180e257efae */ /* 0x000fe8000b981a16 */
[----:B------:R-:W-:Y:S04]  /*27d0*/  @!P5 LDGSTS.E.BYPASS.LTC128B.128 [R87+0x8800], desc[UR22][R8.64] ;  /* 0x088000000857dfae */ /* 0x000fe8000b981a16 */
[----:B------:R-:W-:Y:S04]  /*27e0*/  @!P5 LDGSTS.E.BYPASS.LTC128B.128 [R87+0xa800], desc[UR22][R8.64+0x80] ;  /* 0x0a8000800857dfae */ /* 0x000fe8000b981a16 */
[----:B------:R-:W-:Y:S04]  /*27f0*/  @!P5 LDGSTS.E.BYPASS.LTC128B.128 [R87+0xc800], desc[UR22][R8.64+0x100] ;  /* 0x0c8001000857dfae */ /* 0x000fe8000b981a16 */
[----:B------:R1:W-:Y:S04]  /*2800*/  @!P5 LDGSTS.E.BYPASS.LTC128B.128 [R87+0xe800], desc[UR22][R8.64+0x180] ;  /* 0x0e8001800857dfae */ /* 0x0003e8000b981a16 */
[----:B------:R-:W-:Y:S04]  /*2810*/  @!P4 LDGSTS.E.BYPASS.LTC128B.128 [R87+0x9000], desc[UR22][R6.64] ;  /* 0x090000000657cfae */ /* 0x000fe8000b981a16 */
[----:B------:R-:W-:Y:S04]  /*2820*/  @!P4 LDGSTS.E.BYPASS.LTC128B.128 [R87+0xb000], desc[UR22][R6.64+0x80] ;  /* 0x0b0000800657cfae */ /* 0x000fe8000b981a16 */
[----:B------:R-:W-:Y:S04]  /*2830*/  @!P4 LDGSTS.E.BYPASS.LTC128B.128 [R87+0xd000], desc[UR22][R6.64+0x100] ;  /* 0x0d0001000657cfae */ /* 0x000fe8000b981a16 */
[----:B------:R2:W-:Y:S04]  /*2840*/  @!P4 LDGSTS.E.BYPASS.LTC128B.128 [R87+0xf000], desc[UR22][R6.64+0x180] ;  /* 0x0f0001800657cfae */ /* 0x0005e8000b981a16 */
[----:B------:R-:W-:Y:S04]  /*2850*/  @!P3 LDGSTS.E.BYPASS.LTC128B.128 [R87+0x9800], desc[UR22][R12.64] ;  /* 0x098000000c57bfae */ /* 0x000fe8000b981a16 */
[----:B------:R-:W-:Y:S01]  /*2860*/  @!P3 LDGSTS.E.BYPASS.LTC128B.128 [R87+0xb800], desc[UR22][R12.64+0x80] ;  /* 0x0b8000800c57bfae */ /* 0x000fe2000b981a16 */
[----:B-1----:R-:W-:-:S03]  /*2870*/  LOP3.LUT R9, R181, 0x1c0, RZ, 0xc0, !PT ;  /* 0x000001c0b5097812 */ /* 0x002fc600078ec0ff */
[----:B------:R-:W-:Y:S01]  /*2880*/  @!P3 LDGSTS.E.BYPASS.LTC128B.128 [R87+0xd800], desc[UR22][R12.64+0x100] ;  /* 0x0d8001000c57bfae */ /* 0x000fe2000b981a16 */
[----:B------:R-:W-:-:S03]  /*2890*/  LOP3.LUT R9, R9, 0x38, R180, 0xf8, !PT ;  /* 0x0000003809097812 */ /* 0x000fc600078ef8b4 */
[----:B------:R1:W-:Y:S01]  /*28a0*/  @!P3 LDGSTS.E.BYPASS.LTC128B.128 [R87+0xf800], desc[UR22][R12.64+0x180] ;  /* 0x0f8001800c57bfae */ /* 0x0003e2000b981a16 */
[----:B------:R-:W-:-:S03]  /*28b0*/  LOP3.LUT R84, R9, R84, RZ, 0x3c, !PT ;  /* 0x0000005409547212 */ /* 0x000fc600078e3cff */
[----:B------:R-:W0:Y:S01]  /*28c0*/  LDGDEPBAR ;  /* 0x00000000000079af */ /* 0x000e220000000000 */
[----:B------:R-:W-:Y:S01]  /*28d0*/  LOP3.LUT R166, R9, R166, RZ, 0x3c, !PT ;  /* 0x000000a609a67212 */ /* 0x000fe200078e3cff */
[----:B--2---:R-:W-:Y:S01]  /*28e0*/  IMAD.U32 R7, RZ, RZ, UR6 ;  /* 0x00000006ff077e24 */ /* 0x004fe2000f8e00ff */
[-C--:B------:R-:W-:Y:S01]  /*28f0*/  @!P0 LEA R6, P3, R5, R230.reuse, 0x6 ;  /* 0x000000e605068211 */ /* 0x080fe200078630ff */
[----:B------:R-:W-:Y:S02]  /*2900*/  @!UP0 UIMAD UR6, UR9, 0x60, URZ ;  /* 0x00000060090688a4 */ /* 0x000fe4000f8e02ff */
[----:B------:R-:W-:Y:S01]  /*2910*/  UISETP.GT.AND UP0, UPT, UR14, UR18, UPT ;  /* 0x000000120e00728c */ /* 0x000fe2000bf04270 */
[----:B------:R-:W-:-:S03]  /*2920*/  @!P2 LEA R8, P4, R7, R230, 0x1 ;  /* 0x000000e60708a211 */ /* 0x000fc600078808ff */
[----:B------:R-:W-:Y:S02]  /*2930*/  @!P1 IADD3 R5, PT, PT, R11, UR6, RZ ;  /* 0x000000060b059c10 */ /* 0x000fe4000fffe0ff */
[-C--:B------:R-:W-:Y:S01]  /*2940*/  @!P2 LEA.HI.X R9, R7, R231.reuse, R4, 0x1, P4 ;  /* 0x000000e70709a211 */ /* 0x080fe200020f0c04 */
[----:B------:R-:W-:Y:S01]  /*2950*/  @!P1 IMAD.MOV.U32 R4, RZ, RZ, R10 ;  /* 0x000000ffff049224 */ /* 0x000fe200078e000a */
[----:B------:R-:W-:Y:S02]  /*2960*/  @!P0 LEA.HI.X R7, R2, R231, R0, 0x6, P3 ;  /* 0x000000e702078211 */ /* 0x000fe400018f3400 */
[----:B------:R-:W-:Y:S02]  /*2970*/  SHF.R.U32.HI R0, RZ, 0x4, R219 ;  /* 0x00000004ff007819 */ /* 0x000fe400000116db */
[----:B------:R-:W-:Y:S01]  /*2980*/  LOP3.LUT R11, R218, 0x200, R181, 0xf8, !PT ;  /* 0x00000200da0b7812 */ /* 0x000fe200078ef8b5 */
[----:B------:R-:W-:-:S04]  /*2990*/  DEPBAR.LE SB0, 0x0 ;  /* 0x000080000000791a */ /* 0x000fc80000000000 */
[----:B------:R-:W-:Y:S01]  /*29a0*/  BAR.SYNC.DEFER_BLOCKING 0x0 ;  /* 0x0000000000007b1d */ /* 0x000fe20000010000 */
[----:B------:R-:W-:Y:S02]  /*29b0*/  IMAD.SHL.U32 R0, R0, 0x400, RZ ;  /* 0x0000040000007824 */ /* 0x000fe400078e00ff */
[----:B------:R-:W-:-:S03]  /*29c0*/  IMAD.IADD R11, R84, 0x1, R11 ;  /* 0x00000001540b7824 */ /* 0x000fc600078e020b */
[----:B-1----:R-:W-:Y:S02]  /*29d0*/  LOP3.LUT R13, R0, 0x400, RZ, 0xc0, !PT ;  /* 0x00000400000d7812 */ /* 0x002fe400078ec0ff */
[----:B------:R-:W-:-:S03]  /*29e0*/  LEA R94, R11, UR5, 0x1 ;  /* 0x000000050b5e7c11 */ /* 0x000fc6000f8e08ff */
[----:B------:R-:W-:-:S04]  /*29f0*/  IMAD R92, R166, 0x2, R13 ;  /* 0x00000002a65c7824 */ /* 0x000fc800078e020d */
[----:B------:R-:W-:Y:S01]  /*2a00*/  VIADD R2, R92, UR5 ;  /* 0x000000055c027c36 */ /* 0x000fe20008000000 */
        /* <DEDUP_REMOVED lines=240> */
[C---:B------:R-:W-:Y:S01]  /*3910*/  HMMA.16816.F32.BF16 R20, R48.reuse, R54, R20 ;  /* 0x000000363014723c */ /* 0x040fe20000041814 */
[----:B------:R-:W3:Y:S07]  /*3920*/  LDSM.16.M88.4 R52, [R0+0xe000] ;  /* 0x00e000000034783b */ /* 0x000eee0000000200 */
[C---:B-----5:R-:W-:Y:S08]  /*3930*/  HMMA.16816.F32.BF16 R32, R48.reuse, R16, R32 ;  /* 0x000000103020723c */ /* 0x060ff00000041820 */
[----:B------:R-:W-:Y:S01]  /*3940*/  HMMA.16816.F32.BF16 R28, R48, R18, R28 ;  /* 0x00000012301c723c */ /* 0x000fe2000004181c */
[----:B------:R5:W3:Y:S01]  /*3950*/  LDSM.16.M88.4 R16, [R0+0xe800] ;  /* 0x00e800000010783b */ /* 0x000ae20000000200 */
[----:B------:R-:W-:-:S06]  /*3960*/  DEPBAR.LE SB0, 0x0 ;  /* 0x000080000000791a */ /* 0x000fcc0000000000 */
[C---:B------:R-:W-:Y:S08]  /*3970*/  HMMA.16816.F32.BF16 R68, R48.reuse, R56, R68 ;  /* 0x000000383044723c */ /* 0x040ff00000041844 */
[----:B------:R-:W-:Y:S08]  /*3980*/  HMMA.16816.F32.BF16 R64, R48, R58, R64 ;  /* 0x0000003a3040723c */ /* 0x000ff00000041840 */
[----:B-1----:R-:W-:Y:S01]  /*3990*/  HMMA.16816.F32.BF16 R24, R60, R8, R24 ;  /* 0x000000083c18723c */ /* 0x002fe20000041818 */
[----:B-----5:R-:W-:-:S07]  /*39a0*/  IMAD.U32 R0, RZ, RZ, UR24 ;  /* 0x00000018ff007e24 */ /* 0x020fce000f8e00ff */
[C---:B------:R-:W-:Y:S08]  /*39b0*/  HMMA.16816.F32.BF16 R20, R60.reuse, R10, R20 ;  /* 0x0000000a3c14723c */ /* 0x040ff00000041814 */
[C---:B----4-:R-:W-:Y:S08]  /*39c0*/  HMMA.16816.F32.BF16 R40, R60.reuse, R44, R40 ;  /* 0x0000002c3c28723c */ /* 0x050ff00000041828 */
[C---:B------:R-:W-:Y:S08]  /*39d0*/  HMMA.16816.F32.BF16 R36, R60.reuse, R46, R36 ;  /* 0x0000002e3c24723c */ /* 0x040ff00000041824 */
[C---:B------:R-:W-:Y:S08]  /*39e0*/  HMMA.16816.F32.BF16 R32, R60.reuse, R12, R32 ;  /* 0x0000000c3c20723c */ /* 0x040ff00000041820 */
[C---:B------:R-:W-:Y:S08]  /*39f0*/  HMMA.16816.F32.BF16 R28, R60.reuse, R14, R28 ;  /* 0x0000000e3c1c723c */ /* 0x040ff0000004181c */
[C---:B------:R-:W-:Y:S08]  /*3a00*/  HMMA.16816.F32.BF16 R68, R60.reuse, R72, R68 ;  /* 0x000000483c44723c */ /* 0x040ff00000041844 */
[----:B------:R-:W-:Y:S08]  /*3a10*/  HMMA.16816.F32.BF16 R64, R60, R74, R64 ;  /* 0x0000004a3c40723c */ /* 0x000ff00000041840 */
[----:B--2---:R-:W-:Y:S01]  /*3a20*/  HMMA.16816.F32.BF16 R24, R88, R4, R24 ;  /* 0x000000045818723c */ /* 0x004fe20000041818 */
[----:B------:R-:W-:-:S04]  /*3a30*/  SHF.R.U32.HI R5, RZ, 0x2, R219 ;  /* 0x00000002ff057819 */ /* 0x000fc800000116db */
[----:B------:R-:W-:-:S03]  /*3a40*/  LOP3.LUT R5, R5, 0x7, RZ, 0xc0, !PT ;  /* 0x0000000705057812 */ /* 0x000fc600078ec0ff */
[----:B------:R-:W-:Y:S01]  /*3a50*/  HMMA.16816.F32.BF16 R20, R88, R6, R20 ;  /* 0x000000065814723c */ /* 0x000fe20000041814 */
[----:B------:R-:W-:-:S04]  /*3a60*/  LOP3.LUT R7, R221, 0x1f0, RZ, 0xc0, !PT ;  /* 0x000001f0dd077812 */ /* 0x000fc800078ec0ff */
[----:B------:R-:W-:-:S03]  /*3a70*/  IADD3 R0, PT, PT, R7, 0x1, R0 ;  /* 0x0000000107007810 */ /* 0x000fc60007ffe000 */
[----:B---3--:R-:W-:Y:S01]  /*3a80*/  HMMA.16816.F32.BF16 R40, R88, R52, R40 ;  /* 0x000000345828723c */ /* 0x008fe20000041828 */
[----:B------:R-:W-:Y:S01]  /*3a90*/  IADD3 R0, PT, PT, R0, -UR26, R5 ;  /* 0x8000001a00007c10 */ /* 0x000fe2000fffe005 */
[----:B------:R-:W-:-:S05]  /*3aa0*/  IMAD.U32 R5, RZ, RZ, UR25 ;  /* 0x00000019ff057e24 */ /* 0x000fca000f8e00ff */
[--C-:B------:R-:W-:Y:S01]  /*3ab0*/  IADD3 R2, PT, PT, R0, UR21, R5.reuse ;  /* 0x0000001500027c10 */ /* 0x100fe2000fffe005 */
[----:B------:R-:W-:Y:S03]  /*3ac0*/  HMMA.16816.F32.BF16 R36, R88, R54, R36 ;  /* 0x000000365824723c */ /* 0x000fe60000041824 */
[C---:B------:R-:W-:Y:S02]  /*3ad0*/  VIADDMNMX R0, R2.reuse, 0x8, R5, PT ;  /* 0x0000000802007846 */ /* 0x040fe40003800105 */
[----:B------:R-:W-:-:S03]  /*3ae0*/  VIMNMX R2, PT, PT, R2, UR25, PT ;  /* 0x0000001902027c48 */ /* 0x000fc6000bfe0100 */
        /* <DEDUP_REMOVED lines=17> */
.L_x_2976:
        /* <DEDUP_REMOVED lines=61> */
.L_x_2977:
[----:B------:R-:W-:Y:S01]  /*3fd0*/  USHF.L.U32 UR7, UR10, 0x5, URZ ;  /* 0x000000050a077899 */ /* 0x000fe200080006ff */
[C---:B------:R-:W-:Y:S01]  /*3fe0*/  LEA R4, P1, R3.reuse, R228, 0x1 ;  /* 0x000000e403047211 */ /* 0x040fe200078208ff */
[----:B------:R-:W-:Y:S01]  /*3ff0*/  IMAD.MOV.U32 R226, RZ, RZ, R228 ;  /* 0x000000ffffe27224 */ /* 0x000fe200078e00e4 */
[----:B------:R-:W-:Y:S02]  /*4000*/  USHF.L.U64.HI UR6, UR10, 0x5, UR11 ;  /* 0x000000050a067899 */ /* 0x000fe4000801020b */
[----:B------:R-:W-:Y:S02]  /*4010*/  LEA.HI.X R5, R3, R227, R86, 0x1, P1 ;  /* 0x000000e303057211 */ /* 0x000fe400008f0c56 */
[----:B------:R-:W-:Y:S01]  /*4020*/  IADD3 R8, P1, PT, R4, UR7, RZ ;  /* 0x0000000704087c10 */ /* 0x000fe2000ff3e0ff */
[----:B------:R-:W-:Y:S01]  /*4030*/  @!PT LDS RZ, [RZ] ;  /* 0x00000000fffff984 */ /* 0x000fe20000000800 */
[----:B------:R-:W-:Y:S01]  /*4040*/  @!PT LDS RZ, [RZ] ;  /* 0x00000000fffff984 */ /* 0x000fe20000000800 */
[----:B------:R-:W-:Y:S01]  /*4050*/  @!PT LDS RZ, [RZ] ;  /* 0x00000000fffff984 */ /* 0x000fe20000000800 */
[----:B------:R1:W-:Y:S03]  /*4060*/  LDGSTS.E.BYPASS.LTC128B.128 [R87+0x8000], desc[UR22][R226.64] ;  /* 0x08000000e2577fae */ /* 0x0003e6000b981a16 */
[----:B------:R-:W-:Y:S01]  /*4070*/  IADD3.X R9, PT, PT, R5, UR6, RZ, P1, !PT ;  /* 0x0000000605097c10 */ /* 0x000fe20008ffe4ff */
[----:B------:R1:W-:Y:S01]  /*4080*/  LDGSTS.E.BYPASS.LTC128B.128 [R87+0xa000], desc[UR22][R226.64+0x80] ;  /* 0x0a000080e2577fae */ /* 0x0003e2000b981a16 */
[----:B------:R-:W-:-:S03]  /*4090*/  IADD3 R6, P1, PT, R8, UR7, RZ ;  /* 0x0000000708067c10 */ /* 0x000fc6000ff3e0ff */
[----:B------:R1:W-:Y:S01]  /*40a0*/  LDGSTS.E.BYPASS.LTC128B.128 [R87+0xc000], desc[UR22][R226.64+0x100] ;  /* 0x0c000100e2577fae */ /* 0x0003e2000b981a16 */
[----:B------:R-:W-:-:S03]  /*40b0*/  IADD3.X R7, PT, PT, R9, UR6, RZ, P1, !PT ;  /* 0x0000000609077c10 */ /* 0x000fc60008ffe4ff */
        /* <DEDUP_REMOVED lines=14> */
.L_x_2975:
[----:B-1----:R-:W-:Y:S01]  /*41a0*/  IMAD.SHL.U32 R4, R219, 0x2, RZ ;  /* 0x00000002db047824 */ /* 0x002fe200078e00ff */
[----:B------:R-:W-:Y:S01]  /*41b0*/  LOP3.LUT R165, R84, 0x200, R181, 0xf8, !PT ;  /* 0x0000020054a57812 */ /* 0x000fe200078ef8b5 */
[----:B------:R-:W-:Y:S01]  /*41c0*/  IMAD.U32 R3, RZ, RZ, UR4 ;  /* 0x00000004ff037e24 */ /* 0x000fe2000f8e00ff */
[----:B------:R-:W1:Y:S01]  /*41d0*/  LDCU UR4, c[0x0][0x45c] ;  /* 0x00008b80ff0477ac */ /* 0x000e620008000800 */
[----:B------:R-:W-:Y:S01]  /*41e0*/  IMAD.MOV.U32 R216, RZ, RZ, 0x20 ;  /* 0x00000020ffd87424 */ /* 0x000fe200078e00ff */
[----:B------:R-:W-:Y:S02]  /*41f0*/  LEA R220, R165, UR5, 0x1 ;  /* 0x00000005a5dc7c11 */ /* 0x000fe4000f8e08ff */
[----:B------:R-:W-:Y:S01]  /*4200*/  LOP3.LUT R3, R3, 0x6, R4, 0xf8, !PT ;  /* 0x0000000603037812 */ /* 0x000fe200078ef804 */
[----:B------:R-:W-:Y:S02]  /*4210*/  UISETP.GT.AND UP0, UPT, UR14, UR18, UPT ;  /* 0x000000120e00728c */ /* 0x000fe4000bf04270 */
[--C-:B------:R-:W-:Y:S01]  /*4220*/  IMAD.IADD R201, R85, 0x1, R220.reuse ;  /* 0x0000000155c97824 */ /* 0x100fe200078e02dc */
[----:B------:R-:W-:Y:S01]  /*4230*/  LOP3.LUT R5, R3, 0x1, RZ, 0xfc, !PT ;  /* 0x0000000103057812 */ /* 0x000fe200078efcff */
[----:B------:R-:W-:Y:S01]  /*4240*/  IMAD.IADD R198, R167, 0x1, R220 ;  /* 0x00000001a7c67824 */ /* 0x000fe200078e02dc */
[----:B------:R-:W-:Y:S01]  /*4250*/  LOP3.LUT R7, R3, 0x8, RZ, 0xfc, !PT ;  /* 0x0000000803077812 */ /* 0x000fe200078efcff */
[----:B------:R-:W-:Y:S01]  /*4260*/  LDSM.16.MT88.4 R100, [R220+0x14000] ;  /* 0x01400000dc64783b */ /* 0x000fe20000004200 */
[----:B------:R-:W-:Y:S01]  /*4270*/  ISETP.GE.AND P6, PT, R5, R2, PT ;  /* 0x000000020500720c */ /* 0x000fe20003fc6270 */
[----:B------:R-:W-:Y:S01]  /*4280*/  IMAD.IADD R176, R85, 0x1, R198 ;  /* 0x0000000155b07824 */ /* 0x000fe200078e02c6 */
[----:B------:R-:W-:Y:S01]  /*4290*/  ISETP.GE.AND P4, PT, R5, R0, PT ;  /* 0x000000000500720c */ /* 0x000fe20003f86270 */
[----:B------:R-:W-:Y:S01]  /*42a0*/  LDSM.16.MT88.4 R44, [R201+0x10000] ;  /* 0x01000000c92c783b */ /* 0x000fe20000004200 */
[----:B------:R-:W-:-:S02]  /*42b0*/  ISETP.GE.AND P5, PT, R7, R2, PT ;  /* 0x000000020700720c */ /* 0x000fc40003fa6270 */
[----:B------:R-:W-:Y:S01]  /*42c0*/  LOP3.LUT R5, R3, 0x9, RZ, 0xfc, !PT ;  /* 0x0000000903057812 */ /* 0x000fe200078efcff */
[----:B------:R-:W-:Y:S01]  /*42d0*/  LDSM.16.MT88.4 R76, [R201+0x12000] ;  /* 0x01200000c94c783b */ /* 0x000fe20000004200 */
[----:B------:R-:W-:Y:S02]  /*42e0*/  ISETP.GE.AND P1, PT, R7, R0, PT ;  /* 0x000000000700720c */ /* 0x000fe40003f26270 */
[----:B------:R-:W-:Y:S01]  /*42f0*/  LOP3.LUT R11, R3, 0x10, RZ, 0xfc, !PT ;  /* 0x00000010030b7812 */ /* 0x000fe200078efcff */
[----:B------:R-:W-:Y:S01]  /*4300*/  LDSM.16.MT88.4 R140, [R201+0x16000] ;  /* 0x01600000c98c783b */ /* 0x000fe20000004200 */
[----:B------:R-:W-:Y:S02]  /*4310*/  FSEL R7, R36, -INF , !P5 ;  /* 0xff80000024077808 */ /* 0x000fe40006800000 */
[C---:B------:R-:W-:Y:S01]  /*4320*/  ISETP.GE.AND P3, PT, R5.reuse, R2, PT ;  /* 0x000000020500720c */ /* 0x040fe20003f66270 */
[----:B------:R-:W-:Y:S01]  /*4330*/  LDSM.16.MT88.4 R108, [R201+0x14000] ;  /* 0x01400000c96c783b */ /* 0x000fe20000004200 */
[----:B------:R-:W-:-:S02]  /*4340*/  ISETP.GE.AND P5, PT, R5, R0, PT ;  /* 0x000000000500720c */ /* 0x000fc40003fa6270 */
[----:B------:R-:W-:Y:S01]  /*4350*/  LOP3.LUT R9, R3, 0x11, RZ, 0xfc, !PT ;  /* 0x0000001103097812 */ /* 0x000fe200078efcff */
[----:B------:R-:W-:Y:S01]  /*4360*/  LDSM.16.MT88.4 R52, [R198+0x10000] ;  /* 0x01000000c634783b */ /* 0x000fe20000004200 */
[----:B------:R-:W-:Y:S02]  /*4370*/  FSEL R5, R38, -INF , !P1 ;  /* 0xff80000026057808 */ /* 0x000fe40004800000 */
[----:B------:R-:W-:Y:S01]  /*4380*/  ISETP.GE.AND P1, PT, R11, R2, PT ;  /* 0x000000020b00720c */ /* 0x000fe20003f26270 */
[----:B------:R-:W-:Y:S01]  /*4390*/  LDSM.16.MT88.4 R60, [R176+0x10000] ;  /* 0x01000000b03c783b */ /* 0x000fe20000004200 */
[----:B------:R-:W-:Y:S02]  /*43a0*/  FSEL R37, R37, -INF , !P3 ;  /* 0xff80000025257808 */ /* 0x000fe40005800000 */
[----:B------:R-:W-:Y:S01]  /*43b0*/  FSEL R39, R39, -INF , !P5 ;  /* 0xff80000027277808 */ /* 0x000fe20006800000 */
[----:B------:R-:W-:Y:S01]  /*43c0*/  LDSM.16.MT88.4 R84, [R198+0x12000] ;  /* 0x01200000c654783b */ /* 0x000fe20000004200 */
[----:B------:R-:W-:-:S02]  /*43d0*/  ISETP.GE.AND P3, PT, R11, R0, PT ;  /* 0x000000000b00720c */ /* 0x000fc40003f66270 */
[----:B------:R-:W-:Y:S01]  /*43e0*/  ISETP.GE.AND P5, PT, R9, R2, PT ;  /* 0x000000020900720c */ /* 0x000fe20003fa6270 */
[----:B------:R-:W-:Y:S01]  /*43f0*/  LDSM.16.MT88.4 R92, [R176+0x12000] ;  /* 0x01200000b05c783b */ /* 0x000fe20000004200 */
[----:B------:R-:W-:Y:S02]  /*4400*/  LOP3.LUT R11, R3, 0x18, RZ, 0xfc, !PT ;  /* 0x00000018030b7812 */ /* 0x000fe400078efcff */
[----:B------:R-:W-:Y:S01]  /*4410*/  FSEL R13, R32, -INF , !P1 ;  /* 0xff800000200d7808 */ /* 0x000fe20004800000 */
[----:B------:R-:W-:Y:S01]  /*4420*/  LDSM.16.MT88.4 R116, [R198+0x14000] ;  /* 0x01400000c674783b */ /* 0x000fe20000004200 */
[----:B------:R-:W-:Y:S02]  /*4430*/  ISETP.GE.AND P1, PT, R9, R0, PT ;  /* 0x000000000900720c */ /* 0x000fe40003f26270 */
[----:B------:R-:W-:Y:S01]  /*4440*/  LOP3.LUT R15, R3, 0x19, RZ, 0xfc, !PT ;  /* 0x00000019030f7812 */ /* 0x000fe200078efcff */
[----:B------:R-:W-:Y:S01]  /*4450*/  LDSM.16.MT88.4 R124, [R176+0x14000] ;  /* 0x01400000b07c783b */ /* 0x000fe20000004200 */
[----:B------:R-:W-:-:S02]  /*4460*/  FSEL R9, R34, -INF , !P3 ;  /* 0xff80000022097808 */ /* 0x000fc40005800000 */
[----:B------:R-:W-:Y:S01]  /*4470*/  FSEL R33, R33, -INF , !P5 ;  /* 0xff80000021217808 */ /* 0x000fe20006800000 */
[----:B------:R-:W-:Y:S01]  /*4480*/  LDSM.16.MT88.4 R132, [R220+0x16000] ;  /* 0x01600000dc84783b */ /* 0x000fe20000004200 */
[C---:B------:R-:W-:Y:S02]  /*4490*/  ISETP.GE.AND P3, PT, R11.reuse, R2, PT ;  /* 0x000000020b00720c */ /* 0x040fe40003f66270 */
[----:B------:R-:W-:Y:S01]  /*44a0*/  ISETP.GE.AND P5, PT, R11, R0, PT ;  /* 0x000000000b00720c */ /* 0x000fe20003fa6270 */
[----:B------:R-:W-:Y:S01]  /*44b0*/  LDSM.16.MT88.4 R148, [R198+0x16000] ;  /* 0x01600000c694783b */ /* 0x000fe20000004200 */
[----:B------:R-:W-:Y:S02]  /*44c0*/  LOP3.LUT R19, R3, 0x20, RZ, 0xfc, !PT ;  /* 0x0000002003137812 */ /* 0x000fe400078efcff */
[----:B------:R-:W-:Y:S01]  /*44d0*/  FSEL R35, R35, -INF , !P1 ;  /* 0xff80000023237808 */ /* 0x000fe20004800000 */
[----:B------:R-:W-:Y:S01]  /*44e0*/  LDSM.16.MT88.4 R172, [R198+0x10800] ;  /* 0x01080000c6ac783b */ /* 0x000fe20000004200 */
[----:B------:R-:W-:-:S02]  /*44f0*/  ISETP.GE.AND P1, PT, R15, R2, PT ;  /* 0x000000020f00720c */ /* 0x000fc40003f26270 */
[----:B------:R-:W-:Y:S01]  /*4500*/  FSEL R11, R28, -INF , !P3 ;  /* 0xff8000001c0b7808 */ /* 0x000fe20005800000 */
[----:B------:R-:W-:Y:S01]  /*4510*/  LDSM.16.MT88.4 R168, [R176+0x10800] ;  /* 0x01080000b0a8783b */ /* 0x000fe20000004200 */
[----:B------:R-:W-:Y:S02]  /*4520*/  FSEL R17, R30, -INF , !P5 ;  /* 0xff8000001e117808 */ /* 0x000fe40006800000 */
[----:B------:R-:W-:Y:S02]  /*4530*/  ISETP.GE.AND P3, PT, R15, R0, PT ;  /* 0x000000000f00720c */ /* 0x000fe40003f66270 */
[----:B------:R-:W-:Y:S02]  /*4540*/  ISETP.GE.AND P5, PT, R19, R2, PT ;  /* 0x000000021300720c */ /* 0x000fe40003fa6270 */
[----:B------:R-:W-:Y:S02]  /*4550*/  LOP3.LUT R15, R3, 0x21, RZ, 0xfc, !PT ;  /* 0x00000021030f7812 */ /* 0x000fe400078efcff */
[----:B------:R-:W-:-:S02]  /*4560*/  FSEL R29, R29, -INF , !P1 ;  /* 0xff8000001d1d7808 */ /* 0x000fc40004800000 */
[----:B------:R-:W-:Y:S02]  /*4570*/  ISETP.GE.AND P1, PT, R19, R0, PT ;  /* 0x000000001300720c */ /* 0x000fe40003f26270 */
[----:B------:R-:W-:Y:S02]  /*4580*/  FSEL R31, R31, -INF , !P3 ;  /* 0xff8000001f1f7808 */ /* 0x000fe40005800000 */
[----:B------:R-:W-:Y:S02]  /*4590*/  LOP3.LUT R19, R3, 0x28, RZ, 0xfc, !PT ;  /* 0x0000002803137812 */ /* 0x000fe400078efcff */
[----:B------:R-:W-:Y:S02]  /*45a0*/  FSEL R237, R24, -INF , !P5 ;  /* 0xff80000018ed7808 */ /* 0x000fe40006800000 */
[C---:B------:R-:W-:Y:S02]  /*45b0*/  ISETP.GE.AND P3, PT, R15.reuse, R2, PT ;  /* 0x000000020f00720c */ /* 0x040fe40003f66270 */
[----:B------:R-:W-:-:S02]  /*45c0*/  ISETP.GE.AND P5, PT, R15, R0, PT ;  /* 0x000000000f00720c */ /* 0x000fc40003fa6270 */
[----:B------:R-:W-:Y:S02]  /*45d0*/  LOP3.LUT R15, R3, 0x29, RZ, 0xfc, !PT ;  /* 0x00000029030f7812 */ /* 0x000fe400078efcff */
[----:B------:R-:W-:Y:S02]  /*45e0*/  FSEL R199, R26, -INF , !P1 ;  /* 0xff8000001ac77808 */ /* 0x000fe40004800000 */
[-C--:B------:R-:W-:Y:S02]  /*45f0*/  ISETP.GE.AND P1, PT, R19, R2.reuse, PT ;  /* 0x000000021300720c */ /* 0x080fe40003f26270 */
[----:B------:R-:W-:Y:S02]  /*4600*/  FSEL R217, R27, -INF , !P5 ;  /* 0xff8000001bd97808 */ /* 0x000fe40006800000 */
[----:B------:R-:W-:Y:S02]  /*4610*/  ISETP.GE.AND P5, PT, R15, R2, PT ;  /* 0x000000020f00720c */ /* 0x000fe40003fa6270 */
[----:B------:R-:W-:-:S02]  /*4620*/  FSEL R203, R25, -INF , !P3 ;  /* 0xff80000019cb7808 */ /* 0x000fc40005800000 */
[----:B------:R-:W-:Y:S01]  /*4630*/  FSEL R233, R20, -INF , !P1 ;  /* 0xff80000014e97808 */ /* 0x000fe20004800000 */
[----:B------:R-:W-:Y:S01]  /*4640*/  LDSM.16.MT88.4 R24, [R220+0x14800] ;  /* 0x01480000dc18783b */ /* 0x000fe20000004200 */
[-C--:B------:R-:W-:Y:S02]  /*4650*/  ISETP.GE.AND P3, PT, R19, R0.reuse, PT ;  /* 0x000000001300720c */ /* 0x080fe40003f66270 */
[----:B------:R-:W-:Y:S02]  /*4660*/  ISETP.GE.AND P1, PT, R15, R0, PT ;  /* 0x000000000f00720c */ /* 0x000fe40003f26270 */
[----:B------:R-:W-:Y:S02]  /*4670*/  LOP3.LUT R15, R3, 0x30, RZ, 0xfc, !PT ;  /* 0x00000030030f7812 */ /* 0x000fe400078efcff */
[----:B------:R-:W-:Y:S02]  /*4680*/  FSEL R223, R21, -INF , !P5 ;  /* 0xff80000015df7808 */ /* 0x000fe40006800000 */
[----:B------:R-:W-:-:S02]  /*4690*/  ISETP.GE.AND P5, PT, R3, R2, PT ;  /* 0x000000020300720c */ /* 0x000fc40003fa6270 */
[----:B------:R-:W-:Y:S02]  /*46a0*/  FSEL R179, R22, -INF , !P3 ;  /* 0xff80000016b37808 */ /* 0x000fe40005800000 */
[----:B------:R-:W-:Y:S02]  /*46b0*/  FSEL R177, R23, -INF , !P1 ;  /* 0xff80000017b17808 */ /* 0x000fe40004800000 */
[C---:B------:R-:W-:Y:S02]  /*46c0*/  ISETP.GE.AND P3, PT, R15.reuse, R2, PT ;  /* 0x000000020f00720c */ /* 0x040fe40003f66270 */
[----:B------:R-:W-:Y:S02]  /*46d0*/  ISETP.GE.AND P1, PT, R15, R0, PT ;  /* 0x000000000f00720c */ /* 0x000fe40003f26270 */
[----:B------:R-:W-:Y:S02]  /*46e0*/  LOP3.LUT R15, R3, 0x31, RZ, 0xfc, !PT ;  /* 0x00000031030f7812 */ /* 0x000fe400078efcff */
[----:B------:R-:W-:-:S02]  /*46f0*/  FSEL R19, R40, -INF , !P5 ;  /* 0xff80000028137808 */ /* 0x000fc40006800000 */
[----:B------:R-:W-:Y:S02]  /*4700*/  FSEL R41, R41, -INF , !P6 ;  /* 0xff80000029297808 */ /* 0x000fe40007000000 */
[----:B------:R-:W-:Y:S02]  /*4710*/  ISETP.GE.AND P5, PT, R3, R0, PT ;  /* 0x000000000300720c */ /* 0x000fe40003fa6270 */
[----:B------:R-:W-:Y:S02]  /*4720*/  FSEL R43, R43, -INF , !P4 ;  /* 0xff8000002b2b7808 */ /* 0x000fe40006000000 */
[----:B------:R-:W-:Y:S02]  /*4730*/  ISETP.GE.AND P6, PT, R15, R2, PT ;  /* 0x000000020f00720c */ /* 0x000fe40003fc6270 */
[----:B------:R-:W-:Y:S02]  /*4740*/  FMNMX3.FTZ R6, R19, R41, R7, !PT ;  /* 0x0000002913067276 */ /* 0x000fe40007810007 */
[----:B------:R-:W-:-:S02]  /*4750*/  ISETP.GE.AND P4, PT, R15, R0, PT ;  /* 0x000000000f00720c */ /* 0x000fc40003f86270 */
[----:B------:R-:W-:Y:S02]  /*4760*/  FSEL R15, R42, -INF , !P5 ;  /* 0xff8000002a0f7808 */ /* 0x000fe40006800000 */
[----:B------:R-:W-:Y:S02]  /*4770*/  FMNMX3.FTZ R6, R6, R37, R13, !PT ;  /* 0x0000002506067276 */ /* 0x000fe4000781000d */
[----:B------:R-:W-:Y:S02]  /*4780*/  FMNMX3.FTZ R4, R15, R43, R5, !PT ;  /* 0x0000002b0f047276 */ /* 0x000fe40007810005 */
[----:B------:R-:W-:Y:S02]  /*4790*/  FMNMX3.FTZ R6, R6, R33, R11, !PT ;  /* 0x0000002106067276 */ /* 0x000fe4000781000b */
[----:B------:R-:W-:Y:S02]  /*47a0*/  FMNMX3.FTZ R4, R4, R39, R9, !PT ;  /* 0x0000002704047276 */ /* 0x000fe40007810009 */
[----:B------:R-:W-:-:S02]  /*47b0*/  LOP3.LUT R21, R3, 0x38, RZ, 0xfc, !PT ;  /* 0x0000003803157812 */ /* 0x000fc400078efcff */
[----:B------:R-:W-:Y:S02]  /*47c0*/  FMNMX3.FTZ R6, R6, R29, R237, !PT ;  /* 0x0000001d06067276 */ /* 0x000fe400078100ed */
[----:B------:R-:W-:Y:S02]  /*47d0*/  FMNMX3.FTZ R4, R4, R35, R17, !PT ;  /* 0x0000002304047276 */ /* 0x000fe40007810011 */
[----:B------:R-:W-:Y:S02]  /*47e0*/  FSEL R229, R68, -INF , !P3 ;  /* 0xff80000044e57808 */ /* 0x000fe40005800000 */
[----:B------:R-:W-:Y:S02]  /*47f0*/  ISETP.GE.AND P5, PT, R21, R2, PT ;  /* 0x000000021500720c */ /* 0x000fe40003fa6270 */
[----:B------:R-:W-:Y:S02]  /*4800*/  LOP3.LUT R3, R3, 0x39, RZ, 0xfc, !PT ;  /* 0x0000003903037812 */ /* 0x000fe400078efcff */
[----:B------:R-:W-:-:S02]  /*4810*/  FMNMX3.FTZ R6, R6, R203, R233, !PT ;  /* 0x000000cb06067276 */ /* 0x000fc400078100e9 */
[----:B------:R-:W-:Y:S02]  /*4820*/  FMNMX3.FTZ R4, R4, R31, R199, !PT ;  /* 0x0000001f04047276 */ /* 0x000fe400078100c7 */
[----:B------:R-:W-:Y:S02]  /*4830*/  FSEL R211, R70, -INF , !P1 ;  /* 0xff80000046d37808 */ /* 0x000fe40004800000 */
[----:B------:R-:W-:Y:S02]  /*4840*/  ISETP.GE.AND P1, PT, R3, R2, PT ;  /* 0x000000020300720c */ /* 0x000fe40003f26270 */
[----:B------:R-:W-:Y:S02]  /*4850*/  FSEL R225, R69, -INF , !P6 ;  /* 0xff80000045e17808 */ /* 0x000fe40007000000 */
[----:B------:R-:W-:Y:S02]  /*4860*/  FSEL R215, R64, -INF , !P5 ;  /* 0xff80000040d77808 */ /* 0x000fe40006800000 */
[----:B------:R-:W-:-:S02]  /*4870*/  FMNMX3.FTZ R6, R6, R223, R229, !PT ;  /* 0x000000df06067276 */ /* 0x000fc400078100e5 */
[-C--:B------:R-:W-:Y:S02]  /*4880*/  ISETP.GE.AND P3, PT, R21, R0.reuse, PT ;  /* 0x000000001500720c */ /* 0x080fe40003f66270 */
[----:B------:R-:W-:Y:S02]  /*4890*/  FMNMX3.FTZ R4, R4, R217, R179, !PT ;  /* 0x000000d904047276 */ /* 0x000fe400078100b3 */
[----:B------:R-:W-:Y:S02]  /*48a0*/  FSEL R213, R65, -INF , !P1 ;  /* 0xff80000041d57808 */ /* 0x000fe40004800000 */
[----:B------:R-:W-:Y:S02]  /*48b0*/  FMNMX3.FTZ R6, R6, R225, R215, !PT ;  /* 0x000000e106067276 */ /* 0x000fe400078100d7 */
[----:B------:R-:W-:Y:S02]  /*48c0*/  ISETP.GE.AND P5, PT, R3, R0, PT ;  /* 0x000000000300720c */ /* 0x000fe40003fa6270 */
[----:B------:R-:W-:-:S02]  /*48d0*/  FSEL R209, R71, -INF , !P4 ;  /* 0xff80000047d17808 */ /* 0x000fc40006000000 */
[----:B------:R-:W-:Y:S01]  /*48e0*/  FSEL R207, R66, -INF , !P3 ;  /* 0xff80000042cf7808 */ /* 0x000fe20005800000 */
[----:B------:R-:W-:Y:S01]  /*48f0*/  LDSM.16.MT88.4 R68, [R220+0x12000] ;  /* 0x01200000dc44783b */ /* 0x000fe20000004200 */
[----:B------:R-:W-:Y:S02]  /*4900*/  FMNMX3.FTZ R4, R4, R177, R211, !PT ;  /* 0x000000b104047276 */ /* 0x000fe400078100d3 */
[----:B------:R-:W-:Y:S02]  /*4910*/  FMNMX.FTZ R6, R213, R6, !PT ;  /* 0x00000006d5067209 */ /* 0x000fe40007810000 */
[----:B------:R-:W-:Y:S02]  /*4920*/  FSEL R205, R67, -INF , !P5 ;  /* 0xff80000043cd7808 */ /* 0x000fe40006800000 */
[----:B------:R-:W-:Y:S01]  /*4930*/  FMNMX3.FTZ R4, R4, R209, R207, !PT ;  /* 0x000000d104047276 */ /* 0x000fe200078100cf */
[----:B------:R-:W2:Y:S03]  /*4940*/  SHFL.BFLY PT, R21, R6, 0x2, 0x1f ;  /* 0x0c401f0006157f89 */ /* 0x000ea600000e0000 */
[----:B------:R-:W-:-:S05]  /*4950*/  FMNMX.FTZ R23, R205, R4, !PT ;  /* 0x00000004cd177209 */ /* 0x000fca0007810000 */
        /* <DEDUP_REMOVED lines=29> */
[----:B------:R-:W-:Y:S01]  /*4b30*/  FFMA.FTZ R183, R17, UR4, -R204 ;  /* 0x0000000411b77c23 */ /* 0x000fe200080108cc */
[----:B------:R-:W3:Y:S01]  /*4b40*/  MUFU.EX2 R196, R196 ;  /* 0x000000c400c47308 */ /* 0x000ee20000000800 */
[----:B------:R-:W4:Y:S01]  /*4b50*/  LDSM.16.MT88.4 R12, [R201+0x10800] ;  /* 0x01080000c90c783b */ /* 0x000f220000004200 */
[--C-:B------:R-:W-:Y:S01]  /*4b60*/  FFMA.FTZ R188, R33, UR4, -R208.reuse ;  /* 0x0000000421bc7c23 */ /* 0x100fe200080108d0 */
[----:B------:R-:W-:Y:S01]  /*4b70*/  FFMA.FTZ R184, R29, UR4, -R208 ;  /* 0x000000041db87c23 */ /* 0x000fe200080108d0 */
[----:B------:R-:W5:Y:S01]  /*4b80*/  MUFU.EX2 R193, R193 ;  /* 0x000000c100c17308 */ /* 0x000f620000000800 */
[----:B------:R-:W4:Y:S01]  /*4b90*/  LDSM.16.MT88.4 R8, [R201+0x12800] ;  /* 0x01280000c908783b */ /* 0x000f220000004200 */
[--C-:B------:R-:W-:Y:S01]  /*4ba0*/  FFMA.FTZ R186, R35, UR4, -R204.reuse ;  /* 0x0000000423ba7c23 */ /* 0x100fe200080108cc */
[----:B------:R-:W-:Y:S01]  /*4bb0*/  FFMA.FTZ R182, R31, UR4, -R204 ;  /* 0x000000041fb67c23 */ /* 0x000fe200080108cc */
[----:B------:R-:W-:Y:S01]  /*4bc0*/  MUFU.EX2 R195, R195 ;  /* 0x000000c300c37308 */ /* 0x000fe20000000800 */
[----:B------:R-:W4:Y:S01]  /*4bd0*/  LDSM.16.MT88.4 R16, [R201+0x16800] ;  /* 0x01680000c910783b */ /* 0x000f220000004200 */
[--C-:B------:R-:W-:Y:S01]  /*4be0*/  FFMA.FTZ R202, R203, UR4, -R208.reuse ;  /* 0x00000004cbca7c23 */ /* 0x100fe200080108d0 */
[----:B------:R-:W-:Y:S01]  /*4bf0*/  FFMA.FTZ R200, R233, UR4, -R208 ;  /* 0x00000004e9c87c23 */ /* 0x000fe200080108d0 */
[----:B------:R-:W1:Y:S01]  /*4c00*/  MUFU.EX2 R194, R194 ;  /* 0x000000c200c27308 */ /* 0x000e620000000800 */
[----:B------:R-:W-:Y:S01]  /*4c10*/  LDSM.16.MT88.4 R28, [R176+0x12800] ;  /* 0x01280000b01c783b */ /* 0x000fe20000004200 */
[----:B---3--:R-:W-:Y:S01]  /*4c20*/  F2FP.BF16.F32.PACK_AB R152, R196, R197 ;  /* 0x000000c5c498723e */ /* 0x008fe200000010ff */
[--C-:B------:R-:W-:Y:S01]  /*4c30*/  FFMA.FTZ R210, R217, UR4, -R204.reuse ;  /* 0x00000004d9d27c23 */ /* 0x100fe200080108cc */
[----:B------:R-:W-:Y:S01]  /*4c40*/  MUFU.EX2 R191, R191 ;  /* 0x000000bf00bf7308 */ /* 0x000fe20000000800 */
[----:B------:R-:W-:Y:S01]  /*4c50*/  LDSM.16.MT88.4 R32, [R198+0x12800] ;  /* 0x01280000c620783b */ /* 0x000fe20000004200 */
[----:B-----5:R-:W-:Y:S01]  /*4c60*/  F2FP.BF16.F32.PACK_AB R154, R192, R193 ;  /* 0x000000c1c09a723e */ /* 0x020fe200000010ff */
[----:B------:R-:W-:Y:S01]  /*4c70*/  FFMA.FTZ R206, R179, UR4, -R204 ;  /* 0x00000004b3ce7c23 */ /* 0x000fe200080108cc */
[----:B------:R-:W3:Y:S01]  /*4c80*/  MUFU.EX2 R190, R190 ;  /* 0x000000be00be7308 */ /* 0x000ee20000000800 */
[----:B------:R-:W-:Y:S01]  /*4c90*/  FFMA.FTZ R237, R237, UR4, -R208 ;  /* 0x00000004eded7c23 */ /* 0x000fe200080108d0 */
[--C-:B------:R-:W-:Y:S01]  /*4ca0*/  FFMA.FTZ R233, R205, UR4, -R204.reuse ;  /* 0x00000004cde97c23 */ /* 0x100fe200080108cc */
[----:B------:R-:W-:Y:S01]  /*4cb0*/  FFMA.FTZ R207, R207, UR4, -R204 ;  /* 0x00000004cfcf7c23 */ /* 0x000fe200080108cc */
        /* <DEDUP_REMOVED lines=20> */
[----:B------:R-:W4:Y:S04]  /*4e00*/  MUFU.EX2 R202, R202 ;  /* 0x000000ca00ca7308 */ /* 0x000f280000000800 */
[----:B------:R-:W-:Y:S01]  /*4e10*/  MUFU.EX2 R200, R200 ;  /* 0x000000c800c87308 */ /* 0x000fe20000000800 */
[----:B------:R-:W-:Y:S03]  /*4e20*/  HMMA.16816.F32.BF16 R76, R152, R78, RZ ;  /* 0x0000004e984c723c */ /* 0x000fe600000418ff */
[----:B------:R-:W-:Y:S01]  /*4e30*/  MUFU.EX2 R210, R210 ;  /* 0x000000d200d27308 */ /* 0x000fe20000000800 */
[----:B--2---:R-:W-:-:S03]  /*4e40*/  FFMA.FTZ R237, R213, UR4, -R208 ;  /* 0x00000004d5ed7c23 */ /* 0x004fc600080108d0 */
        /* <DEDUP_REMOVED lines=136> */
[C---:B------:R-:W-:Y:S01]  /*56d0*/  HMMA.16816.F32.BF16 R36, R4.reuse, R178, R36 ;  /* 0x000000b20424723c */ /* 0x040fe20000041824 */
[----:B------:R-:W-:Y:S01]  /*56e0*/  FFMA.FTZ R178, R215, UR4, -R208 ;  /* 0x00000004d7b27c23 */ /* 0x000fe200080108d0 */
[--C-:B------:R-:W-:Y:S01]  /*56f0*/  FFMA.FTZ R179, R211, UR4, -R204.reuse ;  /* 0x00000004d3b37c23 */ /* 0x100fe200080108cc */
[----:B------:R-:W-:Y:S01]  /*5700*/  FFMA.FTZ R208, R209, UR4, -R204 ;  /* 0x00000004d1d07c23 */ /* 0x000fe200080108cc */
[----:B------:R-:W1:Y:S04]  /*5710*/  MUFU.EX2 R177, R177 ;  /* 0x000000b100b17308 */ /* 0x000e680000000800 */
        /* <DEDUP_REMOVED lines=24> */
[----:B--2---:R-:W-:Y:S02]  /*58a0*/  F2FP.BF16.F32.PACK_AB R7, R233, R204 ;  /* 0x000000cce907723e */ /* 0x004fe400000010ff */
[----:B----4-:R-:W-:-:S05]  /*58b0*/  SEL R201, R216, 0xffffffe0, !P2 ;  /* 0xffffffe0d8c97807 */ /* 0x010fca0005000000 */
[----:B------:R-:W-:Y:S01]  /*58c0*/  HMMA.16816.F32.BF16 R104, R4, R8, R104 ;  /* 0x000000080468723c */ /* 0x000fe20000041868 */
[----:B------:R-:W-:-:S05]  /*58d0*/  IMAD.IADD R205, R201, 0x1, R198 ;  /* 0x00000001c9cd7824 */ /* 0x000fca00078e02c6 */
[----:B------:R-:W-:Y:S02]  /*58e0*/  LDSM.16.MT88.4 R28, [R205+0x11800] ;  /* 0x01180000cd1c783b */ /* 0x000fe40000004200 */
[C---:B------:R-:W-:Y:S02]  /*58f0*/  HMMA.16816.F32.BF16 R108, R4.reuse, R10, R108 ;  /* 0x0000000a046c723c */ /* 0x040fe4000004186c */
[----:B------:R-:W1:Y:S06]  /*5900*/  LDSM.16.MT88.4 R8, [R220+0x11800] ;  /* 0x01180000dc08783b */ /* 0x000e6c0000004200 */
        /* <DEDUP_REMOVED lines=61> */
[----:B------:R-:W-:-:S05]  /*5ce0*/  IABS R7, UR4 ;  /* 0x0000000400077c13 */ /* 0x000fca0008000000 */
        /* <DEDUP_REMOVED lines=15> */
[C---:B------:R-:W-:Y:S02]  /*5de0*/  IMAD R9, R6.reuse, R9, R10 ;  /* 0x0000000906097224 */ /* 0x040fe400078e020a */
[----:B------:R-:W-:Y:S01]  /*5df0*/  IMAD R7, R6, R4, R7 ;  /* 0x0000000406077224 */ /* 0x000fe200078e0207 */
        /* <DEDUP_REMOVED lines=8> */
[----:B------:R-:W-:-:S04]  /*5e80*/  ISETP.GE.U32.AND P6, PT, R9, R6, PT ;  /* 0x000000060900720c */ /* 0x000fc80003fc6070 */
[----:B------:R-:W-:Y:S02]  /*5e90*/  ISETP.GE.U32.AND P3, PT, R7, R6, PT ;  /* 0x000000060700720c */ /* 0x000fe40003f66070 */
[----:B------:R-:W-:Y:S01]  /*5ea0*/  LOP3.LUT R6, R8, UR6, RZ, 0x3c, !PT ;  /* 0x0000000608067c12 */ /* 0x000fe2000f8e3cff */
[----:B------:R-:W1:Y:S03]  /*5eb0*/  LDCU.64 UR6, c[0x0][0x3a8] ;  /* 0x00007500ff0677ac */ /* 0x000e660008000a00 */
[----:B------:R-:W-:-:S03]  /*5ec0*/  ISETP.GE.AND P4, PT, R6, RZ, PT ;  /* 0x000000ff0600720c */ /* 0x000fc60003f86270 */
[----:B------:R-:W-:-:S04]  /*5ed0*/  @P6 IADD3 R11, PT, PT, R11, 0x1, RZ ;  /* 0x000000010b0b6810 */ /* 0x000fc80007ffe0ff */
[----:B------:R-:W-:Y:S01]  /*5ee0*/  @P3 VIADD R5, R5, 0x1 ;  /* 0x0000000105053836 */ /* 0x000fe20000000000 */
[----:B------:R-:W-:-:S04]  /*5ef0*/  ISETP.NE.AND P3, PT, R8, RZ, PT ;  /* 0x000000ff0800720c */ /* 0x000fc80003f65270 */
[----:B------:R-:W-:Y:S01]  /*5f00*/  MOV R4, R5 ;  /* 0x0000000500047202 */ /* 0x000fe20000000f00 */
[----:B------:R-:W-:Y:S01]  /*5f10*/  @!P4 IMAD.MOV R11, RZ, RZ, -R11 ;  /* 0x000000ffff0bc224 */ /* 0x000fe200078e0a0b */
[----:B------:R-:W-:Y:S02]  /*5f20*/  LOP3.LUT R5, RZ, R8, RZ, 0x33, !PT ;  /* 0x00000008ff057212 */ /* 0x000fe400078e33ff */
        /* <DEDUP_REMOVED lines=11> */
[C---:B------:R-:W-:Y:S02]  /*5fe0*/  IMAD R5, R8.reuse, UR9, R5 ;  /* 0x0000000908057c24 */ /* 0x040fe4000f8e0205 */
[----:B------:R-:W-:-:S04]  /*5ff0*/  IMAD.WIDE.U32 R8, R8, UR8, RZ ;  /* 0x0000000808087c25 */ /* 0x000fc8000f8e00ff */
        /* <DEDUP_REMOVED lines=8> */
[----:B------:R-:W-:Y:S01]  /*6080*/  LEA.HI.X R231, R8, R231, R5, 0x1, P1 ;  /* 0x000000e708e77211 */ /* 0x000fe200008f0c05 */
[----:B------:R-:W-:Y:S06]  /*6090*/  BRA `(.L_x_2980) ;  /* 0x00000000001c7947 */ /* 0x000fec0003800000 */
.L_x_2979:
[----:B------:R-:W-:Y:S01]  /*60a0*/  UMOV UR6, URZ ;  /* 0x000000ff00067c82 */ /* 0x000fe20008000000 */
[----:B------:R-:W-:Y:S01]  /*60b0*/  USHF.L.U32 UR8, UR8, 0x6, URZ ;  /* 0x0000000608087899 */ /* 0x000fe200080006ff */
[----:B------:R-:W-:-:S05]  /*60c0*/  IADD3 R5, P1, PT, RZ, -UR6, RZ ;  /* 0x80000006ff057c10 */ /* 0x000fca000ff3e0ff */
[----:B------:R-:W-:-:S05]  /*60d0*/  IMAD.X R4, RZ, RZ, ~UR8, P1 ;  /* 0x80000008ff047e24 */ /* 0x000fca00088e06ff */
[----:B------:R-:W-:-:S04]  /*60e0*/  SHF.R.S64 R5, R5, 0x1f, R4 ;  /* 0x0000001f05057819 */ /* 0x000fc80000001004 */
[----:B------:R-:W-:-:S04]  /*60f0*/  IADD3 R230, P1, PT, R5, R230, RZ ;  /* 0x000000e605e67210 */ /* 0x000fc80007f3e0ff */
[----:B------:R-:W-:-:S09]  /*6100*/  LEA.HI.X.SX32 R231, R4, R231, 0x1, P1 ;  /* 0x000000e704e77211 */ /* 0x000fd200008f0eff */
.L_x_2980:
[----:B------:R-:W1:Y:S01]  /*6110*/  LDCU.64 UR6, c[0x0][0x3c0] ;  /* 0x00007800ff0677ac */ /* 0x000e620008000a00 */
[----:B------:R-:W-:Y:S01]  /*6120*/  LOP3.LUT R4, R180, 0x1f8, RZ, 0xc0, !PT ;  /* 0x000001f8b4047812 */ /* 0x000fe200078ec0ff */
[----:B------:R-:W-:Y:S01]  /*6130*/  IMAD.SHL.U32 R218, R219, 0x20, RZ ;  /* 0x00000020dbda7824 */ /* 0x000fe200078e00ff */
[C---:B------:R-:W-:Y:S01]  /*6140*/  LOP3.LUT R7, R181.reuse, 0x1c0, RZ, 0xc0, !PT ;  /* 0x000001c0b5077812 */ /* 0x040fe200078ec0ff */
[----:B------:R-:W-:Y:S01]  /*6150*/  UIADD3 UR14, UPT, UPT, UR20, -0x2, URZ ;  /* 0xfffffffe140e7890 */ /* 0x000fe2000fffe0ff */
[----:B------:R-:W-:Y:S02]  /*6160*/  LOP3.LUT R5, R4, 0x38, R219, 0x78, !PT ;  /* 0x0000003804057812 */ /* 0x000fe400078e78db */
[----:B------:R-:W-:Y:S01]  /*6170*/  LOP3.LUT R225, R181, 0x400, RZ, 0xc0, !PT ;  /* 0x00000400b5e17812 */ /* 0x000fe200078ec0ff */
[----:B------:R-:W-:Y:S01]  /*6180*/  UISETP.GT.AND UP0, UPT, UR14, UR18, UPT ;  /* 0x000000120e00728c */ /* 0x000fe2000bf04270 */
[--C-:B------:R-:W-:Y:S02]  /*6190*/  LOP3.LUT R4, R7, 0x38, R180.reuse, 0xf8, !PT ;  /* 0x0000003807047812 */ /* 0x100fe400078ef8b4 */
[----:B------:R-:W-:Y:S01]  /*61a0*/  LOP3.LUT R180, R5, 0x1e00, R180, 0xf8, !PT ;  /* 0x00001e0005b47812 */ /* 0x000fe200078ef8b4 */
[----:B------:R-:W-:Y:S01]  /*61b0*/  IMAD R225, R166, 0x2, R225 ;  /* 0x00000002a6e17824 */ /* 0x000fe200078e02e1 */
[----:B------:R-:W-:-:S02]  /*61c0*/  SHF.R.U32.HI R221, RZ, 0x1, R219 ;  /* 0x00000001ffdd7819 */ /* 0x000fc400000116db */
[----:B------:R-:W-:Y:S02]  /*61d0*/  LEA R166, R180, UR5, 0x1 ;  /* 0x00000005b4a67c11 */ /* 0x000fe4000f8e08ff */
[----:B------:R-:W-:Y:S01]  /*61e0*/  LOP3.LUT R218, R218, 0x7c00, RZ, 0xc0, !PT ;  /* 0x00007c00dada7812 */ /* 0x000fe200078ec0ff */
[----:B-1----:R-:W-:Y:S01]  /*61f0*/  USHF.L.U32 UR8, UR6, 0x5, URZ ;  /* 0x0000000506087899 */ /* 0x002fe200080006ff */
[----:B------:R-:W-:Y:S01]  /*6200*/  LOP3.LUT R5, R221, 0x8, RZ, 0xc0, !PT ;  /* 0x00000008dd057812 */ /* 0x000fe200078ec0ff */
[----:B------:R-:W-:Y:S01]  /*6210*/  USHF.L.U64.HI UR7, UR6, 0x5, UR7 ;  /* 0x0000000506077899 */ /* 0x000fe20008010207 */
[----:B------:R-:W-:Y:S01]  /*6220*/  @!PT LDS RZ, [RZ] ;  /* 0x00000000fffff984 */ /* 0x000fe20000000800 */
[----:B------:R-:W-:Y:S01]  /*6230*/  @!PT LDS RZ, [RZ] ;  /* 0x00000000fffff984 */ /* 0x000fe20000000800 */
[----:B------:R-:W-:Y:S01]  /*6240*/  @!PT LDS RZ, [RZ] ;  /* 0x00000000fffff984 */ /* 0x000fe20000000800 */
[----:B------:R-:W-:Y:S01]  /*6250*/  LDGSTS.E.BYPASS.LTC128B.128 [R166+0x10000], desc[UR22][R230.64] ;  /* 0x10000000e6a67fae */ /* 0x000fe2000b981a16 */
[----:B------:R-:W-:Y:S02]  /*6260*/  LOP3.LUT R181, R218, 0x200, R181, 0xf8, !PT ;  /* 0x00000200dab57812 */ /* 0x000fe400078ef8b5 */
[----:B------:R-:W-:Y:S01]  /*6270*/  IADD3 R6, P1, PT, R230, UR8, RZ ;  /* 0x00000008e6067c10 */ /* 0x000fe2000ff3e0ff */
[----:B------:R-:W-:Y:S01]  /*6280*/  LDGSTS.E.BYPASS.LTC128B.128 [R166+0x12000], desc[UR22][R230.64+0x80] ;  /* 0x12000080e6a67fae */ /* 0x000fe2000b981a16 */
[----:B------:R-:W-:-:S02]  /*6290*/  LOP3.LUT R4, R181, R4, R5, 0xf6, !PT ;  /* 0x00000004b5047212 */ /* 0x000fc400078ef605 */
[----:B------:R-:W-:Y:S01]  /*62a0*/  IADD3.X R7, PT, PT, R231, UR7, RZ, P1, !PT ;  /* 0x00000007e7077c10 */ /* 0x000fe20008ffe4ff */
[----:B------:R-:W-:Y:S01]  /*62b0*/  LDGSTS.E.BYPASS.LTC128B.128 [R166+0x14000], desc[UR22][R230.64+0x100] ;  /* 0x14000100e6a67fae */ /* 0x000fe2000b981a16 */
[----:B------:R-:W-:Y:S02]  /*62c0*/  IADD3 R10, P1, PT, R6, UR8, RZ ;  /* 0x00000008060a7c10 */ /* 0x000fe4000ff3e0ff */
[----:B------:R-:W-:Y:S01]  /*62d0*/  LEA R226, R4, UR5, 0x1 ;  /* 0x0000000504e27c11 */ /* 0x000fe2000f8e08ff */
[----:B------:R-:W-:Y:S01]  /*62e0*/  LDGSTS.E.BYPASS.LTC128B.128 [R166+0x16000], desc[UR22][R230.64+0x180] ;  /* 0x16000180e6a67fae */ /* 0x000fe2000b981a16 */
[----:B------:R-:W-:Y:S01]  /*62f0*/  IADD3.X R11, PT, PT, R7, UR7, RZ, P1, !PT ;  /* 0x00000007070b7c10 */ /* 0x000fe20008ffe4ff */
[----:B------:R-:W-:Y:S01]  /*6300*/  VIADD R4, R225, UR5 ;  /* 0x00000005e1047c36 */ /* 0x000fe20008000000 */
[----:B------:R-:W-:Y:S01]  /*6310*/  IADD3 R8, P1, PT, R10, UR8, RZ ;  /* 0x000000080a087c10 */ /* 0x000fe2000ff3e0ff */
[----:B------:R-:W-:Y:S01]  /*6320*/  LDGSTS.E.BYPASS.LTC128B.128 [R166+0x10800], desc[UR22][R6.64] ;  /* 0x1080000006a67fae */ /* 0x000fe2000b981a16 */
[----:B------:R-:W-:-:S02]  /*6330*/  IMAD.IADD R224, R201, 0x1, R226 ;  /* 0x00000001c9e07824 */ /* 0x000fc400078e02e2 */
[----:B------:R-:W-:Y:S01]  /*6340*/  IADD3.X R9, PT, PT, R11, UR7, RZ, P1, !PT ;  /* 0x000000070b097c10 */ /* 0x000fe20008ffe4ff */
[----:B------:R-:W-:Y:S01]  /*6350*/  LDGSTS.E.BYPASS.LTC128B.128 [R166+0x12800], desc[UR22][R6.64+0x80] ;  /* 0x1280008006a67fae */ /* 0x000fe2000b981a16 */
[----:B------:R-:W-:Y:S02]  /*6360*/  IMAD.IADD R222, R201, 0x1, R4 ;  /* 0x00000001c9de7824 */ /* 0x000fe400078e0204 */
[C---:B------:R-:W-:Y:S01]  /*6370*/  IMAD.IADD R220, R167.reuse, 0x1, R226 ;  /* 0x00000001a7dc7824 */ /* 0x040fe200078e02e2 */
        /* <DEDUP_REMOVED lines=27> */
[C---:B------:R-:W-:Y:S03]  /*6530*/  HMMA.16816.F32.BF16 R180, R208.reuse, R182, RZ ;  /* 0x000000b6d0b4723c */ /* 0x040fe600000418ff */
[----:B------:R-:W-:Y:S04]  /*6540*/  LDSM.16.M88.4 R196, [R217+0x9800] ;  /* 0x00980000d9c4783b */ /* 0x000fe80000000200 */
[----:B------:R-:W-:Y:S01]  /*6550*/  LDSM.16.M88.4 R200, [R225+UR5+0xb000] ;  /* 0x00b00005e1c8783b */ /* 0x000fe20008000200 */
        /* <DEDUP_REMOVED lines=8> */
[----:B-----5:R-:W-:Y:S08]  /*65e0*/  HMMA.16816.F32.BF16 R168, R208, R192, RZ ;  /* 0x000000c0d0a8723c */ /* 0x020ff000000418ff */
[C---:B-1----:R-:W-:Y:S08]  /*65f0*/  HMMA.16816.F32.BF16 R184, R20.reuse, R8, R184 ;  /* 0x0000000814b8723c */ /* 0x042ff000000418b8 */
[----:B------:R-:W-:Y:S01]  /*6600*/  HMMA.16816.F32.BF16 R180, R20, R10, R180 ;  /* 0x0000000a14b4723c */ /* 0x000fe200000418b4 */
[----:B------:R-:W1:Y:S07]  /*6610*/  LDSM.16.M88.4 R8, [R167+0x8800] ;  /* 0x00880000a708783b */ /* 0x000e6e0000000200 */
[----:B------:R-:W-:Y:S01]  /*6620*/  HMMA.16816.F32.BF16 R208, R208, R194, RZ ;  /* 0x000000c2d0d0723c */ /* 0x000fe200000418ff */
[----:B------:R-:W-:Y:S07]  /*6630*/  LDSM.16.M88.4 R192, [R223] ;  /* 0x00000000dfc0783b */ /* 0x000fee0000000200 */
[C---:B------:R-:W-:Y:S08]  /*6640*/  HMMA.16816.F32.BF16 R12, R20.reuse, R32, R12 ;  /* 0x00000020140c723c */ /* 0x040ff0000004180c */
[C---:B------:R-:W-:Y:S01]  /*6650*/  HMMA.16816.F32.BF16 R188, R20.reuse, R34, R188 ;  /* 0x0000002214bc723c */ /* 0x040fe200000418bc */
[----:B------:R-:W-:Y:S07]  /*6660*/  LDSM.16.M88.4 R32, [R224+0x2000] ;  /* 0x00200000e020783b */ /* 0x000fee0000000200 */
[C---:B------:R-:W-:Y:S08]  /*6670*/  HMMA.16816.F32.BF16 R176, R20.reuse, R24, R176 ;  /* 0x0000001814b0723c */ /* 0x040ff000000418b0 */
        /* <DEDUP_REMOVED lines=9> */
[C---:B-1----:R-:W-:Y:S08]  /*6710*/  HMMA.16816.F32.BF16 R184, R4.reuse, R8, R184 ;  /* 0x0000000804b8723c */ /* 0x042ff000000418b8 */
[C---:B------:R-:W-:Y:S01]  /*6720*/  HMMA.16816.F32.BF16 R180, R4.reuse, R10, R180 ;  /* 0x0000000a04b4723c */ /* 0x040fe200000418b4 */
[----:B------:R-:W1:Y:S07]  /*6730*/  LDSM.16.M88.4 R8, [R217+0x8800] ;  /* 0x00880000d908783b */ /* 0x000e6e0000000200 */
[C---:B---3--:R-:W-:Y:S08]  /*6740*/  HMMA.16816.F32.BF16 R176, R4.reuse, R24, R176 ;  /* 0x0000001804b0723c */ /* 0x048ff000000418b0 */
[C---:B------:R-:W-:Y:S01]  /*6750*/  HMMA.16816.F32.BF16 R172, R4.reuse, R26, R172 ;  /* 0x0000001a04ac723c */ /* 0x040fe200000418ac */
[----:B------:R-:W-:Y:S07]  /*6760*/  LDSM.16.M88.4 R24, [R225+UR5+0xa000] ;  /* 0x00a00005e118783b */ /* 0x000fee0008000200 */
[C---:B----4-:R-:W-:Y:S08]  /*6770*/  HMMA.16816.F32.BF16 R168, R4.reuse, R20, R168 ;  /* 0x0000001404a8723c */ /* 0x050ff000000418a8 */
[----:B------:R-:W-:Y:S01]  /*6780*/  HMMA.16816.F32.BF16 R208, R4, R22, R208 ;  /* 0x0000001604d0723c */ /* 0x000fe200000418d0 */
[----:B------:R-:W3:Y:S04]  /*6790*/  LDSM.16.M88.4 R20, [R226+0x2000] ;  /* 0x00200000e214783b */ /* 0x000ee80000000200 */
[----:B------:R-:W4:Y:S03]  /*67a0*/  LDSM.16.M88.4 R4, [R225+UR5+0xa800] ;  /* 0x00a80005e104783b */ /* 0x000f260008000200 */
[C---:B--2---:R-:W-:Y:S08]  /*67b0*/  HMMA.16816.F32.BF16 R12, R192.reuse, R16, R12 ;  /* 0x00000010c00c723c */ /* 0x044ff0000004180c */
[C---:B------:R-:W-:Y:S01]  /*67c0*/  HMMA.16816.F32.BF16 R188, R192.reuse, R18, R188 ;  /* 0x00000012c0bc723c */ /* 0x040fe200000418bc */
        /* <DEDUP_REMOVED lines=16> */
[----:B------:R-:W4:Y:S07]  /*68d0*/  LDSM.16.M88.4 R4, [R167+0xa800] ;  /* 0x00a80000a704783b */ /* 0x000f2e0000000200 */
        /* <DEDUP_REMOVED lines=16> */
[C---:B-----5:R-:W-:Y:S08]  /*69e0*/  HMMA.16816.F32.BF16 R168, R32.reuse, R192, R168 ;  /* 0x000000c020a8723c */ /* 0x060ff000000418a8 */
[----:B------:R-:W-:Y:S01]  /*69f0*/  HMMA.16816.F32.BF16 R208, R32, R194, R208 ;  /* 0x000000c220d0723c */ /* 0x000fe200000418d0 */
[----:B------:R-:W5:Y:S04]  /*6a00*/  LDSM.16.M88.4 R32, [R217+0xb800] ;  /* 0x00b80000d920783b */ /* 0x000f680000000200 */
[----:B------:R-:W-:Y:S03]  /*6a10*/  LDSM.16.M88.4 R192, [R225+UR5+0xc800] ;  /* 0x00c80005e1c0783b */ /* 0x000fe60008000200 */
[C---:B---3--:R-:W-:Y:S08]  /*6a20*/  HMMA.16816.F32.BF16 R12, R196.reuse, R24, R12 ;  /* 0x00000018c40c723c */ /* 0x048ff0000004180c */
[C---:B------:R-:W-:Y:S01]  /*6a30*/  HMMA.16816.F32.BF16 R188, R196.reuse, R26, R188 ;  /* 0x0000001ac4bc723c */ /* 0x040fe200000418bc */
[----:B------:R-:W-:Y:S07]  /*6a40*/  LDSM.16.M88.4 R24, [R225+UR5+0xc000] ;  /* 0x00c00005e118783b */ /* 0x000fee0008000200 */
[C---:B----4-:R-:W-:Y:S08]  /*6a50*/  HMMA.16816.F32.BF16 R184, R196.reuse, R4, R184 ;  /* 0x00000004c4b8723c */ /* 0x050ff000000418b8 */
[C---:B------:R-:W-:Y:S01]  /*6a60*/  HMMA.16816.F32.BF16 R180, R196.reuse, R6, R180 ;  /* 0x00000006c4b4723c */ /* 0x040fe200000418b4 */
[----:B------:R-:W3:Y:S07]  /*6a70*/  LDSM.16.M88.4 R4, [R226+0x4000] ;  /* 0x00400000e204783b */ /* 0x000eee0000000200 */
[C---:B------:R-:W-:Y:S08]  /*6a80*/  HMMA.16816.F32.BF16 R176, R196.reuse, R204, R176 ;  /* 0x000000ccc4b0723c */ /* 0x040ff000000418b0 */
[----:B------:R-:W-:Y:S01]  /*6a90*/  HMMA.16816.F32.BF16 R172, R196, R206, R172 ;  /* 0x000000cec4ac723c */ /* 0x000fe200000418ac */
[----:B------:R-:W-:Y:S07]  /*6aa0*/  LDSM.16.M88.4 R204, [R167+0xc000] ;  /* 0x00c00000a7cc783b */ /* 0x000fee0000000200 */
[C---:B--2---:R-:W-:Y:S08]  /*6ab0*/  HMMA.16816.F32.BF16 R12, R28.reuse, R16, R12 ;  /* 0x000000101c0c723c */ /* 0x044ff0000004180c */
[C---:B------:R-:W-:Y:S01]  /*6ac0*/  HMMA.16816.F32.BF16 R188, R28.reuse, R18, R188 ;  /* 0x000000121cbc723c */ /* 0x040fe200000418bc */
[----:B------:R-:W2:Y:S07]  /*6ad0*/  LDSM.16.M88.4 R16, [R225+UR5+0xd000] ;  /* 0x00d00005e110783b */ /* 0x000eae0008000200 */
        /* <DEDUP_REMOVED lines=9> */
[----:B------:R-:W4:Y:S07]  /*6b70*/  LDSM.16.M88.4 R20, [R224+0x4000] ;  /* 0x00400000e014783b */ /* 0x000f2e0000000200 */
[C---:B-----5:R-:W-:Y:S08]  /*6b80*/  HMMA.16816.F32.BF16 R168, R28.reuse, R32, R168 ;  /* 0x000000201ca8723c */ /* 0x060ff000000418a8 */
[----:B------:R-:W-:Y:S01]  /*6b90*/  HMMA.16816.F32.BF16 R208, R28, R34, R208 ;  /* 0x000000221cd0723c */ /* 0x000fe200000418d0 */
[----:B------:R-:W5:Y:S04]  /*6ba0*/  LDSM.16.M88.4 R32, [R222+0xc800] ;  /* 0x00c80000de20783b */ /* 0x000f680000000200 */
[----:B------:R-:W5:Y:S03]  /*6bb0*/  LDSM.16.M88.4 R28, [R222+0xd000] ;  /* 0x00d00000de1c783b */ /* 0x000f660000000200 */
[C---:B---3--:R-:W-:Y:S08]  /*6bc0*/  HMMA.16816.F32.BF16 R12, R4.reuse, R24, R12 ;  /* 0x00000018040c723c */ /* 0x048ff0000004180c */
[C---:B------:R-:W-:Y:S01]  /*6bd0*/  HMMA.16816.F32.BF16 R188, R4.reuse, R26, R188 ;  /* 0x0000001a04bc723c */ /* 0x040fe200000418bc */
[----:B------:R-:W3:Y:S07]  /*6be0*/  LDSM.16.M88.4 R24, [R222+0xd800] ;  /* 0x00d80000de18783b */ /* 0x000eee0000000200 */
[C---:B------:R-:W-:Y:S08]  /*6bf0*/  HMMA.16816.F32.BF16 R184, R4.reuse, R192, R184 ;  /* 0x000000c004b8723c */ /* 0x040ff000000418b8 */
[C---:B------:R-:W-:Y:S01]  /*6c00*/  HMMA.16816.F32.BF16 R180, R4.reuse, R194, R180 ;  /* 0x000000c204b4723c */ /* 0x040fe200000418b4 */
[----:B------:R-:W3:Y:S07]  /*6c10*/  LDSM.16.M88.4 R192, [R220+0x4000] ;  /* 0x00400000dcc0783b */ /* 0x000eee0000000200 */
[C---:B--2---:R-:W-:Y:S08]  /*6c20*/  HMMA.16816.F32.BF16 R176, R4.reuse, R16, R176 ;  /* 0x0000001004b0723c */ /* 0x044ff000000418b0 */
[C---:B------:R-:W-:Y:S01]  /*6c30*/  HMMA.16816.F32.BF16 R172, R4.reuse, R18, R172 ;  /* 0x0000001204ac723c */ /* 0x040fe200000418ac */
[----:B------:R-:W-:Y:S07]  /*6c40*/  LDSM.16.M88.4 R16, [R223+0x4000] ;  /* 0x00400000df10783b */ /* 0x000fee0000000200 */
[C---:B-1----:R-:W-:Y:S08]  /*6c50*/  HMMA.16816.F32.BF16 R168, R4.reuse, R8, R168 ;  /* 0x0000000804a8723c */ /* 0x042ff000000418a8 */
[----:B------:R-:W-:Y:S01]  /*6c60*/  HMMA.16816.F32.BF16 R208, R4, R10, R208 ;  /* 0x0000000a04d0723c */ /* 0x000fe200000418d0 */
[----:B------:R-:W1:Y:S04]  /*6c70*/  LDSM.16.M88.4 R8, [R167+0xc800] ;  /* 0x00c80000a708783b */ /* 0x000e680000000200 */
[----:B------:R-:W2:Y:S03]  /*6c80*/  LDSM.16.M88.4 R4, [R167+0xd000] ;  /* 0x00d00000a704783b */ /* 0x000ea60000000200 */
[C---:B----4-:R-:W-:Y:S08]  /*6c90*/  HMMA.16816.F32.BF16 R12, R20.reuse, R212, R12 ;  /* 0x000000d4140c723c */ /* 0x050ff0000004180c */
[C---:B-----5:R-:W-:Y:S08]  /*6ca0*/  HMMA.16816.F32.BF16 R184, R20.reuse, R32, R184 ;  /* 0x0000002014b8723c */ /* 0x060ff000000418b8 */
[C---:B------:R-:W-:Y:S01]  /*6cb0*/  HMMA.16816.F32.BF16 R180, R20.reuse, R34, R180 ;  /* 0x0000002214b4723c */ /* 0x040fe200000418b4 */
[----:B------:R-:W4:Y:S07]  /*6cc0*/  LDSM.16.M88.4 R32, [R217+0xc800] ;  /* 0x00c80000d920783b */ /* 0x000f2e0000000200 */
[C---:B------:R-:W-:Y:S08]  /*6cd0*/  HMMA.16816.F32.BF16 R176, R20.reuse, R28, R176 ;  /* 0x0000001c14b0723c */ /* 0x040ff000000418b0 */
[C---:B------:R-:W-:Y:S01]  /*6ce0*/  HMMA.16816.F32.BF16 R172, R20.reuse, R30, R172 ;  /* 0x0000001e14ac723c */ /* 0x040fe200000418ac */
[----:B------:R-:W5:Y:S07]  /*6cf0*/  LDSM.16.M88.4 R28, [R217+0xd000] ;  /* 0x00d00000d91c783b */ /* 0x000f6e0000000200 */
[C---:B------:R-:W-:Y:S01]  /*6d00*/  HMMA.16816.F32.BF16 R188, R20.reuse, R214, R188 ;  /* 0x000000d614bc723c */ /* 0x040fe200000418bc */
[----:B------:R-:W-:Y:S07]  /*6d10*/  LDSM.16.M88.4 R212, [R226+0x6000] ;  /* 0x00600000e2d4783b */ /* 0x000fee0000000200 */
[C---:B---3--:R-:W-:Y:S08]  /*6d20*/  HMMA.16816.F32.BF16 R168, R20.reuse, R24, R168 ;  /* 0x0000001814a8723c */ /* 0x048ff000000418a8 */
[----:B------:R-:W-:Y:S01]  /*6d30*/  HMMA.16816.F32.BF16 R208, R20, R26, R208 ;  /* 0x0000001a14d0723c */ /* 0x000fe200000418d0 */
[----:B------:R-:W3:Y:S04]  /*6d40*/  LDSM.16.M88.4 R20, [R225+UR5+0xe000] ;  /* 0x00e00005e114783b */ /* 0x000ee80008000200 */
[----:B------:R-:W3:Y:S03]  /*6d50*/  LDSM.16.M88.4 R24, [R217+0xd800] ;  /* 0x00d80000d918783b */ /* 0x000ee60000000200 */
[C---:B------:R-:W-:Y:S08]  /*6d60*/  HMMA.16816.F32.BF16 R12, R192.reuse, R204, R12 ;  /* 0x000000ccc00c723c */ /* 0x040ff0000004180c */
[C---:B-1----:R-:W-:Y:S08]  /*6d70*/  HMMA.16816.F32.BF16 R184, R192.reuse, R8, R184 ;  /* 0x00000008c0b8723c */ /* 0x042ff000000418b8 */
[C---:B------:R-:W-:Y:S01]  /*6d80*/  HMMA.16816.F32.BF16 R180, R192.reuse, R10, R180 ;  /* 0x0000000ac0b4723c */ /* 0x040fe200000418b4 */
[----:B------:R-:W1:Y:S07]  /*6d90*/  LDSM.16.M88.4 R8, [R225+UR5+0xe800] ;  /* 0x00e80005e108783b */ /* 0x000e6e0008000200 */
[C---:B--2---:R-:W-:Y:S08]  /*6da0*/  HMMA.16816.F32.BF16 R176, R192.reuse, R4, R176 ;  /* 0x00000004c0b0723c */ /* 0x044ff000000418b0 */
[C---:B------:R-:W-:Y:S01]  /*6db0*/  HMMA.16816.F32.BF16 R172, R192.reuse, R6, R172 ;  /* 0x00000006c0ac723c */ /* 0x040fe200000418ac */
[----:B------:R-:W2:Y:S07]  /*6dc0*/  LDSM.16.M88.4 R4, [R225+UR5+0xf000] ;  /* 0x00f00005e104783b */ /* 0x000eae0008000200 */
[----:B------:R-:W-:Y:S01]  /*6dd0*/  HMMA.16816.F32.BF16 R188, R192, R206, R188 ;  /* 0x000000cec0bc723c */ /* 0x000fe200000418bc */
[----:B------:R-:W2:Y:S07]  /*6de0*/  LDSM.16.M88.4 R204, [R224+0x6000] ;  /* 0x00600000e0cc783b */ /* 0x000eae0000000200 */
[----:B------:R-:W-:Y:S08]  /*6df0*/  HMMA.16816.F32.BF16 R12, R16, R196, R12 ;  /* 0x000000c4100c723c */ /* 0x000ff0000004180c */
[C---:B------:R-:W-:Y:S08]  /*6e00*/  HMMA.16816.F32.BF16 R168, R192.reuse, R200, R168 ;  /* 0x000000c8c0a8723c */ /* 0x040ff000000418a8 */
[----:B------:R-:W-:Y:S01]  /*6e10*/  HMMA.16816.F32.BF16 R208, R192, R202, R208 ;  /* 0x000000cac0d0723c */ /* 0x000fe200000418d0 */
[----:B------:R-:W-:Y:S04]  /*6e20*/  LDSM.16.M88.4 R192, [R222+0xf800] ;  /* 0x00f80000dec0783b */ /* 0x000fe80000000200 */
[----:B------:R-:W-:Y:S03]  /*6e30*/  LDSM.16.M88.4 R200, [R222+0xe800] ;  /* 0x00e80000dec8783b */ /* 0x000fe60000000200 */
[C---:B----4-:R-:W-:Y:S08]  /*6e40*/  HMMA.16816.F32.BF16 R184, R16.reuse, R32, R184 ;  /* 0x0000002010b8723c */ /* 0x050ff000000418b8 */
[C---:B------:R-:W-:Y:S01]  /*6e50*/  HMMA.16816.F32.BF16 R180, R16.reuse, R34, R180 ;  /* 0x0000002210b4723c */ /* 0x040fe200000418b4 */
[----:B------:R-:W-:Y:S07]  /*6e60*/  LDSM.16.M88.4 R32, [R220+0x6000] ;  /* 0x00600000dc20783b */ /* 0x000fee0000000200 */
[C---:B-----5:R-:W-:Y:S08]  /*6e70*/  HMMA.16816.F32.BF16 R176, R16.reuse, R28, R176 ;  /* 0x0000001c10b0723c */ /* 0x060ff000000418b0 */
[C---:B------:R-:W-:Y:S01]  /*6e80*/  HMMA.16816.F32.BF16 R172, R16.reuse, R30, R172 ;  /* 0x0000001e10ac723c */ /* 0x040fe200000418ac */
[----:B------:R-:W4:Y:S07]  /*6e90*/  LDSM.16.M88.4 R28, [R167+0xe000] ;  /* 0x00e00000a71c783b */ /* 0x000f2e0000000200 */
[----:B------:R-:W-:Y:S01]  /*6ea0*/  HMMA.16816.F32.BF16 R188, R16, R198, R188 ;  /* 0x000000c610bc723c */ /* 0x000fe200000418bc */
[----:B------:R-:W5:Y:S07]  /*6eb0*/  LDSM.16.M88.4 R196, [R222+0xf000] ;  /* 0x00f00000dec4783b */ /* 0x000f6e0000000200 */
[----:B---3--:R-:W-:Y:S08]  /*6ec0*/  HMMA.16816.F32.BF16 R12, R212, R20, R12 ;  /* 0x00000014d40c723c */ /* 0x008ff0000004180c */
[C---:B------:R-:W-:Y:S08]  /*6ed0*/  HMMA.16816.F32.BF16 R168, R16.reuse, R24, R168 ;  /* 0x0000001810a8723c */ /* 0x040ff000000418a8 */
[----:B------:R-:W-:Y:S01]  /*6ee0*/  HMMA.16816.F32.BF16 R208, R16, R26, R208 ;  /* 0x0000001a10d0723c */ /* 0x000fe200000418d0 */
[----:B------:R-:W-:Y:S04]  /*6ef0*/  LDSM.16.M88.4 R16, [R167+0xf800] ;  /* 0x00f80000a710783b */ /* 0x000fe80000000200 */
[----:B------:R-:W-:Y:S03]  /*6f00*/  LDSM.16.M88.4 R24, [R167+0xe800] ;  /* 0x00e80000a718783b */ /* 0x000fe60000000200 */
[C---:B-1----:R-:W-:Y:S08]  /*6f10*/  HMMA.16816.F32.BF16 R184, R212.reuse, R8, R184 ;  /* 0x00000008d4b8723c */ /* 0x042ff000000418b8 */
[C---:B------:R-:W-:Y:S01]  /*6f20*/  HMMA.16816.F32.BF16 R180, R212.reuse, R10, R180 ;  /* 0x0000000ad4b4723c */ /* 0x040fe200000418b4 */
[----:B------:R-:W-:Y:S07]  /*6f30*/  LDSM.16.M88.4 R8, [R223+0x6000] ;  /* 0x00600000df08783b */ /* 0x000fee0000000200 */
[C---:B--2---:R-:W-:Y:S08]  /*6f40*/  HMMA.16816.F32.BF16 R176, R212.reuse, R4, R176 ;  /* 0x00000004d4b0723c */ /* 0x044ff000000418b0 */
[C---:B------:R-:W-:Y:S01]  /*6f50*/  HMMA.16816.F32.BF16 R172, R212.reuse, R6, R172 ;  /* 0x00000006d4ac723c */ /* 0x040fe200000418ac */
[----:B------:R-:W1:Y:S07]  /*6f60*/  LDSM.16.M88.4 R4, [R217+0xe000] ;  /* 0x00e00000d904783b */ /* 0x000e6e0000000200 */
[----:B------:R-:W-:Y:S01]  /*6f70*/  HMMA.16816.F32.BF16 R188, R212, R22, R188 ;  /* 0x00000016d4bc723c */ /* 0x000fe200000418bc */
[----:B------:R-:W2:Y:S07]  /*6f80*/  LDSM.16.M88.4 R20, [R167+0xf000] ;  /* 0x00f00000a714783b */ /* 0x000eae0000000200 */
[----:B------:R-:W-:Y:S08]  /*6f90*/  HMMA.16816.F32.BF16 R12, R204, R240, R12 ;  /* 0x000000f0cc0c723c */ /* 0x000ff0000004180c */
[C---:B------:R-:W-:Y:S08]  /*6fa0*/  HMMA.16816.F32.BF16 R168, R212.reuse, R244, R168 ;  /* 0x000000f4d4a8723c */ /* 0x040ff000000418a8 */
[----:B------:R-:W-:Y:S08]  /*6fb0*/  HMMA.16816.F32.BF16 R208, R212, R246, R208 ;  /* 0x000000f6d4d0723c */ /* 0x000ff000000418d0 */
[----:B------:R-:W-:Y:S08]  /*6fc0*/  HMMA.16816.F32.BF16 R188, R204, R242, R188 ;  /* 0x000000f2ccbc723c */ /* 0x000ff000000418bc */
[----:B----4-:R-:W-:Y:S08]  /*6fd0*/  HMMA.16816.F32.BF16 R12, R32, R28, R12 ;  /* 0x0000001c200c723c */ /* 0x010ff0000004180c */
[C---:B-----5:R-:W-:Y:S08]  /*6fe0*/  HMMA.16816.F32.BF16 R176, R204.reuse, R196, R176 ;  /* 0x000000c4ccb0723c */ /* 0x060ff000000418b0 */
[C---:B------:R-:W-:Y:S08]  /*6ff0*/  HMMA.16816.F32.BF16 R168, R204.reuse, R192, R168 ;  /* 0x000000c0cca8723c */ /* 0x040ff000000418a8 */
[C---:B------:R-:W-:Y:S08]  /*7000*/  HMMA.16816.F32.BF16 R208, R204.reuse, R194, R208 ;  /* 0x000000c2ccd0723c */ /* 0x040ff000000418d0 */
[C---:B------:R-:W-:Y:S01]  /*7010*/  HMMA.16816.F32.BF16 R172, R204.reuse, R198, R172 ;  /* 0x000000c6ccac723c */ /* 0x040fe200000418ac */
[----:B------:R-:W3:Y:S07]  /*7020*/  LDSM.16.M88.4 R196, [R217+0xe800] ;  /* 0x00e80000d9c4783b */ /* 0x000eee0000000200 */
[----:B------:R-:W-:Y:S08]  /*7030*/  HMMA.16816.F32.BF16 R184, R204, R200, R184 ;  /* 0x000000c8ccb8723c */ /* 0x000ff000000418b8 */
[----:B------:R-:W-:Y:S08]  /*7040*/  HMMA.16816.F32.BF16 R188, R32, R30, R188 ;  /* 0x0000001e20bc723c */ /* 0x000ff000000418bc */
[----:B-1----:R-:W-:Y:S01]  /*7050*/  HMMA.16816.F32.BF16 R12, R8, R4, R12 ;  /* 0x00000004080c723c */ /* 0x002fe2000004180c */
[----:B------:R-:W-:-:S05]  /*7060*/  IMAD.SHL.U32 R5, R219, 0x2, RZ ;  /* 0x00000002db057824 */ /* 0x000fca00078e00ff */
[----:B------:R-:W-:Y:S02]  /*7070*/  LOP3.LUT R5, R5, 0x6, RZ, 0xc0, !PT ;  /* 0x0000000605057812 */ /* 0x000fe400078ec0ff */
[----:B------:R-:W-:Y:S08]  /*7080*/  HMMA.16816.F32.BF16 R180, R204, R202, R180 ;  /* 0x000000caccb4723c */ /* 0x000ff000000418b4 */
[----:B--2---:R-:W-:Y:S01]  /*7090*/  HMMA.16816.F32.BF16 R176, R32, R20, R176 ;  /* 0x0000001420b0723c */ /* 0x004fe200000418b0 */
[----:B------:R-:W-:-:S04]  /*70a0*/  IMAD.U32 R20, RZ, RZ, UR20 ;  /* 0x00000014ff147e24 */ /* 0x000fc8000f8e00ff */
[----:B------:R-:W-:-:S03]  /*70b0*/  IMAD R20, R20, 0x40, R5 ;  /* 0x0000004014147824 */ /* 0x000fc600078e0205 */
[C---:B------:R-:W-:Y:S01]  /*70c0*/  HMMA.16816.F32.BF16 R168, R32.reuse, R16, R168 ;  /* 0x0000001020a8723c */ /* 0x040fe200000418a8 */
[C---:B------:R-:W-:Y:S02]  /*70d0*/  VIADD R5, R20.reuse, 0xffffff80 ;  /* 0xffffff8014057836 */ /* 0x040fe40000000000 */
[C---:B------:R-:W-:Y:S02]  /*70e0*/  VIADD R21, R20.reuse, 0xffffff81 ;  /* 0xffffff8114157836 */ /* 0x040fe40000000000 */
[C---:B------:R-:W-:Y:S01]  /*70f0*/  VIADD R29, R20.reuse, 0xffffff91 ;  /* 0xffffff91141d7836 */ /* 0x040fe20000000000 */
[C---:B------:R-:W-:Y:S02]  /*7100*/  ISETP.GE.AND P3, PT, R5.reuse, R2, PT ;  /* 0x000000020500720c */ /* 0x040fe40003f66270 */
[----:B------:R-:W-:Y:S01]  /*7110*/  HMMA.16816.F32.BF16 R208, R32, R18, R208 ;  /* 0x0000001220d0723c */ /* 0x000fe200000418d0 */
[----:B------:R-:W1:Y:S01]  /*7120*/  LDSM.16.M88.4 R16, [R217+0xf000] ;  /* 0x00f00000d910783b */ /* 0x000e620000000200 */
[----:B------:R-:W-:Y:S01]  /*7130*/  ISETP.GE.AND P1, PT, R5, R0, PT ;  /* 0x000000000500720c */ /* 0x000fe20003f26270 */
[----:B------:R-:W-:Y:S01]  /*7140*/  VIADD R5, R20, 0xffffff89 ;  /* 0xffffff8914057836 */ /* 0x000fe20000000000 */
[----:B------:R-:W-:-:S02]  /*7150*/  ISETP.GE.AND P4, PT, R21, R2, PT ;  /* 0x000000021500720c */ /* 0x000fc40003f86270 */
[----:B------:R-:W-:Y:S02]  /*7160*/  ISETP.GE.AND P6, PT, R21, R0, PT ;  /* 0x000000001500720c */ /* 0x000fe40003fc6270 */
[----:B------:R-:W-:Y:S01]  /*7170*/  HMMA.16816.F32.BF16 R184, R32, R24, R184 ;  /* 0x0000001820b8723c */ /* 0x000fe200000418b8 */
[----:B------:R-:W-:Y:S02]  /*7180*/  FSEL R25, R14, -INF , !P1 ;  /* 0xff8000000e197808 */ /* 0x000fe40004800000 */
[----:B------:R-:W-:Y:S02]  /*7190*/  FSEL R13, R13, -INF , !P4 ;  /* 0xff8000000d0d7808 */ /* 0x000fe40006000000 */
[C---:B------:R-:W-:Y:S02]  /*71a0*/  ISETP.GE.AND P1, PT, R5.reuse, R2, PT ;  /* 0x000000020500720c */ /* 0x040fe40003f26270 */
[----:B------:R-:W-:Y:S01]  /*71b0*/  ISETP.GE.AND P4, PT, R5, R0, PT ;  /* 0x000000000500720c */ /* 0x000fe20003f86270 */
[----:B------:R-:W-:Y:S01]  /*71c0*/  HMMA.16816.F32.BF16 R188, R8, R6, R188 ;  /* 0x0000000608bc723c */ /* 0x000fe200000418bc */
[----:B------:R-:W-:Y:S01]  /*71d0*/  VIADD R7, R20, 0xffffff88 ;  /* 0xffffff8814077836 */ /* 0x000fe20000000000 */
[----:B------:R-:W-:-:S04]  /*71e0*/  FSEL R21, R15, -INF , !P6 ;  /* 0xff8000000f157808 */ /* 0x000fc80007000000 */
[----:B------:R-:W-:Y:S02]  /*71f0*/  ISETP.GE.AND P5, PT, R7, R2, PT ;  /* 0x000000020700720c */ /* 0x000fe40003fa6270 */
[----:B------:R-:W-:Y:S01]  /*7200*/  HMMA.16816.F32.BF16 R180, R32, R26, R180 ;  /* 0x0000001a20b4723c */ /* 0x000fe200000418b4 */
[----:B------:R-:W-:-:S05]  /*7210*/  VIADD R27, R20, 0xffffff90 ;  /* 0xffffff90141b7836 */ /* 0x000fca0000000000 */
[----:B------:R-:W-:Y:S02]  /*7220*/  ISETP.GE.AND P6, PT, R27, R2, PT ;  /* 0x000000021b00720c */ /* 0x000fe40003fc6270 */
[----:B------:R-:W-:Y:S01]  /*7230*/  HMMA.16816.F32.BF16 R172, R32, R22, R172 ;  /* 0x0000001620ac723c */ /* 0x000fe200000418ac */
[----:B------:R-:W-:Y:S01]  /*7240*/  FSEL R23, R12, -INF , !P3 ;  /* 0xff8000000c177808 */ /* 0x000fe20005800000 */
[----:B------:R-:W-:Y:S01]  /*7250*/  VIADD R33, R20, 0xffffff98 ;  /* 0xffffff9814217836 */ /* 0x000fe20000000000 */
[----:B------:R-:W-:Y:S02]  /*7260*/  ISETP.GE.AND P3, PT, R7, R0, PT ;  /* 0x000000000700720c */ /* 0x000fe40003f66270 */
[----:B------:R-:W2:Y:S01]  /*7270*/  LDSM.16.M88.4 R4, [R217+0xf800] ;  /* 0x00f80000d904783b */ /* 0x000ea20000000200 */
[----:B------:R-:W-:Y:S01]  /*7280*/  FSEL R15, R188, -INF , !P5 ;  /* 0xff800000bc0f7808 */ /* 0x000fe20006800000 */
[----:B------:R-:W-:-:S04]  /*7290*/  DEPBAR.LE SB0, 0x0 ;  /* 0x000080000000791a */ /* 0x000fc80000000000 */
[C---:B---3--:R-:W-:Y:S01]  /*72a0*/  HMMA.16816.F32.BF16 R184, R8.reuse, R196, R184 ;  /* 0x000000c408b8723c */ /* 0x048fe200000418b8 */
[----:B------:R-:W-:Y:S02]  /*72b0*/  ISETP.GE.AND P5, PT, R27, R0, PT ;  /* 0x000000001b00720c */ /* 0x000fe40003fa6270 */
[----:B------:R-:W-:Y:S02]  /*72c0*/  FSEL R27, R190, -INF , !P3 ;  /* 0xff800000be1b7808 */ /* 0x000fe40005800000 */
[----:B------:R-:W-:Y:S02]  /*72d0*/  FSEL R31, R189, -INF , !P1 ;  /* 0xff800000bd1f7808 */ /* 0x000fe40004800000 */
[C---:B------:R-:W-:Y:S01]  /*72e0*/  ISETP.GE.AND P3, PT, R29.reuse, R2, PT ;  /* 0x000000021d00720c */ /* 0x040fe20003f66270 */
[----:B------:R-:W-:Y:S01]  /*72f0*/  HMMA.16816.F32.BF16 R180, R8, R198, R180 ;  /* 0x000000c608b4723c */ /* 0x000fe200000418b4 */
[----:B------:R-:W-:Y:S02]  /*7300*/  ISETP.GE.AND P1, PT, R29, R0, PT ;  /* 0x000000001d00720c */ /* 0x000fe40003f26270 */
[----:B------:R-:W-:-:S02]  /*7310*/  FSEL R29, R191, -INF , !P4 ;  /* 0xff800000bf1d7808 */ /* 0x000fc40006000000 */
[----:B------:R-:W-:-:S03]  /*7320*/  ISETP.GE.AND P4, PT, R33, R2, PT ;  /* 0x000000022100720c */ /* 0x000fc60003f86270 */
[C---:B-1----:R-:W-:Y:S01]  /*7330*/  HMMA.16816.F32.BF16 R176, R8.reuse, R16, R176 ;  /* 0x0000001008b0723c */ /* 0x042fe200000418b0 */
[----:B------:R-:W-:Y:S02]  /*7340*/  VIADD R17, R20, 0xffffffa0 ;  /* 0xffffffa014117836 */ /* 0x000fe40000000000 */
[----:B------:R-:W-:Y:S02]  /*7350*/  FSEL R213, R184, -INF , !P6 ;  /* 0xff800000b8d57808 */ /* 0x000fe40007000000 */
[----:B------:R-:W-:Y:S01]  /*7360*/  ISETP.GE.AND P6, PT, R33, R0, PT ;  /* 0x000000002100720c */ /* 0x000fe20003fc6270 */
[C---:B------:R-:W-:Y:S01]  /*7370*/  VIADD R33, R20.reuse, 0xffffff99 ;  /* 0xffffff9914217836 */ /* 0x040fe20000000000 */
[----:B------:R-:W-:Y:S01]  /*7380*/  FSEL R207, R187, -INF , !P1 ;  /* 0xff800000bbcf7808 */ /* 0x000fe20004800000 */
[----:B------:R-:W-:Y:S01]  /*7390*/  HMMA.16816.F32.BF16 R172, R8, R18, R172 ;  /* 0x0000001208ac723c */ /* 0x000fe200000418ac */
[C---:B------:R-:W-:Y:S01]  /*73a0*/  ISETP.GE.AND P1, PT, R17.reuse, R2, PT ;  /* 0x000000021100720c */ /* 0x040fe20003f26270 */
[----:B------:R-:W-:Y:S01]  /*73b0*/  VIADD R19, R20, 0xffffffa8 ;  /* 0xffffffa814137836 */ /* 0x000fe20000000000 */
[----:B------:R-:W-:Y:S01]  /*73c0*/  FSEL R245, R180, -INF , !P4 ;  /* 0xff800000b4f57808 */ /* 0x000fe20006000000 */
[----:B------:R-:W-:Y:S01]  /*73d0*/  BAR.SYNC.DEFER_BLOCKING 0x0 ;  /* 0x0000000000007b1d */ /* 0x000fe20000010000 */
[----:B------:R-:W-:Y:S01]  /*73e0*/  ISETP.GE.AND P4, PT, R17, R0, PT ;  /* 0x000000001100720c */ /* 0x000fe20003f86270 */
[----:B------:R-:W-:Y:S01]  /*73f0*/  VIADD R17, R20, 0xffffffa1 ;  /* 0xffffffa114117836 */ /* 0x000fe20000000000 */
[----:B------:R-:W-:-:S02]  /*7400*/  FSEL R243, R186, -INF , !P5 ;  /* 0xff800000baf37808 */ /* 0x000fc40006800000 */
[----:B------:R-:W-:Y:S01]  /*7410*/  FSEL R247, R185, -INF , !P3 ;  /* 0xff800000b9f77808 */ /* 0x000fe20005800000 */
[C---:B--2---:R-:W-:Y:S01]  /*7420*/  HMMA.16816.F32.BF16 R168, R8.reuse, R4, R168 ;  /* 0x0000000408a8723c */ /* 0x044fe200000418a8 */
[C---:B------:R-:W-:Y:S01]  /*7430*/  ISETP.GE.AND P5, PT, R33.reuse, R2, PT ;  /* 0x000000022100720c */ /* 0x040fe20003fa6270 */
[----:B------:R-:W-:Y:S01]  /*7440*/  VIADD R5, R20, 0xffffffb0 ;  /* 0xffffffb014057836 */ /* 0x000fe20000000000 */
[----:B------:R-:W-:Y:S02]  /*7450*/  ISETP.GE.AND P3, PT, R33, R0, PT ;  /* 0x000000002100720c */ /* 0x000fe40003f66270 */
[----:B------:R-:W-:Y:S02]  /*7460*/  FSEL R167, R182, -INF , !P6 ;  /* 0xff800000b6a77808 */ /* 0x000fe40007000000 */
[----:B------:R-:W-:Y:S01]  /*7470*/  ISETP.GE.AND P6, PT, R17, R2, PT ;  /* 0x000000021100720c */ /* 0x000fe20003fc6270 */
[----:B------:R-:W-:Y:S01]  /*7480*/  HMMA.16816.F32.BF16 R208, R8, R6, R208 ;  /* 0x0000000608d0723c */ /* 0x000fe200000418d0 */
[----:B------:R-:W-:Y:S01]  /*7490*/  FSEL R181, R181, -INF , !P5 ;  /* 0xff800000b5b57808 */ /* 0x000fe20006800000 */
[----:B------:R-:W-:Y:S01]  /*74a0*/  VIADD R7, R20, 0xffffffb8 ;  /* 0xffffffb814077836 */ /* 0x000fe20000000000 */
[----:B------:R-:W-:-:S02]  /*74b0*/  FSEL R183, R183, -INF , !P3 ;  /* 0xff800000b7b77808 */ /* 0x000fc40005800000 */
[----:B------:R-:W-:Y:S01]  /*74c0*/  ISETP.GE.AND P5, PT, R17, R0, PT ;  /* 0x000000001100720c */ /* 0x000fe20003fa6270 */
[----:B------:R-:W-:Y:S01]  /*74d0*/  VIADD R17, R20, 0xffffffa9 ;  /* 0xffffffa914117836 */ /* 0x000fe20000000000 */
[----:B------:R-:W-:Y:S02]  /*74e0*/  ISETP.GE.AND P3, PT, R19, R2, PT ;  /* 0x000000021300720c */ /* 0x000fe40003f66270 */
[----:B------:R-:W-:Y:S02]  /*74f0*/  FSEL R241, R177, -INF , !P6 ;  /* 0xff800000b1f17808 */ /* 0x000fe40007000000 */
[----:B------:R-:W-:Y:S02]  /*7500*/  FSEL R185, R179, -INF , !P5 ;  /* 0xff800000b3b97808 */ /* 0x000fe40006800000 */
[----:B------:R-:W-:Y:S02]  /*7510*/  FSEL R177, R172, -INF , !P3 ;  /* 0xff800000acb17808 */ /* 0x000fe40005800000 */
[----:B------:R-:W-:-:S02]  /*7520*/  FSEL R189, R176, -INF , !P1 ;  /* 0xff800000b0bd7808 */ /* 0x000fc40004800000 */
[----:B------:R-:W-:Y:S02]  /*7530*/  FSEL R187, R178, -INF , !P4 ;  /* 0xff800000b2bb7808 */ /* 0x000fe40006000000 */
[C---:B------:R-:W-:Y:S02]  /*7540*/  ISETP.GE.AND P5, PT, R5.reuse, R2, PT ;  /* 0x000000020500720c */ /* 0x040fe40003fa6270 */
[-C--:B------:R-:W-:Y:S01]  /*7550*/  ISETP.GE.AND P3, PT, R5, R0.reuse, PT ;  /* 0x000000000500720c */ /* 0x080fe20003f66270 */
[----:B------:R-:W-:Y:S01]  /*7560*/  VIADD R5, R20, 0xffffffb1 ;  /* 0xffffffb114057836 */ /* 0x000fe20000000000 */
[----:B------:R-:W-:Y:S02]  /*7570*/  ISETP.GE.AND P1, PT, R19, R0, PT ;  /* 0x000000001300720c */ /* 0x000fe40003f26270 */
[----:B------:R-:W-:Y:S02]  /*7580*/  ISETP.GE.AND P4, PT, R17, R2, PT ;  /* 0x000000021100720c */ /* 0x000fe40003f86270 */
[----:B------:R-:W-:-:S02]  /*7590*/  FSEL R191, R174, -INF , !P1 ;  /* 0xff800000aebf7808 */ /* 0x000fc40004800000 */
[----:B------:R-:W-:Y:S02]  /*75a0*/  FSEL R179, R173, -INF , !P4 ;  /* 0xff800000adb37808 */ /* 0x000fe40006000000 */
[C---:B------:R-:W-:Y:S02]  /*75b0*/  ISETP.GE.AND P1, PT, R5.reuse, R2, PT ;  /* 0x000000020500720c */ /* 0x040fe40003f26270 */
[-C--:B------:R-:W-:Y:S01]  /*75c0*/  ISETP.GE.AND P4, PT, R5, R0.reuse, PT ;  /* 0x000000000500720c */ /* 0x080fe20003f86270 */
[----:B------:R-:W-:Y:S01]  /*75d0*/  VIADD R5, R20, 0xffffffb9 ;  /* 0xffffffb914057836 */ /* 0x000fe20000000000 */
[----:B------:R-:W-:Y:S02]  /*75e0*/  ISETP.GE.AND P6, PT, R17, R0, PT ;  /* 0x000000001100720c */ /* 0x000fe40003fc6270 */
[----:B------:R-:W-:Y:S02]  /*75f0*/  FSEL R225, R168, -INF , !P5 ;  /* 0xff800000a8e17808 */ /* 0x000fe40006800000 */
[----:B------:R-:W-:-:S02]  /*7600*/  FSEL R239, R175, -INF , !P6 ;  /* 0xff800000afef7808 */ /* 0x000fc40007000000 */
[----:B------:R-:W-:Y:S02]  /*7610*/  FSEL R217, R170, -INF , !P3 ;  /* 0xff800000aad97808 */ /* 0x000fe40005800000 */
[----:B------:R-:W-:Y:S02]  /*7620*/  FSEL R229, R169, -INF , !P1 ;  /* 0xff800000a9e57808 */ /* 0x000fe40004800000 */
[-C--:B------:R-:W-:Y:S02]  /*7630*/  ISETP.GE.AND P6, PT, R7, R2.reuse, PT ;  /* 0x000000020700720c */ /* 0x080fe40003fc6270 */
[----:B------:R-:W-:Y:S02]  /*7640*/  ISETP.GE.AND P5, PT, R5, R2, PT ;  /* 0x000000020500720c */ /* 0x000fe40003fa6270 */
[-C--:B------:R-:W-:Y:S02]  /*7650*/  ISETP.GE.AND P3, PT, R7, R0.reuse, PT ;  /* 0x000000000700720c */ /* 0x080fe40003f66270 */
[----:B------:R-:W-:-:S02]  /*7660*/  ISETP.GE.AND P1, PT, R5, R0, PT ;  /* 0x000000000500720c */ /* 0x000fc40003f26270 */
[----:B------:R-:W-:Y:S02]  /*7670*/  FSEL R195, R171, -INF , !P4 ;  /* 0xff800000abc37808 */ /* 0x000fe40006000000 */
[----:B------:R-:W-:Y:S02]  /*7680*/  FSEL R223, R208, -INF , !P6 ;  /* 0xff800000d0df7808 */ /* 0x000fe40007000000 */
[----:B------:R-:W-:Y:S02]  /*7690*/  FSEL R222, R209, -INF , !P5 ;  /* 0xff800000d1de7808 */ /* 0x000fe40006800000 */
[----:B------:R-:W-:Y:S02]  /*76a0*/  FSEL R193, R210, -INF , !P3 ;  /* 0xff800000d2c17808 */ /* 0x000fe40005800000 */
[----:B------:R-:W-:Y:S01]  /*76b0*/  FSEL R192, R211, -INF , !P1 ;  /* 0xff800000d3c07808 */ /* 0x000fe20004800000 */
[----:B------:R-:W-:Y:S06]  /*76c0*/  BRA.U !UP0, `(.L_x_2981) ;  /* 0x0000000508947547 */ /* 0x000fec000b800000 */
        /* <DEDUP_REMOVED lines=34> */
[----:B------:R-:W1:Y:S01]  /*78f0*/  LDCU.64 UR6, c[0x0][0x3a0] ;  /* 0x00007400ff0677ac */ /* 0x000e620008000a00 */
[----:B------:R-:W-:Y:S02]  /*7900*/  LOP3.LUT R5, RZ, R6, RZ, 0x33, !PT ;  /* 0x00000006ff057212 */ /* 0x000fe400078e33ff */
[----:B------:R-:W-:-:S03]  /*7910*/  ISETP.GE.AND P4, PT, R4, RZ, PT ;  /* 0x000000ff0400720c */ /* 0x000fc60003f86270 */
[----:B------:R-:W-:-:S04]  /*7920*/  @P6 IADD3 R9, PT, PT, R9, 0x1, RZ ;  /* 0x0000000109096810 */ /* 0x000fc80007ffe0ff */
[----:B------:R-:W-:Y:S01]  /*7930*/  @P3 VIADD R2, R2, 0x1 ;  /* 0x0000000102023836 */ /* 0x000fe20000000000 */
[----:B------:R-:W-:-:S04]  /*7940*/  ISETP.NE.AND P3, PT, R6, RZ, PT ;  /* 0x000000ff0600720c */ /* 0x000fc80003f65270 */
[----:B------:R-:W-:Y:S01]  /*7950*/  MOV R0, R2 ;  /* 0x0000000200007202 */ /* 0x000fe20000000f00 */
        /* <DEDUP_REMOVED lines=24> */
.L_x_2982:
[----:B------:R-:W-:Y:S01]  /*7ae0*/  UMOV UR6, URZ ;  /* 0x000000ff00067c82 */ /* 0x000fe20008000000 */
[----:B------:R-:W-:Y:S01]  /*7af0*/  USHF.L.U32 UR4, UR10, 0x6, URZ ;  /* 0x000000060a047899 */ /* 0x000fe200080006ff */
[----:B------:R-:W-:-:S05]  /*7b00*/  IADD3 R5, P1, PT, RZ, -UR6, RZ ;  /* 0x80000006ff057c10 */ /* 0x000fca000ff3e0ff */
[----:B------:R-:W-:-:S05]  /*7b10*/  IMAD.X R0, RZ, RZ, ~UR4, P1 ;  /* 0x80000004ff007e24 */ /* 0x000fca00088e06ff */
[----:B------:R-:W-:-:S04]  /*7b20*/  SHF.R.S64 R5, R5, 0x1f, R0 ;  /* 0x0000001f05057819 */ /* 0x000fc80000001000 */
[----:B------:R-:W-:-:S04]  /*7b30*/  IADD3 R228, P1, PT, R5, R228, RZ ;  /* 0x000000e405e47210 */ /* 0x000fc80007f3e0ff */
[----:B------:R-:W-:-:S09]  /*7b40*/  LEA.HI.X.SX32 R227, R0, R227, 0x1, P1 ;  /* 0x000000e300e37211 */ /* 0x000fd200008f0eff */
.L_x_2983:
[----:B------:R-:W-:Y:S01]  /*7b50*/  USHF.L.U32 UR4, UR10, 0x5, URZ ;  /* 0x000000050a047899 */ /* 0x000fe200080006ff */
[----:B------:R-:W-:Y:S01]  /*7b60*/  IMAD.MOV.U32 R226, RZ, RZ, R228 ;  /* 0x000000ffffe27224 */ /* 0x000fe200078e00e4 */
[----:B------:R-:W-:-:S04]  /*7b70*/  USHF.L.U64.HI UR10, UR10, 0x5, UR11 ;  /* 0x000000050a0a7899 */ /* 0x000fc8000801020b */
        /* <DEDUP_REMOVED lines=26> */
.L_x_2981:
[----:B-1----:R-:W-:Y:S01]  /*7d20*/  FMNMX3.FTZ R6, R164, R23, R13, !PT ;  /* 0x00000017a4067276 */ /* 0x002fe2000781000d */
[----:B------:R-:W1:Y:S01]  /*7d30*/  LDCU UR4, c[0x0][0x45c] ;  /* 0x00008b80ff0477ac */ /* 0x000e620008000800 */
        /* <DEDUP_REMOVED lines=43> */
[----:B------:R-:W1:Y:S01]  /*7ff0*/  LDSM.16.MT88.4 R12, [R220+0x10000] ;  /* 0x01000000dc0c783b */ /* 0x000e620000004200 */
[----:B------:R-:W-:Y:S01]  /*8000*/  FSEL R194, R194, RZ, P1 ;  /* 0x000000ffc2c27208 */ /* 0x000fe20000800000 */
[--C-:B------:R-:W-:Y:S01]  /*8010*/  FFMA.FTZ R198, R23, UR4, -R224.reuse ;  /* 0x0000000417c67c23 */ /* 0x100fe200080108e0 */
[----:B------:R-:W-:Y:S01]  /*8020*/  FFMA.FTZ R199, R31, UR4, -R224 ;  /* 0x000000041fc77c23 */ /* 0x000fe200080108e0 */
[----:B------:R-:W-:Y:S01]  /*8030*/  FADD.FTZ R3, R3, -R4 ;  /* 0x8000000403037221 */ /* 0x000fe20000010000 */
[----:B------:R-:W-:Y:S01]  /*8040*/  FMUL.FTZ R203, R5, UR4 ;  /* 0x0000000405cb7c20 */ /* 0x000fe20008410000 */
[--C-:B------:R-:W-:Y:S01]  /*8050*/  FFMA.FTZ R200, R25, UR4, -R194.reuse ;  /* 0x0000000419c87c23 */ /* 0x100fe200080108c2 */
[--C-:B------:R-:W-:Y:S01]  /*8060*/  FFMA.FTZ R197, R21, UR4, -R194.reuse ;  /* 0x0000000415c57c23 */ /* 0x100fe200080108c2 */
[--C-:B------:R-:W-:Y:S01]  /*8070*/  FFMA.FTZ R201, R27, UR4, -R194.reuse ;  /* 0x000000041bc97c23 */ /* 0x100fe200080108c2 */
[--C-:B------:R-:W-:Y:S01]  /*8080*/  FFMA.FTZ R204, R29, UR4, -R194.reuse ;  /* 0x000000041dcc7c23 */ /* 0x100fe200080108c2 */
[----:B------:R-:W-:Y:S01]  /*8090*/  FMUL.FTZ R3, R3, UR4 ;  /* 0x0000000403037c20 */ /* 0x000fe20008410000 */
[----:B------:R-:W-:Y:S01]  /*80a0*/  MUFU.EX2 R198, R198 ;  /* 0x000000c600c67308 */ /* 0x000fe20000000800 */
[----:B------:R-:W2:Y:S01]  /*80b0*/  LDSM.16.MT88.4 R20, [R215+0x10000] ;  /* 0x01000000d714783b */ /* 0x000ea20000004200 */
[----:B------:R-:W-:Y:S01]  /*80c0*/  FFMA.FTZ R211, R207, UR4, -R194 ;  /* 0x00000004cfd37c23 */ /* 0x000fe200080108c2 */
[--C-:B------:R-:W-:Y:S01]  /*80d0*/  FFMA.FTZ R213, R213, UR4, -R224.reuse ;  /* 0x00000004d5d57c23 */ /* 0x100fe200080108e0 */
[----:B------:R-:W3:Y:S01]  /*80e0*/  MUFU.EX2 R196, R196 ;  /* 0x000000c400c47308 */ /* 0x000ee20000000800 */
[----:B------:R-:W4:Y:S01]  /*80f0*/  LDSM.16.MT88.4 R28, [R214] ;  /* 0x00000000d61c783b */ /* 0x000f220000004200 */
[--C-:B------:R-:W-:Y:S01]  /*8100*/  FFMA.FTZ R210, R247, UR4, -R224.reuse ;  /* 0x00000004f7d27c23 */ /* 0x100fe200080108e0 */
[--C-:B------:R-:W-:Y:S01]  /*8110*/  FFMA.FTZ R209, R245, UR4, -R224.reuse ;  /* 0x00000004f5d17c23 */ /* 0x100fe200080108e0 */
[----:B------:R-:W-:Y:S01]  /*8120*/  MUFU.EX2 R202, R202 ;  /* 0x000000ca00ca7308 */ /* 0x000fe20000000800 */
[----:B------:R-:W-:Y:S01]  /*8130*/  FFMA.FTZ R206, R181, UR4, -R224 ;  /* 0x00000004b5ce7c23 */ /* 0x000fe200080108e0 */
[--C-:B------:R-:W-:Y:S01]  /*8140*/  FFMA.FTZ R208, R243, UR4, -R194.reuse ;  /* 0x00000004f3d07c23 */ /* 0x100fe200080108c2 */
[--C-:B------:R-:W-:Y:S01]  /*8150*/  FFMA.FTZ R207, R167, UR4, -R194.reuse ;  /* 0x00000004a7cf7c23 */ /* 0x100fe200080108c2 */
[----:B------:R-:W5:Y:S01]  /*8160*/  MUFU.EX2 R199, R199 ;  /* 0x000000c700c77308 */ /* 0x000f620000000800 */
[----:B------:R-:W-:Y:S01]  /*8170*/  FFMA.FTZ R212, R183, UR4, -R194 ;  /* 0x00000004b7d47c23 */ /* 0x000fe200080108c2 */
[----:B------:R-:W-:Y:S01]  /*8180*/  LDSM.16.MT88.4 R164, [R214+0x4800] ;  /* 0x00480000d6a4783b */ /* 0x000fe20000004200 */
[--C-:B------:R-:W-:Y:S01]  /*8190*/  FFMA.FTZ R226, R189, UR4, -R224.reuse ;  /* 0x00000004bde27c23 */ /* 0x100fe200080108e0 */
[----:B------:R-:W-:Y:S01]  /*81a0*/  MUFU.EX2 R200, R200 ;  /* 0x000000c800c87308 */ /* 0x000fe20000000800 */
[--C-:B------:R-:W-:Y:S01]  /*81b0*/  FFMA.FTZ R241, R241, UR4, -R224.reuse ;  /* 0x00000004f1f17c23 */ /* 0x100fe200080108e0 */
[----:B---3--:R-:W-:Y:S01]  /*81c0*/  F2FP.BF16.F32.PACK_AB R4, R196, R198 ;  /* 0x000000c6c404723e */ /* 0x008fe200000010ff */
[--C-:B------:R-:W-:Y:S01]  /*81d0*/  FFMA.FTZ R243, R177, UR4, -R224.reuse ;  /* 0x00000004b1f37c23 */ /* 0x100fe200080108e0 */
[----:B------:R-:W3:Y:S01]  /*81e0*/  MUFU.EX2 R197, R197 ;  /* 0x000000c500c57308 */ /* 0x000ee20000000800 */
[----:B------:R-:W-:Y:S01]  /*81f0*/  FFMA.FTZ R232, R179, UR4, -R224 ;  /* 0x00000004b3e87c23 */ /* 0x000fe200080108e0 */
[--C-:B------:R-:W-:Y:S01]  /*8200*/  FFMA.FTZ R238, R187, UR4, -R194.reuse ;  /* 0x00000004bbee7c23 */ /* 0x100fe200080108c2 */
[--C-:B------:R-:W-:Y:S01]  /*8210*/  FFMA.FTZ R245, R185, UR4, -R194.reuse ;  /* 0x00000004b9f57c23 */ /* 0x100fe200080108c2 */
[----:B------:R-:W-:Y:S01]  /*8220*/  MUFU.EX2 R201, R201 ;  /* 0x000000c900c97308 */ /* 0x000fe20000000800 */
[--C-:B------:R-:W-:Y:S01]  /*8230*/  FFMA.FTZ R236, R191, UR4, -R194.reuse ;  /* 0x00000004bfec7c23 */ /* 0x100fe200080108c2 */
[----:B-----5:R-:W-:Y:S01]  /*8240*/  F2FP.BF16.F32.PACK_AB R6, R199, R202 ;  /* 0x000000cac706723e */ /* 0x020fe200000010ff */
[----:B------:R-:W-:Y:S01]  /*8250*/  FFMA.FTZ R239, R239, UR4, -R194 ;  /* 0x00000004efef7c23 */ /* 0x000fe200080108c2 */
[----:B------:R-:W5:Y:S01]  /*8260*/  MUFU.EX2 R204, R204 ;  /* 0x000000cc00cc7308 */ /* 0x000f620000000800 */
[----:B------:R-:W-:Y:S01]  /*8270*/  LDSM.16.MT88.4 R180, [R214+0x6800] ;  /* 0x00680000d6b4783b */ /* 0x000fe20000004200 */
[--C-:B------:R-:W-:Y:S01]  /*8280*/  FFMA.FTZ R225, R225, UR4, -R224.reuse ;  /* 0x00000004e1e17c23 */ /* 0x100fe200080108e0 */
[----:B------:R-:W-:Y:S01]  /*8290*/  FFMA.FTZ R240, R229, UR4, -R224 ;  /* 0x00000004e5f07c23 */ /* 0x000fe200080108e0 */
[----:B------:R-:W1:Y:S01]  /*82a0*/  MUFU.EX2 R203, R203 ;  /* 0x000000cb00cb7308 */ /* 0x000e620000000800 */
[--C-:B------:R-:W-:Y:S01]  /*82b0*/  FFMA.FTZ R242, R195, UR4, -R194.reuse ;  /* 0x00000004c3f27c23 */ /* 0x100fe200080108c2 */
[----:B---3--:R-:W-:Y:S01]  /*82c0*/  F2FP.BF16.F32.PACK_AB R5, R197, R200 ;  /* 0x000000c8c505723e */ /* 0x008fe200000010ff */
[----:B------:R-:W-:Y:S01]  /*82d0*/  FFMA.FTZ R229, R192, UR4, -R194 ;  /* 0x00000004c0e57c23 */ /* 0x000fe200080108c2 */
[----:B------:R-:W3:Y:S01]  /*82e0*/  MUFU.EX2 R3, R3 ;  /* 0x0000000300037308 */ /* 0x000ee20000000800 */
[----:B------:R-:W-:-:S03]  /*82f0*/  PLOP3.LUT P1, PT, PT, PT, UP0, 0x80, 0x8 ;  /* 0x000000000008781c */ /* 0x000fc60003f2f008 */
        /* <DEDUP_REMOVED lines=191> */
[C---:B---3--:R-:W-:Y:S08]  /*8ef0*/  HMMA.16816.F32.BF16 R88, R4.reuse, R92, R88 ;  /* 0x0000005c0458723c */ /* 0x048ff00000041858 */
        /* <DEDUP_REMOVED lines=100> */
[--C-:B------:R-:W-:Y:S01]  /*9540*/  FFMA.FTZ R32, R223, UR4, -R224.reuse ;  /* 0x00000004df207c23 */ /* 0x100fe200080108e0 */
[----:B------:R-:W-:Y:S01]  /*9550*/  FFMA.FTZ R33, R222, UR4, -R224 ;  /* 0x00000004de217c23 */ /* 0x000fe200080108e0 */
[--C-:B------:R-:W-:Y:S01]  /*9560*/  FFMA.FTZ R223, R217, UR4, -R194.reuse ;  /* 0x00000004d9df7c23 */ /* 0x100fe200080108c2 */
[----:B------:R-:W-:Y:S01]  /*9570*/  FFMA.FTZ R224, R193, UR4, -R194 ;  /* 0x00000004c1e07c23 */ /* 0x000fe200080108c2 */
[----:B------:R-:W-:Y:S01]  /*9580*/  MUFU.EX2 R222, R32 ;  /* 0x0000002000de7308 */ /* 0x000fe20000000800 */
[----:B------:R-:W-:Y:S02]  /*9590*/  LDSM.16.MT88.4 R192, [R214+0x1800] ;  /* 0x00180000d6c0783b */ /* 0x000fe40000004200 */
[C---:B-----5:R-:W-:Y:S01]  /*95a0*/  HMMA.16816.F32.BF16 R80, R188.reuse, R12, R80 ;  /* 0x0000000cbc50723c */ /* 0x060fe20000041850 */
[----:B------:R1:W-:Y:S04]  /*95b0*/  MUFU.EX2 R217, R33 ;  /* 0x0000002100d97308 */ /* 0x0003e80000000800 */
[----:B------:R-:W5:Y:S03]  /*95c0*/  MUFU.EX2 R223, R223 ;  /* 0x000000df00df7308 */ /* 0x000f660000000800 */
[C---:B------:R-:W-:Y:S01]  /*95d0*/  HMMA.16816.F32.BF16 R84, R188.reuse, R14, R84 ;  /* 0x0000000ebc54723c */ /* 0x040fe20000041854 */
[----:B------:R-:W5:Y:S07]  /*95e0*/  MUFU.EX2 R224, R224 ;  /* 0x000000e000e07308 */ /* 0x000f6e0000000800 */
        /* <DEDUP_REMOVED lines=89> */
.L_x_2978:
[----:B------:R-:W-:-:S12]  /*9b80*/  UIADD3 UR20, UPT, UPT, UR14, -0x1, URZ ;  /* 0xffffffff0e147890 */ /* 0x000fd8000fffe0ff */
.L_x_2984:
        /* <DEDUP_REMOVED lines=17> */
[----:B------:R-:W3:Y:S01]  /*9ca0*/  LDCU.64 UR6, c[0x0][0x3a0] ;  /* 0x00007400ff0677ac */ /* 0x000ee20008000a00 */
[----:B------:R-:W4:Y:S01]  /*9cb0*/  LDCU.64 UR8, c[0x0][0x3a8] ;  /* 0x00007500ff0877ac */ /* 0x000f220008000a00 */
[----:B-1----:R-:W-:-:S12]  /*9cc0*/  ULEA UR5, UR5, UR11, 0x18 ;  /* 0x0000000b05057291 */ /* 0x002fd8000f8ec0ff */
.L_x_2989:
[----:B------:R-:W-:Y:S01]  /*9cd0*/  @!P1 IADD3 R5, P0, PT, RZ, -R232, RZ ;  /* 0x800000e8ff059210 */ /* 0x000fe20007f1e0ff */
[----:B------:R-:W1:Y:S01]  /*9ce0*/  @!P1 LDC R212, c[0x0][0x3c0] ;  /* 0x0000f000ffd49b82 */ /* 0x000e620000000800 */
[----:B------:R-:W5:Y:S01]  /*9cf0*/  S2R R219, SR_TID.X ;  /* 0x0000000000db7919 */ /* 0x000f620000002100 */
[----:B------:R-:W-:Y:S06]  /*9d00*/  DEPBAR.LE SB0, 0x0 ;  /* 0x000080000000791a */ /* 0x000fec0000000000 */
[----:B------:R-:W2:Y:S08]  /*9d10*/  LDC R215, c[0x0][0x3c4] ;  /* 0x0000f100ffd77b82 */ /* 0x000eb00000000800 */
[----:B------:R-:W-:Y:S01]  /*9d20*/  BAR.SYNC.DEFER_BLOCKING 0x0 ;  /* 0x0000000000007b1d */ /* 0x000fe20000010000 */
[----:B------:R-:W-:Y:S01]  /*9d30*/  IMAD.MOV.U32 R4, RZ, RZ, R230 ;  /* 0x000000ffff047224 */ /* 0x000fe200078e00e6 */
[C---:B-----5:R-:W-:Y:S01]  /*9d40*/  LOP3.LUT R239, R219.reuse, 0x38, RZ, 0xc0, !PT ;  /* 0x00000038dbef7812 */ /* 0x060fe200078ec0ff */
[----:B-1----:R-:W-:Y:S02]  /*9d50*/  @!P1 IMAD.SHL.U32 R6, R212, 0x40, RZ ;  /* 0x00000040d4069824 */ /* 0x002fe400078e00ff */
[C---:B------:R-:W-:Y:S02]  /*9d60*/  IMAD.SHL.U32 R169, R219.reuse, 0x40, RZ ;  /* 0x00000040dba97824 */ /* 0x040fe400078e00ff */
[----:B------:R-:W-:Y:S02]  /*9d70*/  @!P1 IMAD.X R6, RZ, RZ, ~R6, P0 ;  /* 0x000000ffff069224 */ /* 0x000fe400000e0e06 */
[----:B------:R-:W-:Y:S01]  /*9d80*/  IMAD.SHL.U32 R2, R219, 0x8, RZ ;  /* 0x00000008db027824 */ /* 0x000fe200078e00ff */
[----:B------:R-:W-:Y:S01]  /*9d90*/  LOP3.LUT R3, R169, 0x1c0, RZ, 0xc0, !PT ;  /* 0x000001c0a9037812 */ /* 0x000fe200078ec0ff */
[----:B------:R-:W-:Y:S01]  /*9da0*/  IMAD.SHL.U32 R214, R219, 0x20, RZ ;  /* 0x00000020dbd67824 */ /* 0x000fe200078e00ff */
[----:B------:R-:W-:Y:S02]  /*9db0*/  @!P1 SHF.R.S64 R5, R5, 0x1f, R6 ;  /* 0x0000001f05059819 */ /* 0x000fe40000001006 */
[--C-:B------:R-:W-:Y:S02]  /*9dc0*/  LOP3.LUT R239, R239, 0x1f8, R2.reuse, 0x78, !PT ;  /* 0x000001f8efef7812 */ /* 0x100fe400078e7802 */
[----:B------:R-:W-:Y:S01]  /*9dd0*/  @!P1 IADD3 R230, P0, PT, R230, R5, RZ ;  /* 0x00000005e6e69210 */ /* 0x000fe20007f1e0ff */
[----:B------:R-:W-:Y:S01]  /*9de0*/  IMAD.MOV.U32 R5, RZ, RZ, R231 ;  /* 0x000000ffff057224 */ /* 0x000fe200078e00e7 */
[--C-:B------:R-:W-:Y:S02]  /*9df0*/  LOP3.LUT R164, R3, 0x38, R2.reuse, 0xf8, !PT ;  /* 0x0000003803a47812 */ /* 0x100fe400078ef802 */
[----:B------:R-:W-:Y:S02]  /*9e00*/  LOP3.LUT R239, R239, 0x1e00, R2, 0xf8, !PT ;  /* 0x00001e00efef7812 */ /* 0x000fe400078ef802 */
[----:B------:R-:W-:Y:S01]  /*9e10*/  @!P1 LEA.HI.X.SX32 R231, R6, R231, 0x1, P0 ;  /* 0x000000e706e79211 */ /* 0x000fe200000f0eff */
[----:B--2---:R-:W-:Y:S06]  /*9e20*/  @!P1 BRA `(.L_x_2986) ;  /* 0x0000000000f89947 */ /* 0x004fec0003800000 */
[----:B------:R-:W1:Y:S01]  /*9e30*/  LDC R2, c[0x0][0x4f0] ;  /* 0x00013c00ff027b82 */ /* 0x000e620000000800 */
[----:B------:R-:W-:Y:S01]  /*9e40*/  UIADD3 UR11, UPT, UPT, UR10, -0x40, URZ ;  /* 0xffffffc00a0b7890 */ /* 0x000fe2000fffe0ff */
[----:B------:R-:W-:Y:S06]  /*9e50*/  IABS R9, UR10 ;  /* 0x0000000a00097c13 */ /* 0x000fec0008000000 */
[----:B------:R-:W2:Y:S01]  /*9e60*/  LDC.64 R212, c[0x0][0x3c0] ;  /* 0x0000f000ffd47b82 */ /* 0x000ea20000000a00 */
        /* <DEDUP_REMOVED lines=15> */
[C---:B------:R-:W-:Y:S01]  /*9f60*/  IMAD R7, R3.reuse, R6, R7 ;  /* 0x0000000603077224 */ /* 0x040fe200078e0207 */
[----:B------:R-:W-:Y:S01]  /*9f70*/  LOP3.LUT R6, R2, UR10, RZ, 0x3c, !PT ;  /* 0x0000000a02067c12 */ /* 0x000fe2000f8e3cff */
[C---:B------:R-:W-:Y:S03]  /*9f80*/  IMAD R9, R3.reuse, R8, R9 ;  /* 0x0000000803097224 */ /* 0x040fe600078e0209 */
[C---:B------:R-:W-:Y:S02]  /*9f90*/  ISETP.GT.U32.AND P2, PT, R3.reuse, R7, PT ;  /* 0x000000070300720c */ /* 0x040fe40003f44070 */
[----:B------:R-:W-:Y:S02]  /*9fa0*/  ISETP.GT.U32.AND P4, PT, R3, R9, PT ;  /* 0x000000090300720c */ /* 0x000fe40003f84070 */
[----:B------:R-:W-:Y:S09]  /*9fb0*/  ISETP.GE.AND P3, PT, R6, RZ, PT ;  /* 0x000000ff0600720c */ /* 0x000ff20003f66270 */
[----:B------:R-:W-:Y:S02]  /*9fc0*/  @!P2 IMAD.IADD R7, R7, 0x1, -R3 ;  /* 0x000000010707a824 */ /* 0x000fe400078e0a03 */
[-C--:B------:R-:W-:Y:S01]  /*9fd0*/  @!P4 IADD3 R9, PT, PT, R9, -R3.reuse, RZ ;  /* 0x800000030909c210 */ /* 0x080fe20007ffe0ff */
[----:B------:R-:W-:Y:S01]  /*9fe0*/  @!P2 VIADD R10, R10, 0x1 ;  /* 0x000000010a0aa836 */ /* 0x000fe20000000000 */
[C---:B------:R-:W-:Y:S01]  /*9ff0*/  ISETP.NE.AND P2, PT, R2.reuse, RZ, PT ;  /* 0x000000ff0200720c */ /* 0x040fe20003f45270 */
[----:B------:R-:W-:Y:S01]  /*a000*/  @!P4 VIADD R11, R11, 0x1 ;  /* 0x000000010b0bc836 */ /* 0x000fe20000000000 */
[-C--:B------:R-:W-:Y:S02]  /*a010*/  ISETP.GE.U32.AND P5, PT, R7, R3.reuse, PT ;  /* 0x000000030700720c */ /* 0x080fe40003fa6070 */
[----:B------:R-:W-:Y:S02]  /*a020*/  ISETP.GE.U32.AND P6, PT, R9, R3, PT ;  /* 0x000000030900720c */ /* 0x000fe40003fc6070 */
[----:B------:R-:W-:Y:S04]  /*a030*/  LOP3.LUT R3, R2, UR11, RZ, 0x3c, !PT ;  /* 0x0000000b02037c12 */ /* 0x000fe8000f8e3cff */
[----:B------:R-:W-:Y:S02]  /*a040*/  ISETP.GE.AND P0, PT, R3, RZ, PT ;  /* 0x000000ff0300720c */ /* 0x000fe40003f06270 */
[----:B------:R-:W-:Y:S03]  /*a050*/  LOP3.LUT R3, RZ, R2, RZ, 0x33, !PT ;  /* 0x00000002ff037212 */ /* 0x000fe600078e33ff */
[----:B------:R-:W-:Y:S02]  /*a060*/  @P5 IADD3 R10, PT, PT, R10, 0x1, RZ ;  /* 0x000000010a0a5810 */ /* 0x000fe40007ffe0ff */
[----:B------:R-:W-:Y:S05]  /*a070*/  @P6 VIADD R11, R11, 0x1 ;  /* 0x000000010b0b6836 */ /* 0x000fea0000000000 */
[----:B------:R-:W-:Y:S01]  /*a080*/  @!P3 IADD3 R11, PT, PT, -R11, RZ, RZ ;  /* 0x000000ff0b0bb210 */ /* 0x000fe20007ffe1ff */
[----:B------:R-:W-:Y:S03]  /*a090*/  @!P0 IMAD.MOV R10, RZ, RZ, -R10 ;  /* 0x000000ffff0a8224 */ /* 0x000fe600078e0a0a */
[C---:B------:R-:W-:Y:S02]  /*a0a0*/  SEL R11, R3.reuse, R11, !P2 ;  /* 0x0000000b030b7207 */ /* 0x040fe40005000000 */
[----:B------:R-:W-:Y:S02]  /*a0b0*/  SEL R7, R3, R10, !P2 ;  /* 0x0000000a03077207 */ /* 0x000fe40005000000 */
[-C--:B------:R-:W-:Y:S02]  /*a0c0*/  LEA R12, P0, R11, R234.reuse, 0x2 ;  /* 0x000000ea0b0c7211 */ /* 0x080fe400078010ff */
[----:B------:R-:W-:Y:S02]  /*a0d0*/  LEA R14, P2, R7, R234, 0x2 ;  /* 0x000000ea070e7211 */ /* 0x000fe400078410ff */
[-C--:B------:R-:W-:Y:S02]  /*a0e0*/  LEA.HI.X.SX32 R13, R11, R235.reuse, 0x2, P0 ;  /* 0x000000eb0b0d7211 */ /* 0x080fe400000f16ff */
[----:B------:R-:W-:Y:S01]  /*a0f0*/  LEA.HI.X.SX32 R15, R7, R235, 0x2, P2 ;  /* 0x000000eb070f7211 */ /* 0x000fe200010f16ff */
        /* <DEDUP_REMOVED lines=17> */
.L_x_2986:
[----:B------:R-:W-:Y:S01]  /*a210*/  LEA R239, R239, UR5, 0x1 ;  /* 0x00000005efef7c11 */ /* 0x000fe2000f8e08ff */
[----:B------:R-:W-:Y:S01]  /*a220*/  IMAD.SHL.U32 R213, R212, 0x20, RZ ;  /* 0x00000020d4d57824 */ /* 0x000fe200078e00ff */
[----:B------:R-:W-:Y:S01]  /*a230*/  LOP3.LUT R218, R214, 0x7c00, RZ, 0xc0, !PT ;  /* 0x00007c00d6da7812 */ /* 0x000fe200078ec0ff */
[----:B------:R-:W-:Y:S01]  /*a240*/  UIADD3 UR13, UPT, UPT, UR13, -0x1, URZ ;  /* 0xffffffff0d0d7890 */ /* 0x000fe2000fffe0ff */
[----:B------:R-:W-:Y:S01]  /*a250*/  SHF.L.U64.HI R212, R212, 0x5, R215 ;  /* 0x00000005d4d47819 */ /* 0x000fe200000102d7 */
[----:B------:R-:W-:Y:S01]  /*a260*/  @!PT LDS RZ, [RZ] ;  /* 0x00000000fffff984 */ /* 0x000fe20000000800 */
[----:B------:R-:W-:Y:S01]  /*a270*/  @!PT LDS RZ, [RZ] ;  /* 0x00000000fffff984 */ /* 0x000fe20000000800 */
[----:B------:R-:W-:Y:S01]  /*a280*/  @!PT LDS RZ, [RZ] ;  /* 0x00000000fffff984 */ /* 0x000fe20000000800 */
[----:B------:R-:W-:Y:S01]  /*a290*/  LDGSTS.E.BYPASS.LTC128B.128 [R239+0x10000], desc[UR22][R230.64] ;  /* 0x10000000e6ef7fae */ /* 0x000fe2000b981a16 */
[C---:B------:R-:W-:Y:S01]  /*a2a0*/  IADD3 R214, P0, PT, R213.reuse, R230, RZ ;  /* 0x000000e6d5d67210 */ /* 0x040fe20007f1e0ff */
[----:B------:R-:W-:Y:S01]  /*a2b0*/  UISETP.GT.AND UP0, UPT, UR13, UR18, UPT ;  /* 0x000000120d00728c */ /* 0x000fe2000bf04270 */
[----:B------:R-:W-:Y:S01]  /*a2c0*/  SHF.R.U32.HI R221, RZ, 0x1, R219 ;  /* 0x00000001ffdd7819 */ /* 0x000fe200000116db */
[----:B------:R-:W-:Y:S01]  /*a2d0*/  LDGSTS.E.BYPASS.LTC128B.128 [R239+0x12000], desc[UR22][R230.64+0x80] ;  /* 0x12000080e6ef7fae */ /* 0x000fe2000b981a16 */
[----:B------:R-:W-:Y:S01]  /*a2e0*/  IADD3 R242, P2, PT, R213, R214, RZ ;  /* 0x000000d6d5f27210 */ /* 0x000fe20007f5e0ff */
[C---:B------:R-:W-:Y:S01]  /*a2f0*/  IMAD.X R215, R212.reuse, 0x1, R231, P0 ;  /* 0x00000001d4d77824 */ /* 0x040fe200000e06e7 */
[----:B------:R-:W-:Y:S01]  /*a300*/  LOP3.LUT R167, R219, 0x8, RZ, 0xc0, !PT ;  /* 0x00000008dba77812 */ /* 0x000fe200078ec0ff */
[----:B------:R-:W-:Y:S01]  /*a310*/  LDGSTS.E.BYPASS.LTC128B.128 [R239+0x14000], desc[UR22][R230.64+0x100] ;  /* 0x14000100e6ef7fae */ /* 0x000fe2000b981a16 */
[----:B------:R-:W-:Y:S01]  /*a320*/  IADD3 R240, P0, PT, R213, R242, RZ ;  /* 0x000000f2d5f07210 */ /* 0x000fe20007f1e0ff */
[----:B------:R-:W-:Y:S01]  /*a330*/  IMAD.X R243, R212, 0x1, R215, P2 ;  /* 0x00000001d4f37824 */ /* 0x000fe200010e06d7 */
[----:B------:R-:W-:Y:S01]  /*a340*/  LOP3.LUT R3, R218, 0x200, R169, 0xf8, !PT ;  /* 0x00000200da037812 */ /* 0x000fe200078ef8a9 */
[----:B------:R-:W-:Y:S01]  /*a350*/  LDGSTS.E.BYPASS.LTC128B.128 [R239+0x16000], desc[UR22][R230.64+0x180] ;  /* 0x16000180e6ef7fae */ /* 0x000fe2000b981a16 */
[----:B------:R-:W-:Y:S01]  /*a360*/  LOP3.LUT R2, R221, 0x8, RZ, 0xc0, !PT ;  /* 0x00000008dd027812 */ /* 0x000fe200078ec0ff */
[----:B------:R-:W-:Y:S01]  /*a370*/  IMAD.X R241, R212, 0x1, R243, P0 ;  /* 0x00000001d4f17824 */ /* 0x000fe200000e06f3 */
[----:B------:R-:W-:Y:S01]  /*a380*/  LOP3.LUT R224, R169, 0x400, RZ, 0xc0, !PT ;  /* 0x00000400a9e07812 */ /* 0x000fe200078ec0ff */
[----:B------:R-:W-:Y:S01]  /*a390*/  LDGSTS.E.BYPASS.LTC128B.128 [R239+0x10800], desc[UR22][R214.64] ;  /* 0x10800000d6ef7fae */ /* 0x000fe2000b981a16 */
[----:B------:R-:W-:Y:S02]  /*a3a0*/  LOP3.LUT R167, R164, R167, RZ, 0x3c, !PT ;  /* 0x000000a7a4a77212 */ /* 0x000fe400078e3cff */
[----:B------:R-:W-:Y:S01]  /*a3b0*/  LOP3.LUT R2, R3, R164, R2, 0xf6, !PT ;  /* 0x000000a403027212 */ /* 0x000fe200078ef602 */
[----:B------:R-:W-:Y:S01]  /*a3c0*/  LDGSTS.E.BYPASS.LTC128B.128 [R239+0x12800], desc[UR22][R214.64+0x80] ;  /* 0x12800080d6ef7fae */ /* 0x000fe2000b981a16 */
[----:B------:R-:W-:Y:S01]  /*a3d0*/  LOP3.LUT P0, RZ, R219, 0x2, RZ, 0xc0, !PT ;  /* 0x00000002dbff7812 */ /* 0x000fe2000780c0ff */
[----:B------:R-:W-:Y:S01]  /*a3e0*/  IMAD R224, R167, 0x2, R224 ;  /* 0x00000002a7e07824 */ /* 0x000fe200078e02e0 */
[----:B------:R-:W-:Y:S01]  /*a3f0*/  LEA R225, R2, UR5, 0x1 ;  /* 0x0000000502e17c11 */ /* 0x000fe2000f8e08ff */
[----:B------:R-:W-:Y:S01]  /*a400*/  LDGSTS.E.BYPASS.LTC128B.128 [R239+0x14800], desc[UR22][R214.64+0x100] ;  /* 0x14800100d6ef7fae */ /* 0x000fe2000b981a16 */
[----:B------:R-:W-:Y:S01]  /*a410*/  SEL R222, R216, 0xffffffe0, !P0 ;  /* 0xffffffe0d8de7807 */ /* 0x000fe20004000000 */
[----:B------:R-:W-:Y:S01]  /*a420*/  VIADD R3, R224, UR5 ;  /* 0x00000005e0037c36 */ /* 0x000fe20008000000 */
[----:B------:R-:W-:Y:S01]  /*a430*/  LOP3.LUT P0, RZ, R219, 0x4, RZ, 0xc0, !PT ;  /* 0x00000004dbff7812 */ /* 0x000fe2000780c0ff */
[----:B------:R1:W-:Y:S01]  /*a440*/  LDGSTS.E.BYPASS.LTC128B.128 [R239+0x16800], desc[UR22][R214.64+0x180] ;  /* 0x16800180d6ef7fae */ /* 0x0003e2000b981a16 */
[----:B------:R-:W-:Y:S02]  /*a450*/  IMAD.MOV.U32 R2, RZ, RZ, 0x40 ;  /* 0x00000040ff027424 */ /* 0x000fe400078e00ff */
[C---:B------:R-:W-:Y:S01]  /*a460*/  IMAD.IADD R223, R222.reuse, 0x1, R225 ;  /* 0x00000001dedf7824 */ /* 0x040fe200078e02e1 */
[----:B------:R2:W-:Y:S01]  /*a470*/  LDGSTS.E.BYPASS.LTC128B.128 [R239+0x11000], desc[UR22][R242.64] ;  /* 0x11000000f2ef7fae */ /* 0x0005e2000b981a16 */
[----:B------:R-:W-:Y:S01]  /*a480*/  IMAD.IADD R166, R222, 0x1, R3 ;  /* 0x00000001dea67824 */ /* 0x000fe200078e0203 */
[----:B------:R-:W-:Y:S02]  /*a490*/  SEL R2, R2, 0xffffffc0, !P0 ;  /* 0xffffffc002027807 */ /* 0x000fe40004000000 */
[----:B------:R2:W-:Y:S03]  /*a4a0*/  LDGSTS.E.BYPASS.LTC128B.128 [R239+0x13000], desc[UR22][R242.64+0x80] ;  /* 0x13000080f2ef7fae */ /* 0x0005e6000b981a16 */
[C---:B------:R-:W-:Y:S01]  /*a4b0*/  IMAD.IADD R167, R2.reuse, 0x1, R225 ;  /* 0x0000000102a77824 */ /* 0x040fe200078e02e1 */
[----:B------:R2:W-:Y:S01]  /*a4c0*/  LDGSTS.E.BYPASS.LTC128B.128 [R239+0x15000], desc[UR22][R242.64+0x100] ;  /* 0x15000100f2ef7fae */ /* 0x0005e2000b981a16 */
[----:B------:R-:W-:Y:S02]  /*a4d0*/  IMAD.IADD R3, R2, 0x1, R3 ;  /* 0x0000000102037824 */ /* 0x000fe400078e0203 */
[C---:B------:R-:W-:Y:S01]  /*a4e0*/  IMAD.IADD R164, R222.reuse, 0x1, R167 ;  /* 0x00000001dea47824 */ /* 0x040fe200078e02a7 */
[----:B------:R2:W-:Y:S01]  /*a4f0*/  LDGSTS.E.BYPASS.LTC128B.128 [R239+0x17000], desc[UR22][R242.64+0x180] ;  /* 0x17000180f2ef7fae */ /* 0x0005e2000b981a16 */
[----:B------:R-:W-:Y:S03]  /*a500*/  IMAD.IADD R2, R222, 0x1, R3 ;  /* 0x00000001de027824 */ /* 0x000fe600078e0203 */
[----:B------:R2:W-:Y:S04]  /*a510*/  LDGSTS.E.BYPASS.LTC128B.128 [R239+0x11800], desc[UR22][R240.64] ;  /* 0x11800000f0ef7fae */ /* 0x0005e8000b981a16 */
        /* <DEDUP_REMOVED lines=233> */
[----:B------:R-:W-:Y:S02]  /*b3b0*/  IMAD.U32 R166, RZ, RZ, UR12 ;  /* 0x0000000cffa67e24 */ /* 0x000fe4000f8e00ff */
[----:B------:R-:W-:Y:S03]  /*b3c0*/  MOV R168, UR11 ;  /* 0x0000000b00a87c02 */ /* 0x000fe60008000f00 */
[----:B------:R-:W-:Y:S02]  /*b3d0*/  IABS R166, R166 ;  /* 0x000000a600a67213 */ /* 0x000fe40000000000 */
[----:B------:R-:W-:Y:S02]  /*b3e0*/  IABS R168, R168 ;  /* 0x000000a800a87213 */ /* 0x000fe40000000000 */
[----:B-1----:R-:W-:Y:S04]  /*b3f0*/  IABS R2, R164 ;  /* 0x000000a400027213 */ /* 0x002fe80000000000 */
[----:B------:R-:W1:Y:S10]  /*b400*/  I2F.RP R169, R2 ;  /* 0x0000000200a97306 */ /* 0x000e740000209400 */
[----:B-1----:R-:W1:Y:S02]  /*b410*/  MUFU.RCP R3, R169 ;  /* 0x000000a900037308 */ /* 0x002e640000001000 */
[----:B-1----:R-:W-:Y:S08]  /*b420*/  VIADD R170, R3, 0xffffffe ;  /* 0x0ffffffe03aa7836 */ /* 0x002ff00000000000 */
[----:B------:R-:W1:Y:S02]  /*b430*/  F2I.FTZ.U32.TRUNC.NTZ R171, R170 ;  /* 0x000000aa00ab7305 */ /* 0x000e64000021f000 */
[--C-:B-1----:R-:W-:Y:S02]  /*b440*/  IMAD.MOV R3, RZ, RZ, -R171.reuse ;  /* 0x000000ffff037224 */ /* 0x102fe400078e0aab */
[----:B------:R-:W-:Y:S02]  /*b450*/  IMAD.MOV.U32 R170, RZ, RZ, RZ ;  /* 0x000000ffffaa7224 */ /* 0x000fe400078e00ff */
[----:B------:R-:W-:Y:S04]  /*b460*/  IMAD R3, R3, R2, RZ ;  /* 0x0000000203037224 */ /* 0x000fe800078e02ff */
[----:B------:R-:W-:Y:S06]  /*b470*/  IMAD.HI.U32 R171, R171, R3, R170 ;  /* 0x00000003abab7227 */ /* 0x000fec00078e00aa */
[C---:B------:R-:W-:Y:S04]  /*b480*/  IMAD.HI.U32 R170, R171.reuse, R166, RZ ;  /* 0x000000a6abaa7227 */ /* 0x040fe800078e00ff */
[----:B------:R-:W-:Y:S04]  /*b490*/  IMAD.HI.U32 R171, R171, R168, RZ ;  /* 0x000000a8abab7227 */ /* 0x000fe800078e00ff */
[----:B------:R-:W-:Y:S01]  /*b4a0*/  IMAD.MOV R3, RZ, RZ, -R170 ;  /* 0x000000ffff037224 */ /* 0x000fe200078e0aaa */
[----:B------:R-:W-:Y:S03]  /*b4b0*/  IADD3 R169, PT, PT, -R171, RZ, RZ ;  /* 0x000000ffaba97210 */ /* 0x000fe60007ffe1ff */
[----:B------:R-:W-:Y:S01]  /*b4c0*/  IMAD R166, R2, R3, R166 ;  /* 0x0000000302a67224 */ /* 0x000fe200078e02a6 */
[----:B------:R-:W-:Y:S01]  /*b4d0*/  LOP3.LUT R3, R164, UR11, RZ, 0x3c, !PT ;  /* 0x0000000ba4037c12 */ /* 0x000fe2000f8e3cff */
[C---:B------:R-:W-:Y:S03]  /*b4e0*/  IMAD R168, R2.reuse, R169, R168 ;  /* 0x000000a902a87224 */ /* 0x040fe600078e02a8 */
[C---:B------:R-:W-:Y:S02]  /*b4f0*/  ISETP.GT.U32.AND P3, PT, R2.reuse, R166, PT ;  /* 0x000000a60200720c */ /* 0x040fe40003f64070 */
[----:B------:R-:W-:Y:S11]  /*b500*/  ISETP.GT.U32.AND P4, PT, R2, R168, PT ;  /* 0x000000a80200720c */ /* 0x000ff60003f84070 */
[----:B------:R-:W-:Y:S01]  /*b510*/  @!P3 IADD3 R170, PT, PT, R170, 0x1, RZ ;  /* 0x00000001aaaab810 */ /* 0x000fe20007ffe0ff */
[--C-:B------:R-:W-:Y:S01]  /*b520*/  @!P3 IMAD.IADD R166, R166, 0x1, -R2.reuse ;  /* 0x00000001a6a6b824 */ /* 0x100fe200078e0a02 */
[----:B------:R-:W-:Y:S01]  /*b530*/  ISETP.GE.AND P3, PT, R3, RZ, PT ;  /* 0x000000ff0300720c */ /* 0x000fe20003f66270 */
[----:B------:R-:W-:Y:S02]  /*b540*/  @!P4 IMAD.IADD R168, R168, 0x1, -R2 ;  /* 0x00000001a8a8c824 */ /* 0x000fe400078e0a02 */
[----:B------:R-:W-:Y:S01]  /*b550*/  @!P4 VIADD R171, R171, 0x1 ;  /* 0x00000001ababc836 */ /* 0x000fe20000000000 */
[-C--:B------:R-:W-:Y:S02]  /*b560*/  ISETP.GE.U32.AND P5, PT, R166, R2.reuse, PT ;  /* 0x00000002a600720c */ /* 0x080fe40003fa6070 */
[----:B------:R-:W-:Y:S02]  /*b570*/  ISETP.GE.U32.AND P6, PT, R168, R2, PT ;  /* 0x00000002a800720c */ /* 0x000fe40003fc6070 */
[C---:B------:R-:W-:Y:S02]  /*b580*/  LOP3.LUT R2, R164.reuse, UR12, RZ, 0x3c, !PT ;  /* 0x0000000ca4027c12 */ /* 0x040fe4000f8e3cff */
[----:B------:R-:W-:Y:S02]  /*b590*/  ISETP.NE.AND P4, PT, R164, RZ, PT ;  /* 0x000000ffa400720c */ /* 0x000fe40003f85270 */
[----:B------:R-:W-:Y:S02]  /*b5a0*/  ISETP.GE.AND P2, PT, R2, RZ, PT ;  /* 0x000000ff0200720c */ /* 0x000fe40003f46270 */
[----:B------:R-:W-:Y:S03]  /*b5b0*/  LOP3.LUT R2, RZ, R164, RZ, 0x33, !PT ;  /* 0x000000a4ff027212 */ /* 0x000fe600078e33ff */
[----:B------:R-:W-:Y:S02]  /*b5c0*/  @P5 VIADD R170, R170, 0x1 ;  /* 0x00000001aaaa5836 */ /* 0x000fe40000000000 */
[----:B------:R-:W-:Y:S05]  /*b5d0*/  @P6 IADD3 R171, PT, PT, R171, 0x1, RZ ;  /* 0x00000001abab6810 */ /* 0x000fea0007ffe0ff */
[----:B------:R-:W-:Y:S02]  /*b5e0*/  @!P3 IMAD.MOV R171, RZ, RZ, -R171 ;  /* 0x000000ffffabb224 */ /* 0x000fe400078e0aab */
[----:B------:R-:W-:Y:S03]  /*b5f0*/  @!P2 IMAD.MOV R170, RZ, RZ, -R170 ;  /* 0x000000ffffaaa224 */ /* 0x000fe600078e0aaa */
[C---:B------:R-:W-:Y:S02]  /*b600*/  SEL R171, R2.reuse, R171, !P4 ;  /* 0x000000ab02ab7207 */ /* 0x040fe40006000000 */
[----:B------:R-:W-:Y:S02]  /*b610*/  SEL R173, R2, R170, !P4 ;  /* 0x000000aa02ad7207 */ /* 0x000fe40006000000 */
[-C--:B------:R-:W-:Y:S01]  /*b620*/  LEA R174, P2, R171, R234.reuse, 0x2 ;  /* 0x000000eaabae7211 */ /* 0x080fe200078410ff */
[----:B------:R-:W1:Y:S01]  /*b630*/  LDC.64 R2, c[0x0][0x3b8] ;  /* 0x0000ee00ff027b82 */ /* 0x000e620000000a00 */
[----:B------:R-:W-:Y:S02]  /*b640*/  LEA R176, P3, R173, R234, 0x2 ;  /* 0x000000eaadb07211 */ /* 0x000fe400078610ff */
[-C--:B------:R-:W-:Y:S02]  /*b650*/  LEA.HI.X.SX32 R175, R171, R235.reuse, 0x2, P2 ;  /* 0x000000ebabaf7211 */ /* 0x080fe400010f16ff */
[----:B------:R-:W-:Y:S02]  /*b660*/  LEA.HI.X.SX32 R177, R173, R235, 0x2, P3 ;  /* 0x000000ebadb17211 */ /* 0x000fe400018f16ff */
        /* <DEDUP_REMOVED lines=17> */
.L_x_2988:
        /* <DEDUP_REMOVED lines=29> */
.L_x_2987:
[----:B------:R-:W-:Y:S01]  /*b950*/  FMNMX3.FTZ R2, R0, R6, R7, !PT ;  /* 0x0000000600027276 */ /* 0x000fe20007810007 */
        /* <DEDUP_REMOVED lines=476> */
.L_x_2985:
[----:B------:R-:W1:Y:S01]  /*d720*/  SHFL.BFLY PT, R8, R237, 0x2, 0x1f ;  /* 0x0c401f00ed087f89 */ /* 0x000e6200000e0000 */
[----:B------:R-:W-:Y:S01]  /*d730*/  SHF.L.U32 R2, R219, 0x4, RZ ;  /* 0x00000004db027819 */ /* 0x000fe200000006ff */
[----:B------:R-:W2:Y:S01]  /*d740*/  S2UR UR12, SR_CTAID.Y ;  /* 0x00000000000c79c3 */ /* 0x000ea20000002600 */
[----:B------:R-:W-:Y:S01]  /*d750*/  LOP3.LUT R11, R221, 0x30, RZ, 0xc0, !PT ;  /* 0x00000030dd0b7812 */ /* 0x000fe200078ec0ff */
[----:B------:R-:W3:Y:S01]  /*d760*/  SHFL.BFLY PT, R0, R233, 0x2, 0x1f ;  /* 0x0c401f00e9007f89 */ /* 0x000ee200000e0000 */
[C---:B------:R-:W-:Y:S01]  /*d770*/  SHF.L.U32 R13, R219.reuse, 0x1, RZ ;  /* 0x00000001db0d7819 */ /* 0x040fe200000006ff */
[----:B------:R-:W2:Y:S01]  /*d780*/  LDCU.64 UR6, c[0x0][0x430] ;  /* 0x00008600ff0677ac */ /* 0x000ea20008000a00 */
[----:B------:R-:W-:Y:S01]  /*d790*/  SHF.L.U32 R6, R219, 0x2, RZ ;  /* 0x00000002db067819 */ /* 0x000fe200000006ff */
[----:B------:R-:W-:Y:S01]  /*d7a0*/  BSSY.RECONVERGENT B0, `(.L_x_2990) ;  /* 0x000012c000007945 */ /* 0x000fe20003800200 */
[----:B------:R-:W-:Y:S01]  /*d7b0*/  SEL R216, R216, 0xffffffe0, !P0 ;  /* 0xffffffe0d8d87807 */ /* 0x000fe20004000000 */
[----:B------:R-:W4:Y:S01]  /*d7c0*/  S2UR UR11, SR_CTAID.Z ;  /* 0x00000000000b79c3 */ /* 0x000f220000002700 */
[----:B------:R-:W-:Y:S01]  /*d7d0*/  LOP3.LUT R10, R6, 0x1f8, RZ, 0xc0, !PT ;  /* 0x000001f8060a7812 */ /* 0x000fe200078ec0ff */
[----:B------:R-:W4:Y:S03]  /*d7e0*/  LDCU UR9, c[0x0][0x3e0] ;  /* 0x00007c00ff0977ac */ /* 0x000f260008000800 */
[----:B------:R-:W-:Y:S01]  /*d7f0*/  LOP3.LUT R221, R10, 0x38, R221, 0x78, !PT ;  /* 0x000000380add7812 */ /* 0x000fe200078e78dd */
[----:B------:R-:W5:Y:S02]  /*d800*/  LDCU UR4, c[0x0][0x44c] ;  /* 0x00008980ff0477ac */ /* 0x000f640008000800 */
[----:B------:R-:W5:Y:S01]  /*d810*/  S2UR UR8, SR_CTAID.X ;  /* 0x00000000000879c3 */ /* 0x000f620000002500 */
[----:B------:R-:W-:Y:S01]  /*d820*/  UIADD3 UR10, UPT, UPT, -UR19, URZ, URZ ;  /* 0x000000ff130a7290 */ /* 0x000fe2000fffe1ff */
[----:B-1----:R-:W-:Y:S01]  /*d830*/  FADD.FTZ R8, R8, R237 ;  /* 0x000000ed08087221 */ /* 0x002fe20000010000 */
[----:B--2---:R-:W-:Y:S01]  /*d840*/  UIMAD UR6, UR12, UR6, UR19 ;  /* 0x000000060c0672a4 */ /* 0x004fe2000f8e0213 */
[----:B---3--:R-:W-:-:S03]  /*d850*/  FADD.FTZ R15, R0, R233 ;  /* 0x000000e9000f7221 */ /* 0x008fc60000010000 */
[----:B------:R-:W1:Y:S01]  /*d860*/  SHFL.BFLY PT, R5, R8, 0x1, 0x1f ;  /* 0x0c201f0008057f89 */ /* 0x000e6200000e0000 */
[----:B------:R-:W-:-:S03]  /*d870*/  SHF.R.U32.HI R0, RZ, 0x2, R219 ;  /* 0x00000002ff007819 */ /* 0x000fc600000116db */
[----:B------:R-:W2:Y:S01]  /*d880*/  SHFL.BFLY PT, R4, R15, 0x1, 0x1f ;  /* 0x0c201f000f047f89 */ /* 0x000ea200000e0000 */
[----:B------:R-:W-:Y:S01]  /*d890*/  LOP3.LUT R0, R11, 0x7, R0, 0xf8, !PT ;  /* 0x000000070b007812 */ /* 0x000fe200078ef800 */
[----:B----4-:R-:W-:Y:S01]  /*d8a0*/  UIMAD UR10, UR9, UR10, UR11 ;  /* 0x0000000a090a72a4 */ /* 0x010fe2000f8e020b */
[----:B------:R-:W-:-:S03]  /*d8b0*/  LOP3.LUT R11, R218, 0x6, R13, 0xf8, !PT ;  /* 0x00000006da0b7812 */ /* 0x000fc600078ef80d */
[----:B------:R-:W-:Y:S02]  /*d8c0*/  UIMAD UR6, UR6, UR9, UR10 ;  /* 0x00000009060672a4 */ /* 0x000fe4000f8e020a */
[----:B-----5:R-:W-:-:S04]  /*d8d0*/  USHF.L.U32 UR8, UR8, 0x6, URZ ;  /* 0x0000000608087899 */ /* 0x020fc800080006ff */
[----:B------:R-:W-:-:S04]  /*d8e0*/  UIMAD UR7, UR6, UR7, UR8 ;  /* 0x00000007060772a4 */ /* 0x000fc8000f8e0208 */
[----:B------:R-:W-:Y:S01]  /*d8f0*/  UIMAD UR4, UR7, UR4, URZ ;  /* 0x00000004070472a4 */ /* 0x000fe2000f8e02ff */
[----:B-1----:R-:W-:Y:S01]  /*d900*/  FADD.FTZ R5, R8, R5 ;  /* 0x0000000508057221 */ /* 0x002fe20000010000 */
[----:B------:R-:W-:-:S03]  /*d910*/  LOP3.LUT R8, R2, 0x1c0, RZ, 0xc0, !PT ;  /* 0x000001c002087812 */ /* 0x000fc600078ec0ff */
[----:B------:R-:W1:Y:S01]  /*d920*/  MUFU.RCP R9, R5 ;  /* 0x0000000500097308 */ /* 0x000e620000001000 */
[----:B--2---:R-:W-:Y:S01]  /*d930*/  FADD.FTZ R4, R15, R4 ;  /* 0x000000040f047221 */ /* 0x004fe20000010000 */
[----:B------:R-:W-:Y:S01]  /*d940*/  BAR.SYNC.DEFER_BLOCKING 0x0 ;  /* 0x0000000000007b1d */ /* 0x000fe20000010000 */
[----:B------:R-:W-:Y:S02]  /*d950*/  FSETP.NE.FTZ.AND P2, PT, R5, RZ, PT ;  /* 0x000000ff0500720b */ /* 0x000fe40003f55000 */
[----:B------:R-:W-:Y:S02]  /*d960*/  LOP3.LUT R8, R8, 0x38, R13, 0xf8, !PT ;  /* 0x0000003808087812 */ /* 0x000fe400078ef80d */
[----:B------:R-:W-:Y:S01]  /*d970*/  FSETP.NE.FTZ.AND P1, PT, R4, RZ, PT ;  /* 0x000000ff0400720b */ /* 0x000fe20003f35000 */
[----:B------:R-:W2:Y:S01]  /*d980*/  MUFU.RCP R7, R4 ;  /* 0x0000000400077308 */ /* 0x000ea20000001000 */
[----:B------:R-:W-:Y:S02]  /*d990*/  LOP3.LUT R8, R11, R8, RZ, 0xfc, !PT ;  /* 0x000000080b087212 */ /* 0x000fe400078efcff */
[----:B------:R-:W-:-:S02]  /*d9a0*/  R2P PR, R219, 0x18 ;  /* 0x00000018db007804 */ /* 0x000fc40000000000 */
[----:B------:R-:W-:Y:S02]  /*d9b0*/  LOP3.LUT R13, R2, 0x3f00, RZ, 0xc0, !PT ;  /* 0x00003f00020d7812 */ /* 0x000fe400078ec0ff */
[----:B------:R-:W-:Y:S01]  /*d9c0*/  LEA R11, R8, UR5, 0x2 ;  /* 0x00000005080b7c11 */ /* 0x000fe2000f8e10ff */
[----:B------:R-:W3:Y:S01]  /*d9d0*/  @P2 LDC R17, c[0x0][0x458] ;  /* 0x00011600ff112b82 */ /* 0x000ee20000000800 */
[----:B------:R-:W-:Y:S01]  /*d9e0*/  LOP3.LUT R6, R13, 0x3c, R6, 0xf8, !PT ;  /* 0x0000003c0d067812 */ /* 0x000fe200078ef806 */
[----:B------:R-:W-:Y:S01]  /*d9f0*/  @P2 MUFU.LG2 R5, R5 ;  /* 0x0000000500052308 */ /* 0x000fe20000000c00 */
[----:B-1----:R-:W-:Y:S02]  /*da00*/  FSEL R9, R9, 1, P2 ;  /* 0x3f80000009097808 */ /* 0x002fe40001000000 */
[----:B------:R-:W-:Y:S02]  /*da10*/  IADD3 R13, PT, PT, R11, 0x80, RZ ;  /* 0x000000800b0d7810 */ /* 0x000fe40007ffe0ff */
[----:B------:R-:W-:Y:S01]  /*da20*/  LOP3.LUT R2, R2, 0x10, RZ, 0xc0, !PT ;  /* 0x0000001002027812 */ /* 0x000fe200078ec0ff */
        /* <DEDUP_REMOVED lines=65> */
[----:B------:R-:W-:Y:S01]  /*de40*/  STS.64 [R11], R160 ;  /* 0x000000a00b007388 */ /* 0x000fe20000000a00 */
[----:B--2---:R-:W-:Y:S01]  /*de50*/  FSEL R7, R7, 1, P1 ;  /* 0x3f80000007077808 */ /* 0x004fe20000800000 */
[----:B------:R-:W1:Y:S01]  /*de60*/  @P1 LDC R12, c[0x0][0x458] ;  /* 0x00011600ff0c1b82 */ /* 0x000e620000000800 */
[----:B------:R-:W-:Y:S01]  /*de70*/  SEL R8, R9, 0xffffffc0, !P3 ;  /* 0xffffffc009087807 */ /* 0x000fe20005800000 */
[----:B------:R-:W2:Y:S01]  /*de80*/  @P1 MUFU.LG2 R4, R4 ;  /* 0x0000000400041308 */ /* 0x000ea20000000c00 */
[----:B------:R-:W-:Y:S01]  /*de90*/  @P4 IADD3 R13, PT, PT, R11, -0x80, RZ ;  /* 0xffffff800b0d4810 */ /* 0x000fe20007ffe0ff */
[----:B------:R-:W-:Y:S01]  /*dea0*/  FMUL.FTZ R162, R7, R162 ;  /* 0x000000a207a27220 */ /* 0x000fe20000410000 */
[----:B------:R-:W-:Y:S01]  /*deb0*/  IADD3 R9, PT, PT, R11, R8, RZ ;  /* 0x000000080b097210 */ /* 0x000fe20007ffe0ff */
        /* <DEDUP_REMOVED lines=72> */
[----:B------:R-:W-:Y:S01]  /*e340*/  STS.64 [R7+0x800], R38 ;  /* 0x0008002607007388 */ /* 0x000fe20000000a00 */
[----:B------:R-:W-:-:S03]  /*e350*/  LEA R2, R221, R2, 0x2 ;  /* 0x00000002dd027211 */ /* 0x000fc600078e10ff */
        /* <DEDUP_REMOVED lines=53> */
[----:B--2---:R-:W-:-:S03]  /*e6b0*/  MOV R132, 0xff800000 ;  /* 0xff80000000847802 */ /* 0x004fc60000000f00 */
[----:B------:R2:W-:Y:S01]  /*e6c0*/  STS.64 [R13+0xc800], R146 ;  /* 0x00c800920d007388 */ /* 0x0005e20000000a00 */
[----:B-1----:R-:W-:Y:S01]  /*e6d0*/  @P1 FFMA.FTZ R132, R3, R12, R4 ;  /* 0x0000000c03841223 */ /* 0x002fe20000010004 */
[----:B------:R-:W-:Y:S02]  /*e6e0*/  LOP3.LUT P1, RZ, R219, 0x3, RZ, 0xc0, !PT ;  /* 0x00000003dbff7812 */ /* 0x000fe4000782c0ff */
[----:B------:R2:W-:Y:S01]  /*e6f0*/  STS.64 [R8+0xc000], R148 ;  /* 0x00c0009408007388 */ /* 0x0005e20000000a00 */
[----:B------:R-:W-:Y:S01]  /*e700*/  MOV R133, 0xff800000 ;  /* 0xff80000000857802 */ /* 0x000fe20000000f00 */
[----:B---3--:R-:W-:Y:S01]  /*e710*/  @P2 FFMA.FTZ R133, R164, R17, R5 ;  /* 0x00000011a4852223 */ /* 0x008fe20000010005 */
[----:B----4-:R-:W-:Y:S01]  /*e720*/  IADD3 R134, P0, PT, R6, UR4, RZ ;  /* 0x0000000406867c10 */ /* 0x010fe2000ff1e0ff */
[----:B------:R2:W-:Y:S01]  /*e730*/  STS.64 [R8+0xc800], R150 ;  /* 0x00c8009608007388 */ /* 0x0005e20000000a00 */
[----:B------:R-:W-:-:S03]  /*e740*/  MOV R3, UR4 ;  /* 0x0000000400037c02 */ /* 0x000fc60008000f00 */
[----:B------:R2:W-:Y:S04]  /*e750*/  STS.64 [R15+0xc000], R156 ;  /* 0x00c0009c0f007388 */ /* 0x0005e80000000a00 */
[----:B------:R2:W-:Y:S04]  /*e760*/  STS.64 [R15+0xc800], R158 ;  /* 0x00c8009e0f007388 */ /* 0x0005e80000000a00 */
[----:B------:R2:W-:Y:S04]  /*e770*/  STS.64 [R216+0xc000], R152 ;  /* 0x00c00098d8007388 */ /* 0x0005e80000000a00 */
[----:B------:R2:W-:Y:S01]  /*e780*/  STS.64 [R216+0xc800], R154 ;  /* 0x00c8009ad8007388 */ /* 0x0005e20000000a00 */
[----:B------:R-:W-:Y:S06]  /*e790*/  BAR.SYNC.DEFER_BLOCKING 0x0 ;  /* 0x0000000000007b1d */ /* 0x000fec0000010000 */
        /* <DEDUP_REMOVED lines=35> */
[C---:B------:R-:W-:Y:S01]  /*e9d0*/  IADD3 R135, P1, PT, R0.reuse, UR7, RZ ;  /* 0x0000000700877c10 */ /* 0x040fe2000ff3e0ff */
[----:B--2---:R-:W-:Y:S01]  /*e9e0*/  IMAD.U32 R2, RZ, RZ, UR7 ;  /* 0x00000007ff027e24 */ /* 0x004fe2000f8e00ff */
[----:B------:R-:W-:Y:S02]  /*e9f0*/  ISETP.GE.AND P3, PT, R0, UR29, PT ;  /* 0x0000001d00007c0c */ /* 0x000fe4000bf66270 */
[----:B------:R-:W-:Y:S02]  /*ea00*/  ISETP.GE.AND P2, PT, R136, UR29, PT ;  /* 0x0000001d88007c0c */ /* 0x000fe4000bf46270 */
[----:B------:R-:W-:Y:S02]  /*ea10*/  LEA.HI.X.SX32 R2, R2, RZ, 0x1, P1 ;  /* 0x000000ff02027211 */ /* 0x000fe400008f0eff */
[----:B---3--:R-:W-:-:S04]  /*ea20*/  LEA R136, P1, R135, UR4, 0x2 ;  /* 0x0000000487887c11 */ /* 0x008fc8000f8210ff */
[----:B------:R-:W-:-:S05]  /*ea30*/  LEA.HI.X R137, R135, UR5, R2, 0x2, P1 ;  /* 0x0000000587897c11 */ /* 0x000fca00088f1402 */
[----:B------:R3:W-:Y:S04]  /*ea40*/  @!P3 STG.E desc[UR22][R136.64], R133 ;  /* 0x000000858800b986 */ /* 0x0007e8000c101916 */
[----:B------:R3:W-:Y:S02]  /*ea50*/  @!P2 STG.E desc[UR22][R136.64+0x20], R132 ;  /* 0x000020848800a986 */ /* 0x0007e4000c101916 */
.L_x_2991:
[----:B------:R-:W-:Y:S05]  /*ea60*/  BSYNC.RECONVERGENT B0 ;  /* 0x0000000000007941 */ /* 0x000fea0003800200 */
.L_x_2990:
[----:B------:R-:W4:Y:S01]  /*ea70*/  LDCU.64 UR4, c[0x0][0x3f8] ;  /* 0x00007f00ff0477ac */ /* 0x000f220008000a00 */
[----:B------:R-:W-:Y:S02]  /*ea80*/  SHF.R.U32.HI R219, RZ, 0x4, R219 ;  /* 0x00000004ffdb7819 */ /* 0x000fe400000116db */
[----:B------:R-:W-:Y:S02]  /*ea90*/  LEA.HI.X.SX32 R3, R3, RZ, 0x1, P0 ;  /* 0x000000ff03037211 */ /* 0x000fe400000f0eff */
[C---:B------:R-:W-:Y:S01]  /*eaa0*/  ISETP.GE.AND P0, PT, R219.reuse, UR29, PT ;  /* 0x0000001ddb007c0c */ /* 0x040fe2000bf06270 */
[C---:B--2---:R-:W-:Y:S02]  /*eab0*/  VIADD R2, R219.reuse, 0x8 ;  /* 0x00000008db027836 */ /* 0x044fe40000000000 */
[C---:B------:R-:W-:Y:S02]  /*eac0*/  VIADD R0, R219.reuse, 0x10 ;  /* 0x00000010db007836 */ /* 0x040fe40000000000 */
[C---:B---3--:R-:W-:Y:S01]  /*ead0*/  VIADD R132, R219.reuse, 0x18 ;  /* 0x00000018db847836 */ /* 0x048fe20000000000 */
[----:B------:R-:W-:Y:S01]  /*eae0*/  ISETP.GE.AND P6, PT, R2, UR29, PT ;  /* 0x0000001d02007c0c */ /* 0x000fe2000bfc6270 */
[C---:B------:R-:W-:Y:S01]  /*eaf0*/  VIADD R2, R219.reuse, 0x28 ;  /* 0x00000028db027836 */ /* 0x040fe20000000000 */
[----:B------:R-:W-:Y:S01]  /*eb00*/  ISETP.GE.AND P5, PT, R0, UR29, PT ;  /* 0x0000001d00007c0c */ /* 0x000fe2000bfa6270 */
[----:B------:R-:W-:Y:S01]  /*eb10*/  VIADD R0, R219, 0x30 ;  /* 0x00000030db007836 */ /* 0x000fe20000000000 */
[----:B------:R-:W-:-:S02]  /*eb20*/  ISETP.GE.AND P4, PT, R132, UR29, PT ;  /* 0x0000001d84007c0c */ /* 0x000fc4000bf86270 */
[----:B------:R-:W-:Y:S02]  /*eb30*/  ISETP.GE.AND P2, PT, R2, UR29, PT ;  /* 0x0000001d02007c0c */ /* 0x000fe4000bf46270 */
[----:B----4-:R-:W-:-:S04]  /*eb40*/  LEA R136, P1, R134, UR4, 0x2 ;  /* 0x0000000486887c11 */ /* 0x010fc8000f8210ff */
[----:B------:R-:W-:Y:S01]  /*eb50*/  LEA.HI.X R137, R134, UR5, R3, 0x2, P1 ;  /* 0x0000000586897c11 */ /* 0x000fe200088f1403 */
[C---:B------:R-:W-:Y:S01]  /*eb60*/  VIADD R3, R219.reuse, 0x20 ;  /* 0x00000020db037836 */ /* 0x040fe20000000000 */
[----:B------:R-:W-:Y:S01]  /*eb70*/  ISETP.GE.AND P1, PT, R0, UR29, PT ;  /* 0x0000001d00007c0c */ /* 0x000fe2000bf26270 */
[----:B------:R-:W-:Y:S02]  /*eb80*/  VIADD R219, R219, 0x38 ;  /* 0x00000038dbdb7836 */ /* 0x000fe40000000000 */
[----:B-1----:R1:W-:Y:S01]  /*eb90*/  @!P0 STG.E.128 desc[UR22][R136.64], R128 ;  /* 0x0000008088008986 */ /* 0x0023e2000c101d16 */
[----:B------:R-:W-:-:S03]  /*eba0*/  ISETP.GE.AND P3, PT, R3, UR29, PT ;  /* 0x0000001d03007c0c */ /* 0x000fc6000bf66270 */
[----:B------:R1:W-:Y:S04]  /*ebb0*/  @!P0 STG.E.128 desc[UR22][R136.64+0x100], R96 ;  /* 0x0001006088008986 */ /* 0x0003e8000c101d16 */
[----:B------:R1:W-:Y:S04]  /*ebc0*/  @!P0 STG.E.128 desc[UR22][R136.64+0x200], R64 ;  /* 0x0002004088008986 */ /* 0x0003e8000c101d16 */
[----:B------:R1:W-:Y:S01]  /*ebd0*/  @!P0 STG.E.128 desc[UR22][R136.64+0x300], R32 ;  /* 0x0003002088008986 */ /* 0x0003e2000c101d16 */
[----:B------:R-:W-:-:S03]  /*ebe0*/  ISETP.GE.AND P0, PT, R219, UR29, PT ;  /* 0x0000001ddb007c0c */ /* 0x000fc6000bf06270 */
[----:B------:R1:W-:Y:S04]  /*ebf0*/  @!P6 STG.E.128 desc[UR22][R136.64+0x2000], R124 ;  /* 0x0020007c8800e986 */ /* 0x0003e8000c101d16 */
        /* <DEDUP_REMOVED lines=22> */
[----:B------:R1:W-:Y:S01]  /*ed60*/  @!P1 STG.E.128 desc[UR22][R136.64+0xc300], R8 ;  /* 0x00c3000888009986 */ /* 0x0003e2000c101d16 */
[----:B------:R-:W-:Y:S05]  /*ed70*/  @P0 EXIT ;  /* 0x000000000000094d */ /* 0x000fea0003800000 */
[----:B------:R-:W-:Y:S04]  /*ed80*/  STG.E.128 desc[UR22][R136.64+0xe000], R100 ;  /* 0x00e0006488007986 */ /* 0x000fe8000c101d16 */
[----:B------:R-:W-:Y:S04]  /*ed90*/  STG.E.128 desc[UR22][R136.64+0xe100], R68 ;  /* 0x00e1004488007986 */ /* 0x000fe8000c101d16 */
[----:B------:R-:W-:Y:S04]  /*eda0*/  STG.E.128 desc[UR22][R136.64+0xe200], R36 ;  /* 0x00e2002488007986 */ /* 0x000fe8000c101d16 */
[----:B------:R-:W-:Y:S01]  /*edb0*/  STG.E.128 desc[UR22][R136.64+0xe300], R4 ;  /* 0x00e3000488007986 */ /* 0x000fe2000c101d16 */
[----:B------:R-:W-:Y:S05]  /*edc0*/  EXIT ;  /* 0x000000000000794d */ /* 0x000fea0003800000 */
.L_x_2992:
        /* <DEDUP_REMOVED lines=11> */
.L_x_4076:


//--------------------- .text._ZN5flash24flash_fwd_splitkv_kernelI23Flash_fwd_kernel_traitsILi256ELi64ELi64ELi4ELb0ELb0EN7cutlass10bfloat16_tE19Flash_kernel_traitsILi256ELi64ELi64ELi4ES3_EELb1ELb0ELb0ELb0ELb1ELb1ELb1ELb0EEEvNS_16Flash_fwd_paramsE --------------------------
	.section	.text._ZN5flash24flash_fwd_splitkv_kernelI23Flash_fwd_kernel_traitsILi256ELi64ELi64ELi4ELb0ELb0EN7cutlass10bfloat16_tE19Flash_kernel_traitsILi256ELi64ELi64ELi4ES3_EELb1ELb0ELb0ELb0ELb1ELb1ELb1ELb0EEEvNS_16Flash_fwd_paramsE,"ax",@progbits
	.align	128
        .global         _ZN5flash24flash_fwd_splitkv_kernelI23Flash_fwd_kernel_traitsILi256ELi64ELi64ELi4ELb0ELb0EN7cutlass10bfloat16_tE19Flash_kernel_traitsILi256ELi64ELi64ELi4ES3_EELb1ELb0ELb0ELb0ELb1ELb1ELb1ELb0EEEvNS_16Flash_fwd_paramsE
        .type           _ZN5flash24flash_fwd_splitkv_kernelI23Flash_fwd_kernel_traitsILi256ELi64ELi64ELi4ELb0ELb0EN7cutlass10bfloat16_tE19Flash_kernel_traitsILi256ELi64ELi64ELi4ES3_EELb1ELb0ELb0ELb0ELb1ELb1ELb1ELb0EEEvNS_16Flash_fwd_paramsE,@function
        .size           _ZN5flash24flash_fwd_splitkv_kernelI23Flash_fwd_kernel_traitsILi256ELi64ELi64ELi4ELb0ELb0EN7cutlass10bfloat16_tE19Flash_kernel_traitsILi256ELi64ELi64ELi4ES3_EELb1ELb0ELb0ELb0ELb1ELb1ELb1ELb0EEEvNS_16Flash_fwd_paramsE,(.L_x_4077 - _ZN5flash24flash_fwd_splitkv_kernelI23Flash_fwd_kernel_traitsILi256ELi64ELi64ELi4ELb0ELb0EN7cutlass10bfloat16_tE19Flash_kernel_traitsILi256ELi64ELi64ELi4ES3_EELb1ELb0ELb0ELb0ELb1ELb1ELb1ELb0EEEvNS_16Flash_fwd_paramsE)
        .other          _ZN5flash24flash_fwd_splitkv_kernelI23Flash_fwd_kernel_traitsILi256ELi64ELi64ELi4ELb0ELb0EN7cutlass10bfloat16_tE19Flash_kernel_traitsILi256ELi64ELi64ELi4ES3_EELb1ELb0ELb0ELb0ELb1ELb1ELb1ELb0EEEvNS_16Flash_fwd_paramsE,@"STO_CUDA_ENTRY STV_DEFAULT"
_ZN5flash24flash_fwd_splitkv_kernelI23Flash_fwd_kernel_traitsILi256ELi64ELi64ELi4ELb0ELb0EN7cutlass10bfloat16_tE19Flash_kernel_traitsILi256ELi64ELi64ELi4ES3_EELb1ELb0ELb0ELb0ELb1ELb1ELb1ELb0EEEvNS_16Flash_fwd_paramsE:
.text._ZN5flash24flash_fwd_splitkv_kernelI23Flash_fwd_kernel_traitsILi256ELi64ELi64ELi4ELb0ELb0EN7cutlass10bfloat16_tE19Flash_kernel_traitsILi256ELi64ELi64ELi4ES3_EELb1ELb0ELb0ELb0ELb1ELb1ELb1ELb0EEEvNS_16Flash_fwd_paramsE:
        /* <DEDUP_REMOVED lines=80> */
.L_x_2993:
        /* <DEDUP_REMOVED lines=185> */
.L_x_2994:
        /* <DEDUP_REMOVED lines=11> */
.L_x_2995:
        /* <DEDUP_REMOVED lines=102> */
.L_x_2996:
        /* <DEDUP_REMOVED lines=15> */
.L_x_2998:
[----:B------:R-:W1:Y:S01]  /*1890*/  LDCU.64 UR10, c[0x0][0x3b8] ;  /* 0x00007700ff0a77ac */ /* 0x000e620008000a00 */
[----:B------:R-:W-:-:S04]  /*18a0*/  UIADD3 UR15, UPT, UPT, UR7, UR16, URZ ;  /* 0x00000010070f7290 */ /* 0x000fc8000fffe0ff */
[----:B-1----:R-:W-:Y:S02]  /*18b0*/  UIMAD.WIDE.U32 UR4, UR15, UR10, URZ ;  /* 0x0000000a0f0472a5 */ /* 0x002fe4000f8e00ff */
[----:B------:R-:W-:-:S04]  /*18c0*/  UIMAD UR15, UR15, UR11, URZ ;  /* 0x0000000b0f0f72a4 */ /* 0x000fc8000f8e02ff */
[----:B------:R-:W-:Y:S01]  /*18d0*/  UIADD3 UR15, UPT, UPT, UR5, UR15, URZ ;  /* 0x0000000f050f7290 */ /* 0x000fe2000fffe0ff */
[----:B------:R-:W-:-:S11]  /*18e0*/  UMOV UR14, UR4 ;  /* 0x00000004000e7c82 */ /* 0x000fd60008000000 */
.L_x_2999:
        /* <DEDUP_REMOVED lines=15> */
.L_x_3000:
[----:B------:R-:W1:Y:S01]  /*19e0*/  LDCU.64 UR8, c[0x0][0x3c0] ;  /* 0x00007800ff0877ac */ /* 0x000e620008000a00 */
[----:B------:R-:W-:-:S04]  /*19f0*/  UIADD3 UR7, UPT, UPT, UR7, UR16, URZ ;  /* 0x0000001007077290 */ /* 0x000fc8000fffe0ff */
[----:B-1----:R-:W-:Y:S02]  /*1a00*/  UIMAD.WIDE.U32 UR16, UR7, UR8, URZ ;  /* 0x00000008071072a5 */ /* 0x002fe4000f8e00ff */
[----:B------:R-:W-:-:S04]  /*1a10*/  UIMAD UR5, UR7, UR9, URZ ;  /* 0x00000009070572a4 */ /* 0x000fc8000f8e02ff */
[----:B------:R-:W-:-:S12]  /*1a20*/  UIADD3 UR5, UPT, UPT, UR17, UR5, URZ ;  /* 0x0000000511057290 */ /* 0x000fd8000fffe0ff */
.L_x_3001:
        /* <DEDUP_REMOVED lines=55> */
.L_x_2997:
[----:B------:R-:W-:Y:S01]  /*1da0*/  UISETP.NE.AND UP0, UPT, UR27, -0x1, UPT ;  /* 0xffffffff1b00788c */ /* 0x000fe2000bf05270 */
[----:B------:R-:W-:Y:S01]  /*1db0*/  SHF.R.U32.HI R14, RZ, 0x3, R217 ;  /* 0x00000003ff0e7819 */ /* 0x000fe200000116d9 */
[----:B------:R-:W-:Y:S01]  /*1dc0*/  UIADD3 UR29, UPT, UPT, -UR24, UR26, URZ ;  /* 0x0000001a181d7290 */ /* 0x000fe2000fffe1ff */
[C---:B------:R-:W-:Y:S01]  /*1dd0*/  IMAD.SHL.U32 R180, R217.reuse, 0x8, RZ ;  /* 0x00000008d9b47824 */ /* 0x040fe200078e00ff */
[----:B------:R-:W1:Y:S01]  /*1de0*/  S2R R27, SR_CTAID.X ;  /* 0x00000000001b7919 */ /* 0x000e620000002500 */
[----:B------:R-:W2:Y:S01]  /*1df0*/  LDCU.64 UR6, c[0x0][0x388] ;  /* 0x00007100ff0677ac */ /* 0x000ea20008000a00 */
[C---:B------:R-:W-:Y:S01]  /*1e00*/  VIADD R11, R14.reuse, 0x10 ;  /* 0x000000100e0b7836 */ /* 0x040fe20000000000 */
[----:B------:R-:W-:Y:S01]  /*1e10*/  SHF.L.U32 R181, R217, 0x6, RZ ;  /* 0x00000006d9b57819 */ /* 0x000fe200000006ff */
        /* <DEDUP_REMOVED lines=11> */
[----:B------:R-:W-:-:S02]  /*1ed0*/  IADD3.X R5, PT, PT, RZ, R0, RZ, P0, !PT ;  /* 0x00000000ff057210 */ /* 0x000fc400007fe4ff */
[----:B------:R-:W-:Y:S01]  /*1ee0*/  IADD3 R0, PT, PT, R14, 0x30, RZ ;  /* 0x000000300e007810 */ /* 0x000fe20007ffe0ff */
[----:B------:R-:W1:Y:S01]  /*1ef0*/  @!P6 LDC.64 R8, c[0x0][0x3b0] ;  /* 0x0000ec00ff08eb82 */ /* 0x000e620000000a00 */
[----:B------:R-:W-:Y:S01]  /*1f00*/  ISETP.GE.AND P1, PT, R10, UR29, PT ;  /* 0x0000001d0a007c0c */ /* 0x000fe2000bf26270 */
[C---:B------:R-:W-:Y:S01]  /*1f10*/  IMAD.WIDE.U32 R4, R14.reuse, UR10, R4 ;  /* 0x0000000a0e047c25 */ /* 0x040fe2000f8e0004 */
[----:B------:R-:W-:Y:S02]  /*1f20*/  SHF.R.U32.HI R219, RZ, 0x1, R217 ;  /* 0x00000001ffdb7819 */ /* 0x000fe400000116d9 */
[----:B------:R-:W-:Y:S01]  /*1f30*/  LOP3.LUT R166, R217, 0x8, RZ, 0xc0, !PT ;  /* 0x00000008d9a67812 */ /* 0x000fe200078ec0ff */
[----:B------:R-:W-:Y:S01]  /*1f40*/  IMAD R227, R14, UR11, R5 ;  /* 0x0000000b0ee37c24 */ /* 0x000fe2000f8e0205 */
[C---:B--2---:R-:W-:Y:S01]  /*1f50*/  LEA R228, P0, R4.reuse, UR6, 0x1 ;  /* 0x0000000604e47c11 */ /* 0x044fe2000f8008ff */
[----:B---3--:R-:W-:Y:S01]  /*1f60*/  IMAD.U32 R22, RZ, RZ, UR4 ;  /* 0x00000004ff167e24 */ /* 0x008fe2000f8e00ff */
[----:B------:R-:W2:Y:S01]  /*1f70*/  @!P6 LDC.64 R6, c[0x0][0x380] ;  /* 0x0000e000ff06eb82 */ /* 0x000ea20000000a00 */
[----:B----4-:R-:W-:Y:S01]  /*1f80*/  @!UP0 UIMAD.WIDE.U32 UR30, UR19, UR16, URZ ;  /* 0x00000010131e82a5 */ /* 0x010fe2000f8e00ff */
[----:B------:R-:W-:Y:S01]  /*1f90*/  LEA.HI.X R227, R4, UR7, R227, 0x1, P0 ;  /* 0x0000000704e37c11 */ /* 0x000fe200080f0ce3 */
[----:B------:R-:W-:Y:S01]  /*1fa0*/  USHF.R.S32.HI UR16, URZ, 0x1f, UR28 ;  /* 0x0000001fff107899 */ /* 0x000fe2000801141c */
[----:B------:R-:W-:Y:S01]  /*1fb0*/  ISETP.GE.AND P0, PT, R0, UR29, PT ;  /* 0x0000001d00007c0c */ /* 0x000fe2000bf06270 */
[----:B-----5:R-:W-:Y:S01]  /*1fc0*/  @UP0 UIMAD.WIDE.U32 UR32, UR27, UR14, URZ ;  /* 0x0000000e1b2002a5 */ /* 0x020fe2000f8e00ff */
[----:B-1----:R-:W-:Y:S01]  /*1fd0*/  IMAD.WIDE.U32 R26, R27, 0x40, R14 ;  /* 0x000000401b1a7825 */ /* 0x002fe200078e000e */
[----:B------:R-:W-:Y:S01]  /*1fe0*/  @!UP0 UIMAD UR17, UR19, UR17, UR31 ;  /* 0x00000011131182a4 */ /* 0x000fe2000f8e021f */
[----:B------:R-:W1:Y:S01]  /*1ff0*/  @!P5 LDC.64 R4, c[0x0][0x3b0] ;  /* 0x0000ec00ff04db82 */ /* 0x000e620000000a00 */
[----:B------:R-:W-:Y:S01]  /*2000*/  @UP0 UIMAD UR17, UR27, UR15, UR33 ;  /* 0x0000000f1b1102a4 */ /* 0x000fe2000f8e0221 */
[----:B------:R-:W-:Y:S01]  /*2010*/  LOP3.LUT R76, R219, 0x8, RZ, 0xc0, !PT ;  /* 0x00000008db4c7812 */ /* 0x000fe200078ec0ff */
[----:B------:R-:W-:Y:S01]  /*2020*/  UIMAD UR16, UR16, UR4, URZ ;  /* 0x00000004101072a4 */ /* 0x000fe2000f8e02ff */
[----:B------:R-:W-:Y:S01]  /*2030*/  @!P1 IADD3 R13, P3, PT, R26, 0x20, RZ ;  /* 0x000000201a0d9810 */ /* 0x000fe20007f7e0ff */
[----:B------:R-:W-:Y:S01]  /*2040*/  @UP0 UMOV UR30, UR32 ;  /* 0x00000020001e0c82 */ /* 0x000fe20008000000 */
[----:B------:R-:W-:Y:S01]  /*2050*/  UIADD3 UR14, UPT, UPT, UR20, -0x1, URZ ;  /* 0xffffffff140e7890 */ /* 0x000fe2000fffe0ff */
[----:B------:R-:W-:Y:S01]  /*2060*/  IADD3 R2, P2, PT, R2, UR30, RZ ;  /* 0x0000001e02027c10 */ /* 0x000fe2000ff5e0ff */
[-C--:B------:R-:W-:Y:S01]  /*2070*/  @!P6 IMAD R20, R27, R8.reuse, RZ ;  /* 0x000000081b14e224 */ /* 0x080fe200078e02ff */
[----:B------:R-:W-:Y:S01]  /*2080*/  UIMAD UR5, UR28, UR5, UR16 ;  /* 0x000000051c0572a4 */ /* 0x000fe2000f8e0210 */
[----:B------:R-:W3:Y:S01]  /*2090*/  S2UR UR6, SR_CgaCtaId ;  /* 0x00000000000679c3 */ /* 0x000ee20000008800 */
[----:B------:R-:W-:Y:S01]  /*20a0*/  @!P1 IMAD.X R17, RZ, RZ, R27, P3 ;  /* 0x000000ffff119224 */ /* 0x000fe200018e061b */
[----:B------:R-:W-:Y:S01]  /*20b0*/  USHF.L.U32 UR4, UR14, 0x6, URZ ;  /* 0x000000060e047899 */ /* 0x000fe200080006ff */
[----:B------:R-:W-:Y:S01]  /*20c0*/  IMAD.X R3, RZ, RZ, UR17, P2 ;  /* 0x00000011ff037e24 */ /* 0x000fe200090e06ff */
[C---:B------:R-:W-:Y:S01]  /*20d0*/  @!P5 IADD3 R21, P2, PT, R26.reuse, 0x10, RZ ;  /* 0x000000101a15d810 */ /* 0x040fe20007f5e0ff */
[----:B------:R-:W-:Y:S01]  /*20e0*/  @!P6 IMAD R20, R26, R9, R20 ;  /* 0x000000091a14e224 */ /* 0x000fe200078e0214 */
[----:B------:R-:W-:Y:S01]  /*20f0*/  UIADD3 UR15, UPT, UPT, -UR4, UR25, URZ ;  /* 0x00000019040f7290 */ /* 0x000fe2000fffe1ff */
[----:B------:R-:W-:Y:S01]  /*2100*/  IMAD.WIDE.U32 R22, R22, UR28, R2 ;  /* 0x0000001c16167c25 */ /* 0x000fe2000f8e0002 */
[-C--:B------:R-:W-:Y:S01]  /*2110*/  @!P5 IADD3.X R9, PT, PT, RZ, R27.reuse, RZ, P2, !PT ;  /* 0x0000001bff09d210 */ /* 0x080fe200017fe4ff */
[----:B------:R-:W4:Y:S01]  /*2120*/  @!P5 LDC.64 R2, c[0x0][0x380] ;  /* 0x0000e000ff02db82 */ /* 0x000f220000000a00 */
[C---:B------:R-:W-:Y:S01]  /*2130*/  @!P0 IADD3 R16, P2, PT, R26.reuse, 0x30, RZ ;  /* 0x000000301a108810 */ /* 0x040fe20007f5e0ff */
[----:B------:R-:W-:Y:S01]  /*2140*/  VIADD R23, R23, UR5 ;  /* 0x0000000517177c36 */ /* 0x000fe20008000000 */
[----:B------:R-:W-:Y:S01]  /*2150*/  UMOV UR5, 0x400 ;  /* 0x0000040000057882 */ /* 0x000fe20000000000 */
[--C-:B------:R-:W-:Y:S01]  /*2160*/  @!P5 IMAD.MOV.U32 R28, RZ, RZ, R22.reuse ;  /* 0x000000ffff1cd224 */ /* 0x100fe200078e0016 */
[----:B------:R-:W-:Y:S01]  /*2170*/  @!P0 IADD3.X R15, PT, PT, RZ, R27, RZ, P2, !PT ;  /* 0x0000001bff0f8210 */ /* 0x000fe200017fe4ff */
[----:B------:R-:W-:Y:S01]  /*2180*/  @!P6 IMAD.WIDE.U32 R26, R26, R8, R22 ;  /* 0x000000081a1ae225 */ /* 0x000fe200078e0016 */
[----:B------:R-:W-:-:S02]  /*2190*/  LOP3.LUT R216, R216, 0x7c00, RZ, 0xc0, !PT ;  /* 0x00007c00d8d87812 */ /* 0x000fc400078ec0ff */
[----:B------:R-:W-:Y:S01]  /*21a0*/  MOV R77, 0x20 ;  /* 0x00000020004d7802 */ /* 0x000fe20000000f00 */
[----:B-1----:R-:W-:Y:S01]  /*21b0*/  @!P5 IMAD R24, R9, R4, RZ ;  /* 0x000000040918d224 */ /* 0x002fe200078e02ff */
[----:B------:R-:W-:Y:S01]  /*21c0*/  @!P6 IADD3 R20, PT, PT, R27, R20, RZ ;  /* 0x000000141b14e210 */ /* 0x000fe20007ffe0ff */
[----:B------:R-:W-:Y:S01]  /*21d0*/  @!P5 IMAD.MOV.U32 R29, RZ, RZ, R23 ;  /* 0x000000ffff1dd224 */ /* 0x000fe200078e0017 */
[C---:B--2---:R-:W-:Y:S01]  /*21e0*/  @!P6 LEA R30, P2, R26.reuse, R6, 0x1 ;  /* 0x000000061a1ee211 */ /* 0x044fe200078408ff */
[C---:B------:R-:W-:Y:S01]  /*21f0*/  @!P5 IMAD R19, R21.reuse, R5, R24 ;  /* 0x000000051513d224 */ /* 0x040fe200078e0218 */
[----:B------:R-:W1:Y:S01]  /*2200*/  @!P1 LDC.64 R8, c[0x0][0x3b0] ;  /* 0x0000ec00ff089b82 */ /* 0x000e620000000a00 */
[----:B------:R-:W-:Y:S01]  /*2210*/  @!P5 IMAD.WIDE.U32 R28, R21, R4, R28 ;  /* 0x00000004151cd225 */ /* 0x000fe200078e001c */
[----:B------:R-:W-:Y:S01]  /*2220*/  @!P6 LEA.HI.X R31, R26, R7, R20, 0x1, P2 ;  /* 0x000000071a1fe211 */ /* 0x000fe200010f0c14 */
[----:B---3--:R-:W-:Y:S01]  /*2230*/  ULEA UR5, UR6, UR5, 0x18 ;  /* 0x0000000506057291 */ /* 0x008fe2000f8ec0ff */
[----:B------:R-:W-:Y:S01]  /*2240*/  LOP3.LUT R24, R180, 0x1f8, RZ, 0xc0, !PT ;  /* 0x000001f8b4187812 */ /* 0x000fe200078ec0ff */
[----:B------:R-:W2:Y:S01]  /*2250*/  LDCU.64 UR6, c[0x0][0x390] ;  /* 0x00007200ff0677ac */ /* 0x000ea20008000a00 */
[----:B------:R-:W-:Y:S01]  /*2260*/  @!P5 IADD3 R19, PT, PT, R29, R19, RZ ;  /* 0x000000131d13d210 */ /* 0x000fe20007ffe0ff */
[----:B------:R-:W-:Y:S01]  /*2270*/  @!P1 IMAD.MOV.U32 R25, RZ, RZ, R23 ;  /* 0x000000ffff199224 */ /* 0x000fe200078e0017 */
[----:B------:R-:W3:Y:S01]  /*2280*/  @!P0 LDC.64 R4, c[0x0][0x3b0] ;  /* 0x0000ec00ff048b82 */ /* 0x000ee20000000a00 */
[----:B----4-:R-:W-:-:S02]  /*2290*/  @!P5 LEA R26, P2, R28, R2, 0x1 ;  /* 0x000000021c1ad211 */ /* 0x010fc400078408ff */
[----:B------:R-:W-:Y:S01]  /*22a0*/  LOP3.LUT R21, R24, 0x38, R217, 0x78, !PT ;  /* 0x0000003818157812 */ /* 0x000fe200078e78d9 */
[----:B------:R-:W-:Y:S01]  /*22b0*/  @!P1 IMAD.MOV.U32 R24, RZ, RZ, R22 ;  /* 0x000000ffff189224 */ /* 0x000fe200078e0016 */
[----:B------:R-:W-:Y:S01]  /*22c0*/  @!P5 LEA.HI.X R27, R28, R3, R19, 0x1, P2 ;  /* 0x000000031c1bd211 */ /* 0x000fe200010f0c13 */
[----:B------:R-:W-:Y:S01]  /*22d0*/  IMAD.X R19, RZ, RZ, R12, P4 ;  /* 0x000000ffff137224 */ /* 0x000fe200020e060c */
[----:B------:R-:W-:Y:S01]  /*22e0*/  LOP3.LUT R21, R21, 0x1e00, R180, 0xf8, !PT ;  /* 0x00001e0015157812 */ /* 0x000fe200078ef8b4 */
[----:B------:R-:W4:Y:S01]  /*22f0*/  @!P1 LDC.64 R6, c[0x0][0x380] ;  /* 0x0000e000ff069b82 */ /* 0x000f220000000a00 */
[----:B------:R-:W-:Y:S01]  /*2300*/  MOV R167, 0x40 ;  /* 0x0000004000a77802 */ /* 0x000fe20000000f00 */
[----:B------:R-:W-:Y:S01]  /*2310*/  IMAD.WIDE.U32 R18, R14, UR8, R18 ;  /* 0x000000080e127c25 */ /* 0x000fe2000f8e0012 */
[----:B------:R-:W-:Y:S02]  /*2320*/  LEA R79, R21, UR5, 0x1 ;  /* 0x00000005154f7c11 */ /* 0x000fe4000f8e08ff */
[----:B--2---:R-:W-:-:S03]  /*2330*/  LEA R230, P4, R18, UR6, 0x1 ;  /* 0x0000000612e67c11 */ /* 0x004fc6000f8808ff */
[----:B------:R-:W2:Y:S01]  /*2340*/  @!P0 LDC.64 R2, c[0x0][0x380] ;  /* 0x0000e000ff028b82 */ /* 0x000ea20000000a00 */
[-C--:B-1----:R-:W-:Y:S01]  /*2350*/  @!P1 IMAD R20, R17, R8.reuse, RZ ;  /* 0x0000000811149224 */ /* 0x082fe200078e02ff */
[----:B------:R-:W-:Y:S01]  /*2360*/  @!PT LDS RZ, [RZ] ;  /* 0x00000000fffff984 */ /* 0x000fe20000000800 */
[----:B------:R-:W-:Y:S01]  /*2370*/  @!PT LDS RZ, [RZ] ;  /* 0x00000000fffff984 */ /* 0x000fe20000000800 */
[----:B------:R-:W-:Y:S01]  /*2380*/  @!PT LDS RZ, [RZ] ;  /* 0x00000000fffff984 */ /* 0x000fe20000000800 */
[----:B------:R-:W-:Y:S01]  /*2390*/  @!P6 LDGSTS.E.BYPASS.LTC128B.128 [R79], desc[UR22][R30.64] ;  /* 0x000000001e4fefae */ /* 0x000fe2000b981a16 */
[C---:B------:R-:W-:Y:S01]  /*23a0*/  @!P1 IMAD.WIDE.U32 R24, R13.reuse, R8, R24 ;  /* 0x000000080d189225 */ /* 0x040fe200078e0018 */
[----:B------:R-:W-:Y:S02]  /*23b0*/  USHF.L.U64.HI UR6, UR10, 0x4, UR11 ;  /* 0x000000040a067899 */ /* 0x000fe4000801020b */
[----:B------:R-:W-:Y:S01]  /*23c0*/  @!P6 LDGSTS.E.BYPASS.LTC128B.128 [R79+0x2000], desc[UR22][R30.64+0x80] ;  /* 0x020000801e4fefae */ /* 0x000fe2000b981a16 */
[----:B------:R-:W-:Y:S02]  /*23d0*/  @!P1 IMAD R9, R13, R9, R20 ;  /* 0x000000090d099224 */ /* 0x000fe400078e0214 */
[-C--:B---3--:R-:W-:Y:S01]  /*23e0*/  @!P0 IMAD R15, R15, R4.reuse, RZ ;  /* 0x000000040f0f8224 */ /* 0x088fe200078e02ff */
[----:B------:R-:W-:Y:S01]  /*23f0*/  @!P6 LDGSTS.E.BYPASS.LTC128B.128 [R79+0x4000], desc[UR22][R30.64+0x100] ;  /* 0x040001001e4fefae */ /* 0x000fe2000b981a16 */
[----:B------:R-:W-:-:S03]  /*2400*/  @!P0 IMAD.WIDE.U32 R22, R16, R4, R22 ;  /* 0x0000000410168225 */ /* 0x000fc600078e0016 */
[----:B------:R-:W-:Y:S01]  /*2410*/  @!P6 LDGSTS.E.BYPASS.LTC128B.128 [R79+0x6000], desc[UR22][R30.64+0x180] ;  /* 0x060001801e4fefae */ /* 0x000fe2000b981a16 */
        /* <DEDUP_REMOVED lines=9> */
[----:B--2---:R-:W-:Y:S01]  /*24b0*/  @!P0 LEA R12, P3, R22, R2, 0x1 ;  /* 0x00000002160c8211 */ /* 0x004fe200078608ff */
        /* <DEDUP_REMOVED lines=11> */
[C---:B------:R-:W-:Y:S01]  /*2570*/  ISETP.GE.AND P5, PT, R11.reuse, UR15, PT ;  /* 0x0000000f0b007c0c */ /* 0x040fe2000bfa6270 */
[----:B------:R-:W-:Y:S01]  /*2580*/  IMAD.U32 R78, RZ, RZ, UR6 ;  /* 0x00000006ff4e7e24 */ /* 0x000fe2000f8e00ff */
[----:B------:R-:W-:Y:S01]  /*2590*/  MOV R5, UR10 ;  /* 0x0000000a00057c02 */ /* 0x000fe20008000f00 */
[----:B------:R-:W-:Y:S01]  /*25a0*/  @!P1 LDGSTS.E.BYPASS.LTC128B.128 [R79+0x3000], desc[UR22][R6.64+0x80] ;  /* 0x03000080064f9fae */ /* 0x000fe2000b981a16 */
[----:B------:R-:W-:Y:S01]  /*25b0*/  MOV R2, UR10 ;  /* 0x0000000a00027c02 */ /* 0x000fe20008000f00 */
[----:B------:R-:W-:Y:S01]  /*25c0*/  USHF.L.U64.HI UR7, UR8, 0x4, UR9 ;  /* 0x0000000408077899 */ /* 0x000fe20008010209 */
[----:B------:R-:W-:Y:S01]  /*25d0*/  ISETP.GE.AND P2, PT, R11, UR15, PT ;  /* 0x0000000f0b007c0c */ /* 0x000fe2000bf46270 */
[----:B------:R-:W-:Y:S01]  /*25e0*/  @!P1 LDGSTS.E.BYPASS.LTC128B.128 [R79+0x5000], desc[UR22][R6.64+0x100] ;  /* 0x05000100064f9fae */ /* 0x000fe2000b981a16 */
[----:B------:R-:W-:Y:S01]  /*25f0*/  MOV R11, UR8 ;  /* 0x00000008000b7c02 */ /* 0x000fe20008000f00 */
[----:B------:R-:W-:Y:S01]  /*2600*/  @!P3 IMAD.MOV.U32 R226, RZ, RZ, R228 ;  /* 0x000000ffffe2b224 */ /* 0x000fe200078e00e4 */
[----:B------:R-:W-:Y:S01]  /*2610*/  VOTEU.ALL UP0, P3 ;  /* 0x0000000000ff7886 */ /* 0x000fe20001800000 */
[----:B------:R1:W-:Y:S02]  /*2620*/  @!P1 LDGSTS.E.BYPASS.LTC128B.128 [R79+0x7000], desc[UR22][R6.64+0x180] ;  /* 0x07000180064f9fae */ /* 0x0003e4000b981a16 */
[----:B------:R-:W-:-:S02]  /*2630*/  @!P5 LEA R8, P1, R3, R228, 0x1 ;  /* 0x000000e40308d211 */ /* 0x000fc400078208ff */
[----:B------:R-:W-:Y:S01]  /*2640*/  @!P0 LDGSTS.E.BYPASS.LTC128B.128 [R79+0x1800], desc[UR22][R12.64] ;  /* 0x018000000c4f8fae */ /* 0x000fe2000b981a16 */
[----:B------:R-:W-:-:S03]  /*2650*/  @!UP0 UIMAD UR6, UR11, 0x60, URZ ;  /* 0x000000600b0688a4 */ /* 0x000fc6000f8e02ff */
[----:B------:R-:W-:Y:S04]  /*2660*/  @!P0 LDGSTS.E.BYPASS.LTC128B.128 [R79+0x3800], desc[UR22][R12.64+0x80] ;  /* 0x038000800c4f8fae */ /* 0x000fe8000b981a16 */
[----:B------:R-:W-:Y:S04]  /*2670*/  @!P0 LDGSTS.E.BYPASS.LTC128B.128 [R79+0x5800], desc[UR22][R12.64+0x100] ;  /* 0x058001000c4f8fae */ /* 0x000fe8000b981a16 */
[----:B------:R2:W-:Y:S01]  /*2680*/  @!P0 LDGSTS.E.BYPASS.LTC128B.128 [R79+0x7800], desc[UR22][R12.64+0x180] ;  /* 0x078001800c4f8fae */ /* 0x0005e2000b981a16 */
[----:B-1----:R-:W-:Y:S02]  /*2690*/  @!P4 LEA R6, P0, R9, R228, 0x6 ;  /* 0x000000e40906c211 */ /* 0x002fe400078030ff */
[----:B------:R-:W-:-:S02]  /*26a0*/  @!P5 LEA.HI.X R9, R3, R227, R78, 0x1, P1 ;  /* 0x000000e30309d211 */ /* 0x000fc400008f0c4e */
[----:B------:R-:W-:Y:S01]  /*26b0*/  @!P4 LEA.HI.X R7, R5, R227, R4, 0x6, P0 ;  /* 0x000000e30507c211 */ /* 0x000fe200000f3404 */
[----:B------:R-:W-:Y:S01]  /*26c0*/  @!P3 IMAD.WIDE.U32 R4, R2, 0x60, R226 ;  /* 0x000000600204b825 */ /* 0x000fe200078e00e2 */
[----:B------:R-:W-:Y:S02]  /*26d0*/  ISETP.GE.AND P1, PT, R0, UR15, PT ;  /* 0x0000000f00007c0c */ /* 0x000fe4000bf26270 */
[----:B------:R-:W-:Y:S01]  /*26e0*/  ISETP.GE.AND P0, PT, R10, UR15, PT ;  /* 0x0000000f0a007c0c */ /* 0x000fe2000bf06270 */
[----:B------:R-:W-:Y:S01]  /*26f0*/  @!P6 IMAD.MOV.U32 R226, RZ, RZ, R228 ;  /* 0x000000ffffe2e224 */ /* 0x000fe200078e00e4 */
[----:B------:R-:W-:Y:S01]  /*2700*/  MOV R0, UR9 ;  /* 0x0000000900007c02 */ /* 0x000fe20008000f00 */
[----:B------:R-:W-:-:S03]  /*2710*/  IMAD.U32 R2, RZ, RZ, UR8 ;  /* 0x00000008ff027e24 */ /* 0x000fc6000f8e00ff */
[----:B------:R-:W-:Y:S01]  /*2720*/  @!P6 LDGSTS.E.BYPASS.LTC128B.128 [R79+0x8000], desc[UR22][R226.64] ;  /* 0x08000000e24fefae */ /* 0x000fe2000b981a16 */
[----:B--2---:R-:W-:Y:S01]  /*2730*/  @!P3 VIADD R13, R5, UR6 ;  /* 0x00000006050dbc36 */ /* 0x004fe20008000000 */
[----:B------:R-:W-:Y:S02]  /*2740*/  USHF.L.U32 UR6, UR8, 0x4, URZ ;  /* 0x0000000408067899 */ /* 0x000fe400080006ff */
        /* <DEDUP_REMOVED lines=31> */
[-C--:B------:R-:W-:Y:S02]  /*2940*/  @!P2 LEA.HI.X R9, R7, R231.reuse, R4, 0x1, P4 ;  /* 0x000000e70709a211 */ /* 0x080fe400020f0c04 */
[----:B------:R-:W-:Y:S01]  /*2950*/  @!P0 LEA.HI.X R7, R2, R231, R0, 0x6, P3 ;  /* 0x000000e702078211 */ /* 0x000fe200018f3400 */
[----:B------:R-:W2:Y:S01]  /*2960*/  LDCU UR6, c[0x0][0x50c] ;  /* 0x0000a180ff0677ac */ /* 0x000ea20008000800 */
[----:B------:R-:W-:Y:S02]  /*2970*/  SHF.R.U32.HI R0, RZ, 0x4, R217 ;  /* 0x00000004ff007819 */ /* 0x000fe400000116d9 */
[----:B------:R-:W-:Y:S01]  /*2980*/  LOP3.LUT R11, R216, 0x200, R181, 0xf8, !PT ;  /* 0x00000200d80b7812 */ /* 0x000fe200078ef8b5 */
[----:B------:R-:W-:-:S04]  /*2990*/  DEPBAR.LE SB0, 0x0 ;  /* 0x000080000000791a */ /* 0x000fc80000000000 */
[----:B------:R-:W-:Y:S01]  /*29a0*/  BAR.SYNC.DEFER_BLOCKING 0x0 ;  /* 0x0000000000007b1d */ /* 0x000fe20000010000 */
[----:B------:R-:W-:Y:S01]  /*29b0*/  IMAD.SHL.U32 R0, R0, 0x400, RZ ;  /* 0x0000040000007824 */ /* 0x000fe200078e00ff */
[----:B------:R-:W-:Y:S02]  /*29c0*/  @!P1 MOV R4, R10 ;  /* 0x0000000a00049202 */ /* 0x000fe40000000f00 */
[----:B------:R-:W-:Y:S02]  /*29d0*/  IADD3 R11, PT, PT, R76, R11, RZ ;  /* 0x0000000b4c0b7210 */ /* 0x000fe40007ffe0ff */
        /* <DEDUP_REMOVED lines=47> */
[----:B------:R-:W-:Y:S01]  /*2cd0*/  @P1 STS.128 [R79+0x15800], RZ ;  /* 0x015800ff4f001388 */ /* 0x000fe20000000c00 */
[C---:B------:R-:W-:Y:S01]  /*2ce0*/  IADD3 R0, PT, PT, R77.reuse, R2, RZ ;  /* 0x000000024d007210 */ /* 0x040fe20007ffe0ff */
[----:B------:R-:W-:Y:S02]  /*2cf0*/  IMAD.IADD R81, R77, 0x1, R82 ;  /* 0x000000014d517824 */ /* 0x000fe400078e0252 */
        /* <DEDUP_REMOVED lines=12> */
[----:B------:R-:W2:Y:S04]  /*2dc0*/  LDSM.16.M88.4 R28, [R84+UR5+0x9800] ;  /* 0x00980005541c783b */ /* 0x000ea80008000200 */
[----:B------:R-:W-:Y:S04]  /*2dd0*/  LDSM.16.M88.4 R32, [R80+0x8000] ;  /* 0x008000005020783b */ /* 0x000fe80000000200 */
[----:B-1----:R-:W1:Y:S04]  /*2de0*/  LDSM.16.M88.4 R4, [R83] ;  /* 0x000000005304783b */ /* 0x002e680000000200 */
[----:B------:R-:W1:Y:S04]  /*2df0*/  LDSM.16.M88.4 R8, [R80+0x8800] ;  /* 0x008800005008783b */ /* 0x000e680000000200 */
[----:B------:R-:W1:Y:S04]  /*2e00*/  LDSM.16.M88.4 R72, [R80+0x9000] ;  /* 0x009000005048783b */ /* 0x000e680000000200 */
[----:B------:R-:W1:Y:S04]  /*2e10*/  LDSM.16.M88.4 R44, [R80+0x9800] ;  /* 0x00980000502c783b */ /* 0x000e680000000200 */
[----:B------:R-:W-:Y:S01]  /*2e20*/  LDSM.16.M88.4 R36, [R2+0x8000] ;  /* 0x008000000224783b */ /* 0x000fe20000000200 */
        /* <DEDUP_REMOVED lines=10> */
[C---:B--2---:R-:W-:Y:S08]  /*2ed0*/  HMMA.16816.F32.BF16 R52, R48.reuse, R28, RZ ;  /* 0x0000001c3034723c */ /* 0x044ff000000418ff */
        /* <DEDUP_REMOVED lines=133> */
[C---:B---3--:R-:W-:Y:S08]  /*3730*/  HMMA.16816.F32.BF16 R16, R40.reuse, R28, R16 ;  /* 0x0000001c2810723c */ /* 0x048ff00000041810 */
[----:B------:R-:W-:Y:S01]  /*3740*/  HMMA.16816.F32.BF16 R12, R40, R30, R12 ;  /* 0x0000001e280c723c */ /* 0x000fe2000004180c */
[----:B------:R-:W-:Y:S07]  /*3750*/  LDSM.16.M88.4 R28, [R2+0xe000] ;  /* 0x00e00000021c783b */ /* 0x000fee0000000200 */
[----:B------:R-:W-:Y:S08]  /*3760*/  HMMA.16816.F32.BF16 R24, R68, R48, R24 ;  /* 0x000000304418723c */ /* 0x000ff00000041818 */
[C---:B------:R-:W-:Y:S01]  /*3770*/  HMMA.16816.F32.BF16 R20, R40.reuse, R10, R20 ;  /* 0x0000000a2814723c */ /* 0x040fe20000041814 */
[----:B------:R-:W2:Y:S07]  /*3780*/  LDSM.16.M88.4 R8, [R84+UR5+0xe800] ;  /* 0x00e800055408783b */ /* 0x000eae0008000200 */
[C---:B-1----:R-:W-:Y:S08]  /*3790*/  HMMA.16816.F32.BF16 R60, R40.reuse, R4, R60 ;  /* 0x00000004283c723c */ /* 0x042ff0000004183c */
[C---:B------:R-:W-:Y:S01]  /*37a0*/  HMMA.16816.F32.BF16 R56, R40.reuse, R6, R56 ;  /* 0x000000062838723c */ /* 0x040fe20000041838 */
[----:B------:R-:W1:Y:S04]  /*37b0*/  LDSM.16.M88.4 R4, [R84+UR5+0xf000] ;  /* 0x00f000055404783b */ /* 0x000e680008000200 */
[----:B------:R-:W-:Y:S03]  /*37c0*/  LDSM.16.M88.4 R84, [R84+UR5+0xf800] ;  /* 0x00f800055454783b */ /* 0x000fe60008000200 */
[C---:B----4-:R-:W-:Y:S08]  /*37d0*/  HMMA.16816.F32.BF16 R52, R40.reuse, R32, R52 ;  /* 0x000000202834723c */ /* 0x050ff00000041834 */
[----:B------:R-:W-:Y:S01]  /*37e0*/  HMMA.16816.F32.BF16 R64, R40, R34, R64 ;  /* 0x000000222840723c */ /* 0x000fe20000041840 */
[----:B------:R-:W-:Y:S04]  /*37f0*/  LDSM.16.M88.4 R40, [R81+0x6000] ;  /* 0x006000005128783b */ /* 0x000fe80000000200 */
[----:B------:R-:W3:Y:S03]  /*3800*/  LDSM.16.M88.4 R32, [R0+0xe000] ;  /* 0x00e000000020783b */ /* 0x000ee60000000200 */
[----:B-----5:R-:W-:Y:S08]  /*3810*/  HMMA.16816.F32.BF16 R24, R44, R36, R24 ;  /* 0x000000242c18723c */ /* 0x020ff00000041818 */
[C---:B------:R-:W-:Y:S01]  /*3820*/  HMMA.16816.F32.BF16 R20, R68.reuse, R50, R20 ;  /* 0x000000324414723c */ /* 0x040fe20000041814 */
[----:B------:R-:W4:Y:S07]  /*3830*/  LDSM.16.M88.4 R48, [R80+0xe800] ;  /* 0x00e800005030783b */ /* 0x000f2e0000000200 */
[----:B--2---:R-:W-:Y:S08]  /*3840*/  HMMA.16816.F32.BF16 R16, R68, R8, R16 ;  /* 0x000000084410723c */ /* 0x004ff00000041810 */
[----:B------:R-:W-:Y:S08]  /*3850*/  HMMA.16816.F32.BF16 R24, R72, R28, R24 ;  /* 0x0000001c4818723c */ /* 0x000ff00000041818 */
[----:B------:R-:W-:Y:S08]  /*3860*/  HMMA.16816.F32.BF16 R20, R44, R38, R20 ;  /* 0x000000262c14723c */ /* 0x000ff00000041814 */
[C---:B------:R-:W-:Y:S01]  /*3870*/  HMMA.16816.F32.BF16 R12, R68.reuse, R10, R12 ;  /* 0x0000000a440c723c */ /* 0x040fe2000004180c */
[----:B------:R-:W2:Y:S07]  /*3880*/  LDSM.16.M88.4 R8, [R2+0xe800] ;  /* 0x00e800000208783b */ /* 0x000eae0000000200 */
[C---:B-1----:R-:W-:Y:S08]  /*3890*/  HMMA.16816.F32.BF16 R60, R68.reuse, R4, R60 ;  /* 0x00000004443c723c */ /* 0x042ff0000004183c */
[----:B------:R-:W-:Y:S01]  /*38a0*/  HMMA.16816.F32.BF16 R56, R68, R6, R56 ;  /* 0x000000064438723c */ /* 0x000fe20000041838 */
[----:B------:R-:W1:Y:S04]  /*38b0*/  LDSM.16.M88.4 R4, [R80+0xf000] ;  /* 0x00f000005004783b */ /* 0x000e680000000200 */
[----:B------:R-:W-:Y:S03]  /*38c0*/  LDSM.16.M88.4 R80, [R80+0xf800] ;  /* 0x00f800005050783b */ /* 0x000fe60000000200 */
[----:B---3--:R-:W-:Y:S08]  /*38d0*/  HMMA.16816.F32.BF16 R24, R40, R32, R24 ;  /* 0x000000202818723c */ /* 0x008ff00000041818 */
[----:B------:R-:W-:Y:S08]  /*38e0*/  HMMA.16816.F32.BF16 R20, R72, R30, R20 ;  /* 0x0000001e4814723c */ /* 0x000ff00000041814 */
[----:B----4-:R-:W-:Y:S01]  /*38f0*/  HMMA.16816.F32.BF16 R28, R44, R48, R16 ;  /* 0x000000302c1c723c */ /* 0x010fe20000041810 */
[----:B------:R-:W3:Y:S02]  /*3900*/  LDSM.16.M88.4 R16, [R0+0xe800] ;  /* 0x00e800000010783b */ /* 0x000ee40000000200 */
[----:B------:R-:W-:Y:S01]  /*3910*/  FMUL.FTZ R24, R24, UR6 ;  /* 0x0000000618187c20 */ /* 0x000fe20008410000 */
[----:B------:R-:W-:-:S03]  /*3920*/  FMUL.FTZ R33, R26, UR6 ;  /* 0x000000061a217c20 */ /* 0x000fc60008410000 */
[----:B------:R4:W1:Y:S01]  /*3930*/  MUFU.TANH R32, R24 ;  /* 0x0000001800207308 */ /* 0x0008620000002400 */
[----:B------:R-:W-:Y:S07]  /*3940*/  HMMA.16816.F32.BF16 R12, R44, R50, R12 ;  /* 0x000000322c0c723c */ /* 0x000fee000004180c */
[----:B------:R-:W1:Y:S01]  /*3950*/  MUFU.TANH R33, R33 ;  /* 0x0000002100217308 */ /* 0x000e620000002400 */
[----:B------:R-:W-:Y:S01]  /*3960*/  HMMA.16816.F32.BF16 R20, R40, R34, R20 ;  /* 0x000000222814723c */ /* 0x000fe20000041814 */
[----:B------:R-:W-:Y:S01]  /*3970*/  FMUL.FTZ R34, R25, UR6 ;  /* 0x0000000619227c20 */ /* 0x000fe20008410000 */
[----:B------:R-:W-:-:S05]  /*3980*/  FMUL.FTZ R35, R27, UR6 ;  /* 0x000000061b237c20 */ /* 0x000fca0008410000 */
[----:B------:R-:W3:Y:S01]  /*3990*/  MUFU.TANH R34, R34 ;  /* 0x0000002200227308 */ /* 0x000ee20000002400 */
[C---:B--2---:R-:W-:Y:S01]  /*39a0*/  HMMA.16816.F32.BF16 R28, R72.reuse, R8, R28 ;  /* 0x00000008481c723c */ /* 0x044fe2000004181c */
[----:B----4-:R-:W2:Y:S06]  /*39b0*/  LDSM.16.M88.4 R24, [R2+0xf000] ;  /* 0x00f000000218783b */ /* 0x010eac0000000200 */
[----:B------:R-:W4:Y:S01]  /*39c0*/  MUFU.TANH R35, R35 ;  /* 0x0000002300237308 */ /* 0x000f220000002400 */
[----:B------:R-:W-:Y:S01]  /*39d0*/  HMMA.16816.F32.BF16 R12, R72, R10, R12 ;  /* 0x0000000a480c723c */ /* 0x000fe2000004180c */
[----:B------:R-:W-:Y:S02]  /*39e0*/  LDSM.16.M88.4 R8, [R0+0xf000] ;  /* 0x00f000000008783b */ /* 0x000fe40000000200 */
[----:B------:R-:W-:Y:S01]  /*39f0*/  FMUL.FTZ R20, R20, UR6 ;  /* 0x0000000614147c20 */ /* 0x000fe20008410000 */
[----:B------:R-:W-:Y:S01]  /*3a00*/  FMUL.FTZ R21, R21, UR6 ;  /* 0x0000000615157c20 */ /* 0x000fe20008410000 */
[----:B------:R-:W-:Y:S01]  /*3a10*/  FMUL.FTZ R22, R22, UR6 ;  /* 0x0000000616167c20 */ /* 0x000fe20008410000 */
[----:B------:R-:W-:-:S02]  /*3a20*/  FMUL.FTZ R23, R23, UR6 ;  /* 0x0000000617177c20 */ /* 0x000fc40008410000 */
[C---:B-1----:R-:W-:Y:S01]  /*3a30*/  HMMA.16816.F32.BF16 R60, R44.reuse, R4, R60 ;  /* 0x000000042c3c723c */ /* 0x042fe2000004183c */
[----:B------:R-:W1:Y:S07]  /*3a40*/  MUFU.TANH R20, R20 ;  /* 0x0000001400147308 */ /* 0x000e6e0000002400 */
[----:B------:R-:W-:Y:S01]  /*3a50*/  HMMA.16816.F32.BF16 R56, R44, R6, R56 ;  /* 0x000000062c38723c */ /* 0x000fe20000041838 */
[----:B------:R5:W4:Y:S01]  /*3a60*/  LDSM.16.M88.4 R4, [R2+0xf800] ;  /* 0x00f800000204783b */ /* 0x000b220000000200 */
[----:B------:R-:W1:Y:S06]  /*3a70*/  MUFU.TANH R21, R21 ;  /* 0x0000001500157308 */ /* 0x000e6c0000002400 */
[C---:B------:R-:W-:Y:S02]  /*3a80*/  HMMA.16816.F32.BF16 R52, R68.reuse, R84, R52 ;  /* 0x000000544434723c */ /* 0x040fe40000041834 */
[----:B------:R-:W1:Y:S06]  /*3a90*/  MUFU.TANH R22, R22 ;  /* 0x0000001600167308 */ /* 0x000e6c0000002400 */
[----:B------:R-:W-:Y:S02]  /*3aa0*/  HMMA.16816.F32.BF16 R64, R68, R86, R64 ;  /* 0x000000564440723c */ /* 0x000fe40000041840 */
[----:B------:R-:W1:Y:S06]  /*3ab0*/  MUFU.TANH R23, R23 ;  /* 0x0000001700177308 */ /* 0x000e6c0000002400 */
[----:B---3--:R-:W-:Y:S01]  /*3ac0*/  HMMA.16816.F32.BF16 R28, R40, R16, R28 ;  /* 0x00000010281c723c */ /* 0x008fe2000004181c */
[----:B-----5:R-:W-:-:S07]  /*3ad0*/  SHF.R.U32.HI R2, RZ, 0x2, R217 ;  /* 0x00000002ff027819 */ /* 0x020fce00000116d9 */
[----:B------:R-:W-:Y:S01]  /*3ae0*/  HMMA.16816.F32.BF16 R12, R40, R18, R12 ;  /* 0x00000012280c723c */ /* 0x000fe2000004180c */
[----:B------:R3:W5:Y:S01]  /*3af0*/  LDSM.16.M88.4 R16, [R0+0xf800] ;  /* 0x00f800000010783b */ /* 0x0007620000000200 */
[----:B------:R-:W-:-:S06]  /*3b00*/  DEPBAR.LE SB0, 0x0 ;  /* 0x000080000000791a */ /* 0x000fcc0000000000 */
[----:B------:R-:W-:Y:S03]  /*3b10*/  HMMA.16816.F32.BF16 R52, R44, R80, R52 ;  /* 0x000000502c34723c */ /* 0x000fe60000041834 */
[----:B------:R-:W-:Y:S01]  /*3b20*/  FMUL.FTZ R28, R28, UR6 ;  /* 0x000000061c1c7c20 */ /* 0x000fe20008410000 */
[----:B------:R-:W-:-:S04]  /*3b30*/  FMUL.FTZ R29, R29, UR6 ;  /* 0x000000061d1d7c20 */ /* 0x000fc80008410000 */
[----:B------:R-:W-:Y:S01]  /*3b40*/  HMMA.16816.F32.BF16 R64, R44, R82, R64 ;  /* 0x000000522c40723c */ /* 0x000fe20000041840 */
[----:B------:R-:W1:Y:S02]  /*3b50*/  MUFU.TANH R28, R28 ;  /* 0x0000001c001c7308 */ /* 0x000e640000002400 */
[----:B------:R-:W-:Y:S01]  /*3b60*/  FMUL.FTZ R12, R12, UR6 ;  /* 0x000000060c0c7c20 */ /* 0x000fe20008410000 */
[----:B------:R-:W-:-:S04]  /*3b70*/  FMUL.FTZ R14, R14, UR6 ;  /* 0x000000060e0e7c20 */ /* 0x000fc80008410000 */
[C---:B--2---:R-:W-:Y:S01]  /*3b80*/  HMMA.16816.F32.BF16 R60, R72.reuse, R24, R60 ;  /* 0x00000018483c723c */ /* 0x044fe2000004183c */
[----:B---3--:R-:W-:Y:S02]  /*3b90*/  IMAD.U32 R0, RZ, RZ, UR24 ;  /* 0x00000018ff007e24 */ /* 0x008fe4000f8e00ff */
[----:B------:R-:W-:Y:S01]  /*3ba0*/  FMUL.FTZ R24, R30, UR6 ;  /* 0x000000061e187c20 */ /* 0x000fe20008410000 */
[----:B------:R-:W-:Y:S01]  /*3bb0*/  FMUL.FTZ R25, R31, UR6 ;  /* 0x000000061f197c20 */ /* 0x000fe20008410000 */
[----:B------:R-:W2:Y:S03]  /*3bc0*/  MUFU.TANH R29, R29 ;  /* 0x0000001d001d7308 */ /* 0x000ea60000002400 */
[C---:B------:R-:W-:Y:S05]  /*3bd0*/  HMMA.16816.F32.BF16 R56, R72.reuse, R26, R56 ;  /* 0x0000001a4838723c */ /* 0x040fea0000041838 */
[----:B------:R-:W3:Y:S03]  /*3be0*/  MUFU.TANH R24, R24 ;  /* 0x0000001800187308 */ /* 0x000ee60000002400 */
[----:B----4-:R-:W-:Y:S01]  /*3bf0*/  HMMA.16816.F32.BF16 R52, R72, R4, R52 ;  /* 0x000000044834723c */ /* 0x010fe20000041834 */
[----:B------:R-:W-:Y:S01]  /*3c00*/  LOP3.LUT R5, R219, 0x1f0, RZ, 0xc0, !PT ;  /* 0x000001f0db057812 */ /* 0x000fe200078ec0ff */
[----:B------:R-:W-:-:S03]  /*3c10*/  FMUL.FTZ R4, R15, UR6 ;  /* 0x000000060f047c20 */ /* 0x000fc60008410000 */
[----:B------:R-:W4:Y:S01]  /*3c20*/  MUFU.TANH R25, R25 ;  /* 0x0000001900197308 */ /* 0x000f220000002400 */
[----:B------:R-:W-:Y:S02]  /*3c30*/  IADD3 R0, PT, PT, R5, 0x1, R0 ;  /* 0x0000000105007810 */ /* 0x000fe40007ffe000 */
[----:B------:R-:W-:Y:S01]  /*3c40*/  LOP3.LUT R5, R2, 0x7, RZ, 0xc0, !PT ;  /* 0x0000000702057812 */ /* 0x000fe200078ec0ff */
[----:B------:R-:W-:Y:S03]  /*3c50*/  HMMA.16816.F32.BF16 R64, R72, R6, R64 ;  /* 0x000000064840723c */ /* 0x000fe60000041840 */
[----:B------:R-:W-:Y:S01]  /*3c60*/  IADD3 R0, PT, PT, R0, -UR26, R5 ;  /* 0x8000001a00007c10 */ /* 0x000fe2000fffe005 */
[----:B------:R-:W1:Y:S01]  /*3c70*/  MUFU.TANH R12, R12 ;  /* 0x0000000c000c7308 */ /* 0x000e620000002400 */
[----:B------:R-:W-:-:S03]  /*3c80*/  MOV R5, UR25 ;  /* 0x0000001900057c02 */ /* 0x000fc60008000f00 */
[C---:B------:R-:W-:Y:S01]  /*3c90*/  HMMA.16816.F32.BF16 R60, R40.reuse, R8, R60 ;  /* 0x00000008283c723c */ /* 0x040fe2000004183c */
[----:B------:R-:W-:Y:S01]  /*3ca0*/  FMUL.FTZ R8, R13, UR6 ;  /* 0x000000060d087c20 */ /* 0x000fe20008410000 */
[--C-:B------:R-:W-:Y:S02]  /*3cb0*/  IADD3 R2, PT, PT, R0, UR21, R5.reuse ;  /* 0x0000001500027c10 */ /* 0x100fe4000fffe005 */
[----:B------:R-:W1:Y:S02]  /*3cc0*/  MUFU.TANH R14, R14 ;  /* 0x0000000e000e7308 */ /* 0x000e640000002400 */
[C---:B------:R-:W-:Y:S02]  /*3cd0*/  VIADDMNMX R0, R2.reuse, 0x8, R5, PT ;  /* 0x0000000802007846 */ /* 0x040fe40003800105 */
[----:B------:R-:W-:Y:S01]  /*3ce0*/  HMMA.16816.F32.BF16 R56, R40, R10, R56 ;  /* 0x0000000a2838723c */ /* 0x000fe20000041838 */
[----:B------:R-:W-:-:S03]  /*3cf0*/  VIMNMX R2, PT, PT, R2, UR25, PT ;  /* 0x0000001902027c48 */ /* 0x000fc6000bfe0100 */
[----:B------:R-:W1:Y:S04]  /*3d00*/  MUFU.TANH R8, R8 ;  /* 0x0000000800087308 */ /* 0x000e680000002400 */
        /* <DEDUP_REMOVED lines=48> */
.L_x_3003:
        /* <DEDUP_REMOVED lines=33> */
[----:B------:R-:W2:Y:S03]  /*4220*/  LDCU.64 UR6, c[0x0][0x3a0] ;  /* 0x00007400ff0677ac */ /* 0x000ea60008000a00 */
        /* <DEDUP_REMOVED lines=27> */
.L_x_3004:
        /* <DEDUP_REMOVED lines=29> */
.L_x_3002:
[----:B--2---:R-:W-:Y:S01]  /*45b0*/  IMAD.SHL.U32 R6, R217, 0x2, RZ ;  /* 0x00000002d9067824 */ /* 0x004fe200078e00ff */
[----:B------:R-:W-:Y:S01]  /*45c0*/  LOP3.LUT R165, R76, 0x200, R181, 0xf8, !PT ;  /* 0x000002004ca57812 */ /* 0x000fe200078ef8b5 */
[----:B------:R-:W-:Y:S01]  /*45d0*/  IMAD.U32 R3, RZ, RZ, UR4 ;  /* 0x00000004ff037e24 */ /* 0x000fe2000f8e00ff */
[----:B------:R-:W2:Y:S02]  /*45e0*/  LDCU UR4, c[0x0][0x45c] ;  /* 0x00008b80ff0477ac */ /* 0x000ea40008000800 */
        /* <DEDUP_REMOVED lines=12> */
[----:B------:R-:W-:-:S02]  /*46b0*/  LOP3.LUT R7, R3, 0x9, RZ, 0xfc, !PT ;  /* 0x0000000903077812 */ /* 0x000fc400078efcff */
[C---:B------:R-:W-:Y:S01]  /*46c0*/  ISETP.GE.AND P6, PT, R5.reuse, R2, PT ;  /* 0x000000020500720c */ /* 0x040fe20003fc6270 */
        /* <DEDUP_REMOVED lines=11> */
[----:B-1----:R-:W-:Y:S01]  /*4780*/  FSEL R27, R20, -INF , !P6 ;  /* 0xff800000141b7808 */ /* 0x002fe20007000000 */
[----:B------:R-:W-:Y:S01]  /*4790*/  LDSM.16.MT88.4 R132, [R176+0x10000] ;  /* 0x01000000b084783b */ /* 0x000fe20000004200 */
[C---:B------:R-:W-:Y:S02]  /*47a0*/  ISETP.GE.AND P3, PT, R5.reuse, R2, PT ;  /* 0x000000020500720c */ /* 0x040fe40003f66270 */
[----:B------:R-:W-:Y:S01]  /*47b0*/  ISETP.GE.AND P6, PT, R5, R0, PT ;  /* 0x000000000500720c */ /* 0x000fe20003fc6270 */
[----:B------:R-:W-:Y:S01]  /*47c0*/  LDSM.16.MT88.4 R40, [R218+0x12000] ;  /* 0x01200000da28783b */ /* 0x000fe20000004200 */
[----:B------:R-:W-:-:S02]  /*47d0*/  LOP3.LUT R9, R3, 0x18, RZ, 0xfc, !PT ;  /* 0x0000001803097812 */ /* 0x000fc400078efcff */
[----:B------:R-:W-:Y:S01]  /*47e0*/  FSEL R5, R22, -INF , !P4 ;  /* 0xff80000016057808 */ /* 0x000fe20006000000 */
[----:B------:R-:W-:Y:S01]  /*47f0*/  LDSM.16.MT88.4 R56, [R198+0x12000] ;  /* 0x01200000c638783b */ /* 0x000fe20000004200 */
[----:B------:R-:W-:Y:S02]  /*4800*/  ISETP.GE.AND P4, PT, R7, R2, PT ;  /* 0x000000020700720c */ /* 0x000fe40003f86270 */
        /* <DEDUP_REMOVED lines=17> */
[C---:B------:R-:W-:Y:S02]  /*4920*/  LOP3.LUT R11, R3.reuse, 0x20, RZ, 0xfc, !PT ;  /* 0x00000020030b7812 */ /* 0x040fe400078efcff */
[----:B------:R-:W-:Y:S01]  /*4930*/  LOP3.LUT R17, R3, 0x21, RZ, 0xfc, !PT ;  /* 0x0000002103117812 */ /* 0x000fe200078efcff */
[----:B------:R-:W-:Y:S01]  /*4940*/  LDSM.16.MT88.4 R172, [R198+0x10800] ;  /* 0x01080000c6ac783b */ /* 0x000fe20000004200 */
[----:B------:R-:W-:Y:S02]  /*4950*/  FSEL R21, R25, -INF , !P1 ;  /* 0xff80000019157808 */ /* 0x000fe40004800000 */
[----:B------:R-:W-:Y:S01]  /*4960*/  FSEL R23, R12, -INF , !P5 ;  /* 0xff8000000c177808 */ /* 0x000fe20006800000 */
[----:B------:R-:W-:Y:S01]  /*4970*/  LDSM.16.MT88.4 R168, [R176+0x10800] ;  /* 0x01080000b0a8783b */ /* 0x000fe20000004200 */
[----:B------:R-:W-:-:S02]  /*4980*/  FSEL R19, R14, -INF , !P3 ;  /* 0xff8000000e137808 */ /* 0x000fc40005800000 */
[C---:B------:R-:W-:Y:S02]  /*4990*/  ISETP.GE.AND P1, PT, R11.reuse, R2, PT ;  /* 0x000000020b00720c */ /* 0x040fe40003f26270 */
[----:B------:R-:W-:Y:S02]  /*49a0*/  ISETP.GE.AND P5, PT, R11, R0, PT ;  /* 0x000000000b00720c */ /* 0x000fe40003fa6270 */
[----:B------:R-:W-:Y:S02]  /*49b0*/  ISETP.GE.AND P3, PT, R17, R2, PT ;  /* 0x000000021100720c */ /* 0x000fe40003f66270 */
[C---:B------:R-:W-:Y:S02]  /*49c0*/  LOP3.LUT R29, R3.reuse, 0x28, RZ, 0xfc, !PT ;  /* 0x00000028031d7812 */ /* 0x040fe400078efcff */
[----:B------:R-:W-:Y:S02]  /*49d0*/  FSEL R11, R8, -INF , !P6 ;  /* 0xff800000080b7808 */ /* 0x000fe40007000000 */
[----:B------:R-:W-:-:S02]  /*49e0*/  LOP3.LUT R25, R3, 0x29, RZ, 0xfc, !PT ;  /* 0x0000002903197812 */ /* 0x000fc400078efcff */
[----:B------:R-:W-:Y:S02]  /*49f0*/  ISETP.GE.AND P6, PT, R17, R0, PT ;  /* 0x000000001100720c */ /* 0x000fe40003fc6270 */
[----:B------:R-:W-:Y:S02]  /*4a00*/  FSEL R17, R4, -INF , !P4 ;  /* 0xff80000004117808 */ /* 0x000fe40006000000 */
[----:B------:R-:W-:Y:S02]  /*4a10*/  FSEL R237, R237, -INF , !P1 ;  /* 0xff800000eded7808 */ /* 0x000fe40004800000 */
[----:B------:R-:W-:Y:S02]  /*4a20*/  FSEL R199, R199, -INF , !P5 ;  /* 0xff800000c7c77808 */ /* 0x000fe40006800000 */
[----:B------:R-:W-:Y:S02]  /*4a30*/  FSEL R203, R203, -INF , !P3 ;  /* 0xff800000cbcb7808 */ /* 0x000fe40005800000 */
[----:B------:R-:W-:-:S02]  /*4a40*/  ISETP.GE.AND P4, PT, R29, R2, PT ;  /* 0x000000021d00720c */ /* 0x000fc40003f86270 */
[----:B------:R-:W-:Y:S02]  /*4a50*/  ISETP.GE.AND P1, PT, R29, R0, PT ;  /* 0x000000001d00720c */ /* 0x000fe40003f26270 */
[C---:B------:R-:W-:Y:S02]  /*4a60*/  ISETP.GE.AND P5, PT, R25.reuse, R2, PT ;  /* 0x000000021900720c */ /* 0x040fe40003fa6270 */
        /* <DEDUP_REMOVED lines=8> */
[----:B------:R-:W-:Y:S02]  /*4af0*/  FSEL R25, R32, -INF , !P6 ;  /* 0xff80000020197808 */ /* 0x000fe40007000000 */
[----:B------:R-:W-:-:S02]  /*4b00*/  FSEL R223, R223, -INF , !P5 ;  /* 0xff800000dfdf7808 */ /* 0x000fc40006800000 */
[----:B------:R-:W-:Y:S02]  /*4b10*/  ISETP.GE.AND P5, PT, R3, R0, PT ;  /* 0x000000000300720c */ /* 0x000fe40003fa6270 */
[----:B------:R-:W-:Y:S02]  /*4b20*/  FMNMX3.FTZ R6, R25, R31, R27, !PT ;  /* 0x0000001f19067276 */ /* 0x000fe4000781001b */
[----:B------:R-:W-:Y:S02]  /*4b30*/  FSEL R33, R33, -INF , !P5 ;  /* 0xff80000021217808 */ /* 0x000fe40006800000 */
[----:B------:R-:W-:Y:S02]  /*4b40*/  FMNMX3.FTZ R6, R6, R37, R15, !PT ;  /* 0x0000002506067276 */ /* 0x000fe4000781000f */
[----:B------:R-:W-:Y:S02]  /*4b50*/  FMNMX3.FTZ R4, R33, R35, R5, !PT ;  /* 0x0000002321047276 */ /* 0x000fe40007810005 */
[----:B------:R-:W-:-:S02]  /*4b60*/  LOP3.LUT R29, R3, 0x31, RZ, 0xfc, !PT ;  /* 0x00000031031d7812 */ /* 0x000fc400078efcff */
[----:B------:R-:W-:Y:S02]  /*4b70*/  FMNMX3.FTZ R6, R6, R13, R23, !PT ;  /* 0x0000000d06067276 */ /* 0x000fe40007810017 */
[----:B------:R-:W-:Y:S02]  /*4b80*/  FMNMX3.FTZ R4, R4, R7, R9, !PT ;  /* 0x0000000704047276 */ /* 0x000fe40007810009 */
        /* <DEDUP_REMOVED lines=79> */
[----:B------:R-:W-:Y:S01]  /*5080*/  FFMA.FTZ R237, R237, UR4, -R208 ;  /* 0x00000004eded7c23 */ /* 0x000fe200080108d0 */
[--C-:B------:R-:W-:Y:S01]  /*5090*/  FFMA.FTZ R211, R211, UR4, -R204.reuse ;  /* 0x00000004d3d37c23 */ /* 0x100fe200080108cc */
[----:B------:R-:W-:Y:S01]  /*50a0*/  LDSM.16.MT88.4 R32, [R198+0x12800] ;  /* 0x01280000c620783b */ /* 0x000fe20000004200 */
[----:B------:R-:W-:Y:S01]  /*50b0*/  MUFU.EX2 R189, R189 ;  /* 0x000000bd00bd7308 */ /* 0x000fe20000000800 */
[--C-:B------:R-:W-:Y:S01]  /*50c0*/  FFMA.FTZ R233, R205, UR4, -R204.reuse ;  /* 0x00000004cde97c23 */ /* 0x100fe200080108cc */
[----:B-1----:R-:W-:Y:S01]  /*50d0*/  F2FP.BF16.F32.PACK_AB R129, R194, R195 ;  /* 0x000000c3c281723e */ /* 0x002fe200000010ff */
[----:B------:R-:W-:Y:S01]  /*50e0*/  FFMA.FTZ R207, R207, UR4, -R204 ;  /* 0x00000004cfcf7c23 */ /* 0x000fe200080108cc */
[----:B------:R-:W1:Y:S01]  /*50f0*/  MUFU.EX2 R188, R188 ;  /* 0x000000bc00bc7308 */ /* 0x000e620000000800 */
[----:B------:R-:W-:Y:S01]  /*5100*/  FADD.FTZ R196, R197, R196 ;  /* 0x000000c4c5c47221 */ /* 0x000fe20000010000 */
[----:B------:R-:W-:-:S02]  /*5110*/  FADD.FTZ R194, R195, R194 ;  /* 0x000000c2c3c27221 */ /* 0x000fc40000010000 */
[----:B------:R-:W-:Y:S01]  /*5120*/  MUFU.EX2 R185, R185 ;  /* 0x000000b900b97308 */ /* 0x000fe20000000800 */
[----:B------:R-:W-:Y:S01]  /*5130*/  FADD.FTZ R193, R193, R196 ;  /* 0x000000c4c1c17221 */ /* 0x000fe20000010000 */
[----:B-----5:R-:W-:Y:S01]  /*5140*/  F2FP.BF16.F32.PACK_AB R131, R190, R191 ;  /* 0x000000bfbe83723e */ /* 0x020fe200000010ff */
[----:B------:R-:W-:Y:S01]  /*5150*/  FADD.FTZ R191, R191, R194 ;  /* 0x000000c2bfbf7221 */ /* 0x000fe20000010000 */
[----:B------:R-:W-:Y:S01]  /*5160*/  MUFU.EX2 R184, R184 ;  /* 0x000000b800b87308 */ /* 0x000fe20000000800 */
[----:B------:R-:W-:Y:S02]  /*5170*/  FADD.FTZ R192, R192, R193 ;  /* 0x000000c1c0c07221 */ /* 0x000fe40000010000 */
        /* <DEDUP_REMOVED lines=80> */
[C---:B------:R-:W-:Y:S01]  /*5680*/  HMMA.16816.F32.BF16 R60, R4.reuse, R28, R60 ;  /* 0x0000001c043c723c */ /* 0x040fe2000004183c */
[----:B------:R-:W-:Y:S01]  /*5690*/  FFMA.FTZ R29, R223, UR4, -R208 ;  /* 0x00000004df1d7c23 */ /* 0x000fe200080108d0 */
[--C-:B------:R-:W-:Y:S01]  /*56a0*/  FFMA.FTZ R223, R177, UR4, -R204.reuse ;  /* 0x00000004b1df7c23 */ /* 0x100fe200080108cc */
[----:B------:R-:W-:Y:S01]  /*56b0*/  FFMA.FTZ R28, R199, UR4, -R204 ;  /* 0x00000004c71c7c23 */ /* 0x000fe200080108cc */
[----:B------:R-:W-:Y:S01]  /*56c0*/  LDSM.16.MT88.4 R176, [R218+0x11000] ;  /* 0x01100000dab0783b */ /* 0x000fe20000004200 */
[----:B------:R-:W-:Y:S03]  /*56d0*/  MUFU.EX2 R199, R29 ;  /* 0x0000001d00c77308 */ /* 0x000fe60000000800 */
[C---:B------:R-:W-:Y:S01]  /*56e0*/  HMMA.16816.F32.BF16 R144, R4.reuse, R172, R144 ;  /* 0x000000ac0490723c */ /* 0x040fe20000041890 */
[----:B------:R-:W4:Y:S04]  /*56f0*/  MUFU.EX2 R221, R28 ;  /* 0x0000001c00dd7308 */ /* 0x000f280000000800 */
[----:B------:R-:W4:Y:S03]  /*5700*/  MUFU.EX2 R223, R223 ;  /* 0x000000df00df7308 */ /* 0x000f260000000800 */
        /* <DEDUP_REMOVED lines=21> */
[----:B----4-:R-:W-:-:S02]  /*5860*/  F2FP.BF16.F32.PACK_AB R5, R210, R221 ;  /* 0x000000ddd205723e */ /* 0x010fc400000010ff */
        /* <DEDUP_REMOVED lines=29> */
[----:B-----5:R-:W-:-:S02]  /*5a40*/  FFMA.FTZ R212, R209, UR4, -R204 ;  /* 0x00000004d1d47c23 */ /* 0x020fc400080108cc */
[----:B------:R-:W-:Y:S04]  /*5a50*/  MUFU.EX2 R204, R207 ;  /* 0x000000cf00cc7308 */ /* 0x000fe80000000800 */
        /* <DEDUP_REMOVED lines=11> */
[--C-:B------:R-:W-:Y:S01]  /*5b10*/  FFMA.FTZ R171, R215, UR4, -R208.reuse ;  /* 0x00000004d7ab7c23 */ /* 0x100fe200080108d0 */
[----:B------:R-:W-:Y:S01]  /*5b20*/  FFMA.FTZ R208, R213, UR4, -R208 ;  /* 0x00000004d5d07c23 */ /* 0x000fe200080108d0 */
[----:B------:R-:W5:Y:S01]  /*5b30*/  MUFU.EX2 R169, R169 ;  /* 0x000000a900a97308 */ /* 0x000f620000000800 */
[----:B------:R-:W-:-:S03]  /*5b40*/  IMAD.MOV.U32 R170, RZ, RZ, 0x20 ;  /* 0x00000020ffaa7424 */ /* 0x000fc600078e00ff */
[----:B------:R-:W-:Y:S01]  /*5b50*/  MUFU.EX2 R171, R171 ;  /* 0x000000ab00ab7308 */ /* 0x000fe20000000800 */
[C---:B------:R-:W-:Y:S01]  /*5b60*/  HMMA.16816.F32.BF16 R160, R4.reuse, R176, R160 ;  /* 0x000000b004a0723c */ /* 0x040fe200000418a0 */
[----:B------:R-:W-:Y:S02]  /*5b70*/  SEL R209, R170, 0xffffffe0, !P2 ;  /* 0xffffffe0aad17807 */ /* 0x000fe40005000000 */
[----:B------:R-:W1:Y:S05]  /*5b80*/  MUFU.EX2 R208, R208 ;  /* 0x000000d000d07308 */ /* 0x000e6a0000000800 */
        /* <DEDUP_REMOVED lines=17> */
[----:B------:R-:W-:-:S02]  /*5ca0*/  F2FP.BF16.F32.PACK_AB R5, R212, R211 ;  /* 0x000000d3d405723e */ /* 0x000fc400000010ff */
[----:B-1----:R-:W-:Y:S02]  /*5cb0*/  F2FP.BF16.F32.PACK_AB R6, R208, R171 ;  /* 0x000000abd006723e */ /* 0x002fe400000010ff */
[----:B------:R-:W-:Y:S01]  /*5cc0*/  F2FP.BF16.F32.PACK_AB R7, R233, R204 ;  /* 0x000000cce907723e */ /* 0x000fe200000010ff */
[----:B----4-:R-:W-:-:S05]  /*5cd0*/  IMAD.IADD R201, R209, 0x1, R198 ;  /* 0x00000001d1c97824 */ /* 0x010fca00078e02c6 */
[----:B------:R-:W-:Y:S01]  /*5ce0*/  LDSM.16.MT88.4 R28, [R201+0x11800] ;  /* 0x01180000c91c783b */ /* 0x000fe20000004200 */
        /* <DEDUP_REMOVED lines=124> */
.L_x_3006:
[----:B------:R-:W-:Y:S01]  /*64b0*/  UMOV UR6, URZ ;  /* 0x000000ff00067c82 */ /* 0x000fe20008000000 */
[----:B------:R-:W-:Y:S01]  /*64c0*/  USHF.L.U32 UR8, UR8, 0x6, URZ ;  /* 0x0000000608087899 */ /* 0x000fe200080006ff */
[----:B------:R-:W-:-:S05]  /*64d0*/  IADD3 R5, P1, PT, RZ, -UR6, RZ ;  /* 0x80000006ff057c10 */ /* 0x000fca000ff3e0ff */
[----:B------:R-:W-:-:S05]  /*64e0*/  IMAD.X R4, RZ, RZ, ~UR8, P1 ;  /* 0x80000008ff047e24 */ /* 0x000fca00088e06ff */
[----:B------:R-:W-:-:S04]  /*64f0*/  SHF.R.S64 R5, R5, 0x1f, R4 ;  /* 0x0000001f05057819 */ /* 0x000fc80000001004 */
[----:B------:R-:W-:-:S04]  /*6500*/  IADD3 R230, P1, PT, R5, R230, RZ ;  /* 0x000000e605e67210 */ /* 0x000fc80007f3e0ff */
[----:B------:R-:W-:-:S09]  /*6510*/  LEA.HI.X.SX32 R231, R4, R231, 0x1, P1 ;  /* 0x000000e704e77211 */ /* 0x000fd200008f0eff */
.L_x_3007:
        /* <DEDUP_REMOVED lines=12> */
[----:B------:R-:W-:Y:S01]  /*65e0*/  LEA R166, R180, UR5, 0x1 ;  /* 0x00000005b4a67c11 */ /* 0x000fe2000f8e08ff */
[----:B------:R-:W-:Y:S01]  /*65f0*/  VIADD R168, R171, UR5 ;  /* 0x00000005aba87c36 */ /* 0x000fe20008000000 */
        /* <DEDUP_REMOVED lines=8> */
[----:B------:R-:W-:Y:S01]  /*6680*/  LOP3.LUT R181, R216, 0x200, R181, 0xf8, !PT ;  /* 0x00000200d8b57812 */ /* 0x000fe200078ef8b5 */
[--C-:B------:R-:W-:Y:S01]  /*6690*/  IMAD.IADD R169, R209, 0x1, R168.reuse ;  /* 0x00000001d1a97824 */ /* 0x100fe200078e02a8 */
[----:B------:R-:W-:Y:S01]  /*66a0*/  IADD3 R6, P1, PT, R230, UR8, RZ ;  /* 0x00000008e6067c10 */ /* 0x000fe2000ff3e0ff */
[----:B------:R-:W-:Y:S01]  /*66b0*/  LDGSTS.E.BYPASS.LTC128B.128 [R166+0x12000], desc[UR22][R230.64+0x80] ;  /* 0x12000080e6a67fae */ /* 0x000fe2000b981a16 */
[----:B------:R-:W-:Y:S01]  /*66c0*/  LOP3.LUT R4, R181, R4, R5, 0xf6, !PT ;  /* 0x00000004b5047212 */ /* 0x000fe200078ef605 */
[----:B------:R-:W-:Y:S01]  /*66d0*/  IMAD.IADD R168, R167, 0x1, R168 ;  /* 0x00000001a7a87824 */ /* 0x000fe200078e02a8 */
[----:B------:R-:W-:Y:S01]  /*66e0*/  IADD3.X R7, PT, PT, R231, UR7, RZ, P1, !PT ;  /* 0x00000007e7077c10 */ /* 0x000fe20008ffe4ff */
[----:B------:R-:W-:Y:S01]  /*66f0*/  LDGSTS.E.BYPASS.LTC128B.128 [R166+0x14000], desc[UR22][R230.64+0x100] ;  /* 0x14000100e6a67fae */ /* 0x000fe2000b981a16 */
[----:B------:R-:W-:Y:S01]  /*6700*/  IADD3 R8, P1, PT, R6, UR8, RZ ;  /* 0x0000000806087c10 */ /* 0x000fe2000ff3e0ff */
[----:B------:R-:W1:Y:S01]  /*6710*/  LDCU UR6, c[0x0][0x50c] ;  /* 0x0000a180ff0677ac */ /* 0x000e620008000800 */
[----:B------:R-:W-:Y:S01]  /*6720*/  LEA R226, R4, UR5, 0x1 ;  /* 0x0000000504e27c11 */ /* 0x000fe2000f8e08ff */
[----:B------:R-:W-:Y:S01]  /*6730*/  LDGSTS.E.BYPASS.LTC128B.128 [R166+0x16000], desc[UR22][R230.64+0x180] ;  /* 0x16000180e6a67fae */ /* 0x000fe2000b981a16 */
[----:B------:R-:W-:-:S02]  /*6740*/  IADD3.X R9, PT, PT, R7, UR7, RZ, P1, !PT ;  /* 0x0000000707097c10 */ /* 0x000fc40008ffe4ff */
[----:B------:R-:W-:Y:S01]  /*6750*/  IADD3 R16, P1, PT, R8, UR8, RZ ;  /* 0x0000000808107c10 */ /* 0x000fe2000ff3e0ff */
[----:B------:R-:W-:Y:S01]  /*6760*/  LDGSTS.E.BYPASS.LTC128B.128 [R166+0x10800], desc[UR22][R6.64] ;  /* 0x1080000006a67fae */ /* 0x000fe2000b981a16 */
[--C-:B------:R-:W-:Y:S02]  /*6770*/  IMAD.IADD R225, R209, 0x1, R226.reuse ;  /* 0x00000001d1e17824 */ /* 0x100fe400078e02e2 */
[----:B------:R-:W-:Y:S01]  /*6780*/  IADD3.X R17, PT, PT, R9, UR7, RZ, P1, !PT ;  /* 0x0000000709117c10 */ /* 0x000fe20008ffe4ff */
        /* <DEDUP_REMOVED lines=9> */
[----:B------:R2:W-:Y:S04]  /*6820*/  LDGSTS.E.BYPASS.LTC128B.128 [R166+0x17000], desc[UR22][R8.64+0x180] ;  /* 0x1700018008a67fae */ /* 0x0005e8000b981a16 */
        /* <DEDUP_REMOVED lines=13> */
[----:B---3--:R-:W3:Y:S04]  /*6900*/  LDSM.16.M88.4 R16, [R169+0x9800] ;  /* 0x00980000a910783b */ /* 0x008ee80000000200 */
[----:B------:R-:W-:Y:S01]  /*6910*/  LDSM.16.M88.4 R212, [R224] ;  /* 0x00000000e0d4783b */ /* 0x000fe20000000200 */
[C---:B----4-:R-:W-:Y:S03]  /*6920*/  HMMA.16816.F32.BF16 R176, R200.reuse, R172, RZ ;  /* 0x000000acc8b0723c */ /* 0x050fe600000418ff */
[----:B------:R-:W-:Y:S04]  /*6930*/  LDSM.16.M88.4 R220, [R168+0x9000] ;  /* 0x00900000a8dc783b */ /* 0x000fe80000000200 */
[----:B------:R-:W-:Y:S01]  /*6940*/  LDSM.16.M88.4 R208, [R168+0x9800] ;  /* 0x00980000a8d0783b */ /* 0x000fe20000000200 */
[C---:B------:R-:W-:Y:S03]  /*6950*/  HMMA.16816.F32.BF16 R172, R200.reuse, R174, RZ ;  /* 0x000000aec8ac723c */ /* 0x040fe600000418ff */
[----:B------:R-:W-:Y:S04]  /*6960*/  LDSM.16.M88.4 R196, [R218] ;  /* 0x00000000dac4783b */ /* 0x000fe80000000200 */
[----:B------:R-:W-:Y:S01]  /*6970*/  LDSM.16.M88.4 R192, [R167+0x8000] ;  /* 0x00800000a7c0783b */ /* 0x000fe20000000200 */
[C---:B-----5:R-:W-:Y:S03]  /*6980*/  HMMA.16816.F32.BF16 R32, R200.reuse, R28, RZ ;  /* 0x0000001cc820723c */ /* 0x060fe600000418ff */
[----:B------:R-:W-:Y:S04]  /*6990*/  LDSM.16.M88.4 R188, [R167+0x8800] ;  /* 0x00880000a7bc783b */ /* 0x000fe80000000200 */
[----:B------:R-:W0:Y:S01]  /*69a0*/  LDGDEPBAR ;  /* 0x00000000000079af */ /* 0x000e220000000000 */
[C---:B-1----:R-:W-:Y:S08]  /*69b0*/  HMMA.16816.F32.BF16 R24, R200.reuse, R20, RZ ;  /* 0x00000014c818723c */ /* 0x042ff000000418ff */
[C---:B------:R-:W-:Y:S08]  /*69c0*/  HMMA.16816.F32.BF16 R28, R200.reuse, R30, RZ ;  /* 0x0000001ec81c723c */ /* 0x040ff000000418ff */
[C---:B------:R-:W-:Y:S08]  /*69d0*/  HMMA.16816.F32.BF16 R20, R200.reuse, R22, RZ ;  /* 0x00000016c814723c */ /* 0x040ff000000418ff */
[C---:B--2---:R-:W-:Y:S08]  /*69e0*/  HMMA.16816.F32.BF16 R204, R200.reuse, R8, RZ ;  /* 0x00000008c8cc723c */ /* 0x044ff000000418ff */
[----:B------:R-:W-:Y:S01]  /*69f0*/  HMMA.16816.F32.BF16 R200, R200, R10, RZ ;  /* 0x0000000ac8c8723c */ /* 0x000fe200000418ff */
[----:B------:R-:W1:Y:S07]  /*6a00*/  LDSM.16.M88.4 R8, [R168+0x8000] ;  /* 0x00800000a808783b */ /* 0x000e6e0000000200 */
[C---:B------:R-:W-:Y:S08]  /*6a10*/  HMMA.16816.F32.BF16 R176, R12.reuse, R4, R176 ;  /* 0x000000040cb0723c */ /* 0x040ff000000418b0 */
[C---:B------:R-:W-:Y:S01]  /*6a20*/  HMMA.16816.F32.BF16 R172, R12.reuse, R6, R172 ;  /* 0x000000060cac723c */ /* 0x040fe200000418ac */
[----:B------:R-:W2:Y:S07]  /*6a30*/  LDSM.16.M88.4 R4, [R168+0x8800] ;  /* 0x00880000a804783b */ /* 0x000eae0000000200 */
[C---:B------:R-:W-:Y:S08]  /*6a40*/  HMMA.16816.F32.BF16 R32, R12.reuse, R184, R32 ;  /* 0x000000b80c20723c */ /* 0x040ff00000041820 */
[C---:B------:R-:W-:Y:S01]  /*6a50*/  HMMA.16816.F32.BF16 R28, R12.reuse, R186, R28 ;  /* 0x000000ba0c1c723c */ /* 0x040fe2000004181c */
[----:B------:R-:W4:Y:S07]  /*6a60*/  LDSM.16.M88.4 R184, [R167+0x9000] ;  /* 0x00900000a7b8783b */ /* 0x000f2e0000000200 */
[C---:B------:R-:W-:Y:S08]  /*6a70*/  HMMA.16816.F32.BF16 R24, R12.reuse, R180, R24 ;  /* 0x000000b40c18723c */ /* 0x040ff00000041818 */
[C---:B------:R-:W-:Y:S01]  /*6a80*/  HMMA.16816.F32.BF16 R20, R12.reuse, R182, R20 ;  /* 0x000000b60c14723c */ /* 0x040fe20000041814 */
[----:B------:R-:W-:Y:S07]  /*6a90*/  LDSM.16.M88.4 R180, [R167+0x9800] ;  /* 0x00980000a7b4783b */ /* 0x000fee0000000200 */
[C---:B---3--:R-:W-:Y:S08]  /*6aa0*/  HMMA.16816.F32.BF16 R204, R12.reuse, R16, R204 ;  /* 0x000000100ccc723c */ /* 0x048ff000000418cc */
[----:B------:R-:W-:Y:S01]  /*6ab0*/  HMMA.16816.F32.BF16 R200, R12, R18, R200 ;  /* 0x000000120cc8723c */ /* 0x000fe200000418c8 */
[----:B------:R-:W-:Y:S04]  /*6ac0*/  LDSM.16.M88.4 R16, [R226+0x2000] ;  /* 0x00200000e210783b */ /* 0x000fe80000000200 */
[----:B------:R-:W-:Y:S03]  /*6ad0*/  LDSM.16.M88.4 R12, [R171+UR5+0xa000] ;  /* 0x00a00005ab0c783b */ /* 0x000fe60008000200 */
[C---:B-1----:R-:W-:Y:S08]  /*6ae0*/  HMMA.16816.F32.BF16 R176, R212.reuse, R8, R176 ;  /* 0x00000008d4b0723c */ /* 0x042ff000000418b0 */
[C---:B------:R-:W-:Y:S01]  /*6af0*/  HMMA.16816.F32.BF16 R172, R212.reuse, R10, R172 ;  /* 0x0000000ad4ac723c */ /* 0x040fe200000418ac */
[----:B------:R-:W1:Y:S07]  /*6b00*/  LDSM.16.M88.4 R8, [R171+UR5+0xa800] ;  /* 0x00a80005ab08783b */ /* 0x000e6e0008000200 */
[C---:B--2---:R-:W-:Y:S08]  /*6b10*/  HMMA.16816.F32.BF16 R32, R212.reuse, R4, R32 ;  /* 0x00000004d420723c */ /* 0x044ff00000041820 */
[C---:B------:R-:W-:Y:S01]  /*6b20*/  HMMA.16816.F32.BF16 R28, R212.reuse, R6, R28 ;  /* 0x00000006d41c723c */ /* 0x040fe2000004181c */
[----:B------:R-:W2:Y:S07]  /*6b30*/  LDSM.16.M88.4 R4, [R171+UR5+0xb000] ;  /* 0x00b00005ab04783b */ /* 0x000eae0008000200 */
[C---:B------:R-:W-:Y:S08]  /*6b40*/  HMMA.16816.F32.BF16 R24, R212.reuse, R220, R24 ;  /* 0x000000dcd418723c */ /* 0x040ff00000041818 */
[C---:B------:R-:W-:Y:S08]  /*6b50*/  HMMA.16816.F32.BF16 R20, R212.reuse, R222, R20 ;  /* 0x000000ded414723c */ /* 0x040ff00000041814 */
[C---:B------:R-:W-:Y:S08]  /*6b60*/  HMMA.16816.F32.BF16 R204, R212.reuse, R208, R204 ;  /* 0x000000d0d4cc723c */ /* 0x040ff000000418cc */
[----:B------:R-:W-:Y:S01]  /*6b70*/  HMMA.16816.F32.BF16 R200, R212, R210, R200 ;  /* 0x000000d2d4c8723c */ /* 0x000fe200000418c8 */
[----:B------:R-:W3:Y:S07]  /*6b80*/  LDSM.16.M88.4 R208, [R171+UR5+0xb800] ;  /* 0x00b80005abd0783b */ /* 0x000eee0008000200 */
[C---:B------:R-:W-:Y:S08]  /*6b90*/  HMMA.16816.F32.BF16 R176, R196.reuse, R192, R176 ;  /* 0x000000c0c4b0723c */ /* 0x040ff000000418b0 */
[C---:B------:R-:W-:Y:S08]  /*6ba0*/  HMMA.16816.F32.BF16 R172, R196.reuse, R194, R172 ;  /* 0x000000c2c4ac723c */ /* 0x040ff000000418ac */
[C---:B------:R-:W-:Y:S08]  /*6bb0*/  HMMA.16816.F32.BF16 R32, R196.reuse, R188, R32 ;  /* 0x000000bcc420723c */ /* 0x040ff00000041820 */
[C---:B------:R-:W-:Y:S01]  /*6bc0*/  HMMA.16816.F32.BF16 R28, R196.reuse, R190, R28 ;  /* 0x000000bec41c723c */ /* 0x040fe2000004181c */
[----:B------:R-:W-:Y:S07]  /*6bd0*/  LDSM.16.M88.4 R188, [R225+0x2000] ;  /* 0x00200000e1bc783b */ /* 0x000fee0000000200 */
[C---:B----4-:R-:W-:Y:S01]  /*6be0*/  HMMA.16816.F32.BF16 R192, R196.reuse, R184, R24 ;  /* 0x000000b8c4c0723c */ /* 0x050fe20000041818 */
[----:B------:R-:W4:Y:S07]  /*6bf0*/  LDSM.16.M88.4 R24, [R169+0xa000] ;  /* 0x00a00000a918783b */ /* 0x000f2e0000000200 */
[----:B------:R-:W-:Y:S08]  /*6c00*/  HMMA.16816.F32.BF16 R20, R196, R186, R20 ;  /* 0x000000bac414723c */ /* 0x000ff00000041814 */
[C---:B-1----:R-:W-:Y:S08]  /*6c10*/  HMMA.16816.F32.BF16 R32, R16.reuse, R8, R32 ;  /* 0x000000081020723c */ /* 0x042ff00000041820 */
[----:B------:R-:W-:Y:S01]  /*6c20*/  HMMA.16816.F32.BF16 R28, R16, R10, R28 ;  /* 0x0000000a101c723c */ /* 0x000fe2000004181c */
[----:B------:R-:W1:Y:S07]  /*6c30*/  LDSM.16.M88.4 R8, [R169+0xb000] ;  /* 0x00b00000a908783b */ /* 0x000e6e0000000200 */
[C---:B------:R-:W-:Y:S08]  /*6c40*/  HMMA.16816.F32.BF16 R204, R196.reuse, R180, R204 ;  /* 0x000000b4c4cc723c */ /* 0x040ff000000418cc */
[----:B------:R-:W-:Y:S01]  /*6c50*/  HMMA.16816.F32.BF16 R200, R196, R182, R200 ;  /* 0x000000b6c4c8723c */ /* 0x000fe200000418c8 */
[----:B------:R-:W-:Y:S07]  /*6c60*/  LDSM.16.M88.4 R180, [R169+0xb800] ;  /* 0x00b80000a9b4783b */ /* 0x000fee0000000200 */
[C---:B------:R-:W-:Y:S08]  /*6c70*/  HMMA.16816.F32.BF16 R176, R16.reuse, R12, R176 ;  /* 0x0000000c10b0723c */ /* 0x040ff000000418b0 */
[C---:B------:R-:W-:Y:S01]  /*6c80*/  HMMA.16816.F32.BF16 R172, R16.reuse, R14, R172 ;  /* 0x0000000e10ac723c */ /* 0x040fe200000418ac */
[----:B------:R-:W5:Y:S07]  /*6c90*/  LDSM.16.M88.4 R12, [R169+0xa800] ;  /* 0x00a80000a90c783b */ /* 0x000f6e0000000200 */
[C---:B--2---:R-:W-:Y:S08]  /*6ca0*/  HMMA.16816.F32.BF16 R192, R16.reuse, R4, R192 ;  /* 0x0000000410c0723c */ /* 0x044ff000000418c0 */
[C---:B------:R-:W-:Y:S01]  /*6cb0*/  HMMA.16816.F32.BF16 R184, R16.reuse, R6, R20 ;  /* 0x0000000610b8723c */ /* 0x040fe20000041814 */
[----:B------:R-:W-:Y:S04]  /*6cc0*/  LDSM.16.M88.4 R20, [R224+0x2000] ;  /* 0x00200000e014783b */ /* 0x000fe80000000200 */
[----:B------:R-:W2:Y:S03]  /*6cd0*/  LDSM.16.M88.4 R4, [R168+0xa000] ;  /* 0x00a00000a804783b */ /* 0x000ea60000000200 */
[C---:B---3--:R-:W-:Y:S08]  /*6ce0*/  HMMA.16816.F32.BF16 R204, R16.reuse, R208, R204 ;  /* 0x000000d010cc723c */ /* 0x048ff000000418cc */
[----:B------:R-:W-:Y:S01]  /*6cf0*/  HMMA.16816.F32.BF16 R200, R16, R210, R200 ;  /* 0x000000d210c8723c */ /* 0x000fe200000418c8 */
[----:B------:R-:W3:Y:S07]  /*6d00*/  LDSM.16.M88.4 R16, [R168+0xa800] ;  /* 0x00a80000a810783b */ /* 0x000eee0000000200 */
[C---:B----4-:R-:W-:Y:S08]  /*6d10*/  HMMA.16816.F32.BF16 R176, R188.reuse, R24, R176 ;  /* 0x00000018bcb0723c */ /* 0x050ff000000418b0 */
[C---:B------:R-:W-:Y:S01]  /*6d20*/  HMMA.16816.F32.BF16 R172, R188.reuse, R26, R172 ;  /* 0x0000001abcac723c */ /* 0x040fe200000418ac */
[----:B------:R-:W4:Y:S07]  /*6d30*/  LDSM.16.M88.4 R24, [R168+0xb000] ;  /* 0x00b00000a818783b */ /* 0x000f2e0000000200 */
        /* <DEDUP_REMOVED lines=18> */
[----:B------:R-:W-:Y:S04]  /*6e60*/  LDSM.16.M88.4 R184, [R226+0x4000] ;  /* 0x00400000e2b8783b */ /* 0x000fe80000000200 */
[----:B------:R-:W-:Y:S03]  /*6e70*/  LDSM.16.M88.4 R24, [R171+UR5+0xc000] ;  /* 0x00c00005ab18783b */ /* 0x000fe60008000200 */
[C---:B-1----:R-:W-:Y:S01]  /*6e80*/  HMMA.16816.F32.BF16 R208, R20.reuse, R8, R204 ;  /* 0x0000000814d0723c */ /* 0x042fe200000418cc */
[----:B------:R-:W-:Y:S07]  /*6e90*/  LDSM.16.M88.4 R204, [R171+UR5+0xc800] ;  /* 0x00c80005abcc783b */ /* 0x000fee0008000200 */
[----:B------:R-:W-:Y:S01]  /*6ea0*/  HMMA.16816.F32.BF16 R200, R20, R10, R200 ;  /* 0x0000000a14c8723c */ /* 0x000fe200000418c8 */
[----:B------:R-:W1:Y:S04]  /*6eb0*/  LDSM.16.M88.4 R8, [R171+UR5+0xd000] ;  /* 0x00d00005ab08783b */ /* 0x000e680008000200 */
[----:B------:R-:W-:Y:S03]  /*6ec0*/  LDSM.16.M88.4 R20, [R169+0xc800] ;  /* 0x00c80000a914783b */ /* 0x000fe60000000200 */
        /* <DEDUP_REMOVED lines=20> */
[----:B------:R-:W2:Y:S07]  /*7010*/  LDSM.16.M88.4 R4, [R168+0xc000] ;  /* 0x00c00000a804783b */ /* 0x000eae0000000200 */
[C---:B---3--:R-:W-:Y:S08]  /*7020*/  HMMA.16816.F32.BF16 R176, R16.reuse, R12, R176 ;  /* 0x0000000c10b0723c */ /* 0x048ff000000418b0 */
[----:B------:R-:W-:Y:S01]  /*7030*/  HMMA.16816.F32.BF16 R172, R16, R14, R172 ;  /* 0x0000000e10ac723c */ /* 0x000fe200000418ac */
        /* <DEDUP_REMOVED lines=8> */
[C---:B----4-:R-:W-:Y:S08]  /*70c0*/  HMMA.16816.F32.BF16 R192, R16.reuse, R24, R192 ;  /* 0x0000001810c0723c */ /* 0x050ff000000418c0 */
[----:B------:R-:W-:Y:S01]  /*70d0*/  HMMA.16816.F32.BF16 R196, R16, R26, R196 ;  /* 0x0000001a10c4723c */ /* 0x000fe200000418c4 */
[----:B------:R-:W4:Y:S07]  /*70e0*/  LDSM.16.M88.4 R24, [R167+0xc000] ;  /* 0x00c00000a718783b */ /* 0x000f2e0000000200 */
[C---:B--2---:R-:W-:Y:S08]  /*70f0*/  HMMA.16816.F32.BF16 R176, R180.reuse, R4, R176 ;  /* 0x00000004b4b0723c */ /* 0x044ff000000418b0 */
[----:B------:R-:W-:Y:S01]  /*7100*/  HMMA.16816.F32.BF16 R172, R180, R6, R172 ;  /* 0x00000006b4ac723c */ /* 0x000fe200000418ac */
[----:B------:R-:W2:Y:S07]  /*7110*/  LDSM.16.M88.4 R4, [R167+0xc800] ;  /* 0x00c80000a704783b */ /* 0x000eae0000000200 */
[----:B------:R-:W-:Y:S01]  /*7120*/  HMMA.16816.F32.BF16 R28, R16, R22, R28 ;  /* 0x00000016101c723c */ /* 0x000fe2000004181c */
[----:B------:R-:W5:Y:S04]  /*7130*/  LDSM.16.M88.4 R20, [R168+0xd000] ;  /* 0x00d00000a814783b */ /* 0x000f680000000200 */
[----:B------:R-:W-:Y:S03]  /*7140*/  LDSM.16.M88.4 R16, [R171+UR5+0xe000] ;  /* 0x00e00005ab10783b */ /* 0x000fe60008000200 */
[C---:B---3--:R-:W-:Y:S01]  /*7150*/  HMMA.16816.F32.BF16 R188, R180.reuse, R12, R32 ;  /* 0x0000000cb4bc723c */ /* 0x048fe20000041820 */
[----:B------:R-:W3:Y:S07]  /*7160*/  LDSM.16.M88.4 R32, [R226+0x6000] ;  /* 0x00600000e220783b */ /* 0x000eee0000000200 */
[C---:B-1----:R-:W-:Y:S08]  /*7170*/  HMMA.16816.F32.BF16 R208, R180.reuse, R8, R208 ;  /* 0x00000008b4d0723c */ /* 0x042ff000000418d0 */
[C---:B------:R-:W-:Y:S01]  /*7180*/  HMMA.16816.F32.BF16 R28, R180.reuse, R14, R28 ;  /* 0x0000000eb41c723c */ /* 0x040fe2000004181c */
[----:B------:R-:W-:Y:S07]  /*7190*/  LDSM.16.M88.4 R12, [R167+0xd000] ;  /* 0x00d00000a70c783b */ /* 0x000fee0000000200 */
[----:B------:R-:W-:Y:S01]  /*71a0*/  HMMA.16816.F32.BF16 R200, R180, R10, R200 ;  /* 0x0000000ab4c8723c */ /* 0x000fe200000418c8 */
[----:B------:R-:W1:Y:S07]  /*71b0*/  LDSM.16.M88.4 R8, [R167+0xd800] ;  /* 0x00d80000a708783b */ /* 0x000e6e0000000200 */
[C---:B----4-:R-:W-:Y:S01]  /*71c0*/  HMMA.16816.F32.BF16 R204, R184.reuse, R24, R176 ;  /* 0x00000018b8cc723c */ /* 0x050fe200000418b0 */
[----:B------:R-:W-:Y:S07]  /*71d0*/  LDSM.16.M88.4 R176, [R225+0x6000] ;  /* 0x00600000e1b0783b */ /* 0x000fee0000000200 */
[C---:B------:R-:W-:Y:S01]  /*71e0*/  HMMA.16816.F32.BF16 R172, R184.reuse, R26, R172 ;  /* 0x0000001ab8ac723c */ /* 0x040fe200000418ac */
[----:B------:R-:W-:Y:S07]  /*71f0*/  LDSM.16.M88.4 R24, [R168+0xe000] ;  /* 0x00e00000a818783b */ /* 0x000fee0000000200 */
[C---:B--2---:R-:W-:Y:S08]  /*7200*/  HMMA.16816.F32.BF16 R188, R184.reuse, R4, R188 ;  /* 0x00000004b8bc723c */ /* 0x044ff000000418bc */
[----:B------:R-:W-:Y:S01]  /*7210*/  HMMA.16816.F32.BF16 R28, R184, R6, R28 ;  /* 0x00000006b81c723c */ /* 0x000fe2000004181c */
[----:B------:R-:W2:Y:S07]  /*7220*/  LDSM.16.M88.4 R4, [R171+UR5+0xe800] ;  /* 0x00e80005ab04783b */ /* 0x000eae0008000200 */
[C---:B-----5:R-:W-:Y:S08]  /*7230*/  HMMA.16816.F32.BF16 R192, R180.reuse, R20, R192 ;  /* 0x00000014b4c0723c */ /* 0x060ff000000418c0 */
[----:B------:R-:W-:Y:S01]  /*7240*/  HMMA.16816.F32.BF16 R196, R180, R22, R196 ;  /* 0x00000016b4c4723c */ /* 0x000fe200000418c4 */
[----:B------:R-:W4:Y:S04]  /*7250*/  LDSM.16.M88.4 R20, [R169+0xe000] ;  /* 0x00e00000a914783b */ /* 0x000f280000000200 */
[----:B------:R-:W-:Y:S03]  /*7260*/  LDSM.16.M88.4 R180, [R224+0x6000] ;  /* 0x00600000e0b4783b */ /* 0x000fe60000000200 */
[C---:B---3--:R-:W-:Y:S08]  /*7270*/  HMMA.16816.F32.BF16 R204, R32.reuse, R16, R204 ;  /* 0x0000001020cc723c */ /* 0x048ff000000418cc */
[----:B------:R-:W-:Y:S01]  /*7280*/  HMMA.16816.F32.BF16 R172, R32, R18, R172 ;  /* 0x0000001220ac723c */ /* 0x000fe200000418ac */
[----:B------:R-:W3:Y:S07]  /*7290*/  LDSM.16.M88.4 R16, [R169+0xe800] ;  /* 0x00e80000a910783b */ /* 0x000eee0000000200 */
[C---:B-1----:R-:W-:Y:S08]  /*72a0*/  HMMA.16816.F32.BF16 R208, R184.reuse, R8, R208 ;  /* 0x00000008b8d0723c */ /* 0x042ff000000418d0 */
[----:B------:R-:W-:Y:S01]  /*72b0*/  HMMA.16816.F32.BF16 R200, R184, R10, R200 ;  /* 0x0000000ab8c8723c */ /* 0x000fe200000418c8 */
[----:B------:R-:W1:Y:S07]  /*72c0*/  LDSM.16.M88.4 R8, [R168+0xe800] ;  /* 0x00e80000a808783b */ /* 0x000e6e0000000200 */
[C---:B--2---:R-:W-:Y:S08]  /*72d0*/  HMMA.16816.F32.BF16 R188, R32.reuse, R4, R188 ;  /* 0x0000000420bc723c */ /* 0x044ff000000418bc */
[----:B------:R-:W-:Y:S01]  /*72e0*/  HMMA.16816.F32.BF16 R28, R32, R6, R28 ;  /* 0x00000006201c723c */ /* 0x000fe2000004181c */
[----:B------:R-:W-:Y:S07]  /*72f0*/  LDSM.16.M88.4 R4, [R169+0xf000] ;  /* 0x00f00000a904783b */ /* 0x000fee0000000200 */
[C---:B------:R-:W-:Y:S08]  /*7300*/  HMMA.16816.F32.BF16 R192, R184.reuse, R12, R192 ;  /* 0x0000000cb8c0723c */ /* 0x040ff000000418c0 */
[----:B------:R-:W-:Y:S01]  /*7310*/  HMMA.16816.F32.BF16 R196, R184, R14, R196 ;  /* 0x0000000eb8c4723c */ /* 0x000fe200000418c4 */
[----:B------:R-:W-:Y:S07]  /*7320*/  LDSM.16.M88.4 R12, [R167+0xe000] ;  /* 0x00e00000a70c783b */ /* 0x000fee0000000200 */
[C---:B----4-:R-:W-:Y:S01]  /*7330*/  HMMA.16816.F32.BF16 R212, R176.reuse, R20, R204 ;  /* 0x00000014b0d4723c */ /* 0x050fe200000418cc */
[----:B------:R-:W2:Y:S07]  /*7340*/  LDSM.16.M88.4 R204, [R218+0x6000] ;  /* 0x00600000dacc783b */ /* 0x000eae0000000200 */
[C---:B------:R-:W-:Y:S01]  /*7350*/  HMMA.16816.F32.BF16 R172, R176.reuse, R22, R172 ;  /* 0x00000016b0ac723c */ /* 0x040fe200000418ac */
[----:B------:R-:W4:Y:S07]  /*7360*/  LDSM.16.M88.4 R20, [R171+UR5+0xf000] ;  /* 0x00f00005ab14783b */ /* 0x000f2e0008000200 */
[C---:B---3--:R-:W-:Y:S08]  /*7370*/  HMMA.16816.F32.BF16 R188, R176.reuse, R16, R188 ;  /* 0x00000010b0bc723c */ /* 0x048ff000000418bc */
[----:B------:R-:W-:Y:S01]  /*7380*/  HMMA.16816.F32.BF16 R28, R176, R18, R28 ;  /* 0x00000012b01c723c */ /* 0x000fe2000004181c */
[----:B------:R-:W-:Y:S07]  /*7390*/  LDSM.16.M88.4 R16, [R167+0xf000] ;  /* 0x00f00000a710783b */ /* 0x000fee0000000200 */
[C---:B------:R-:W-:Y:S08]  /*73a0*/  HMMA.16816.F32.BF16 R212, R180.reuse, R24, R212 ;  /* 0x00000018b4d4723c */ /* 0x040ff000000418d4 */
[C---:B------:R-:W-:Y:S01]  /*73b0*/  HMMA.16816.F32.BF16 R172, R180.reuse, R26, R172 ;  /* 0x0000001ab4ac723c */ /* 0x040fe200000418ac */
[----:B------:R-:W3:Y:S07]  /*73c0*/  LDSM.16.M88.4 R24, [R167+0xe800] ;  /* 0x00e80000a718783b */ /* 0x000eee0000000200 */
[C---:B-1----:R-:W-:Y:S08]  /*73d0*/  HMMA.16816.F32.BF16 R188, R180.reuse, R8, R188 ;  /* 0x00000008b4bc723c */ /* 0x042ff000000418bc */
[----:B------:R-:W-:Y:S01]  /*73e0*/  HMMA.16816.F32.BF16 R28, R180, R10, R28 ;  /* 0x0000000ab41c723c */ /* 0x000fe2000004181c */
[----:B------:R-:W1:Y:S07]  /*73f0*/  LDSM.16.M88.4 R8, [R171+UR5+0xf800] ;  /* 0x00f80005ab08783b */ /* 0x000e6e0008000200 */
[C---:B--2---:R-:W-:Y:S08]  /*7400*/  HMMA.16816.F32.BF16 R212, R204.reuse, R12, R212 ;  /* 0x0000000cccd4723c */ /* 0x044ff000000418d4 */
[----:B------:R-:W-:Y:S01]  /*7410*/  HMMA.16816.F32.BF16 R172, R204, R14, R172 ;  /* 0x0000000eccac723c */ /* 0x000fe200000418ac */
[----:B------:R-:W2:Y:S07]  /*7420*/  LDSM.16.M88.4 R12, [R168+0xf000] ;  /* 0x00f00000a80c783b */ /* 0x000eae0000000200 */
[----:B----4-:R-:W-:Y:S03]  /*7430*/  HMMA.16816.F32.BF16 R192, R32, R20, R192 ;  /* 0x0000001420c0723c */ /* 0x010fe600000418c0 */
[----:B------:R-:W-:Y:S01]  /*7440*/  FMUL.FTZ R184, R212, UR6 ;  /* 0x00000006d4b87c20 */ /* 0x000fe20008410000 */
[----:B------:R-:W-:Y:S01]  /*7450*/  FMUL.FTZ R185, R213, UR6 ;  /* 0x00000006d5b97c20 */ /* 0x000fe20008410000 */
[----:B------:R-:W-:Y:S01]  /*7460*/  FMUL.FTZ R187, R215, UR6 ;  /* 0x00000006d7bb7c20 */ /* 0x000fe20008410000 */
[----:B------:R-:W-:-:S02]  /*7470*/  FMUL.FTZ R186, R214, UR6 ;  /* 0x00000006d6ba7c20 */ /* 0x000fc40008410000 */
[----:B------:R-:W-:Y:S01]  /*7480*/  HMMA.16816.F32.BF16 R196, R32, R22, R196 ;  /* 0x0000001620c4723c */ /* 0x000fe200000418c4 */
[----:B------:R-:W4:Y:S01]  /*7490*/  LDSM.16.M88.4 R20, [R169+0xf800] ;  /* 0x00f80000a914783b */ /* 0x000f220000000200 */
[----:B------:R-:W-:Y:S01]  /*74a0*/  MUFU.TANH R184, R184 ;  /* 0x000000b800b87308 */ /* 0x000fe20000002400 */
[----:B------:R-:W-:-:S05]  /*74b0*/  FMUL.FTZ R172, R172, UR6 ;  /* 0x00000006acac7c20 */ /* 0x000fca0008410000 */
[----:B---3--:R-:W-:Y:S01]  /*74c0*/  HMMA.16816.F32.BF16 R188, R204, R24, R188 ;  /* 0x00000018ccbc723c */ /* 0x008fe200000418bc */
[----:B------:R-:W-:Y:S01]  /*74d0*/  FMUL.FTZ R24, R173, UR6 ;  /* 0x00000006ad187c20 */ /* 0x000fe20008410000 */
[----:B------:R-:W-:Y:S01]  /*74e0*/  FMUL.FTZ R25, R174, UR6 ;  /* 0x00000006ae197c20 */ /* 0x000fe20008410000 */
[----:B------:R-:W-:Y:S01]  /*74f0*/  FMUL.FTZ R173, R175, UR6 ;  /* 0x00000006afad7c20 */ /* 0x000fe20008410000 */
[----:B------:R-:W-:Y:S04]  /*7500*/  MUFU.TANH R185, R185 ;  /* 0x000000b900b97308 */ /* 0x000fe80000002400 */
[C---:B------:R-:W-:Y:S04]  /*7510*/  HMMA.16816.F32.BF16 R192, R176.reuse, R4, R192 ;  /* 0x00000004b0c0723c */ /* 0x040fe800000418c0 */
[----:B------:R-:W-:Y:S04]  /*7520*/  MUFU.TANH R187, R187 ;  /* 0x000000bb00bb7308 */ /* 0x000fe80000002400 */
[----:B------:R-:W-:Y:S01]  /*7530*/  HMMA.16816.F32.BF16 R196, R176, R6, R196 ;  /* 0x00000006b0c4723c */ /* 0x000fe200000418c4 */
[----:B------:R-:W3:Y:S02]  /*7540*/  LDSM.16.M88.4 R4, [R168+0xf800] ;  /* 0x00f80000a804783b */ /* 0x000ee40000000200 */
[----:B------:R-:W-:Y:S01]  /*7550*/  FMUL.FTZ R174, R188, UR6 ;  /* 0x00000006bcae7c20 */ /* 0x000fe20008410000 */
[----:B------:R-:W-:Y:S01]  /*7560*/  MUFU.TANH R172, R172 ;  /* 0x000000ac00ac7308 */ /* 0x000fe20000002400 */
[----:B------:R-:W-:-:S03]  /*7570*/  FMUL.FTZ R189, R189, UR6 ;  /* 0x00000006bdbd7c20 */ /* 0x000fc60008410000 */
[C---:B-1----:R-:W-:Y:S04]  /*7580*/  HMMA.16816.F32.BF16 R208, R32.reuse, R8, R208 ;  /* 0x0000000820d0723c */ /* 0x042fe800000418d0 */
[----:B------:R-:W1:Y:S04]  /*7590*/  MUFU.TANH R186, R186 ;  /* 0x000000ba00ba7308 */ /* 0x000e680000002400 */
[----:B------:R-:W-:Y:S01]  /*75a0*/  HMMA.16816.F32.BF16 R200, R32, R10, R200 ;  /* 0x0000000a20c8723c */ /* 0x000fe200000418c8 */
[----:B------:R-:W-:-:S03]  /*75b0*/  IMAD.SHL.U32 R10, R217, 0x2, RZ ;  /* 0x00000002d90a7824 */ /* 0x000fc600078e00ff */
[----:B------:R-:W5:Y:S04]  /*75c0*/  MUFU.TANH R173, R173 ;  /* 0x000000ad00ad7308 */ /* 0x000f680000002400 */
[C---:B--2---:R-:W-:Y:S04]  /*75d0*/  HMMA.16816.F32.BF16 R192, R180.reuse, R12, R192 ;  /* 0x0000000cb4c0723c */ /* 0x044fe800000418c0 */
[----:B------:R-:W-:Y:S04]  /*75e0*/  MUFU.TANH R174, R174 ;  /* 0x000000ae00ae7308 */ /* 0x000fe80000002400 */
[----:B------:R-:W-:Y:S01]  /*75f0*/  HMMA.16816.F32.BF16 R196, R180, R14, R196 ;  /* 0x0000000eb4c4723c */ /* 0x000fe200000418c4 */
[----:B------:R-:W2:Y:S01]  /*7600*/  LDSM.16.M88.4 R12, [R167+0xf800] ;  /* 0x00f80000a70c783b */ /* 0x000ea20000000200 */
[----:B------:R-:W-:-:S04]  /*7610*/  DEPBAR.LE SB0, 0x0 ;  /* 0x000080000000791a */ /* 0x000fc80000000000 */
[----:B------:R-:W5:Y:S02]  /*7620*/  MUFU.TANH R24, R24 ;  /* 0x0000001800187308 */ /* 0x000f640000002400 */
[C---:B----4-:R-:W-:Y:S06]  /*7630*/  HMMA.16816.F32.BF16 R208, R176.reuse, R20, R208 ;  /* 0x00000014b0d0723c */ /* 0x050fec00000418d0 */
[----:B------:R-:W4:Y:S02]  /*7640*/  MUFU.TANH R25, R25 ;  /* 0x0000001900197308 */ /* 0x000f240000002400 */
[----:B------:R-:W-:Y:S06]  /*7650*/  HMMA.16816.F32.BF16 R200, R176, R22, R200 ;  /* 0x00000016b0c8723c */ /* 0x000fec00000418c8 */
[----:B------:R-:W-:Y:S02]  /*7660*/  MUFU.TANH R238, R189 ;  /* 0x000000bd00ee7308 */ /* 0x000fe40000002400 */
[----:B------:R-:W-:Y:S01]  /*7670*/  HMMA.16816.F32.BF16 R28, R204, R26, R28 ;  /* 0x0000001acc1c723c */ /* 0x000fe2000004181c */
[----:B------:R-:W-:Y:S01]  /*7680*/  FMUL.FTZ R27, R191, UR6 ;  /* 0x00000006bf1b7c20 */ /* 0x000fe20008410000 */
[----:B------:R-:W-:-:S05]  /*7690*/  FMUL.FTZ R26, R190, UR6 ;  /* 0x00000006be1a7c20 */ /* 0x000fca0008410000 */
[----:B------:R-:W4:Y:S01]  /*76a0*/  MUFU.TANH R27, R27 ;  /* 0x0000001b001b7308 */ /* 0x000f220000002400 */
[----:B---3--:R-:W-:Y:S01]  /*76b0*/  HMMA.16816.F32.BF16 R208, R180, R4, R208 ;  /* 0x00000004b4d0723c */ /* 0x008fe200000418d0 */
[----:B------:R-:W-:Y:S01]  /*76c0*/  LOP3.LUT R5, R10, 0x6, RZ, 0xc0, !PT ;  /* 0x000000060a057812 */ /* 0x000fe200078ec0ff */
[----:B------:R-:W-:-:S04]  /*76d0*/  IMAD.U32 R4, RZ, RZ, UR20 ;  /* 0x00000014ff047e24 */ /* 0x000fc8000f8e00ff */
[----:B------:R-:W-:Y:S01]  /*76e0*/  IMAD R4, R4, 0x40, R5 ;  /* 0x0000004004047824 */ /* 0x000fe200078e0205 */
[----:B------:R-:W-:Y:S01]  /*76f0*/  MUFU.TANH R26, R26 ;  /* 0x0000001a001a7308 */ /* 0x000fe20000002400 */
[----:B------:R-:W-:Y:S02]  /*7700*/  HMMA.16816.F32.BF16 R192, R204, R16, R192 ;  /* 0x00000010ccc0723c */ /* 0x000fe400000418c0 */
[----:B------:R-:W-:Y:S02]  /*7710*/  VIADD R17, R4, 0xffffff80 ;  /* 0xffffff8004117836 */ /* 0x000fe40000000000 */
[----:B------:R-:W-:Y:S01]  /*7720*/  FMUL.FTZ R28, R28, UR6 ;  /* 0x000000061c1c7c20 */ /* 0x000fe20008410000 */
[----:B------:R-:W-:Y:S01]  /*7730*/  FMUL.FTZ R16, R31, UR6 ;  /* 0x000000061f107c20 */ /* 0x000fe20008410000 */
[----:B------:R-:W-:Y:S01]  /*7740*/  FMUL.FTZ R8, R29, UR6 ;  /* 0x000000061d087c20 */ /* 0x000fe20008410000 */
[----:B------:R-:W-:Y:S01]  /*7750*/  FMUL.FTZ R9, R30, UR6 ;  /* 0x000000061e097c20 */ /* 0x000fe20008410000 */
[C---:B------:R-:W-:Y:S01]  /*7760*/  ISETP.GE.AND P3, PT, R17.reuse, R2, PT ;  /* 0x000000021100720c */ /* 0x040fe20003f66270 */
[----:B------:R-:W-:Y:S01]  /*7770*/  HMMA.16816.F32.BF16 R200, R180, R6, R200 ;  /* 0x00000006b4c8723c */ /* 0x000fe200000418c8 */
[----:B------:R-:W-:Y:S01]  /*7780*/  ISETP.GE.AND P1, PT, R17, R0, PT ;  /* 0x000000001100720c */ /* 0x000fe20003f26270 */
[C---:B------:R-:W-:Y:S01]  /*7790*/  VIADD R17, R4.reuse, 0xffffff88 ;  /* 0xffffff8804117836 */ /* 0x040fe20000000000 */
[----:B------:R3:W4:Y:S01]  /*77a0*/  MUFU.TANH R236, R28 ;  /* 0x0000001c00ec7308 */ /* 0x0007220000002400 */
[----:B------:R-:W-:Y:S01]  /*77b0*/  VIADD R7, R4, 0xffffff98 ;  /* 0xffffff9804077836 */ /* 0x000fe20000000000 */
[----:B-1----:R-:W-:-:S02]  /*77c0*/  FSEL R10, R186, -INF , !P1 ;  /* 0xff800000ba0a7808 */ /* 0x002fc40004800000 */
[-C--:B------:R-:W-:Y:S01]  /*77d0*/  ISETP.GE.AND P5, PT, R17, R2.reuse, PT ;  /* 0x000000021100720c */ /* 0x080fe20003fa6270 */
[C---:B------:R-:W-:Y:S01]  /*77e0*/  HMMA.16816.F32.BF16 R196, R204.reuse, R18, R196 ;  /* 0x00000012ccc4723c */ /* 0x040fe200000418c4 */
[----:B------:R-:W-:Y:S02]  /*77f0*/  VIADD R19, R4, 0xffffff81 ;  /* 0xffffff8104137836 */ /* 0x000fe40000000000 */
[----:B------:R-:W-:Y:S01]  /*7800*/  FMUL.FTZ R192, R192, UR6 ;  /* 0x00000006c0c07c20 */ /* 0x000fe20008410000 */
[----:B------:R-:W1:Y:S01]  /*7810*/  MUFU.TANH R16, R16 ;  /* 0x0000001000107308 */ /* 0x000e620000002400 */
[----:B------:R-:W-:Y:S01]  /*7820*/  FMUL.FTZ R11, R194, UR6 ;  /* 0x00000006c20b7c20 */ /* 0x000fe20008410000 */
[----:B------:R-:W-:Y:S01]  /*7830*/  ISETP.GE.AND P4, PT, R19, R2, PT ;  /* 0x000000021300720c */ /* 0x000fe20003f86270 */
[----:B------:R-:W-:Y:S01]  /*7840*/  FMUL.FTZ R195, R195, UR6 ;  /* 0x00000006c3c37c20 */ /* 0x000fe20008410000 */
[C---:B--2---:R-:W-:Y:S01]  /*7850*/  HMMA.16816.F32.BF16 R208, R204.reuse, R12, R208 ;  /* 0x0000000cccd0723c */ /* 0x044fe200000418d0 */
[----:B------:R-:W-:Y:S01]  /*7860*/  FSEL R12, R184, -INF , !P3 ;  /* 0xff800000b80c7808 */ /* 0x000fe20005800000 */
[C---:B------:R-:W-:Y:S01]  /*7870*/  VIADD R13, R4.reuse, 0xffffff89 ;  /* 0xffffff89040d7836 */ /* 0x040fe20000000000 */
[-C--:B------:R-:W-:Y:S01]  /*7880*/  ISETP.GE.AND P3, PT, R17, R0.reuse, PT ;  /* 0x000000001100720c */ /* 0x080fe20003f66270 */
[----:B------:R-:W-:Y:S01]  /*7890*/  VIADD R17, R4, 0xffffff90 ;  /* 0xffffff9004117836 */ /* 0x000fe20000000000 */
[-C--:B------:R-:W-:Y:S01]  /*78a0*/  ISETP.GE.AND P6, PT, R19, R0.reuse, PT ;  /* 0x000000001300720c */ /* 0x080fe20003fc6270 */
[----:B------:R-:W-:Y:S01]  /*78b0*/  MUFU.TANH R232, R192 ;  /* 0x000000c000e87308 */ /* 0x000fe20000002400 */
[----:B------:R-:W-:Y:S01]  /*78c0*/  FSEL R18, R185, -INF , !P4 ;  /* 0xff800000b9127808 */ /* 0x000fe20006000000 */
[----:B------:R-:W-:Y:S01]  /*78d0*/  HMMA.16816.F32.BF16 R200, R204, R14, R200 ;  /* 0x0000000eccc8723c */ /* 0x000fe200000418c8 */
[----:B------:R-:W-:Y:S01]  /*78e0*/  FSEL R6, R187, -INF , !P6 ;  /* 0xff800000bb067808 */ /* 0x000fe20007000000 */
[----:B------:R-:W-:Y:S01]  /*78f0*/  FMUL.FTZ R193, R193, UR6 ;  /* 0x00000006c1c17c20 */ /* 0x000fe20008410000 */
[----:B------:R-:W-:Y:S01]  /*7900*/  FMUL.FTZ R196, R196, UR6 ;  /* 0x00000006c4c47c20 */ /* 0x000fe20008410000 */
[----:B---3--:R-:W-:Y:S01]  /*7910*/  FSEL R28, R172, -INF , !P5 ;  /* 0xff800000ac1c7808 */ /* 0x008fe20006800000 */
[----:B------:R-:W-:Y:S01]  /*7920*/  FMUL.FTZ R197, R197, UR6 ;  /* 0x00000006c5c57c20 */ /* 0x000fe20008410000 */
[----:B------:R-:W-:Y:S01]  /*7930*/  MUFU.TANH R8, R8 ;  /* 0x0000000800087308 */ /* 0x000fe20000002400 */
[----:B------:R-:W-:Y:S01]  /*7940*/  ISETP.GE.AND P4, PT, R13, R0, PT ;  /* 0x000000000d00720c */ /* 0x000fe20003f86270 */
[----:B------:R-:W-:Y:S01]  /*7950*/  FMUL.FTZ R198, R198, UR6 ;  /* 0x00000006c6c67c20 */ /* 0x000fe20008410000 */
[C---:B------:R-:W-:Y:S01]  /*7960*/  ISETP.GE.AND P6, PT, R17.reuse, R2, PT ;  /* 0x000000021100720c */ /* 0x040fe20003fc6270 */
[C---:B------:R-:W-:Y:S01]  /*7970*/  VIADD R15, R4.reuse, 0xffffff99 ;  /* 0xffffff99040f7836 */ /* 0x040fe20000000000 */
[----:B------:R-:W-:Y:S01]  /*7980*/  ISETP.GE.AND P5, PT, R17, R0, PT ;  /* 0x000000001100720c */ /* 0x000fe20003fa6270 */
[----:B------:R-:W-:Y:S01]  /*7990*/  VIADD R17, R4, 0xffffff91 ;  /* 0xffffff9104117836 */ /* 0x000fe20000000000 */
[-C--:B------:R-:W-:Y:S01]  /*79a0*/  ISETP.GE.AND P1, PT, R13, R2.reuse, PT ;  /* 0x000000020d00720c */ /* 0x080fe20003f26270 */
[----:B------:R-:W2:Y:S01]  /*79b0*/  MUFU.TANH R9, R9 ;  /* 0x0000000900097308 */ /* 0x000ea20000002400 */
[----:B-----5:R-:W-:Y:S01]  /*79c0*/  FSEL R22, R173, -INF , !P4 ;  /* 0xff800000ad167808 */ /* 0x020fe20006000000 */
[----:B------:R-:W-:Y:S01]  /*79d0*/  FMUL.FTZ R180, R199, UR6 ;  /* 0x00000006c7b47c20 */ /* 0x000fe20008410000 */
[----:B------:R-:W-:Y:S01]  /*79e0*/  FSEL R24, R24, -INF , !P1 ;  /* 0xff80000018187808 */ /* 0x000fe20004800000 */
[----:B------:R-:W-:Y:S01]  /*79f0*/  FMUL.FTZ R208, R208, UR6 ;  /* 0x00000006d0d07c20 */ /* 0x000fe20008410000 */
[----:B------:R-:W-:Y:S01]  /*7a00*/  ISETP.GE.AND P4, PT, R7, R2, PT ;  /* 0x000000020700720c */ /* 0x000fe20003f86270 */
[----:B------:R-:W-:Y:S01]  /*7a10*/  FMUL.FTZ R210, R210, UR6 ;  /* 0x00000006d2d27c20 */ /* 0x000fe20008410000 */
[----:B----4-:R-:W-:Y:S01]  /*7a20*/  FSEL R20, R25, -INF , !P3 ;  /* 0xff80000019147808 */ /* 0x010fe20005800000 */
[----:B------:R3:W4:Y:S01]  /*7a30*/  MUFU.TANH R224, R196 ;  /* 0x000000c400e07308 */ /* 0x0007220000002400 */
[----:B------:R-:W-:Y:S01]  /*7a40*/  ISETP.GE.AND P1, PT, R17, R0, PT ;  /* 0x000000001100720c */ /* 0x000fe20003f26270 */
[----:B------:R-:W-:Y:S01]  /*7a50*/  FMUL.FTZ R209, R209, UR6 ;  /* 0x00000006d1d17c20 */ /* 0x000fe20008410000 */
[-C--:B------:R-:W-:Y:S01]  /*7a60*/  ISETP.GE.AND P3, PT, R17, R2.reuse, PT ;  /* 0x000000021100720c */ /* 0x080fe20003f66270 */
[----:B------:R-:W-:Y:S01]  /*7a70*/  FMUL.FTZ R200, R200, UR6 ;  /* 0x00000006c8c87c20 */ /* 0x000fe20008410000 */
[----:B------:R-:W-:Y:S01]  /*7a80*/  FSEL R176, R27, -INF , !P1 ;  /* 0xff8000001bb07808 */ /* 0x000fe20004800000 */
[----:B------:R-:W-:Y:S01]  /*7a90*/  FMUL.FTZ R201, R201, UR6 ;  /* 0x00000006c9c97c20 */ /* 0x000fe20008410000 */
[----:B------:R-:W-:Y:S01]  /*7aa0*/  FSEL R236, R236, -INF , !P4 ;  /* 0xff800000ecec7808 */ /* 0x000fe20006000000 */
[----:B------:R-:W-:Y:S01]  /*7ab0*/  MUFU.TANH R5, R195 ;  /* 0x000000c300057308 */ /* 0x000fe20000002400 */
[----:B------:R-:W-:Y:S01]  /*7ac0*/  FSEL R178, R26, -INF , !P5 ;  /* 0xff8000001ab27808 */ /* 0x000fe20006800000 */
[----:B------:R-:W-:Y:S01]  /*7ad0*/  FMUL.FTZ R202, R202, UR6 ;  /* 0x00000006caca7c20 */ /* 0x000fe20008410000 */
[----:B------:R-:W-:Y:S01]  /*7ae0*/  FSEL R238, R238, -INF , !P3 ;  /* 0xff800000eeee7808 */ /* 0x000fe20005800000 */
[----:B------:R-:W-:Y:S01]  /*7af0*/  FMUL.FTZ R203, R203, UR6 ;  /* 0x00000006cbcb7c20 */ /* 0x000fe20008410000 */
[----:B------:R-:W-:-:S02]  /*7b00*/  ISETP.GE.AND P5, PT, R15, R2, PT ;  /* 0x000000020f00720c */ /* 0x000fc40003fa6270 */
[-C--:B------:R-:W-:Y:S01]  /*7b10*/  ISETP.GE.AND P3, PT, R15, R0.reuse, PT ;  /* 0x000000000f00720c */ /* 0x080fe20003f66270 */
[----:B------:R-:W5:Y:S01]  /*7b20*/  MUFU.TANH R11, R11 ;  /* 0x0000000b000b7308 */ /* 0x000f620000002400 */
[----:B------:R-:W-:Y:S01]  /*7b30*/  VIADD R15, R4, 0xffffffa1 ;  /* 0xffffffa1040f7836 */ /* 0x000fe20000000000 */
[----:B---3--:R-:W-:Y:S02]  /*7b40*/  FSEL R196, R174, -INF , !P6 ;  /* 0xff800000aec47808 */ /* 0x008fe40007000000 */
[----:B------:R-:W-:Y:S01]  /*7b50*/  ISETP.GE.AND P6, PT, R7, R0, PT ;  /* 0x000000000700720c */ /* 0x000fe20003fc6270 */
[----:B------:R-:W-:Y:S01]  /*7b60*/  VIADD R7, R4, 0xffffffa0 ;  /* 0xffffffa004077836 */ /* 0x000fe20000000000 */
[----:B-1----:R-:W-:Y:S02]  /*7b70*/  FSEL R172, R16, -INF , !P3 ;  /* 0xff80000010ac7808 */ /* 0x002fe40005800000 */
[----:B------:R-:W1:Y:S01]  /*7b80*/  MUFU.TANH R222, R197 ;  /* 0x000000c500de7308 */ /* 0x000e620000002400 */
[----:B--2---:R-:W-:Y:S01]  /*7b90*/  FSEL R174, R9, -INF , !P6 ;  /* 0xff80000009ae7808 */ /* 0x004fe20007000000 */
[----:B------:R-:W-:Y:S01]  /*7ba0*/  VIADD R9, R4, 0xffffffa9 ;  /* 0xffffffa904097836 */ /* 0x000fe20000000000 */
[----:B------:R-:W-:-:S02]  /*7bb0*/  ISETP.GE.AND P1, PT, R7, R2, PT ;  /* 0x000000020700720c */ /* 0x000fc40003f26270 */
[----:B------:R-:W-:Y:S01]  /*7bc0*/  ISETP.GE.AND P4, PT, R7, R0, PT ;  /* 0x000000000700720c */ /* 0x000fe20003f86270 */
[----:B------:R-:W-:Y:S01]  /*7bd0*/  VIADD R7, R4, 0xffffffa8 ;  /* 0xffffffa804077836 */ /* 0x000fe20000000000 */
[----:B------:R-:W-:Y:S01]  /*7be0*/  FSEL R232, R232, -INF , !P1 ;  /* 0xff800000e8e87808 */ /* 0x000fe20004800000 */
[----:B------:R2:W3:Y:S01]  /*7bf0*/  MUFU.TANH R13, R198 ;  /* 0x000000c6000d7308 */ /* 0x0004e20000002400 */
[-C--:B------:R-:W-:Y:S02]  /*7c00*/  ISETP.GE.AND P6, PT, R15, R2.reuse, PT ;  /* 0x000000020f00720c */ /* 0x080fe40003fc6270 */
[C---:B------:R-:W-:Y:S02]  /*7c10*/  ISETP.GE.AND P3, PT, R7.reuse, R2, PT ;  /* 0x000000020700720c */ /* 0x040fe40003f66270 */
[----:B------:R-:W-:Y:S01]  /*7c20*/  ISETP.GE.AND P1, PT, R7, R0, PT ;  /* 0x000000000700720c */ /* 0x000fe20003f26270 */
[----:B------:R-:W-:Y:S01]  /*7c30*/  VIADD R7, R4, 0xffffffb0 ;  /* 0xffffffb004077836 */ /* 0x000fe20000000000 */
[----:B----4-:R-:W-:Y:S01]  /*7c40*/  FSEL R224, R224, -INF , !P3 ;  /* 0xff800000e0e07808 */ /* 0x010fe20005800000 */
[----:B------:R-:W4:Y:S01]  /*7c50*/  MUFU.TANH R226, R193 ;  /* 0x000000c100e27308 */ /* 0x000f220000002400 */
[----:B-----5:R-:W-:-:S02]  /*7c60*/  FSEL R186, R11, -INF , !P4 ;  /* 0xff8000000bba7808 */ /* 0x020fc40006000000 */
[----:B------:R-:W-:Y:S02]  /*7c70*/  ISETP.GE.AND P3, PT, R7, R0, PT ;  /* 0x000000000700720c */ /* 0x000fe40003f66270 */
[----:B------:R-:W-:-:S03]  /*7c80*/  ISETP.GE.AND P4, PT, R9, R2, PT ;  /* 0x000000020900720c */ /* 0x000fc60003f86270 */
[----:B------:R5:W5:Y:S01]  /*7c90*/  MUFU.TANH R214, R208 ;  /* 0x000000d000d67308 */ /* 0x000b620000002400 */
[----:B-1----:R-:W-:Y:S02]  /*7ca0*/  FSEL R222, R222, -INF , !P4 ;  /* 0xff800000dede7808 */ /* 0x002fe40006000000 */
[----:B--2---:R-:W-:Y:S02]  /*7cb0*/  FSEL R198, R8, -INF , !P5 ;  /* 0xff80000008c67808 */ /* 0x004fe40006800000 */
[----:B------:R-:W-:Y:S02]  /*7cc0*/  ISETP.GE.AND P5, PT, R15, R0, PT ;  /* 0x000000000f00720c */ /* 0x000fe40003fa6270 */
[----:B---3--:R-:W-:Y:S01]  /*7cd0*/  FSEL R182, R13, -INF , !P1 ;  /* 0xff8000000db67808 */ /* 0x008fe20004800000 */
[----:B------:R-:W1:Y:S01]  /*7ce0*/  MUFU.TANH R180, R180 ;  /* 0x000000b400b47308 */ /* 0x000e620000002400 */
[----:B------:R-:W-:Y:S01]  /*7cf0*/  FSEL R184, R5, -INF , !P5 ;  /* 0xff80000005b87808 */ /* 0x000fe20006800000 */
[C---:B------:R-:W-:Y:S01]  /*7d00*/  VIADD R5, R4.reuse, 0xffffffb8 ;  /* 0xffffffb804057836 */ /* 0x040fe20000000000 */
[----:B------:R-:W-:Y:S01]  /*7d10*/  ISETP.GE.AND P5, PT, R7, R2, PT ;  /* 0x000000020700720c */ /* 0x000fe20003fa6270 */
[----:B------:R-:W-:Y:S01]  /*7d20*/  VIADD R7, R4, 0xffffffb1 ;  /* 0xffffffb104077836 */ /* 0x000fe20000000000 */
[----:B----4-:R-:W-:-:S02]  /*7d30*/  FSEL R226, R226, -INF , !P6 ;  /* 0xff800000e2e27808 */ /* 0x010fc40007000000 */
[----:B------:R-:W-:Y:S01]  /*7d40*/  ISETP.GE.AND P6, PT, R9, R0, PT ;  /* 0x000000000900720c */ /* 0x000fe20003fc6270 */
[----:B------:R-:W2:Y:S01]  /*7d50*/  MUFU.TANH R220, R209 ;  /* 0x000000d100dc7308 */ /* 0x000ea20000002400 */
[----:B------:R-:W-:Y:S01]  /*7d60*/  ISETP.GE.AND P1, PT, R7, R2, PT ;  /* 0x000000020700720c */ /* 0x000fe20003f26270 */
[----:B-----5:R-:W-:Y:S01]  /*7d70*/  FMUL.FTZ R208, R211, UR6 ;  /* 0x00000006d3d07c20 */ /* 0x020fe20008410000 */
[----:B------:R-:W-:Y:S01]  /*7d80*/  ISETP.GE.AND P4, PT, R7, R0, PT ;  /* 0x000000000700720c */ /* 0x000fe20003f86270 */
[----:B------:R-:W-:Y:S01]  /*7d90*/  VIADD R7, R4, 0xffffffb9 ;  /* 0xffffffb904077836 */ /* 0x000fe20000000000 */
[----:B------:R-:W-:-:S03]  /*7da0*/  FSEL R214, R214, -INF , !P5 ;  /* 0xff800000d6d67808 */ /* 0x000fc60006800000 */
[----:B------:R-:W3:Y:S01]  /*7db0*/  MUFU.TANH R210, R210 ;  /* 0x000000d200d27308 */ /* 0x000ee20000002400 */
[-C--:B------:R-:W-:Y:S02]  /*7dc0*/  ISETP.GE.AND P5, PT, R7, R2.reuse, PT ;  /* 0x000000020700720c */ /* 0x080fe40003fa6270 */
[----:B-1----:R-:W-:Y:S02]  /*7dd0*/  FSEL R180, R180, -INF , !P6 ;  /* 0xff800000b4b47808 */ /* 0x002fe40007000000 */
[----:B------:R-:W-:-:S03]  /*7de0*/  ISETP.GE.AND P6, PT, R5, R2, PT ;  /* 0x000000020500720c */ /* 0x000fc60003fc6270 */
[----:B------:R-:W1:Y:S01]  /*7df0*/  MUFU.TANH R208, R208 ;  /* 0x000000d000d07308 */ /* 0x000e620000002400 */
[----:B--2---:R-:W-:Y:S01]  /*7e00*/  FSEL R220, R220, -INF , !P1 ;  /* 0xff800000dcdc7808 */ /* 0x004fe20004800000 */
[----:B------:R-:W-:Y:S01]  /*7e10*/  BAR.SYNC.DEFER_BLOCKING 0x0 ;  /* 0x0000000000007b1d */ /* 0x000fe20000010000 */
[----:B------:R-:W-:-:S05]  /*7e20*/  ISETP.GE.AND P1, PT, R7, R0, PT ;  /* 0x000000000700720c */ /* 0x000fca0003f26270 */
[----:B------:R-:W2:Y:S01]  /*7e30*/  MUFU.TANH R212, R200 ;  /* 0x000000c800d47308 */ /* 0x000ea20000002400 */
[----:B---3--:R-:W-:Y:S02]  /*7e40*/  FSEL R210, R210, -INF , !P3 ;  /* 0xff800000d2d27808 */ /* 0x008fe40005800000 */
[----:B------:R-:W-:-:S05]  /*7e50*/  ISETP.GE.AND P3, PT, R5, R0, PT ;  /* 0x000000000500720c */ /* 0x000fca0003f66270 */
[----:B------:R-:W3:Y:S01]  /*7e60*/  MUFU.TANH R209, R201 ;  /* 0x000000c900d17308 */ /* 0x000ee20000002400 */
[----:B-1----:R-:W-:-:S07]  /*7e70*/  FSEL R208, R208, -INF , !P4 ;  /* 0xff800000d0d07808 */ /* 0x002fce0006000000 */
[----:B------:R-:W1:Y:S01]  /*7e80*/  MUFU.TANH R206, R202 ;  /* 0x000000ca00ce7308 */ /* 0x000e620000002400 */
[----:B--2---:R-:W-:-:S07]  /*7e90*/  FSEL R212, R212, -INF , !P6 ;  /* 0xff800000d4d47808 */ /* 0x004fce0007000000 */
[----:B------:R-:W2:Y:S01]  /*7ea0*/  MUFU.TANH R205, R203 ;  /* 0x000000cb00cd7308 */ /* 0x000ea20000002400 */
[----:B---3--:R-:W-:Y:S02]  /*7eb0*/  FSEL R209, R209, -INF , !P5 ;  /* 0xff800000d1d17808 */ /* 0x008fe40006800000 */
[----:B-1----:R-:W-:Y:S02]  /*7ec0*/  FSEL R206, R206, -INF , !P3 ;  /* 0xff800000cece7808 */ /* 0x002fe40005800000 */
[----:B--2---:R-:W-:Y:S01]  /*7ed0*/  FSEL R205, R205, -INF , !P1 ;  /* 0xff800000cdcd7808 */ /* 0x004fe20004800000 */
        /* <DEDUP_REMOVED lines=66> */
.L_x_3009:
[----:B------:R-:W-:Y:S01]  /*8300*/  UMOV UR6, URZ ;  /* 0x000000ff00067c82 */ /* 0x000fe20008000000 */
[----:B------:R-:W-:Y:S01]  /*8310*/  USHF.L.U32 UR4, UR10, 0x6, URZ ;  /* 0x000000060a047899 */ /* 0x000fe200080006ff */
[----:B------:R-:W-:-:S05]  /*8320*/  IADD3 R5, P1, PT, RZ, -UR6, RZ ;  /* 0x80000006ff057c10 */ /* 0x000fca000ff3e0ff */
[----:B------:R-:W-:-:S05]  /*8330*/  IMAD.X R0, RZ, RZ, ~UR4, P1 ;  /* 0x80000004ff007e24 */ /* 0x000fca00088e06ff */
[----:B------:R-:W-:-:S04]  /*8340*/  SHF.R.S64 R5, R5, 0x1f, R0 ;  /* 0x0000001f05057819 */ /* 0x000fc80000001000 */
[----:B------:R-:W-:-:S04]  /*8350*/  IADD3 R228, P1, PT, R5, R228, RZ ;  /* 0x000000e405e47210 */ /* 0x000fc80007f3e0ff */
[----:B------:R-:W-:-:S09]  /*8360*/  LEA.HI.X.SX32 R227, R0, R227, 0x1, P1 ;  /* 0x000000e300e37211 */ /* 0x000fd200008f0eff */
.L_x_3010:
        /* <DEDUP_REMOVED lines=29> */
.L_x_3008:
[----:B------:R-:W-:Y:S01]  /*8540*/  FMNMX3.FTZ R7, R164, R12, R18, !PT ;  /* 0x0000000ca4077276 */ /* 0x000fe20007810012 */
[----:B------:R-:W2:Y:S01]  /*8550*/  LDCU UR4, c[0x0][0x45c] ;  /* 0x00008b80ff0477ac */ /* 0x000ea20008000800 */
[----:B-1----:R-:W-:Y:S02]  /*8560*/  FMNMX3.FTZ R5, R3, R10, R6, !PT ;  /* 0x0000000a03057276 */ /* 0x002fe40007810006 */
        /* <DEDUP_REMOVED lines=16> */
[----:B------:R-:W1:Y:S01]  /*8670*/  SHFL.BFLY PT, R7, R8, 0x2, 0x1f ;  /* 0x0c401f0008077f89 */ /* 0x000e6200000e0000 */
[----:B------:R-:W-:-:S02]  /*8680*/  SEL R193, R170, 0xffffffe0, !P2 ;  /* 0xffffffe0aac17807 */ /* 0x000fc40005000000 */
[C---:B------:R-:W-:Y:S01]  /*8690*/  IADD3 R16, PT, PT, R218.reuse, 0x10000, RZ ;  /* 0x00010000da107810 */ /* 0x040fe20007ffe0ff */
[----:B------:R-:W3:Y:S01]  /*86a0*/  SHFL.BFLY PT, R5, R4, 0x2, 0x1f ;  /* 0x0c401f0004057f89 */ /* 0x000ee200000e0000 */
[----:B------:R-:W-:Y:S02]  /*86b0*/  IADD3 R203, PT, PT, R218, 0x10040, RZ ;  /* 0x00010040dacb7810 */ /* 0x000fe40007ffe0ff */
[----:B------:R-:W-:Y:S02]  /*86c0*/  @P0 IADD3 R203, PT, PT, R16, -0x40, RZ ;  /* 0xffffffc010cb0810 */ /* 0x000fe40007ffe0ff */
[C---:B------:R-:W-:Y:S02]  /*86d0*/  IADD3 R204, PT, PT, R193.reuse, R218, RZ ;  /* 0x000000dac1cc7210 */ /* 0x040fe40007ffe0ff */
[----:B------:R-:W-:Y:S02]  /*86e0*/  IADD3 R193, PT, PT, R193, R203, RZ ;  /* 0x000000cbc1c17210 */ /* 0x000fe40007ffe0ff */
[----:B-1----:R-:W-:-:S02]  /*86f0*/  FMNMX.FTZ R7, R8, R7, !PT ;  /* 0x0000000708077209 */ /* 0x002fc40007810000 */
[----:B---3--:R-:W-:-:S03]  /*8700*/  FMNMX.FTZ R5, R4, R5, !PT ;  /* 0x0000000504057209 */ /* 0x008fc60007810000 */
[----:B------:R-:W1:Y:S04]  /*8710*/  SHFL.BFLY PT, R2, R7, 0x1, 0x1f ;  /* 0x0c201f0007027f89 */ /* 0x000e6800000e0000 */
[----:B------:R-:W3:Y:S01]  /*8720*/  SHFL.BFLY PT, R0, R5, 0x1, 0x1f ;  /* 0x0c201f0005007f89 */ /* 0x000ee200000e0000 */
[----:B-1----:R-:W-:Y:S02]  /*8730*/  FMNMX.FTZ R2, R7, R2, !PT ;  /* 0x0000000207027209 */ /* 0x002fe40007810000 */
[----:B---3--:R-:W-:-:S03]  /*8740*/  FMNMX.FTZ R0, R5, R0, !PT ;  /* 0x0000000005007209 */ /* 0x008fc60007810000 */
[C---:B--2---:R-:W-:Y:S01]  /*8750*/  FMUL.FTZ R211, R2.reuse, UR4 ;  /* 0x0000000402d37c20 */ /* 0x044fe20008410000 */
        /* <DEDUP_REMOVED lines=9> */
[----:B------:R-:W-:Y:S01]  /*87f0*/  LDSM.16.MT88.4 R164, [R203+0x2800] ;  /* 0x00280000cba4783b */ /* 0x000fe20000004200 */
[----:B------:R-:W-:Y:S01]  /*8800*/  FMUL.FTZ R191, R5, UR4 ;  /* 0x0000000405bf7c20 */ /* 0x000fe20008410000 */
[--C-:B------:R-:W-:Y:S01]  /*8810*/  FFMA.FTZ R192, R28, UR4, -R211.reuse ;  /* 0x000000041cc07c23 */ /* 0x100fe200080108d3 */
[----:B------:R-:W-:Y:S01]  /*8820*/  FMUL.FTZ R3, R3, UR4 ;  /* 0x0000000403037c20 */ /* 0x000fe20008410000 */
[----:B------:R-:W1:Y:S01]  /*8830*/  LDSM.16.MT88.4 R28, [R203] ;  /* 0x00000000cb1c783b */ /* 0x000e620000004200 */
[--C-:B------:R-:W-:Y:S01]  /*8840*/  FFMA.FTZ R188, R12, UR4, -R211.reuse ;  /* 0x000000040cbc7c23 */ /* 0x100fe200080108d3 */
[--C-:B------:R-:W-:Y:S01]  /*8850*/  FFMA.FTZ R168, R18, UR4, -R211.reuse ;  /* 0x0000000412a87c23 */ /* 0x100fe200080108d3 */
[----:B------:R-:W2:Y:S01]  /*8860*/  MUFU.EX2 R191, R191 ;  /* 0x000000bf00bf7308 */ /* 0x000ea20000000800 */
[----:B------:R-:W-:Y:S01]  /*8870*/  FFMA.FTZ R171, R24, UR4, -R211 ;  /* 0x0000000418ab7c23 */ /* 0x000fe200080108d3 */
[--C-:B------:R-:W-:Y:S01]  /*8880*/  FFMA.FTZ R190, R10, UR4, -R207.reuse ;  /* 0x000000040abe7c23 */ /* 0x100fe200080108cf */
[--C-:B------:R-:W-:Y:S01]  /*8890*/  FFMA.FTZ R169, R6, UR4, -R207.reuse ;  /* 0x0000000406a97c23 */ /* 0x100fe200080108cf */
[----:B------:R-:W3:Y:S01]  /*88a0*/  MUFU.EX2 R3, R3 ;  /* 0x0000000300037308 */ /* 0x000ee20000000800 */
[--C-:B------:R-:W-:Y:S01]  /*88b0*/  FFMA.FTZ R189, R20, UR4, -R207.reuse ;  /* 0x0000000414bd7c23 */ /* 0x100fe200080108cf */
[----:B------:R-:W-:Y:S01]  /*88c0*/  FFMA.FTZ R194, R22, UR4, -R207 ;  /* 0x0000000416c27c23 */ /* 0x000fe200080108cf */
[----:B------:R-:W-:Y:S01]  /*88d0*/  LDSM.16.MT88.4 R12, [R218+0x10000] ;  /* 0x01000000da0c783b */ /* 0x000fe20000004200 */
[----:B------:R-:W-:Y:S01]  /*88e0*/  MUFU.EX2 R188, R188 ;  /* 0x000000bc00bc7308 */ /* 0x000fe20000000800 */
[--C-:B------:R-:W-:Y:S01]  /*88f0*/  FFMA.FTZ R202, R196, UR4, -R211.reuse ;  /* 0x00000004c4ca7c23 */ /* 0x100fe200080108d3 */
[--C-:B------:R-:W-:Y:S01]  /*8900*/  FFMA.FTZ R199, R238, UR4, -R211.reuse ;  /* 0x00000004eec77c23 */ /* 0x100fe200080108d3 */
[----:B------:R-:W-:Y:S01]  /*8910*/  LDSM.16.MT88.4 R20, [R204+0x10000] ;  /* 0x01000000cc14783b */ /* 0x000fe20000004200 */
[----:B------:R-:W4:Y:S01]  /*8920*/  MUFU.EX2 R168, R168 ;  /* 0x000000a800a87308 */ /* 0x000f220000000800 */
[----:B------:R-:W-:Y:S01]  /*8930*/  FFMA.FTZ R195, R198, UR4, -R211 ;  /* 0x00000004c6c37c23 */ /* 0x000fe200080108d3 */
        /* <DEDUP_REMOVED lines=136> */
[--C-:B------:R-:W-:Y:S01]  /*91c0*/  FFMA.FTZ R196, R174, UR4, -R207.reuse ;  /* 0x00000004aec47c23 */ /* 0x100fe200080108cf */
[----:B------:R-:W-:Y:S01]  /*91d0*/  FFMA.FTZ R201, R172, UR4, -R207 ;  /* 0x00000004acc97c23 */ /* 0x000fe200080108cf */
[--C-:B------:R-:W-:Y:S01]  /*91e0*/  FFMA.FTZ R236, R236, UR4, -R211.reuse ;  /* 0x00000004ecec7c23 */ /* 0x100fe200080108d3 */
[----:B------:R-:W-:Y:S01]  /*91f0*/  MUFU.EX2 R202, R202 ;  /* 0x000000ca00ca7308 */ /* 0x000fe20000000800 */
[C---:B------:R-:W-:Y:S01]  /*9200*/  HMMA.16816.F32.BF16 R80, R4.reuse, R146, R80 ;  /* 0x000000920450723c */ /* 0x040fe20000041850 */
[----:B------:R-:W3:Y:S01]  /*9210*/  LDSM.16.MT88.4 R144, [R218+0x16000] ;  /* 0x01600000da90783b */ /* 0x000ee20000004200 */
[-C--:B------:R-:W-:Y:S01]  /*9220*/  FMUL.FTZ R8, R160, R191.reuse ;  /* 0x000000bfa0087220 */ /* 0x080fe20000410000 */
[----:B------:R-:W4:Y:S01]  /*9230*/  MUFU.EX2 R199, R199 ;  /* 0x000000c700c77308 */ /* 0x000f220000000800 */
[----:B------:R-:W-:Y:S01]  /*9240*/  FMUL.FTZ R9, R161, R191 ;  /* 0x000000bfa1097220 */ /* 0x000fe20000410000 */
[-C--:B------:R-:W-:Y:S01]  /*9250*/  FMUL.FTZ R10, R162, R3.reuse ;  /* 0x00000003a20a7220 */ /* 0x080fe20000410000 */
[----:B------:R-:W-:Y:S01]  /*9260*/  FMUL.FTZ R11, R163, R3 ;  /* 0x00000003a30b7220 */ /* 0x000fe20000410000 */
[----:B------:R-:W-:Y:S01]  /*9270*/  MUFU.EX2 R198, R236 ;  /* 0x000000ec00c67308 */ /* 0x000fe20000000800 */
[C---:B-1----:R-:W-:Y:S01]  /*9280*/  HMMA.16816.F32.BF16 R84, R4.reuse, R140, R84 ;  /* 0x0000008c0454723c */ /* 0x042fe20000041854 */
[-C--:B------:R-:W-:Y:S01]  /*9290*/  FMUL.FTZ R156, R156, R191.reuse ;  /* 0x000000bf9c9c7220 */ /* 0x080fe20000410000 */
[----:B------:R-:W-:Y:S01]  /*92a0*/  FMUL.FTZ R157, R157, R191 ;  /* 0x000000bf9d9d7220 */ /* 0x000fe20000410000 */
[----:B------:R-:W-:Y:S01]  /*92b0*/  MUFU.EX2 R195, R195 ;  /* 0x000000c300c37308 */ /* 0x000fe20000000800 */
[-C--:B------:R-:W-:Y:S01]  /*92c0*/  FMUL.FTZ R158, R158, R3.reuse ;  /* 0x000000039e9e7220 */ /* 0x080fe20000410000 */
[----:B------:R-:W-:Y:S01]  /*92d0*/  FMUL.FTZ R159, R159, R3 ;  /* 0x000000039f9f7220 */ /* 0x000fe20000410000 */
[-C--:B------:R-:W-:Y:S01]  /*92e0*/  FMUL.FTZ R36, R36, R191.reuse ;  /* 0x000000bf24247220 */ /* 0x080fe20000410000 */
[----:B------:R-:W-:Y:S01]  /*92f0*/  MUFU.EX2 R197, R197 ;  /* 0x000000c500c57308 */ /* 0x000fe20000000800 */
[C---:B------:R-:W-:Y:S01]  /*9300*/  HMMA.16816.F32.BF16 R88, R4.reuse, R142, R88 ;  /* 0x0000008e0458723c */ /* 0x040fe20000041858 */
[----:B------:R-:W1:Y:S01]  /*9310*/  LDSM.16.MT88.4 R140, [R204+0x16000] ;  /* 0x01600000cc8c783b */ /* 0x000e620000004200 */
[----:B------:R-:W-:Y:S01]  /*9320*/  FMUL.FTZ R37, R37, R191 ;  /* 0x000000bf25257220 */ /* 0x000fe20000410000 */
[----:B------:R-:W5:Y:S01]  /*9330*/  MUFU.EX2 R200, R200 ;  /* 0x000000c800c87308 */ /* 0x000f620000000800 */
[-C--:B------:R-:W-:Y:S01]  /*9340*/  FMUL.FTZ R38, R38, R3.reuse ;  /* 0x0000000326267220 */ /* 0x080fe20000410000 */
[----:B------:R-:W-:Y:S01]  /*9350*/  FMUL.FTZ R39, R39, R3 ;  /* 0x0000000327277220 */ /* 0x000fe20000410000 */
[-C--:B------:R-:W-:Y:S01]  /*9360*/  FMUL.FTZ R40, R40, R191.reuse ;  /* 0x000000bf28287220 */ /* 0x080fe20000410000 */
[----:B------:R-:W-:Y:S01]  /*9370*/  MUFU.EX2 R196, R196 ;  /* 0x000000c400c47308 */ /* 0x000fe20000000800 */
[C---:B------:R-:W-:Y:S01]  /*9380*/  HMMA.16816.F32.BF16 R20, R4.reuse, R22, R148 ;  /* 0x000000160414723c */ /* 0x040fe20000041894 */
[----:B------:R-:W-:Y:S01]  /*9390*/  LDSM.16.MT88.4 R148, [R218+0x12000] ;  /* 0x01200000da94783b */ /* 0x000fe20000004200 */
[----:B------:R-:W-:Y:S01]  /*93a0*/  FMUL.FTZ R41, R41, R191 ;  /* 0x000000bf29297220 */ /* 0x000fe20000410000 */
[----:B------:R-:W5:Y:S01]  /*93b0*/  MUFU.EX2 R201, R201 ;  /* 0x000000c900c97308 */ /* 0x000f620000000800 */
        /* <DEDUP_REMOVED lines=11> */
[----:B------:R-:W-:Y:S01]  /*9470*/  LDSM.16.MT88.4 R176, [R218+0x12800] ;  /* 0x01280000dab0783b */ /* 0x000fe20000004200 */
[C---:B------:R-:W-:Y:S01]  /*9480*/  HMMA.16816.F32.BF16 R96, R4.reuse, R138, R96 ;  /* 0x0000008a0460723c */ /* 0x040fe20000041860 */
[--C-:B------:R-:W-:Y:S01]  /*9490*/  FFMA.FTZ R213, R232, UR4, -R211.reuse ;  /* 0x00000004e8d57c23 */ /* 0x100fe200080108d3 */
[----:B------:R-:W-:Y:S01]  /*94a0*/  FFMA.FTZ R215, R222, UR4, -R211 ;  /* 0x00000004ded77c23 */ /* 0x000fe200080108d3 */
[----:B------:R-:W2:Y:S01]  /*94b0*/  LDSM.16.MT88.4 R136, [R203+0x6000] ;  /* 0x00600000cb88783b */ /* 0x000ea20000004200 */
[--C-:B------:R-:W-:Y:S01]  /*94c0*/  FFMA.FTZ R223, R186, UR4, -R207.reuse ;  /* 0x00000004badf7c23 */ /* 0x100fe200080108cf */
[--C-:B------:R-:W-:Y:S01]  /*94d0*/  FFMA.FTZ R221, R182, UR4, -R207.reuse ;  /* 0x00000004b6dd7c23 */ /* 0x100fe200080108cf */
[--C-:B------:R-:W-:Y:S01]  /*94e0*/  FFMA.FTZ R232, R180, UR4, -R207.reuse ;  /* 0x00000004b4e87c23 */ /* 0x100fe200080108cf */
[----:B------:R-:W-:Y:S01]  /*94f0*/  LDSM.16.MT88.4 R172, [R204+0x12800] ;  /* 0x01280000ccac783b */ /* 0x000fe20000004200 */
[C---:B------:R-:W-:Y:S01]  /*9500*/  HMMA.16816.F32.BF16 R32, R4.reuse, R152, R32 ;  /* 0x000000980420723c */ /* 0x040fe20000041820 */
[----:B------:R-:W-:Y:S01]  /*9510*/  MUFU.EX2 R213, R213 ;  /* 0x000000d500d57308 */ /* 0x000fe20000000800 */
[----:B------:R-:W-:Y:S01]  /*9520*/  FFMA.FTZ R210, R210, UR4, -R207 ;  /* 0x00000004d2d27c23 */ /* 0x000fe200080108cf */
[----:B------:R-:W-:Y:S01]  /*9530*/  LDSM.16.MT88.4 R160, [R218+0x14800] ;  /* 0x01480000daa0783b */ /* 0x000fe20000004200 */
[----:B------:R-:W-:Y:S01]  /*9540*/  FFMA.FTZ R191, R237, R191, R188 ;  /* 0x000000bfedbf7223 */ /* 0x000fe200000100bc */
[----:B------:R-:W-:Y:S01]  /*9550*/  MUFU.EX2 R215, R215 ;  /* 0x000000d700d77308 */ /* 0x000fe20000000800 */
[----:B------:R-:W-:Y:S01]  /*9560*/  PLOP3.LUT P1, PT, PT, PT, UP0, 0x80, 0x8 ;  /* 0x000000000008781c */ /* 0x000fe20003f2f008 */
[----:B------:R-:W-:Y:S01]  /*9570*/  LDSM.16.MT88.4 R180, [R193+0x1000] ;  /* 0x00100000c1b4783b */ /* 0x000fe20000004200 */
[----:B------:R-:W-:Y:S01]  /*9580*/  HMMA.16816.F32.BF16 R132, R4, R154, R132 ;  /* 0x0000009a0484723c */ /* 0x000fe20000041884 */
[----:B------:R-:W-:Y:S01]  /*9590*/  MUFU.EX2 R223, R223 ;  /* 0x000000df00df7308 */ /* 0x000fe20000000800 */
[----:B------:R-:W-:Y:S01]  /*95a0*/  FADD.FTZ R191, R168, R191 ;  /* 0x000000bfa8bf7221 */ /* 0x000fe20000010000 */
[----:B------:R-:W4:Y:S02]  /*95b0*/  LDSM.16.MT88.4 R152, [R193+0x6000] ;  /* 0x00600000c198783b */ /* 0x000f240000004200 */
[----:B------:R-:W-:Y:S01]  /*95c0*/  MUFU.EX2 R221, R221 ;  /* 0x000000dd00dd7308 */ /* 0x000fe20000000800 */
[----:B------:R-:W-:-:S02]  /*95d0*/  FADD.FTZ R192, R192, R191 ;  /* 0x000000bfc0c07221 */ /* 0x000fc40000010000 */
[----:B---3--:R-:W-:Y:S01]  /*95e0*/  HMMA.16816.F32.BF16 R100, R4, R144, R100 ;  /* 0x000000900464723c */ /* 0x008fe20000041864 */
[----:B------:R-:W-:Y:S01]  /*95f0*/  MUFU.EX2 R232, R232 ;  /* 0x000000e800e87308 */ /* 0x000fe20000000800 */
        /* <DEDUP_REMOVED lines=50> */
[----:B--2---:R-:W-:Y:S01]  /*9920*/  HMMA.16816.F32.BF16 R108, R128, R136, R108 ;  /* 0x00000088806c723c */ /* 0x004fe2000004186c */
[--C-:B------:R-:W-:Y:S01]  /*9930*/  FFMA.FTZ R136, R226, UR4, -R211.reuse ;  /* 0x00000004e2887c23 */ /* 0x100fe200080108d3 */
[----:B------:R-:W-:Y:S01]  /*9940*/  FFMA.FTZ R137, R224, UR4, -R211 ;  /* 0x00000004e0897c23 */ /* 0x000fe200080108d3 */
[----:B------:R-:W-:-:S02]  /*9950*/  FFMA.FTZ R226, R184, UR4, -R207 ;  /* 0x00000004b8e27c23 */ /* 0x000fc400080108cf */
[----:B------:R-:W2:Y:S01]  /*9960*/  MUFU.EX2 R224, R136 ;  /* 0x0000008800e07308 */ /* 0x000ea20000000800 */
[----:B------:R-:W-:Y:S02]  /*9970*/  LDSM.16.MT88.4 R184, [R218+0x13000] ;  /* 0x01300000dab8783b */ /* 0x000fe40000004200 */
[C---:B------:R-:W-:Y:S01]  /*9980*/  HMMA.16816.F32.BF16 R112, R128.reuse, R138, R112 ;  /* 0x0000008a8070723c */ /* 0x040fe20000041870 */
[----:B------:R5:W-:Y:S04]  /*9990*/  MUFU.EX2 R222, R137 ;  /* 0x0000008900de7308 */ /* 0x000be80000000800 */
[----:B------:R-:W2:Y:S03]  /*99a0*/  MUFU.EX2 R226, R226 ;  /* 0x000000e200e27308 */ /* 0x000ea60000000800 */
[C---:B------:R-:W-:Y:S01]  /*99b0*/  HMMA.16816.F32.BF16 R36, R128.reuse, R176, R36 ;  /* 0x000000b08024723c */ /* 0x040fe20000041824 */
[----:B-----5:R-:W5:Y:S07]  /*99c0*/  LDSM.16.MT88.4 R136, [R203+0x1000] ;  /* 0x00100000cb88783b */ /* 0x020f6e0000004200 */
        /* <DEDUP_REMOVED lines=13> */
[C---:B----4-:R-:W-:Y:S08]  /*9aa0*/  HMMA.16816.F32.BF16 R116, R128.reuse, R152, R116 ;  /* 0x000000988074723c */ /* 0x050ff00000041874 */
        /* <DEDUP_REMOVED lines=18> */
[C---:B-----5:R-:W-:Y:S08]  /*9bd0*/  HMMA.16816.F32.BF16 R24, R4.reuse, R136, R24 ;  /* 0x000000880418723c */ /* 0x060ff00000041818 */
[C---:B------:R-:W-:Y:S08]  /*9be0*/  HMMA.16816.F32.BF16 R28, R4.reuse, R138, R28 ;  /* 0x0000008a041c723c */ /* 0x040ff0000004181c */
[C---:B------:R-:W-:Y:S01]  /*9bf0*/  HMMA.16816.F32.BF16 R136, R4.reuse, R180, R32 ;  /* 0x000000b40488723c */ /* 0x040fe20000041820 */
[----:B------:R-:W3:Y:S07]  /*9c00*/  LDSM.16.MT88.4 R32, [R203+0x7000] ;  /* 0x00700000cb20783b */ /* 0x000eee0000004200 */
        /* <DEDUP_REMOVED lines=16> */
[C---:B---3--:R-:W-:Y:S01]  /*9d10*/  HMMA.16816.F32.BF16 R116, R4.reuse, R32, R116 ;  /* 0x000000200474723c */ /* 0x048fe20000041874 */
[--C-:B------:R-:W-:Y:S01]  /*9d20*/  FFMA.FTZ R32, R206, UR4, -R207.reuse ;  /* 0x00000004ce207c23 */ /* 0x100fe200080108cf */
[----:B------:R-:W-:Y:S01]  /*9d30*/  FFMA.FTZ R206, R205, UR4, -R207 ;  /* 0x00000004cdce7c23 */ /* 0x000fe200080108cf */
[----:B------:R-:W-:Y:S04]  /*9d40*/  MUFU.EX2 R187, R187 ;  /* 0x000000bb00bb7308 */ /* 0x000fe80000000800 */
[----:B------:R-:W-:Y:S01]  /*9d50*/  MUFU.EX2 R186, R186 ;  /* 0x000000ba00ba7308 */ /* 0x000fe20000000800 */
[C---:B------:R-:W-:Y:S01]  /*9d60*/  HMMA.16816.F32.BF16 R36, R4.reuse, R184, R36 ;  /* 0x000000b80424723c */ /* 0x040fe20000041824 */
[--C-:B------:R-:W-:Y:S01]  /*9d70*/  FFMA.FTZ R184, R214, UR4, -R211.reuse ;  /* 0x00000004d6b87c23 */ /* 0x100fe200080108d3 */
[----:B------:R-:W-:Y:S01]  /*9d80*/  FFMA.FTZ R185, R220, UR4, -R211 ;  /* 0x00000004dcb97c23 */ /* 0x000fe200080108d3 */
[----:B------:R-:W-:Y:S04]  /*9d90*/  MUFU.EX2 R209, R209 ;  /* 0x000000d100d17308 */ /* 0x000fe80000000800 */
[----:B------:R-:W-:Y:S01]  /*9da0*/  MUFU.EX2 R184, R184 ;  /* 0x000000b800b87308 */ /* 0x000fe20000000800 */
[C---:B----4-:R-:W-:Y:S03]  /*9db0*/  HMMA.16816.F32.BF16 R100, R4.reuse, R12, R100 ;  /* 0x0000000c0464723c */ /* 0x050fe60000041864 */
[----:B------:R-:W3:Y:S04]  /*9dc0*/  MUFU.EX2 R185, R185 ;  /* 0x000000b900b97308 */ /* 0x000ee80000000800 */
[----:B------:R4:W-:Y:S01]  /*9dd0*/  MUFU.EX2 R205, R32 ;  /* 0x0000002000cd7308 */ /* 0x0009e20000000800 */
        /* <DEDUP_REMOVED lines=19> */
[C---:B------:R-:W-:Y:S01]  /*9f10*/  HMMA.16816.F32.BF16 R120, R4.reuse, R34, R120 ;  /* 0x000000220478723c */ /* 0x040fe20000041878 */
[----:B----4-:R-:W-:Y:S07]  /*9f20*/  LDSM.16.MT88.4 R32, [R193+0x1800] ;  /* 0x00180000c120783b */ /* 0x010fee0000004200 */
[C---:B-1----:R-:W-:Y:S08]  /*9f30*/  HMMA.16816.F32.BF16 R124, R4.reuse, R140, R124 ;  /* 0x0000008c047c723c */ /* 0x042ff0000004187c */
[----:B------:R-:W-:Y:S01]  /*9f40*/  HMMA.16816.F32.BF16 R128, R4, R142, R128 ;  /* 0x0000008e0480723c */ /* 0x000fe20000041880 */
[----:B---3--:R-:W-:Y:S01]  /*9f50*/  F2FP.BF16.F32.PACK_AB R4, R185, R184 ;  /* 0x000000b8b904723e */ /* 0x008fe200000010ff */
[----:B------:R-:W-:Y:S01]  /*9f60*/  LDSM.16.MT88.4 R140, [R203+0x1800] ;  /* 0x00180000cb8c783b */ /* 0x000fe20000004200 */
[----:B------:R-:W-:Y:S01]  /*9f70*/  F2FP.BF16.F32.PACK_AB R5, R209, R208 ;  /* 0x000000d0d105723e */ /* 0x000fe200000010ff */
[----:B------:R-:W-:Y:S01]  /*9f80*/  FADD.FTZ R184, R184, R215 ;  /* 0x000000d7b8b87221 */ /* 0x000fe20000010000 */
[----:B------:R-:W-:-:S02]  /*9f90*/  F2FP.BF16.F32.PACK_AB R6, R186, R187 ;  /* 0x000000bbba06723e */ /* 0x000fc400000010ff */
[----:B-----5:R-:W-:Y:S01]  /*9fa0*/  F2FP.BF16.F32.PACK_AB R7, R206, R205 ;  /* 0x000000cdce07723e */ /* 0x020fe200000010ff */
        /* <DEDUP_REMOVED lines=63> */
.L_x_3005:
[----:B------:R-:W-:-:S12]  /*a3a0*/  UIADD3 UR20, UPT, UPT, UR14, -0x1, URZ ;  /* 0xffffffff0e147890 */ /* 0x000fd8000fffe0ff */
.L_x_3011:
        /* <DEDUP_REMOVED lines=20> */
[----:B-1----:R-:W-:-:S12]  /*a4f0*/  ULEA UR5, UR5, UR11, 0x18 ;  /* 0x0000000b05057291 */ /* 0x002fd8000f8ec0ff */
.L_x_3016:
        /* <DEDUP_REMOVED lines=84> */
.L_x_3013:
[----:B------:R-:W-:Y:S01]  /*aa40*/  LEA R239, R239, UR5, 0x1 ;  /* 0x00000005efef7c11 */ /* 0x000fe2000f8e08ff */
[----:B------:R-:W-:Y:S01]  /*aa50*/  UIADD3 UR14, UPT, UPT, UR14, -0x1, URZ ;  /* 0xffffffff0e0e7890 */ /* 0x000fe2000fffe0ff */
[C---:B------:R-:W-:Y:S02]  /*aa60*/  SHF.L.U32 R167, R166.reuse, 0x5, RZ ;  /* 0x00000005a6a77819 */ /* 0x040fe400000006ff */
[----:B------:R-:W-:Y:S01]  /*aa70*/  SHF.L.U64.HI R165, R166, 0x5, R165 ;  /* 0x00000005a6a57819 */ /* 0x000fe200000102a5 */
[----:B------:R-:W-:Y:S01]  /*aa80*/  @!PT LDS RZ, [RZ] ;  /* 0x00000000fffff984 */ /* 0x000fe20000000800 */
[----:B------:R-:W-:Y:S01]  /*aa90*/  @!PT LDS RZ, [RZ] ;  /* 0x00000000fffff984 */ /* 0x000fe20000000800 */
[----:B------:R-:W-:Y:S01]  /*aaa0*/  @!PT LDS RZ, [RZ] ;  /* 0x00000000fffff984 */ /* 0x000fe20000000800 */
[----:B------:R-:W-:Y:S01]  /*aab0*/  LDGSTS.E.BYPASS.LTC128B.128 [R239+0x10000], desc[UR22][R230.64] ;  /* 0x10000000e6ef7fae */ /* 0x000fe2000b981a16 */
[----:B------:R-:W-:Y:S01]  /*aac0*/  IADD3 R204, P0, PT, R167, R230, RZ ;  /* 0x000000e6a7cc7210 */ /* 0x000fe20007f1e0ff */
[----:B------:R-:W-:Y:S01]  /*aad0*/  UISETP.GT.AND UP0, UPT, UR14, UR18, UPT ;  /* 0x000000120e00728c */ /* 0x000fe2000bf04270 */
[----:B------:R-:W-:Y:S02]  /*aae0*/  LOP3.LUT R216, R168, 0x7c00, RZ, 0xc0, !PT ;  /* 0x00007c00a8d87812 */ /* 0x000fe400078ec0ff */
[----:B------:R-:W-:Y:S01]  /*aaf0*/  LDGSTS.E.BYPASS.LTC128B.128 [R239+0x12000], desc[UR22][R230.64+0x80] ;  /* 0x12000080e6ef7fae */ /* 0x000fe2000b981a16 */
[----:B------:R-:W-:Y:S02]  /*ab00*/  IADD3.X R205, PT, PT, R165, R231, RZ, P0, !PT ;  /* 0x000000e7a5cd7210 */ /* 0x000fe400007fe4ff */
[----:B------:R-:W-:Y:S02]  /*ab10*/  IADD3 R206, P2, PT, R167, R204, RZ ;  /* 0x000000cca7ce7210 */ /* 0x000fe40007f5e0ff */
[----:B------:R-:W-:Y:S01]  /*ab20*/  LDGSTS.E.BYPASS.LTC128B.128 [R239+0x14000], desc[UR22][R230.64+0x100] ;  /* 0x14000100e6ef7fae */ /* 0x000fe2000b981a16 */
[----:B------:R-:W-:Y:S02]  /*ab30*/  SHF.R.U32.HI R219, RZ, 0x1, R217 ;  /* 0x00000001ffdb7819 */ /* 0x000fe400000116d9 */
[----:B------:R-:W-:Y:S02]  /*ab40*/  IADD3.X R207, PT, PT, R165, R205, RZ, P2, !PT ;  /* 0x000000cda5cf7210 */ /* 0x000fe400017fe4ff */
[----:B------:R-:W-:Y:S01]  /*ab50*/  LDGSTS.E.BYPASS.LTC128B.128 [R239+0x16000], desc[UR22][R230.64+0x180] ;  /* 0x16000180e6ef7fae */ /* 0x000fe2000b981a16 */
[----:B------:R-:W-:Y:S02]  /*ab60*/  IADD3 R166, P0, PT, R167, R206, RZ ;  /* 0x000000cea7a67210 */ /* 0x000fe40007f1e0ff */
[----:B------:R-:W-:Y:S02]  /*ab70*/  LOP3.LUT R3, R216, 0x200, R175, 0xf8, !PT ;  /* 0x00000200d8037812 */ /* 0x000fe400078ef8af */
[----:B------:R-:W-:Y:S01]  /*ab80*/  LDGSTS.E.BYPASS.LTC128B.128 [R239+0x10800], desc[UR22][R204.64] ;  /* 0x10800000ccef7fae */ /* 0x000fe2000b981a16 */
[----:B------:R-:W-:Y:S02]  /*ab90*/  IADD3.X R167, PT, PT, R165, R207, RZ, P0, !PT ;  /* 0x000000cfa5a77210 */ /* 0x000fe400007fe4ff */
[----:B------:R-:W-:Y:S02]  /*aba0*/  LOP3.LUT R173, R217, 0x8, RZ, 0xc0, !PT ;  /* 0x00000008d9ad7812 */ /* 0x000fe400078ec0ff */
[----:B------:R-:W-:Y:S01]  /*abb0*/  LDGSTS.E.BYPASS.LTC128B.128 [R239+0x12800], desc[UR22][R204.64+0x80] ;  /* 0x12800080ccef7fae */ /* 0x000fe2000b981a16 */
[----:B------:R-:W-:Y:S02]  /*abc0*/  LOP3.LUT R2, R219, 0x8, RZ, 0xc0, !PT ;  /* 0x00000008db027812 */ /* 0x000fe400078ec0ff */
[----:B------:R-:W-:Y:S02]  /*abd0*/  LOP3.LUT R224, R175, 0x400, RZ, 0xc0, !PT ;  /* 0x00000400afe07812 */ /* 0x000fe400078ec0ff */
[----:B------:R-:W-:Y:S01]  /*abe0*/  LDGSTS.E.BYPASS.LTC128B.128 [R239+0x14800], desc[UR22][R204.64+0x100] ;  /* 0x14800100ccef7fae */ /* 0x000fe2000b981a16 */
[----:B------:R-:W-:Y:S02]  /*abf0*/  LOP3.LUT R173, R164, R173, RZ, 0x3c, !PT ;  /* 0x000000ada4ad7212 */ /* 0x000fe400078e3cff */
[----:B------:R-:W-:Y:S02]  /*ac00*/  LOP3.LUT R2, R3, R164, R2, 0xf6, !PT ;  /* 0x000000a403027212 */ /* 0x000fe400078ef602 */
[----:B------:R-:W-:Y:S01]  /*ac10*/  LDGSTS.E.BYPASS.LTC128B.128 [R239+0x16800], desc[UR22][R204.64+0x180] ;  /* 0x16800180ccef7fae */ /* 0x000fe2000b981a16 */
[----:B------:R-:W-:Y:S02]  /*ac20*/  LEA R224, R173, R224, 0x1 ;  /* 0x000000e0ade07211 */ /* 0x000fe400078e08ff */
[----:B------:R-:W-:Y:S02]  /*ac30*/  LEA R225, R2, UR5, 0x1 ;  /* 0x0000000502e17c11 */ /* 0x000fe4000f8e08ff */
[----:B------:R-:W-:Y:S01]  /*ac40*/  LDGSTS.E.BYPASS.LTC128B.128 [R239+0x11000], desc[UR22][R206.64] ;  /* 0x11000000ceef7fae */ /* 0x000fe2000b981a16 */
[C---:B------:R-:W-:Y:S02]  /*ac50*/  LOP3.LUT P0, RZ, R217.reuse, 0x2, RZ, 0xc0, !PT ;  /* 0x00000002d9ff7812 */ /* 0x040fe4000780c0ff */
[----:B------:R-:W-:Y:S02]  /*ac60*/  IADD3 R3, PT, PT, R224, UR5, RZ ;  /* 0x00000005e0037c10 */ /* 0x000fe4000fffe0ff */
[----:B------:R-:W-:Y:S01]  /*ac70*/  LDGSTS.E.BYPASS.LTC128B.128 [R239+0x13000], desc[UR22][R206.64+0x80] ;  /* 0x13000080ceef7fae */ /* 0x000fe2000b981a16 */
[----:B------:R-:W-:Y:S02]  /*ac80*/  SEL R220, R170, 0xffffffe0, !P0 ;  /* 0xffffffe0aadc7807 */ /* 0x000fe40004000000 */
[----:B------:R-:W-:Y:S02]  /*ac90*/  MOV R2, 0x40 ;  /* 0x0000004000027802 */ /* 0x000fe40000000f00 */
[----:B------:R-:W-:Y:S01]  /*aca0*/  LDGSTS.E.BYPASS.LTC128B.128 [R239+0x15000], desc[UR22][R206.64+0x100] ;  /* 0x15000100ceef7fae */ /* 0x000fe2000b981a16 */
[C---:B------:R-:W-:Y:S02]  /*acb0*/  IADD3 R222, PT, PT, R220.reuse, R225, RZ ;  /* 0x000000e1dcde7210 */ /* 0x040fe40007ffe0ff */
[----:B------:R-:W-:Y:S02]  /*acc0*/  IADD3 R221, PT, PT, R220, R3, RZ ;  /* 0x00000003dcdd7210 */ /* 0x000fe40007ffe0ff */
[----:B------:R-:W-:Y:S01]  /*acd0*/  LDGSTS.E.BYPASS.LTC128B.128 [R239+0x17000], desc[UR22][R206.64+0x180] ;  /* 0x17000180ceef7fae */ /* 0x000fe2000b981a16 */
[----:B------:R-:W-:Y:S04]  /*ace0*/  LOP3.LUT P0, RZ, R217, 0x4, RZ, 0xc0, !PT ;  /* 0x00000004d9ff7812 */ /* 0x000fe8000780c0ff */
[----:B------:R-:W-:Y:S01]  /*acf0*/  LDGSTS.E.BYPASS.LTC128B.128 [R239+0x11800], desc[UR22][R166.64] ;  /* 0x11800000a6ef7fae */ /* 0x000fe2000b981a16 */
[----:B------:R-:W-:Y:S04]  /*ad00*/  SEL R2, R2, 0xffffffc0, !P0 ;  /* 0xffffffc002027807 */ /* 0x000fe80004000000 */
[----:B------:R-:W-:Y:S01]  /*ad10*/  LDGSTS.E.BYPASS.LTC128B.128 [R239+0x13800], desc[UR22][R166.64+0x80] ;  /* 0x13800080a6ef7fae */ /* 0x000fe2000b981a16 */
[C---:B------:R-:W-:Y:S02]  /*ad20*/  IADD3 R223, PT, PT, R2.reuse, R225, RZ ;  /* 0x000000e102df7210 */ /* 0x040fe40007ffe0ff */
        /* <DEDUP_REMOVED lines=225> */
[----:B------:R4:W2:Y:S01]  /*bb40*/  MUFU.TANH R199, R168 ;  /* 0x000000a800c77308 */ /* 0x0008a20000002400 */
        /* <DEDUP_REMOVED lines=27> */
[----:B----4-:R-:W-:Y:S07]  /*bd00*/  FMUL.FTZ R168, R30, UR12 ;  /* 0x0000000c1ea87c20 */ /* 0x010fee0008410000 */
[----:B------:R-:W4:Y:S01]  /*bd10*/  MUFU.TANH R245, R245 ;  /* 0x000000f500f57308 */ /* 0x000f220000002400 */
        /* <DEDUP_REMOVED lines=43> */
[----:B------:R-:W-:Y:S02]  /*bfd0*/  IMAD.U32 R6, RZ, RZ, UR13 ;  /* 0x0000000dff067e24 */ /* 0x000fe4000f8e00ff */
[----:B------:R-:W-:Y:S03]  /*bfe0*/  MOV R8, UR11 ;  /* 0x0000000b00087c02 */ /* 0x000fe60008000f00 */
[----:B------:R-:W-:Y:S02]  /*bff0*/  IABS R6, R6 ;  /* 0x0000000600067213 */ /* 0x000fe40000000000 */
        /* <DEDUP_REMOVED lines=37> */
[----:B------:R-:W2:Y:S01]  /*c250*/  LDC.64 R2, c[0x0][0x3b8] ;  /* 0x0000ee00ff027b82 */ /* 0x000ea20000000a00 */
[----:B------:R-:W-:Y:S02]  /*c260*/  LEA R16, P3, R13, R234, 0x2 ;  /* 0x000000ea0d107211 */ /* 0x000fe400078610ff */
[-C--:B------:R-:W-:Y:S02]  /*c270*/  LEA.HI.X.SX32 R15, R11, R235.reuse, 0x2, P2 ;  /* 0x000000eb0b0f7211 */ /* 0x080fe400010f16ff */
[----:B------:R-:W-:Y:S02]  /*c280*/  LEA.HI.X.SX32 R17, R13, R235, 0x2, P3 ;  /* 0x000000eb0d117211 */ /* 0x000fe400018f16ff */
        /* <DEDUP_REMOVED lines=17> */
.L_x_3015:
        /* <DEDUP_REMOVED lines=29> */
.L_x_3014:
[----:B------:R-:W-:Y:S01]  /*c570*/  FMNMX3.FTZ R2, R0, R251, R249, !PT ;  /* 0x000000fb00027276 */ /* 0x000fe200078100f9 */
        /* <DEDUP_REMOVED lines=18> */
[----:B--2---:R-:W-:Y:S02]  /*c6a0*/  FMNMX3.FTZ R7, R2, R166, R165, !PT ;  /* 0x000000a602077276 */ /* 0x004fe400078100a5 */
[----:B------:R-:W-:Y:S02]  /*c6b0*/  FMNMX3.FTZ R4, R3, R205, R206, !PT ;  /* 0x000000cd03047276 */ /* 0x000fe400078100ce */
[----:B------:R-:W-:Y:S01]  /*c6c0*/  IADD3 R189, PT, PT, R218, 0x10040, RZ ;  /* 0x00010040dabd7810 */ /* 0x000fe20007ffe0ff */
[----:B------:R-:W1:Y:S01]  /*c6d0*/  SHFL.BFLY PT, R2, R7, 0x2, 0x1f ;  /* 0x0c401f0007027f89 */ /* 0x000e6200000e0000 */
[----:B------:R-:W-:Y:S07]  /*c6e0*/  @P0 IADD3 R189, PT, PT, R226, -0x40, RZ ;  /* 0xffffffc0e2bd0810 */ /* 0x000fee0007ffe0ff */
[----:B------:R-:W2:Y:S01]  /*c6f0*/  SHFL.BFLY PT, R3, R4, 0x2, 0x1f ;  /* 0x0c401f0004037f89 */ /* 0x000ea200000e0000 */
[----:B------:R-:W-:Y:S07]  /*c700*/  IADD3 R220, PT, PT, R220, R189, RZ ;  /* 0x000000bddcdc7210 */ /* 0x000fee0007ffe0ff */
        /* <DEDUP_REMOVED lines=29> */
[--C-:B------:R-:W-:Y:S01]  /*c8e0*/  FFMA.FTZ R199, R242, UR4, -R185.reuse ;  /* 0x00000004f2c77c23 */ /* 0x100fe200080108b9 */
        /* <DEDUP_REMOVED lines=78> */
[----:B------:R-:W2:Y:S01]  /*cdd0*/  MUFU.EX2 R196, R196 ;  /* 0x000000c400c47308 */ /* 0x000ea20000000800 */
        /* <DEDUP_REMOVED lines=16> */
[----:B------:R-:W4:Y:S01]  /*cee0*/  MUFU.EX2 R198, R198 ;  /* 0x000000c600c67308 */ /* 0x000f220000000800 */
        /* <DEDUP_REMOVED lines=17> */
[----:B------:R-:W1:Y:S01]  /*d000*/  MUFU.EX2 R209, R238 ;  /* 0x000000ee00d17308 */ /* 0x000e620000000800 */
[C---:B------:R-:W-:Y:S01]  /*d010*/  FMUL.FTZ R72, R2.reuse, R72 ;  /* 0x0000004802487220 */ /* 0x040fe20000410000 */
[----:B------:R-:W-:Y:S01]  /*d020*/  FMUL.FTZ R73, R2, R73 ;  /* 0x0000004902497220 */ /* 0x000fe20000410000 */
[C---:B------:R-:W-:Y:S01]  /*d030*/  FMUL.FTZ R74, R0.reuse, R74 ;  /* 0x0000004a004a7220 */ /* 0x040fe20000410000 */
[----:B------:R-:W-:Y:S01]  /*d040*/  FMUL.FTZ R75, R0, R75 ;  /* 0x0000004b004b7220 */ /* 0x000fe20000410000 */
[C---:B------:R-:W-:Y:S01]  /*d050*/  FMUL.FTZ R76, R2.reuse, R76 ;  /* 0x0000004c024c7220 */ /* 0x040fe20000410000 */
[C---:B---3--:R-:W-:Y:S04]  /*d060*/  HMMA.16816.F32.BF16 R36, R160.reuse, R144, R36 ;  /* 0x00000090a024723c */ /* 0x048fe80000041824 */
        /* <DEDUP_REMOVED lines=8> */
[----:B------:R-:W3:Y:S01]  /*d0f0*/  MUFU.EX2 R202, R202 ;  /* 0x000000ca00ca7308 */ /* 0x000ee20000000800 */
        /* <DEDUP_REMOVED lines=72> */
[----:B------:R-:W-:Y:S07]  /*d580*/  FFMA.FTZ R167, R167, UR4, -R184 ;  /* 0x00000004a7a77c23 */ /* 0x000fee00080108b8 */
[----:B------:R-:W3:Y:S01]  /*d590*/  MUFU.EX2 R210, R210 ;  /* 0x000000d200d27308 */ /* 0x000ee20000000800 */
[----:B------:R-:W-:Y:S01]  /*d5a0*/  FFMA.FTZ R205, R205, UR4, -R185 ;  /* 0x00000004cdcd7c23 */ /* 0x000fe200080108b9 */
[C---:B----4-:R-:W-:Y:S08]  /*d5b0*/  HMMA.16816.F32.BF16 R84, R160.reuse, R140, R84 ;  /* 0x0000008ca054723c */ /* 0x050ff00000041854 */
[----:B------:R-:W-:Y:S01]  /*d5c0*/  MUFU.EX2 R213, R213 ;  /* 0x000000d500d57308 */ /* 0x000fe20000000800 */
[----:B------:R-:W-:Y:S01]  /*d5d0*/  FFMA.FTZ R197, R2, R237, R197 ;  /* 0x000000ed02c57223 */ /* 0x000fe200000100c5 */
[----:B------:R-:W-:Y:S08]  /*d5e0*/  FFMA.FTZ R195, R0, R233, R195 ;  /* 0x000000e900c37223 */ /* 0x000ff000000100c3 */
[----:B------:R-:W-:Y:S01]  /*d5f0*/  MUFU.EX2 R204, R204 ;  /* 0x000000cc00cc7308 */ /* 0x000fe20000000800 */
[----:B------:R-:W-:Y:S01]  /*d600*/  FADD.FTZ R194, R194, R197 ;  /* 0x000000c5c2c27221 */ /* 0x000fe20000010000 */
[C---:B------:R-:W-:Y:S01]  /*d610*/  HMMA.16816.F32.BF16 R88, R160.reuse, R142, R88 ;  /* 0x0000008ea058723c */ /* 0x040fe20000041858 */
[----:B------:R-:W4:Y:S07]  /*d620*/  LDSM.16.MT88.4 R140, [R171+0x16000] ;  /* 0x01600000ab8c783b */ /* 0x000f2e0000004200 */
        /* <DEDUP_REMOVED lines=8> */
[----:B------:R-:W-:Y:S09]  /*d6b0*/  FADD.FTZ R188, R188, R191 ;  /* 0x000000bfbcbc7221 */ /* 0x000ff20000010000 */
[----:B------:R-:W-:Y:S01]  /*d6c0*/  MUFU.EX2 R205, R205 ;  /* 0x000000cd00cd7308 */ /* 0x000fe20000000800 */
[C---:B------:R-:W-:Y:S01]  /*d6d0*/  HMMA.16816.F32.BF16 R96, R160.reuse, R138, R96 ;  /* 0x0000008aa060723c */ /* 0x040fe20000041860 */
[----:B------:R-:W5:Y:S07]  /*d6e0*/  LDSM.16.MT88.4 R136, [R189+0x6000] ;  /* 0x00600000bd88783b */ /* 0x000f6e0000004200 */
[C---:B--2---:R-:W-:Y:S08]  /*d6f0*/  HMMA.16816.F32.BF16 R100, R160.reuse, R132, R100 ;  /* 0x00000084a064723c */ /* 0x044ff00000041864 */
[C---:B------:R-:W-:Y:S01]  /*d700*/  HMMA.16816.F32.BF16 R104, R160.reuse, R134, R104 ;  /* 0x00000086a068723c */ /* 0x040fe20000041868 */
[----:B------:R-:W2:Y:S07]  /*d710*/  LDSM.16.MT88.4 R132, [R220+0x6000] ;  /* 0x00600000dc84783b */ /* 0x000eae0000004200 */
[C---:B----4-:R-:W-:Y:S08]  /*d720*/  HMMA.16816.F32.BF16 R108, R160.reuse, R140, R108 ;  /* 0x0000008ca06c723c */ /* 0x050ff0000004186c */
[C---:B------:R-:W-:Y:S01]  /*d730*/  HMMA.16816.F32.BF16 R112, R160.reuse, R142, R112 ;  /* 0x0000008ea070723c */ /* 0x040fe20000041870 */
[----:B------:R-:W-:Y:S07]  /*d740*/  LDSM.16.MT88.4 R140, [R171+0x10800] ;  /* 0x01080000ab8c783b */ /* 0x000fee0000004200 */
[C---:B-----5:R-:W-:Y:S08]  /*d750*/  HMMA.16816.F32.BF16 R116, R160.reuse, R136, R116 ;  /* 0x00000088a074723c */ /* 0x060ff00000041874 */
[C---:B------:R-:W-:Y:S01]  /*d760*/  HMMA.16816.F32.BF16 R120, R160.reuse, R138, R120 ;  /* 0x0000008aa078723c */ /* 0x040fe20000041878 */
[----:B------:R-:W4:Y:S07]  /*d770*/  LDSM.16.MT88.4 R136, [R218+0x10800] ;  /* 0x01080000da88783b */ /* 0x000f2e0000004200 */
[C---:B--2---:R-:W-:Y:S03]  /*d780*/  HMMA.16816.F32.BF16 R124, R160.reuse, R132, R124 ;  /* 0x00000084a07c723c */ /* 0x044fe6000004187c */
[----:B------:R-:W-:Y:S02]  /*d790*/  F2FP.BF16.F32.PACK_AB R132, R196, R199 ;  /* 0x000000c7c484723e */ /* 0x000fe400000010ff */
[C---:B------:R-:W-:Y:S01]  /*d7a0*/  F2FP.BF16.F32.PACK_AB R133, R198.reuse, R203 ;  /* 0x000000cbc685723e */ /* 0x040fe200000010ff */
[----:B------:R-:W-:Y:S02]  /*d7b0*/  FADD.FTZ R203, R203, R188 ;  /* 0x000000bccbcb7221 */ /* 0x000fe40000010000 */
[----:B------:R-:W-:Y:S01]  /*d7c0*/  HMMA.16816.F32.BF16 R128, R160, R134, R128 ;  /* 0x00000086a080723c */ /* 0x000fe20000041880 */
[----:B------:R-:W-:Y:S02]  /*d7d0*/  LDSM.16.MT88.4 R160, [R171+0x14800] ;  /* 0x01480000aba0783b */ /* 0x000fe40000004200 */
[----:B-1----:R-:W-:Y:S01]  /*d7e0*/  F2FP.BF16.F32.PACK_AB R134, R209, R200 ;  /* 0x000000c8d186723e */ /* 0x002fe200000010ff */
[----:B------:R-:W-:Y:S01]  /*d7f0*/  FADD.FTZ R198, R198, R203 ;  /* 0x000000cbc6c67221 */ /* 0x000fe20000010000 */
[C---:B---3--:R-:W-:Y:S03]  /*d800*/  F2FP.BF16.F32.PACK_AB R135, R202.reuse, R201 ;  /* 0x000000c9ca87723e */ /* 0x048fe600000010ff */
[----:B------:R-:W-:Y:S04]  /*d810*/  FADD.FTZ R201, R201, R198 ;  /* 0x000000c6c9c97221 */ /* 0x000fe80000010000 */
[----:B------:R-:W-:Y:S01]  /*d820*/  FADD.FTZ R201, R202, R201 ;  /* 0x000000c9cac97221 */ /* 0x000fe20000010000 */
[C---:B----4-:R-:W-:Y:S08]  /*d830*/  HMMA.16816.F32.BF16 R4, R132.reuse, R136, R4 ;  /* 0x000000888404723c */ /* 0x050ff00000041804 */
        /* <DEDUP_REMOVED lines=176> */
.L_x_3012:
[----:B------:R-:W1:Y:S01]  /*e340*/  SHFL.BFLY PT, R4, R237, 0x2, 0x1f ;  /* 0x0c401f00ed047f89 */ /* 0x000e6200000e0000 */
[----:B------:R-:W-:Y:S01]  /*e350*/  SHF.L.U32 R2, R217, 0x4, RZ ;  /* 0x00000004d9027819 */ /* 0x000fe200000006ff */
[----:B------:R-:W2:Y:S01]  /*e360*/  S2UR UR12, SR_CTAID.Y ;  /* 0x00000000000c79c3 */ /* 0x000ea20000002600 */
[----:B------:R-:W-:Y:S01]  /*e370*/  LOP3.LUT R11, R219, 0x30, RZ, 0xc0, !PT ;  /* 0x00000030db0b7812 */ /* 0x000fe200078ec0ff */
[----:B------:R-:W3:Y:S01]  /*e380*/  SHFL.BFLY PT, R0, R233, 0x2, 0x1f ;  /* 0x0c401f00e9007f89 */ /* 0x000ee200000e0000 */
[C---:B------:R-:W-:Y:S01]  /*e390*/  SHF.L.U32 R13, R217.reuse, 0x1, RZ ;  /* 0x00000001d90d7819 */ /* 0x040fe200000006ff */
[----:B------:R-:W2:Y:S01]  /*e3a0*/  LDCU.64 UR6, c[0x0][0x430] ;  /* 0x00008600ff0677ac */ /* 0x000ea20008000a00 */
[----:B------:R-:W-:Y:S01]  /*e3b0*/  LOP3.LUT R6, R2, 0x1c0, RZ, 0xc0, !PT ;  /* 0x000001c002067812 */ /* 0x000fe200078ec0ff */
[----:B------:R-:W-:Y:S01]  /*e3c0*/  BSSY.RECONVERGENT B0, `(.L_x_3017) ;  /* 0x000012c000007945 */ /* 0x000fe20003800200 */
[----:B------:R-:W-:Y:S01]  /*e3d0*/  SHF.L.U32 R10, R217, 0x2, RZ ;  /* 0x00000002d90a7819 */ /* 0x000fe200000006ff */
[----:B------:R-:W4:Y:S01]  /*e3e0*/  S2UR UR11, SR_CTAID.Z ;  /* 0x00000000000b79c3 */ /* 0x000f220000002700 */
[----:B------:R-:W-:Y:S01]  /*e3f0*/  LOP3.LUT R6, R6, 0x38, R13, 0xf8, !PT ;  /* 0x0000003806067812 */ /* 0x000fe200078ef80d */
[----:B------:R-:W4:Y:S01]  /*e400*/  LDCU UR9, c[0x0][0x3e0] ;  /* 0x00007c00ff0977ac */ /* 0x000f220008000800 */
[----:B------:R-:W-:Y:S01]  /*e410*/  SEL R170, R170, 0xffffffe0, !P0 ;  /* 0xffffffe0aaaa7807 */ /* 0x000fe20004000000 */
[----:B------:R-:W5:Y:S04]  /*e420*/  LDCU UR4, c[0x0][0x44c] ;  /* 0x00008980ff0477ac */ /* 0x000f680008000800 */
        /* <DEDUP_REMOVED lines=10> */
[----:B------:R-:W-:Y:S02]  /*e4d0*/  LOP3.LUT R11, R216, 0x6, R13, 0xf8, !PT ;  /* 0x00000006d80b7812 */ /* 0x000fe400078ef80d */
[C---:B------:R-:W-:Y:S01]  /*e4e0*/  LOP3.LUT R13, R2.reuse, 0x3f00, RZ, 0xc0, !PT ;  /* 0x00003f00020d7812 */ /* 0x040fe200078ec0ff */
[----:B------:R-:W-:Y:S01]  /*e4f0*/  UIMAD UR6, UR6, UR9, UR10 ;  /* 0x00000009060672a4 */ /* 0x000fe2000f8e020a */
[----:B------:R-:W-:Y:S02]  /*e500*/  LOP3.LUT R6, R11, R6, RZ, 0xfc, !PT ;  /* 0x000000060b067212 */ /* 0x000fe400078efcff */
[----:B------:R-:W-:Y:S01]  /*e510*/  MOV R11, 0x40 ;  /* 0x00000040000b7802 */ /* 0x000fe20000000f00 */
[----:B-----5:R-:W-:Y:S01]  /*e520*/  USHF.L.U32 UR8, UR8, 0x6, URZ ;  /* 0x0000000608087899 */ /* 0x020fe200080006ff */
[----:B------:R-:W-:-:S03]  /*e530*/  LOP3.LUT R2, R2, 0x10, RZ, 0xc0, !PT ;  /* 0x0000001002027812 */ /* 0x000fc600078ec0ff */
[----:B------:R-:W-:-:S04]  /*e540*/  UIMAD UR7, UR6, UR7, UR8 ;  /* 0x00000007060772a4 */ /* 0x000fc8000f8e0208 */
[----:B------:R-:W-:Y:S01]  /*e550*/  UIMAD UR4, UR7, UR4, URZ ;  /* 0x00000004070472a4 */ /* 0x000fe2000f8e02ff */
[----:B-1----:R-:W-:Y:S01]  /*e560*/  FADD.FTZ R9, R4, R9 ;  /* 0x0000000904097221 */ /* 0x002fe20000010000 */
[----:B------:R-:W-:Y:S02]  /*e570*/  LOP3.LUT R4, R10, 0x1f8, RZ, 0xc0, !PT ;  /* 0x000001f80a047812 */ /* 0x000fe400078ec0ff */
[----:B------:R-:W-:Y:S01]  /*e580*/  LOP3.LUT R10, R13, 0x3c, R10, 0xf8, !PT ;  /* 0x0000003c0d0a7812 */ /* 0x000fe200078ef80a */
[----:B--2---:R-:W-:Y:S01]  /*e590*/  FADD.FTZ R8, R15, R8 ;  /* 0x000000080f087221 */ /* 0x004fe20000010000 */
[----:B------:R-:W1:Y:S01]  /*e5a0*/  MUFU.RCP R5, R9 ;  /* 0x0000000900057308 */ /* 0x000e620000001000 */
[----:B------:R-:W-:Y:S01]  /*e5b0*/  BAR.SYNC.DEFER_BLOCKING 0x0 ;  /* 0x0000000000007b1d */ /* 0x000fe20000010000 */
[----:B------:R-:W-:Y:S02]  /*e5c0*/  FSETP.NE.FTZ.AND P2, PT, R9, RZ, PT ;  /* 0x000000ff0900720b */ /* 0x000fe40003f55000 */
[----:B------:R-:W-:-:S02]  /*e5d0*/  FSETP.NE.FTZ.AND P1, PT, R8, RZ, PT ;  /* 0x000000ff0800720b */ /* 0x000fc40003f35000 */
[----:B------:R-:W-:Y:S02]  /*e5e0*/  LEA R13, R6, UR5, 0x2 ;  /* 0x00000005060d7c11 */ /* 0x000fe4000f8e10ff */
[----:B------:R-:W2:Y:S01]  /*e5f0*/  MUFU.RCP R7, R8 ;  /* 0x0000000800077308 */ /* 0x000ea20000001000 */
[----:B------:R-:W-:Y:S02]  /*e600*/  R2P PR, R217, 0x18 ;  /* 0x00000018d9007804 */ /* 0x000fe40000000000 */
[----:B------:R-:W-:Y:S02]  /*e610*/  IADD3 R17, PT, PT, R13, 0x80, RZ ;  /* 0x000000800d117810 */ /* 0x000fe40007ffe0ff */
[----:B------:R-:W-:Y:S02]  /*e620*/  LOP3.LUT R219, R4, 0x38, R219, 0x78, !PT ;  /* 0x0000003804db7812 */ /* 0x000fe400078e78db */
[----:B------:R-:W-:Y:S01]  /*e630*/  SEL R12, R11, 0xffffffc0, !P3 ;  /* 0xffffffc00b0c7807 */ /* 0x000fe20005800000 */
[----:B------:R-:W3:Y:S01]  /*e640*/  @P2 LDC R21, c[0x0][0x458] ;  /* 0x00011600ff152b82 */ /* 0x000ee20000000800 */
[----:B------:R-:W-:Y:S01]  /*e650*/  IADD3 R11, PT, PT, R13, R170, RZ ;  /* 0x000000aa0d0b7210 */ /* 0x000fe20007ffe0ff */
[----:B------:R-:W4:Y:S01]  /*e660*/  @P1 MUFU.LG2 R8, R8 ;  /* 0x0000000800081308 */ /* 0x000f220000000c00 */
[----:B-1----:R-:W-:-:S02]  /*e670*/  FSEL R5, R5, 1, P2 ;  /* 0x3f80000005057808 */ /* 0x002fc40001000000 */
[C---:B------:R-:W-:Y:S02]  /*e680*/  IADD3 R15, PT, PT, R13.reuse, R12, RZ ;  /* 0x0000000c0d0f7210 */ /* 0x040fe40007ffe0ff */
[----:B------:R-:W-:Y:S01]  /*e690*/  @P4 IADD3 R17, PT, PT, R13, -0x80, RZ ;  /* 0xffffff800d114810 */ /* 0x000fe20007ffe0ff */
[C---:B------:R-:W-:Y:S01]  /*e6a0*/  FMUL.FTZ R160, R5.reuse, R160 ;  /* 0x000000a005a07220 */ /* 0x040fe20000410000 */
[----:B------:R-:W-:Y:S01]  /*e6b0*/  FMUL.FTZ R161, R5, R161 ;  /* 0x000000a105a17220 */ /* 0x000fe20000410000 */
[----:B--2---:R-:W-:Y:S01]  /*e6c0*/  FSEL R7, R7, 1, P1 ;  /* 0x3f80000007077808 */ /* 0x004fe20000800000 */
[C---:B------:R-:W-:Y:S01]  /*e6d0*/  FMUL.FTZ R156, R5.reuse, R156 ;  /* 0x0000009c059c7220 */ /* 0x040fe20000410000 */
[C---:B------:R-:W-:Y:S01]  /*e6e0*/  FMUL.FTZ R157, R5.reuse, R157 ;  /* 0x0000009d059d7220 */ /* 0x040fe20000410000 */
[C---:B------:R-:W-:Y:S01]  /*e6f0*/  FMUL.FTZ R152, R5.reuse, R152 ;  /* 0x0000009805987220 */ /* 0x040fe20000410000 */
[----:B------:R-:W-:Y:S01]  /*e700*/  FMUL.FTZ R153, R5, R153 ;  /* 0x0000009905997220 */ /* 0x000fe20000410000 */
[C---:B------:R-:W-:Y:S01]  /*e710*/  FMUL.FTZ R162, R7.reuse, R162 ;  /* 0x000000a207a27220 */ /* 0x040fe20000410000 */
[C---:B------:R-:W-:Y:S01]  /*e720*/  FMUL.FTZ R163, R7.reuse, R163 ;  /* 0x000000a307a37220 */ /* 0x040fe20000410000 */
[C---:B------:R-:W-:Y:S01]  /*e730*/  FMUL.FTZ R158, R7.reuse, R158 ;  /* 0x0000009e079e7220 */ /* 0x040fe20000410000 */
[C---:B------:R-:W-:Y:S01]  /*e740*/  FMUL.FTZ R159, R7.reuse, R159 ;  /* 0x0000009f079f7220 */ /* 0x040fe20000410000 */
[C---:B------:R-:W-:Y:S01]  /*e750*/  FMUL.FTZ R154, R7.reuse, R154 ;  /* 0x0000009a079a7220 */ /* 0x040fe20000410000 */
[----:B------:R-:W-:Y:S01]  /*e760*/  FMUL.FTZ R155, R7, R155 ;  /* 0x0000009b079b7220 */ /* 0x000fe20000410000 */
[C---:B------:R-:W-:Y:S01]  /*e770*/  FMUL.FTZ R148, R5.reuse, R148 ;  /* 0x0000009405947220 */ /* 0x040fe20000410000 */
[----:B------:R-:W-:Y:S01]  /*e780*/  FMUL.FTZ R149, R5, R149 ;  /* 0x0000009505957220 */ /* 0x000fe20000410000 */
[C---:B------:R-:W-:Y:S01]  /*e790*/  FMUL.FTZ R150, R7.reuse, R150 ;  /* 0x0000009607967220 */ /* 0x040fe20000410000 */
[----:B------:R-:W-:Y:S01]  /*e7a0*/  FMUL.FTZ R151, R7, R151 ;  /* 0x0000009707977220 */ /* 0x000fe20000410000 */
[----:B------:R-:W-:Y:S01]  /*e7b0*/  IADD3 R14, PT, PT, R170, R15, RZ ;  /* 0x0000000faa0e7210 */ /* 0x000fe20007ffe0ff */
[C---:B------:R-:W-:Y:S01]  /*e7c0*/  FMUL.FTZ R144, R5.reuse, R144 ;  /* 0x0000009005907220 */ /* 0x040fe20000410000 */
[----:B------:R-:W-:Y:S01]  /*e7d0*/  IADD3 R19, PT, PT, R12, R17, RZ ;  /* 0x000000110c137210 */ /* 0x000fe20007ffe0ff */
[----:B------:R-:W-:Y:S01]  /*e7e0*/  FMUL.FTZ R145, R5, R145 ;  /* 0x0000009105917220 */ /* 0x000fe20000410000 */
[C---:B------:R-:W-:Y:S01]  /*e7f0*/  FMUL.FTZ R146, R7.reuse, R146 ;  /* 0x0000009207927220 */ /* 0x040fe20000410000 */
[----:B------:R-:W-:Y:S01]  /*e800*/  FMUL.FTZ R147, R7, R147 ;  /* 0x0000009307937220 */ /* 0x000fe20000410000 */
[C---:B------:R-:W-:Y:S01]  /*e810*/  FMUL.FTZ R140, R5.reuse, R140 ;  /* 0x0000008c058c7220 */ /* 0x040fe20000410000 */
[----:B------:R-:W-:Y:S01]  /*e820*/  FMUL.FTZ R141, R5, R141 ;  /* 0x0000008d058d7220 */ /* 0x000fe20000410000 */
[C---:B------:R-:W-:Y:S01]  /*e830*/  FMUL.FTZ R142, R7.reuse, R142 ;  /* 0x0000008e078e7220 */ /* 0x040fe20000410000 */
[----:B------:R-:W-:Y:S01]  /*e840*/  FMUL.FTZ R143, R7, R143 ;  /* 0x0000008f078f7220 */ /* 0x000fe20000410000 */
[----:B------:R-:W-:Y:S01]  /*e850*/  STS.64 [R13], R160 ;  /* 0x000000a00d007388 */ /* 0x000fe20000000a00 */
[C---:B------:R-:W-:Y:S01]  /*e860*/  IADD3 R12, PT, PT, R170.reuse, R17, RZ ;  /* 0x00000011aa0c7210 */ /* 0x040fe20007ffe0ff */
[C---:B------:R-:W-:Y:S01]  /*e870*/  FMUL.FTZ R136, R5.reuse, R136 ;  /* 0x0000008805887220 */ /* 0x040fe20000410000 */
[----:B------:R-:W-:Y:S01]  /*e880*/  FMUL.FTZ R137, R5, R137 ;  /* 0x0000008905897220 */ /* 0x000fe20000410000 */
[----:B------:R-:W-:Y:S01]  /*e890*/  STS.64 [R13+0x800], R162 ;  /* 0x000800a20d007388 */ /* 0x000fe20000000a00 */
[C---:B------:R-:W-:Y:S01]  /*e8a0*/  FMUL.FTZ R138, R7.reuse, R138 ;  /* 0x0000008a078a7220 */ /* 0x040fe20000410000 */
[----:B------:R-:W-:Y:S01]  /*e8b0*/  FMUL.FTZ R139, R7, R139 ;  /* 0x0000008b078b7220 */ /* 0x000fe20000410000 */
[C---:B------:R-:W-:Y:S01]  /*e8c0*/  FMUL.FTZ R132, R5.reuse, R132 ;  /* 0x0000008405847220 */ /* 0x040fe20000410000 */
[----:B------:R-:W-:Y:S01]  /*e8d0*/  STS.64 [R11], R156 ;  /* 0x0000009c0b007388 */ /* 0x000fe20000000a00 */
[----:B------:R-:W-:Y:S01]  /*e8e0*/  FMUL.FTZ R133, R5, R133 ;  /* 0x0000008505857220 */ /* 0x000fe20000410000 */
[C---:B------:R-:W-:Y:S01]  /*e8f0*/  FMUL.FTZ R134, R7.reuse, R134 ;  /* 0x0000008607867220 */ /* 0x040fe20000410000 */
[----:B------:R-:W-:Y:S01]  /*e900*/  FMUL.FTZ R135, R7, R135 ;  /* 0x0000008707877220 */ /* 0x000fe20000410000 */
[----:B------:R-:W-:Y:S01]  /*e910*/  STS.64 [R11+0x800], R158 ;  /* 0x0008009e0b007388 */ /* 0x000fe20000000a00 */
[----:B------:R-:W-:Y:S01]  /*e920*/  IADD3 R170, PT, PT, R170, R19, RZ ;  /* 0x00000013aaaa7210 */ /* 0x000fe20007ffe0ff */
[C---:B------:R-:W-:Y:S01]  /*e930*/  FMUL.FTZ R36, R5.reuse, R36 ;  /* 0x0000002405247220 */ /* 0x040fe20000410000 */
[----:B------:R-:W-:Y:S01]  /*e940*/  FMUL.FTZ R37, R5, R37 ;  /* 0x0000002505257220 */ /* 0x000fe20000410000 */
[----:B------:R-:W-:Y:S01]  /*e950*/  STS.64 [R15], R152 ;  /* 0x000000980f007388 */ /* 0x000fe20000000a00 */
[C---:B------:R-:W-:Y:S01]  /*e960*/  FMUL.FTZ R38, R7.reuse, R38 ;  /* 0x0000002607267220 */ /* 0x040fe20000410000 */
[----:B------:R-:W-:Y:S01]  /*e970*/  FMUL.FTZ R39, R7, R39 ;  /* 0x0000002707277220 */ /* 0x000fe20000410000 */
[C---:B------:R-:W-:Y:S01]  /*e980*/  FMUL.FTZ R40, R5.reuse, R40 ;  /* 0x0000002805287220 */ /* 0x040fe20000410000 */
[----:B------:R-:W-:Y:S01]  /*e990*/  STS.64 [R15+0x800], R154 ;  /* 0x0008009a0f007388 */ /* 0x000fe20000000a00 */
[----:B------:R-:W-:Y:S01]  /*e9a0*/  FMUL.FTZ R41, R5, R41 ;  /* 0x0000002905297220 */ /* 0x000fe20000410000 */
        /* <DEDUP_REMOVED lines=34> */
[----:B------:R1:W-:Y:S01]  /*ebd0*/  STS.64 [R170], R132 ;  /* 0x00000084aa007388 */ /* 0x0003e20000000a00 */
[C---:B------:R-:W-:Y:S01]  /*ebe0*/  FMUL.FTZ R68, R5.reuse, R68 ;  /* 0x0000004405447220 */ /* 0x040fe20000410000 */
[----:B------:R-:W-:Y:S01]  /*ebf0*/  FMUL.FTZ R69, R5, R69 ;  /* 0x0000004505457220 */ /* 0x000fe20000410000 */
[C---:B------:R-:W-:Y:S01]  /*ec00*/  FMUL.FTZ R70, R7.reuse, R70 ;  /* 0x0000004607467220 */ /* 0x040fe20000410000 */
[----:B------:R2:W-:Y:S01]  /*ec10*/  STS.64 [R170+0x800], R134 ;  /* 0x00080086aa007388 */ /* 0x0005e20000000a00 */
[----:B------:R-:W-:Y:S01]  /*ec20*/  FMUL.FTZ R71, R7, R71 ;  /* 0x0000004707477220 */ /* 0x000fe20000410000 */
[C---:B------:R-:W-:Y:S01]  /*ec30*/  FMUL.FTZ R72, R5.reuse, R72 ;  /* 0x0000004805487220 */ /* 0x040fe20000410000 */
[----:B------:R-:W-:Y:S01]  /*ec40*/  FMUL.FTZ R73, R5, R73 ;  /* 0x0000004905497220 */ /* 0x000fe20000410000 */
[----:B------:R1:W-:Y:S01]  /*ec50*/  STS.64 [R13+0x4000], R36 ;  /* 0x004000240d007388 */ /* 0x0003e20000000a00 */
        /* <DEDUP_REMOVED lines=40> */
[----:B------:R-:W5:Y:S01]  /*eee0*/  @P1 LDC R16, c[0x0][0x458] ;  /* 0x00011600ff101b82 */ /* 0x000f620000000800 */
        /* <DEDUP_REMOVED lines=28> */
[C---:B------:R-:W-:Y:S01]  /*f0b0*/  FMUL.FTZ R125, R5.reuse, R125 ;  /* 0x0000007d057d7220 */ /* 0x040fe20000410000 */
[----:B------:R-:W-:Y:S01]  /*f0c0*/  FMUL.FTZ R4, R5, R128 ;  /* 0x0000008005047220 */ /* 0x000fe20000410000 */
[----:B------:R3:W-:Y:S01]  /*f0d0*/  STS.64 [R11+0x8000], R72 ;  /* 0x008000480b007388 */ /* 0x0007e20000000a00 */
[C---:B------:R-:W-:Y:S01]  /*f0e0*/  FMUL.FTZ R126, R7.reuse, R126 ;  /* 0x0000007e077e7220 */ /* 0x040fe20000410000 */
[C---:B------:R-:W-:Y:S01]  /*f0f0*/  FMUL.FTZ R127, R7.reuse, R127 ;  /* 0x0000007f077f7220 */ /* 0x040fe20000410000 */
[----:B------:R-:W-:Y:S01]  /*f100*/  FMUL.FTZ R6, R7, R130 ;  /* 0x0000008207067220 */ /* 0x000fe20000410000 */
[----:B------:R3:W-:Y:S01]  /*f110*/  STS.64 [R11+0x8800], R74 ;  /* 0x0088004a0b007388 */ /* 0x0007e20000000a00 */
[----:B------:R-:W-:Y:S01]  /*f120*/  FMUL.FTZ R5, R5, R129 ;  /* 0x0000008105057220 */ /* 0x000fe20000410000 */
[----:B------:R-:W-:Y:S01]  /*f130*/  FMUL.FTZ R7, R7, R131 ;  /* 0x0000008307077220 */ /* 0x000fe20000410000 */
[----:B------:R-:W2:Y:S01]  /*f140*/  @P2 MUFU.LG2 R9, R9 ;  /* 0x0000000900092308 */ /* 0x000ea20000000c00 */
[----:B------:R3:W-:Y:S01]  /*f150*/  STS.64 [R15+0x8000], R76 ;  /* 0x0080004c0f007388 */ /* 0x0007e20000000a00 */
[----:B----4-:R-:W-:Y:S01]  /*f160*/  @P1 FMUL.FTZ R8, R8, 0.69314718246459960938 ;  /* 0x3f31721808081820 */ /* 0x010fe20000410000 */
[----:B-1----:R-:W-:-:S02]  /*f170*/  MOV R132, 0xff800000 ;  /* 0xff80000000847802 */ /* 0x002fc40000000f00 */
[----:B------:R1:W-:Y:S01]  /*f180*/  STS.64 [R15+0x8800], R78 ;  /* 0x0088004e0f007388 */ /* 0x0003e20000000a00 */
[----:B-----5:R-:W-:Y:S01]  /*f190*/  @P1 FFMA.FTZ R132, R3, R16, R8 ;  /* 0x0000001003841223 */ /* 0x020fe20000010008 */
[----:B------:R-:W-:Y:S02]  /*f1a0*/  LOP3.LUT P1, RZ, R217, 0x3, RZ, 0xc0, !PT ;  /* 0x00000003d9ff7812 */ /* 0x000fe4000782c0ff */
[----:B------:R1:W-:Y:S01]  /*f1b0*/  STS.64 [R14+0x8000], R80 ;  /* 0x008000500e007388 */ /* 0x0003e20000000a00 */
[----:B------:R-:W-:Y:S02]  /*f1c0*/  LEA R2, R219, R2, 0x2 ;  /* 0x00000002db027211 */ /* 0x000fe400078e10ff */
[----:B------:R-:W-:Y:S01]  /*f1d0*/  MOV R133, 0xff800000 ;  /* 0xff80000000857802 */ /* 0x000fe20000000f00 */
[----:B------:R1:W-:Y:S01]  /*f1e0*/  STS.64 [R14+0x8800], R82 ;  /* 0x008800520e007388 */ /* 0x0003e20000000a00 */
[----:B--2---:R-:W-:Y:S02]  /*f1f0*/  IADD3 R134, P0, PT, R10, UR4, RZ ;  /* 0x000000040a867c10 */ /* 0x004fe4000ff1e0ff */
[----:B------:R-:W-:Y:S01]  /*f200*/  MOV R3, UR4 ;  /* 0x0000000400037c02 */ /* 0x000fe20008000f00 */
[----:B------:R1:W-:Y:S01]  /*f210*/  STS.64 [R17+0x8000], R84 ;  /* 0x0080005411007388 */ /* 0x0003e20000000a00 */
[----:B------:R-:W-:-:S03]  /*f220*/  @P2 FMUL.FTZ R9, R9, 0.69314718246459960938 ;  /* 0x3f31721809092820 */ /* 0x000fc60000410000 */
[----:B------:R1:W-:Y:S01]  /*f230*/  STS.64 [R17+0x8800], R86 ;  /* 0x0088005611007388 */ /* 0x0003e20000000a00 */
[----:B---3--:R-:W-:-:S03]  /*f240*/  @P2 FFMA.FTZ R133, R164, R21, R9 ;  /* 0x00000015a4852223 */ /* 0x008fc60000010009 */
[----:B------:R1:W-:Y:S04]  /*f250*/  STS.64 [R12+0x8000], R88 ;  /* 0x008000580c007388 */ /* 0x0003e80000000a00 */
        /* <DEDUP_REMOVED lines=58> */
[----:B-1----:R-:W-:Y:S01]  /*f600*/  IMAD.U32 R2, RZ, RZ, UR7 ;  /* 0x00000007ff027e24 */ /* 0x002fe2000f8e00ff */
[----:B------:R-:W-:Y:S02]  /*f610*/  ISETP.GE.AND P3, PT, R0, UR29, PT ;  /* 0x0000001d00007c0c */ /* 0x000fe4000bf66270 */
[----:B------:R-:W-:Y:S02]  /*f620*/  ISETP.GE.AND P2, PT, R136, UR29, PT ;  /* 0x0000001d88007c0c */ /* 0x000fe4000bf46270 */
[----:B------:R-:W-:Y:S02]  /*f630*/  LEA.HI.X.SX32 R2, R2, RZ, 0x1, P1 ;  /* 0x000000ff02027211 */ /* 0x000fe400008f0eff */
[----:B--2---:R-:W-:-:S04]  /*f640*/  LEA R136, P1, R135, UR4, 0x2 ;  /* 0x0000000487887c11 */ /* 0x004fc8000f8210ff */
[----:B------:R-:W-:-:S05]  /*f650*/  LEA.HI.X R137, R135, UR5, R2, 0x2, P1 ;  /* 0x0000000587897c11 */ /* 0x000fca00088f1402 */
[----:B------:R2:W-:Y:S04]  /*f660*/  @!P3 STG.E desc[UR22][R136.64], R133 ;  /* 0x000000858800b986 */ /* 0x0005e8000c101916 */
[----:B------:R2:W-:Y:S02]  /*f670*/  @!P2 STG.E desc[UR22][R136.64+0x20], R132 ;  /* 0x000020848800a986 */ /* 0x0005e4000c101916 */
.L_x_3018:
[----:B------:R-:W-:Y:S05]  /*f680*/  BSYNC.RECONVERGENT B0 ;  /* 0x0000000000007941 */ /* 0x000fea0003800200 */
.L_x_3017:
[----:B------:R-:W3:Y:S01]  /*f690*/  LDCU.64 UR4, c[0x0][0x3f8] ;  /* 0x00007f00ff0477ac */ /* 0x000ee20008000a00 */
[----:B------:R-:W-:Y:S02]  /*f6a0*/  SHF.R.U32.HI R217, RZ, 0x4, R217 ;  /* 0x00000004ffd97819 */ /* 0x000fe400000116d9 */
[----:B------:R-:W-:Y:S02]  /*f6b0*/  LEA.HI.X.SX32 R3, R3, RZ, 0x1, P0 ;  /* 0x000000ff03037211 */ /* 0x000fe400000f0eff */
[C---:B------:R-:W-:Y:S01]  /*f6c0*/  ISETP.GE.AND P0, PT, R217.reuse, UR29, PT ;  /* 0x0000001dd9007c0c */ /* 0x040fe2000bf06270 */
[C---:B-1----:R-:W-:Y:S02]  /*f6d0*/  VIADD R2, R217.reuse, 0x8 ;  /* 0x00000008d9027836 */ /* 0x042fe40000000000 */
[C---:B------:R-:W-:Y:S02]  /*f6e0*/  VIADD R0, R217.reuse, 0x10 ;  /* 0x00000010d9007836 */ /* 0x040fe40000000000 */
[C---:B--2---:R-:W-:Y:S01]  /*f6f0*/  VIADD R132, R217.reuse, 0x18 ;  /* 0x00000018d9847836 */ /* 0x044fe20000000000 */
[----:B------:R-:W-:Y:S01]  /*f700*/  ISETP.GE.AND P6, PT, R2, UR29, PT ;  /* 0x0000001d02007c0c */ /* 0x000fe2000bfc6270 */
[C---:B------:R-:W-:Y:S01]  /*f710*/  VIADD R2, R217.reuse, 0x28 ;  /* 0x00000028d9027836 */ /* 0x040fe20000000000 */
[----:B------:R-:W-:Y:S01]  /*f720*/  ISETP.GE.AND P5, PT, R0, UR29, PT ;  /* 0x0000001d00007c0c */ /* 0x000fe2000bfa6270 */
[----:B------:R-:W-:Y:S01]  /*f730*/  VIADD R0, R217, 0x30 ;  /* 0x00000030d9007836 */ /* 0x000fe20000000000 */
[----:B------:R-:W-:-:S02]  /*f740*/  ISETP.GE.AND P4, PT, R132, UR29, PT ;  /* 0x0000001d84007c0c */ /* 0x000fc4000bf86270 */
[----:B------:R-:W-:Y:S02]  /*f750*/  ISETP.GE.AND P2, PT, R2, UR29, PT ;  /* 0x0000001d02007c0c */ /* 0x000fe4000bf46270 */
[----:B---3--:R-:W-:-:S04]  /*f760*/  LEA R136, P1, R134, UR4, 0x2 ;  /* 0x0000000486887c11 */ /* 0x008fc8000f8210ff */
[----:B------:R-:W-:Y:S01]  /*f770*/  LEA.HI.X R137, R134, UR5, R3, 0x2, P1 ;  /* 0x0000000586897c11 */ /* 0x000fe200088f1403 */
[C---:B------:R-:W-:Y:S01]  /*f780*/  VIADD R3, R217.reuse, 0x20 ;  /* 0x00000020d9037836 */ /* 0x040fe20000000000 */
[----:B------:R-:W-:Y:S01]  /*f790*/  ISETP.GE.AND P1, PT, R0, UR29, PT ;  /* 0x0000001d00007c0c */ /* 0x000fe2000bf26270 */
[----:B------:R-:W-:Y:S02]  /*f7a0*/  VIADD R217, R217, 0x38 ;  /* 0x00000038d9d97836 */ /* 0x000fe40000000000 */
[----:B------:R1:W-:Y:S01]  /*f7b0*/  @!P0 STG.E.128 desc[UR22][R136.64], R128 ;  /* 0x0000008088008986 */ /* 0x0003e2000c101d16 */
        /* <DEDUP_REMOVED lines=35> */
.L_x_3019:
        /* <DEDUP_REMOVED lines=9> */
.L_x_4077:


//--------------------- .text._ZN5flash24flash_fwd_splitkv_kernelI23Flash_fwd_kernel_traitsILi256ELi64ELi64ELi4ELb0ELb0EN7cutlass10bfloat16_tE19Flash_kernel_traitsILi256ELi64ELi64ELi4ES3_EELb1ELb0ELb1ELb0ELb0ELb0ELb1ELb0EEEvNS_16Flash_fwd_paramsE --------------------------
	.section	.text._ZN5flash24flash_fwd_splitkv_kernelI23Flash_fwd_kernel_traitsILi256ELi64ELi64ELi4ELb0ELb0EN7cutlass10bfloat16_tE19Flash_kernel_traitsILi256ELi64ELi64ELi4ES3_EELb1ELb0ELb1ELb0ELb0ELb0ELb1ELb0EEEvNS_16Flash_fwd_paramsE,"ax",@progbits
	.align	128
        .global         _ZN5flash24flash_fwd_splitkv_kernelI23Flash_fwd_kernel_traitsILi256ELi64ELi64ELi4ELb0ELb0EN7cutlass10bfloat16_tE19Flash_kernel_traitsILi256ELi64ELi64ELi4ES3_EELb1ELb0ELb1ELb0ELb0ELb0ELb1ELb0EEEvNS_16Flash_fwd_paramsE
        .type           _ZN5flash24flash_fwd_splitkv_kernelI23Flash_fwd_kernel_traitsILi256ELi64ELi64ELi4ELb0ELb0EN7cutlass10bfloat16_tE19Flash_kernel_traitsILi256ELi64ELi64ELi4ES3_EELb1ELb0ELb1ELb0ELb0ELb0ELb1ELb0EEEvNS_16Flash_fwd_paramsE,@function
        .size           _ZN5flash24flash_fwd_splitkv_kernelI23Flash_fwd_kernel_traitsILi256ELi64ELi64ELi4ELb0ELb0EN7cutlass10bfloat16_tE19Flash_kernel_traitsILi256ELi64ELi64ELi4ES3_EELb1ELb0ELb1ELb0ELb0ELb0ELb1ELb0EEEvNS_16Flash_fwd_paramsE,(.L_x_4078 - _ZN5flash24flash_fwd_splitkv_kernelI23Flash_fwd_kernel_traitsILi256ELi64ELi64ELi4ELb0ELb0EN7cutlass10bfloat16_tE19Flash_kernel_traitsILi256ELi64ELi64ELi4ES3_EELb1ELb0ELb1ELb0ELb0ELb0ELb1ELb0EEEvNS_16Flash_fwd_paramsE)
        .other          _ZN5flash24flash_fwd_splitkv_kernelI23Flash_fwd_kernel_traitsILi256ELi64ELi64ELi4ELb0ELb0EN7cutlass10bfloat16_tE19Flash_kernel_traitsILi256ELi64ELi64ELi4ES3_EELb1ELb0ELb1ELb0ELb0ELb0ELb1ELb0EEEvNS_16Flash_fwd_paramsE,@"STO_CUDA_ENTRY STV_DEFAULT"
_ZN5flash24flash_fwd_splitkv_kernelI23Flash_fwd_kernel_traitsILi256ELi64ELi64ELi4ELb0ELb0EN7cutlass10bfloat16_tE19Flash_kernel_traitsILi256ELi64ELi64ELi4ES3_EELb1ELb0ELb1ELb0ELb0ELb0ELb1ELb0EEEvNS_16Flash_fwd_paramsE:
.text._ZN5flash24flash_fwd_splitkv_kernelI23Flash_fwd_kernel_traitsILi256ELi64ELi64ELi4ELb0ELb0EN7cutlass10bfloat16_tE19Flash_kernel_traitsILi256ELi64ELi64ELi4ES3_EELb1ELb0ELb1ELb0ELb0ELb0ELb1ELb0EEEvNS_16Flash_fwd_paramsE:
        /* <DEDUP_REMOVED lines=87> */
.L_x_3020:
        /* <DEDUP_REMOVED lines=114> */
.L_x_3023:
[----:B------:R-:W-:Y:S05]  /*0c90*/  BSYNC.RECONVERGENT B0 ;  /* 0x0000000000007941 */ /* 0x000fea0003800200 */
.L_x_3022:
        /* <DEDUP_REMOVED lines=31> */
.L_x_3025:
[----:B------:R-:W-:Y:S05]  /*0e90*/  BSYNC.RECONVERGENT B0 ;  /* 0x0000000000007941 */ /* 0x000fea0003800200 */
.L_x_3024:
        /* <DEDUP_REMOVED lines=24> */
.L_x_3027:
[----:B------:R-:W-:Y:S05]  /*1020*/  BSYNC.RECONVERGENT B0 ;  /* 0x0000000000007941 */ /* 0x000fea0003800200 */
.L_x_3026:
        /* <DEDUP_REMOVED lines=24> */
.L_x_3029:
[----:B------:R-:W-:Y:S05]  /*11b0*/  BSYNC.RECONVERGENT B0 ;  /* 0x0000000000007941 */ /* 0x000fea0003800200 */
.L_x_3028:
        /* <DEDUP_REMOVED lines=24> */
.L_x_3031:
[----:B------:R-:W-:Y:S05]  /*1340*/  BSYNC.RECONVERGENT B0 ;  /* 0x0000000000007941 */ /* 0x000fea0003800200 */
.L_x_3030:
        /* <DEDUP_REMOVED lines=24> */
.L_x_3033:
[----:B------:R-:W-:Y:S05]  /*14d0*/  BSYNC.RECONVERGENT B0 ;  /* 0x0000000000007941 */ /* 0x000fea0003800200 */
.L_x_3032:
        /* <DEDUP_REMOVED lines=23> */
.L_x_3035:
[----:B------:R-:W-:Y:S05]  /*1650*/  BSYNC.RECONVERGENT B0 ;  /* 0x0000000000007941 */ /* 0x000fea0003800200 */
.L_x_3034:
        /* <DEDUP_REMOVED lines=23> */
.L_x_3037:
[----:B------:R-:W-:Y:S05]  /*17d0*/  BSYNC.RECONVERGENT B0 ;  /* 0x0000000000007941 */ /* 0x000fea0003800200 */
.L_x_3036:
        /* <DEDUP_REMOVED lines=33> */
.L_x_3021:
        /* <DEDUP_REMOVED lines=14> */
.L_x_3038:
        /* <DEDUP_REMOVED lines=100> */
.L_x_3039:
        /* <DEDUP_REMOVED lines=15> */
.L_x_3041:
[----:B------:R-:W1:Y:S01]  /*2200*/  LDCU.64 UR10, c[0x0][0x3b8] ;  /* 0x00007700ff0a77ac */ /* 0x000e620008000a00 */
[----:B------:R-:W-:-:S04]  /*2210*/  UIADD3 UR15, UPT, UPT, UR7, UR16, URZ ;  /* 0x00000010070f7290 */ /* 0x000fc8000fffe0ff */
[----:B-1----:R-:W-:Y:S02]  /*2220*/  UIMAD.WIDE.U32 UR4, UR15, UR10, URZ ;  /* 0x0000000a0f0472a5 */ /* 0x002fe4000f8e00ff */
[----:B------:R-:W-:-:S04]  /*2230*/  UIMAD UR15, UR15, UR11, URZ ;  /* 0x0000000b0f0f72a4 */ /* 0x000fc8000f8e02ff */
[----:B------:R-:W-:Y:S01]  /*2240*/  UIADD3 UR15, UPT, UPT, UR5, UR15, URZ ;  /* 0x0000000f050f7290 */ /* 0x000fe2000fffe0ff */
[----:B------:R-:W-:-:S11]  /*2250*/  UMOV UR14, UR4 ;  /* 0x00000004000e7c82 */ /* 0x000fd60008000000 */
.L_x_3042:
        /* <DEDUP_REMOVED lines=15> */
.L_x_3043:
[----:B------:R-:W1:Y:S01]  /*2350*/  LDCU.64 UR8, c[0x0][0x3c0] ;  /* 0x00007800ff0877ac */ /* 0x000e620008000a00 */
[----:B------:R-:W-:-:S04]  /*2360*/  UIADD3 UR7, UPT, UPT, UR7, UR16, URZ ;  /* 0x0000001007077290 */ /* 0x000fc8000fffe0ff */
[----:B-1----:R-:W-:Y:S02]  /*2370*/  UIMAD.WIDE.U32 UR16, UR7, UR8, URZ ;  /* 0x00000008071072a5 */ /* 0x002fe4000f8e00ff */
[----:B------:R-:W-:-:S04]  /*2380*/  UIMAD UR5, UR7, UR9, URZ ;  /* 0x00000009070572a4 */ /* 0x000fc8000f8e02ff */
[----:B------:R-:W-:-:S12]  /*2390*/  UIADD3 UR5, UPT, UPT, UR17, UR5, URZ ;  /* 0x0000000511057290 */ /* 0x000fd8000fffe0ff */
.L_x_3044:
        /* <DEDUP_REMOVED lines=56> */
.L_x_3040:
[----:B------:R-:W-:Y:S01]  /*2720*/  UISETP.NE.AND UP0, UPT, UR27, -0x1, UPT ;  /* 0xffffffff1b00788c */ /* 0x000fe2000bf05270 */
[----:B------:R-:W-:Y:S01]  /*2730*/  IMAD.SHL.U32 R0, R218, 0x8, RZ ;  /* 0x00000008da007824 */ /* 0x000fe200078e00ff */
[----:B------:R-:W1:Y:S01]  /*2740*/  LDCU.64 UR14, c[0x0][0x388] ;  /* 0x00007100ff0e77ac */ /* 0x000e620008000a00 */
[----:B------:R-:W2:Y:S01]  /*2750*/  S2R R15, SR_CTAID.X ;  /* 0x00000000000f7919 */ /* 0x000ea20000002500 */
[--C-:B------:R-:W-:Y:S01]  /*2760*/  SHF.R.U32.HI R10, RZ, 0x3, R218.reuse ;  /* 0x00000003ff0a7819 */ /* 0x100fe200000116da */
[----:B------:R-:W-:Y:S01]  /*2770*/  IMAD.MOV.U32 R11, RZ, RZ, RZ ;  /* 0x000000ffff0b7224 */ /* 0x000fe200078e00ff */
[C---:B------:R-:W-:Y:S01]  /*2780*/  LOP3.LUT R186, R0.reuse, 0x38, RZ, 0xc0, !PT ;  /* 0x0000003800ba7812 */ /* 0x040fe200078ec0ff */
[----:B------:R-:W3:Y:S01]  /*2790*/  LDCU.64 UR6, c[0x0][0x390] ;  /* 0x00007200ff0677ac */ /* 0x000ee20008000a00 */
[----:B------:R-:W-:Y:S01]  /*27a0*/  LOP3.LUT R167, R0, 0x1f8, RZ, 0xc0, !PT ;  /* 0x000001f800a77812 */ /* 0x000fe200078ec0ff */
[----:B------:R-:W-:Y:S01]  /*27b0*/  BSSY.RECONVERGENT B0, `(.L_x_3045) ;  /* 0x0000053000007945 */ /* 0x000fe20003800200 */
[----:B------:R-:W-:Y:S01]  /*27c0*/  IADD3 R6, P0, PT, R186, R6, RZ ;  /* 0x00000006ba067210 */ /* 0x000fe20007f1e0ff */
[----:B------:R-:W4:Y:S01]  /*27d0*/  @!UP0 LDCU.64 UR4, c[0x0][0x398] ;  /* 0x00007300ff0487ac */ /* 0x000f220008000a00 */
[----:B------:R-:W-:-:S02]  /*27e0*/  LOP3.LUT R167, R167, 0x38, R218, 0x78, !PT ;  /* 0x00000038a7a77812 */ /* 0x000fc400078e78da */
[C---:B------:R-:W-:Y:S01]  /*27f0*/  LOP3.LUT R185, R186.reuse, 0x40, RZ, 0xfc, !PT ;  /* 0x00000040bab97812 */ /* 0x040fe200078efcff */
[----:B------:R-:W5:Y:S01]  /*2800*/  @UP0 LDCU.64 UR16, c[0x0][0x3b0] ;  /* 0x00007600ff1007ac */ /* 0x000f620008000a00 */
[----:B------:R-:W-:Y:S01]  /*2810*/  IMAD.X R7, RZ, RZ, R3, P0 ;  /* 0x000000ffff077224 */ /* 0x000fe200000e0603 */
[----:B------:R-:W-:Y:S01]  /*2820*/  IADD3 R4, P0, PT, R186, R4, RZ ;  /* 0x00000004ba047210 */ /* 0x000fe20007f1e0ff */
[----:B------:R-:W-:Y:S01]  /*2830*/  USHF.R.S32.HI UR29, URZ, 0x1f, UR28 ;  /* 0x0000001fff1d7899 */ /* 0x000fe2000801141c */
[----:B------:R-:W-:Y:S01]  /*2840*/  IMAD.WIDE.U32 R6, R10, UR10, R6 ;  /* 0x0000000a0a067c25 */ /* 0x000fe2000f8e0006 */
[----:B------:R-:W-:Y:S02]  /*2850*/  LOP3.LUT R167, R167, 0x1e00, R0, 0xf8, !PT ;  /* 0x00001e00a7a77812 */ /* 0x000fe400078ef800 */
[----:B------:R-:W-:Y:S01]  /*2860*/  LOP3.LUT R183, R186, 0x80, RZ, 0xfc, !PT ;  /* 0x00000080bab77812 */ /* 0x000fe200078efcff */
[----:B------:R-:W-:Y:S01]  /*2870*/  IMAD R227, R10, UR11, R7 ;  /* 0x0000000b0ae37c24 */ /* 0x000fe2000f8e0207 */
[----:B-1----:R-:W-:Y:S01]  /*2880*/  LEA R226, P1, R6, UR14, 0x1 ;  /* 0x0000000e06e27c11 */ /* 0x002fe2000f8208ff */
[----:B------:R-:W-:Y:S01]  /*2890*/  IMAD.X R5, RZ, RZ, R2, P0 ;  /* 0x000000ffff057224 */ /* 0x000fe200000e0602 */
[----:B------:R-:W-:Y:S01]  /*28a0*/  UMOV UR14, 0x400 ;  /* 0x00000400000e7882 */ /* 0x000fe20000000000 */
[----:B------:R-:W-:Y:S01]  /*28b0*/  VIADD R7, R10, 0x10 ;  /* 0x000000100a077836 */ /* 0x000fe20000000000 */
[----:B----4-:R-:W-:Y:S01]  /*28c0*/  @!UP0 UIMAD.WIDE.U32 UR32, UR19, UR4, URZ ;  /* 0x00000004132082a5 */ /* 0x010fe2000f8e00ff */
[----:B------:R-:W-:Y:S01]  /*28d0*/  LEA.HI.X R227, R6, UR15, R227, 0x1, P1 ;  /* 0x0000000f06e37c11 */ /* 0x000fe200088f0ce3 */
[----:B------:R-:W-:Y:S01]  /*28e0*/  IMAD.WIDE.U32 R4, R10, UR8, R4 ;  /* 0x000000080a047c25 */ /* 0x000fe2000f8e0004 */
[----:B------:R-:W-:Y:S01]  /*28f0*/  LOP3.LUT R182, R186, 0xc0, RZ, 0xfc, !PT ;  /* 0x000000c0bab67812 */ /* 0x000fe200078efcff */
[----:B-----5:R-:W-:-:S02]  /*2900*/  @UP0 UIMAD.WIDE.U32 UR34, UR27, UR16, URZ ;  /* 0x000000101b2202a5 */ /* 0x020fc4000f8e00ff */
[----:B------:R-:W-:Y:S01]  /*2910*/  @!UP0 UIMAD UR30, UR19, UR5, UR33 ;  /* 0x00000005131e82a4 */ /* 0x000fe2000f8e0221 */
[----:B------:R-:W-:Y:S01]  /*2920*/  IMAD R229, R10, UR9, R5 ;  /* 0x000000090ae57c24 */ /* 0x000fe2000f8e0205 */
[----:B------:R-:W-:Y:S01]  /*2930*/  @UP0 UIMAD UR30, UR27, UR17, UR35 ;  /* 0x000000111b1e02a4 */ /* 0x000fe2000f8e0223 */
[----:B------:R-:W1:Y:S01]  /*2940*/  S2UR UR17, SR_CgaCtaId ;  /* 0x00000000001179c3 */ /* 0x000e620000008800 */
[----:B------:R-:W4:Y:S01]  /*2950*/  LDCU.64 UR4, c[0x0][0x3c8] ;  /* 0x00007900ff0477ac */ /* 0x000f220008000a00 */
[----:B---3--:R-:W-:Y:S01]  /*2960*/  LEA R228, P1, R4, UR6, 0x1 ;  /* 0x0000000604e47c11 */ /* 0x008fe2000f8208ff */
[----:B------:R-:W-:Y:S01]  /*2970*/  VIADD R6, R10, 0x20 ;  /* 0x000000200a067836 */ /* 0x000fe20000000000 */
[----:B------:R-:W-:Y:S02]  /*2980*/  UIADD3 UR16, UPT, UPT, -UR25, UR26, URZ ;  /* 0x0000001a19107290 */ /* 0x000fe4000fffe1ff */
[----:B------:R-:W-:Y:S01]  /*2990*/  LEA.HI.X R229, R4, UR7, R229, 0x1, P1 ;  /* 0x0000000704e57c11 */ /* 0x000fe200088f0ce5 */
[----:B------:R-:W-:Y:S01]  /*29a0*/  @UP0 UMOV UR32, UR34 ;  /* 0x0000002200200c82 */ /* 0x000fe20008000000 */
[----:B------:R-:W-:Y:S01]  /*29b0*/  UIADD3 UR27, UPT, UPT, UR20, -0x1, URZ ;  /* 0xffffffff141b7890 */ /* 0x000fe2000fffe0ff */
[----:B------:R-:W-:Y:S01]  /*29c0*/  IADD3 R2, P0, PT, R186, UR32, RZ ;  /* 0x00000020ba027c10 */ /* 0x000fe2000ff1e0ff */
[----:B--2---:R-:W-:Y:S01]  /*29d0*/  IMAD.WIDE.U32 R14, R15, 0x40, R10 ;  /* 0x000000400f0e7825 */ /* 0x004fe200078e000a */
[----:B------:R-:W-:-:S02]  /*29e0*/  ISETP.GE.AND P2, PT, R10, UR16, PT ;  /* 0x000000100a007c0c */ /* 0x000fc4000bf46270 */
[----:B------:R-:W-:Y:S01]  /*29f0*/  ISETP.GE.AND P1, PT, R6, UR16, PT ;  /* 0x0000001006007c0c */ /* 0x000fe2000bf26270 */
[----:B------:R-:W-:Y:S01]  /*2a00*/  IMAD.X R3, RZ, RZ, UR30, P0 ;  /* 0x0000001eff037e24 */ /* 0x000fe200080e06ff */
[----:B------:R-:W-:Y:S01]  /*2a10*/  ISETP.GE.AND P0, PT, R7, UR16, PT ;  /* 0x0000001007007c0c */ /* 0x000fe2000bf06270 */
[----:B----4-:R-:W-:Y:S01]  /*2a20*/  UIMAD UR15, UR29, UR4, URZ ;  /* 0x000000041d0f72a4 */ /* 0x010fe2000f8e02ff */
[----:B------:R-:W-:-:S03]  /*2a30*/  IMAD.U32 R8, RZ, RZ, UR4 ;  /* 0x00000004ff087e24 */ /* 0x000fc6000f8e00ff */
[----:B------:R-:W-:Y:S01]  /*2a40*/  UIMAD UR5, UR28, UR5, UR15 ;  /* 0x000000051c0572a4 */ /* 0x000fe2000f8e020f */
[----:B------:R-:W-:Y:S01]  /*2a50*/  IMAD.WIDE.U32 R8, R8, UR28, R2 ;  /* 0x0000001c08087c25 */ /* 0x000fe2000f8e0002 */
[----:B-1----:R-:W-:Y:S02]  /*2a60*/  ULEA UR6, UR17, UR14, 0x18 ;  /* 0x0000000e11067291 */ /* 0x002fe4000f8ec0ff */
[----:B------:R-:W-:Y:S02]  /*2a70*/  USHF.L.U32 UR17, UR27, 0x6, URZ ;  /* 0x000000061b117899 */ /* 0x000fe400080006ff */
[----:B------:R-:W-:Y:S02]  /*2a80*/  VIADD R13, R9, UR5 ;  /* 0x00000005090d7c36 */ /* 0x000fe40008000000 */
[----:B------:R-:W-:Y:S01]  /*2a90*/  UIADD3 UR7, UPT, UPT, -UR17, UR24, URZ ;  /* 0x0000001811077290 */ /* 0x000fe2000fffe1ff */
        /* <DEDUP_REMOVED lines=36> */
.L_x_3046:
[----:B------:R-:W-:Y:S05]  /*2ce0*/  BSYNC.RECONVERGENT B0 ;  /* 0x0000000000007941 */ /* 0x000fea0003800200 */
.L_x_3045:
[----:B------:R-:W-:Y:S01]  /*2cf0*/  BSSY.RECONVERGENT B0, `(.L_x_3047) ;  /* 0x0000029000007945 */ /* 0x000fe20003800200 */
[C---:B------:R-:W-:Y:S02]  /*2d00*/  ISETP.GE.AND P6, PT, R10.reuse, UR7, PT ;  /* 0x000000070a007c0c */ /* 0x040fe4000bfc6270 */
        /* <DEDUP_REMOVED lines=8> */
[----:B------:R-:W1:Y:S03]  /*2d90*/  LDCU.64 UR4, c[0x0][0x380] ;  /* 0x00007000ff0477ac */ /* 0x000e660008000a00 */
[----:B--2---:R-:W-:-:S02]  /*2da0*/  IMAD R2, R2, UR14, RZ ;  /* 0x0000000e02027c24 */ /* 0x004fc4000f8e02ff */
[----:B------:R-:W-:Y:S01]  /*2db0*/  IMAD.WIDE.U32 R10, R3, UR14, R10 ;  /* 0x0000000e030a7c25 */ /* 0x000fe2000f8e000a */
[----:B---3--:R-:W-:-:S03]  /*2dc0*/  ISETP.GE.AND P4, PT, R186, UR30, PT ;  /* 0x0000001eba007c0c */ /* 0x008fc6000bf86270 */
[----:B------:R-:W-:Y:S01]  /*2dd0*/  IMAD R2, R3, UR15, R2 ;  /* 0x0000000f03027c24 */ /* 0x000fe2000f8e0202 */
[----:B------:R-:W-:Y:S02]  /*2de0*/  ISETP.GE.AND P3, PT, R185, UR30, PT ;  /* 0x0000001eb9007c0c */ /* 0x000fe4000bf66270 */
[----:B-1----:R-:W-:Y:S01]  /*2df0*/  LEA R16, P5, R10, UR4, 0x1 ;  /* 0x000000040a107c11 */ /* 0x002fe2000f8a08ff */
        /* <DEDUP_REMOVED lines=24> */
.L_x_3048:
[----:B------:R-:W-:Y:S05]  /*2f80*/  BSYNC.RECONVERGENT B0 ;  /* 0x0000000000007941 */ /* 0x000fea0003800200 */
.L_x_3047:
[----:B------:R-:W-:Y:S01]  /*2f90*/  USHF.L.U64.HI UR30, UR10, 0x4, UR11 ;  /* 0x000000040a1e7899 */ /* 0x000fe2000801020b */
[----:B------:R-:W-:Y:S01]  /*2fa0*/  BSSY.RECONVERGENT B0, `(.L_x_3049) ;  /* 0x0000028000007945 */ /* 0x000fe20003800200 */
[----:B------:R-:W-:-:S03]  /*2fb0*/  ISETP.GE.AND P0, PT, R5, UR16, PT ;  /* 0x0000001005007c0c */ /* 0x000fc6000bf06270 */
[----:B------:R-:W-:Y:S10]  /*2fc0*/  @P1 BRA `(.L_x_3050) ;  /* 0x0000000000941947 */ /* 0x000ff40003800000 */
[----:B------:R-:W3:Y:S01]  /*2fd0*/  LDCU.64 UR14, c[0x0][0x3b0] ;  /* 0x00007600ff0e77ac */ /* 0x000ee20008000a00 */
[----:B------:R-:W-:Y:S01]  /*2fe0*/  IADD3 R3, P1, PT, R14, 0x20, RZ ;  /* 0x000000200e037810 */ /* 0x000fe20007f3e0ff */
[----:B------:R-:W-:Y:S01]  /*2ff0*/  IMAD.MOV.U32 R10, RZ, RZ, R8 ;  /* 0x000000ffff0a7224 */ /* 0x000fe200078e0008 */
[----:B------:R-:W4:Y:S01]  /*3000*/  LDCU UR31, c[0x0][0x440] ;  /* 0x00008800ff1f77ac */ /* 0x000f220008000800 */
[----:B------:R-:W-:Y:S02]  /*3010*/  IMAD.MOV.U32 R11, RZ, RZ, R13 ;  /* 0x000000ffff0b7224 */ /* 0x000fe400078e000d */
[----:B------:R-:W-:Y:S01]  /*3020*/  IMAD.X R2, RZ, RZ, R15, P1 ;  /* 0x000000ffff027224 */ /* 0x000fe200008e060f */
[----:B------:R-:W1:Y:S03]  /*3030*/  LDCU.64 UR4, c[0x0][0x380] ;  /* 0x00007000ff0477ac */ /* 0x000e660008000a00 */
[----:B---3--:R-:W-:-:S02]  /*3040*/  IMAD R2, R2, UR14, RZ ;  /* 0x0000000e02027c24 */ /* 0x008fc4000f8e02ff */
[----:B------:R-:W-:Y:S01]  /*3050*/  IMAD.WIDE.U32 R10, R3, UR14, R10 ;  /* 0x0000000e030a7c25 */ /* 0x000fe2000f8e000a */
[----:B----4-:R-:W-:-:S03]  /*3060*/  ISETP.GE.AND P4, PT, R186, UR31, PT ;  /* 0x0000001fba007c0c */ /* 0x010fc6000bf86270 */
[----:B------:R-:W-:Y:S01]  /*3070*/  IMAD R2, R3, UR15, R2 ;  /* 0x0000000f03027c24 */ /* 0x000fe2000f8e0202 */
[----:B------:R-:W-:Y:S02]  /*3080*/  ISETP.GE.AND P3, PT, R185, UR31, PT ;  /* 0x0000001fb9007c0c */ /* 0x000fe4000bf66270 */
[----:B-12---:R-:W-:Y:S01]  /*3090*/  LEA R16, P5, R10, UR4, 0x1 ;  /* 0x000000040a107c11 */ /* 0x006fe2000f8a08ff */
        /* <DEDUP_REMOVED lines=24> */
.L_x_3050:
[----:B------:R-:W-:Y:S05]  /*3220*/  BSYNC.RECONVERGENT B0 ;  /* 0x0000000000007941 */ /* 0x000fea0003800200 */
.L_x_3049:
        /* <DEDUP_REMOVED lines=41> */
.L_x_3052:
[----:B------:R-:W-:Y:S05]  /*34c0*/  BSYNC.RECONVERGENT B0 ;  /* 0x0000000000007941 */ /* 0x000fea0003800200 */
.L_x_3051:
        /* <DEDUP_REMOVED lines=31> */
.L_x_3054:
[----:B------:R-:W-:Y:S05]  /*36c0*/  BSYNC.RECONVERGENT B0 ;  /* 0x0000000000007941 */ /* 0x000fea0003800200 */
.L_x_3053:
[----:B------:R-:W-:Y:S04]  /*36d0*/  BSSY.RECONVERGENT B0, `(.L_x_3055) ;  /* 0x000001f000007945 */ /* 0x000fe80003800200 */
[----:B------:R-:W-:Y:S05]  /*36e0*/  @P5 BRA `(.L_x_3056) ;  /* 0x0000000000745947 */ /* 0x000fea0003800000 */
[----:B------:R-:W5:Y:S01]  /*36f0*/  LDCU UR4, c[0x0][0x440] ;  /* 0x00008800ff0477ac */ /* 0x000f620008000800 */
[----:B----4-:R-:W-:Y:S02]  /*3700*/  IMAD.U32 R3, RZ, RZ, UR31 ;  /* 0x0000001fff037e24 */ /* 0x010fe4000f8e00ff */
        /* <DEDUP_REMOVED lines=27> */
.L_x_3056:
[----:B------:R-:W-:Y:S05]  /*38c0*/  BSYNC.RECONVERGENT B0 ;  /* 0x0000000000007941 */ /* 0x000fea0003800200 */
.L_x_3055:
[----:B------:R-:W-:Y:S01]  /*38d0*/  BSSY.RECONVERGENT B0, `(.L_x_3057) ;  /* 0x0000021000007945 */ /* 0x000fe20003800200 */
[----:B------:R-:W-:-:S03]  /*38e0*/  ISETP.GE.AND P0, PT, R5, UR7, PT ;  /* 0x0000000705007c0c */ /* 0x000fc6000bf06270 */
[----:B------:R-:W-:Y:S10]  /*38f0*/  @P4 BRA `(.L_x_3058) ;  /* 0x0000000000784947 */ /* 0x000ff40003800000 */
        /* <DEDUP_REMOVED lines=30> */
.L_x_3058:
[----:B------:R-:W-:Y:S05]  /*3ae0*/  BSYNC.RECONVERGENT B0 ;  /* 0x0000000000007941 */ /* 0x000fea0003800200 */
.L_x_3057:
[----:B------:R-:W-:Y:S04]  /*3af0*/  BSSY.RECONVERGENT B0, `(.L_x_3059) ;  /* 0x000001f000007945 */ /* 0x000fe80003800200 */
[----:B------:R-:W-:Y:S05]  /*3b00*/  @P0 BRA `(.L_x_3060) ;  /* 0x0000000000740947 */ /* 0x000fea0003800000 */
[----:B------:R-:W5:Y:S01]  /*3b10*/  LDCU UR4, c[0x0][0x440] ;  /* 0x00008800ff0477ac */ /* 0x000f620008000800 */
[----:B----4-:R-:W-:Y:S01]  /*3b20*/  IMAD.U32 R2, RZ, RZ, UR10 ;  /* 0x0000000aff027e24 */ /* 0x010fe2000f8e00ff */
        /* <DEDUP_REMOVED lines=27> */
.L_x_3060:
[----:B------:R-:W-:Y:S05]  /*3ce0*/  BSYNC.RECONVERGENT B0 ;  /* 0x0000000000007941 */ /* 0x000fea0003800200 */
.L_x_3059:
[----:B------:R-:W5:Y:S01]  /*3cf0*/  LDCU.64 UR14, c[0x0][0x540] ;  /* 0x0000a800ff0e77ac */ /* 0x000f620008000a00 */
[----:B------:R-:W0:Y:S01]  /*3d00*/  LDGDEPBAR ;  /* 0x00000000000079af */ /* 0x000e220000000000 */
[----:B------:R-:W1:Y:S01]  /*3d10*/  LDCU.64 UR4, c[0x0][0x538] ;  /* 0x0000a700ff0477ac */ /* 0x000e620008000a00 */
[----:B-----5:R-:W-:-:S04]  /*3d20*/  UIMAD.WIDE.U32 UR28, UR19, UR14, UR28 ;  /* 0x0000000e131c72a5 */ /* 0x020fc8000f8e001c */
[----:B------:R-:W-:Y:S02]  /*3d30*/  UIMAD UR15, UR19, UR15, UR29 ;  /* 0x0000000f130f72a4 */ /* 0x000fe4000f8e021d */
[----:B-1----:R-:W-:Y:S01]  /*3d40*/  ULEA UR4, UP0, UR28, UR4, 0x2 ;  /* 0x000000041c047291 */ /* 0x002fe2000f8010ff */
[--C-:B------:R-:W-:Y:S01]  /*3d50*/  SHF.R.U32.HI R220, RZ, 0x1, R218.reuse ;  /* 0x00000001ffdc7819 */ /* 0x100fe200000116da */
[----:B------:R-:W-:Y:S01]  /*3d60*/  IMAD.SHL.U32 R180, R218, 0x40, RZ ;  /* 0x00000040dab47824 */ /* 0x000fe200078e00ff */
[----:B------:R-:W-:Y:S01]  /*3d70*/  SHF.R.U32.HI R4, RZ, 0x2, R218 ;  /* 0x00000002ff047819 */ /* 0x000fe200000116da */
[----:B------:R-:W-:Y:S01]  /*3d80*/  ULEA.HI.X UR5, UR28, UR5, UR15, 0x2, UP0 ;  /* 0x000000051c057291 */ /* 0x000fe200080f140f */
[----:B----4-:R-:W-:Y:S01]  /*3d90*/  IMAD.U32 R9, RZ, RZ, UR25 ;  /* 0x00000019ff097e24 */ /* 0x010fe2000f8e00ff */
[----:B------:R-:W-:-:S04]  /*3da0*/  DEPBAR.LE SB0, 0x0 ;  /* 0x000080000000791a */ /* 0x000fc80000000000 */
[----:B------:R-:W-:Y:S02]  /*3db0*/  IMAD.U32 R11, RZ, RZ, UR5 ;  /* 0x00000005ff0b7e24 */ /* 0x000fe4000f8e00ff */
[----:B------:R-:W-:Y:S01]  /*3dc0*/  IMAD.U32 R10, RZ, RZ, UR4 ;  /* 0x00000004ff0a7e24 */ /* 0x000fe2000f8e00ff */
[----:B------:R-:W1:Y:S04]  /*3dd0*/  LDCU UR4, c[0x0][0x458] ;  /* 0x00008b00ff0477ac */ /* 0x000e680008000800 */
[----:B------:R-:W4:Y:S01]  /*3de0*/  LDG.E R11, desc[UR22][R10.64] ;  /* 0x000000160a0b7981 */ /* 0x000f22000c1e1900 */
[----:B------:R-:W-:Y:S01]  /*3df0*/  LOP3.LUT R8, R220, 0x1f0, RZ, 0xc0, !PT ;  /* 0x000001f0dc087812 */ /* 0x000fe200078ec0ff */
[----:B------:R-:W-:Y:S01]  /*3e00*/  IMAD.SHL.U32 R217, R218, 0x20, RZ ;  /* 0x00000020dad97824 */ /* 0x000fe200078e00ff */
[----:B------:R-:W-:Y:S01]  /*3e10*/  LOP3.LUT R3, R180, 0x1c0, RZ, 0xc0, !PT ;  /* 0x000001c0b4037812 */ /* 0x000fe200078ec0ff */
[----:B------:R-:W-:Y:S01]  /*3e20*/  IMAD.SHL.U32 R210, R218, 0x2, RZ ;  /* 0x00000002dad27824 */ /* 0x000fe200078e00ff */
[----:B------:R-:W-:Y:S01]  /*3e30*/  IADD3 R9, PT, PT, R8, 0x1, R9 ;  /* 0x0000000108097810 */ /* 0x000fe20007ffe009 */
[----:B------:R-:W-:Y:S01]  /*3e40*/  BSSY.RECONVERGENT B0, `(.L_x_3061) ;  /* 0x0000032000007945 */ /* 0x000fe20003800200 */
[----:B------:R-:W-:-:S02]  /*3e50*/  LOP3.LUT R4, R4, 0x7, RZ, 0xc0, !PT ;  /* 0x0000000704047812 */ /* 0x000fc400078ec0ff */
[----:B------:R-:W-:Y:S02]  /*3e60*/  LOP3.LUT R0, R3, 0x38, R0, 0xf8, !PT ;  /* 0x0000003803007812 */ /* 0x000fe400078ef800 */
[----:B------:R-:W-:Y:S02]  /*3e70*/  IADD3 R9, PT, PT, R9, -UR26, R4 ;  /* 0x8000001a09097c10 */ /* 0x000fe4000fffe004 */
[----:B------:R-:W-:Y:S01]  /*3e80*/  LOP3.LUT R217, R217, 0x7c00, RZ, 0xc0, !PT ;  /* 0x00007c00d9d97812 */ /* 0x000fe200078ec0ff */
[----:B-1----:R-:W4:Y:S01]  /*3e90*/  MUFU.RCP R2, UR4 ;  /* 0x0000000400027d08 */ /* 0x002f220008001000 */
[----:B------:R-:W-:Y:S02]  /*3ea0*/  LOP3.LUT R3, R220, 0x8, RZ, 0xc0, !PT ;  /* 0x00000008dc037812 */ /* 0x000fe400078ec0ff */
[----:B------:R-:W-:Y:S02]  /*3eb0*/  LOP3.LUT R210, R210, 0x6, RZ, 0xc0, !PT ;  /* 0x00000006d2d27812 */ /* 0x000fe400078ec0ff */
[----:B------:R-:W-:-:S02]  /*3ec0*/  LOP3.LUT R4, R217, 0x200, R180, 0xf8, !PT ;  /* 0x00000200d9047812 */ /* 0x000fc400078ef8b4 */
[----:B------:R-:W-:Y:S01]  /*3ed0*/  LOP3.LUT R3, R0, R3, RZ, 0x3c, !PT ;  /* 0x0000000300037212 */ /* 0x000fe200078e3cff */
[----:B------:R-:W-:Y:S01]  /*3ee0*/  BAR.SYNC.DEFER_BLOCKING 0x0 ;  /* 0x0000000000007b1d */ /* 0x000fe20000010000 */
[----:B----4-:R-:W-:-:S05]  /*3ef0*/  FMUL.FTZ R2, R11, R2 ;  /* 0x000000020b027220 */ /* 0x010fca0000410000 */
[----:B------:R-:W-:Y:S01]  /*3f00*/  R2UR UR5, R2 ;  /* 0x00000000020572ca */ /* 0x000fe200000e0000 */
[----:B------:R-:W-:-:S05]  /*3f10*/  IMAD.U32 R2, RZ, RZ, UR24 ;  /* 0x00000018ff027e24 */ /* 0x000fca000f8e00ff */
[----:B------:R-:W-:Y:S01]  /*3f20*/  IADD3 R2, PT, PT, R9, UR21, R2 ;  /* 0x0000001509027c10 */ /* 0x000fe2000fffe002 */
        /* <DEDUP_REMOVED lines=31> */
.L_x_3062:
[----:B------:R4:W-:Y:S04]  /*4120*/  STS.128 [R167+0x10000], RZ ;  /* 0x010000ffa7007388 */ /* 0x0009e80000000c00 */
[----:B------:R4:W-:Y:S04]  /*4130*/  STS.128 [R167+0x12000], RZ ;  /* 0x012000ffa7007388 */ /* 0x0009e80000000c00 */
[----:B------:R4:W-:Y:S04]  /*4140*/  STS.128 [R167+0x14000], RZ ;  /* 0x014000ffa7007388 */ /* 0x0009e80000000c00 */
[----:B------:R4:W-:Y:S02]  /*4150*/  STS.128 [R167+0x16000], RZ ;  /* 0x016000ffa7007388 */ /* 0x0009e40000000c00 */
.L_x_3063:
[----:B------:R-:W-:Y:S05]  /*4160*/  BSYNC.RECONVERGENT B0 ;  /* 0x0000000000007941 */ /* 0x000fea0003800200 */
.L_x_3061:
        /* <DEDUP_REMOVED lines=21> */
[----:B------:R-:W-:Y:S02]  /*42c0*/  LEA R6, P4, R5, R228, 0x1 ;  /* 0x000000e405067211 */ /* 0x000fe400078808ff */
        /* <DEDUP_REMOVED lines=25> */
.L_x_3065:
[----:B------:R-:W-:Y:S05]  /*4460*/  BSYNC.RECONVERGENT B0 ;  /* 0x0000000000007941 */ /* 0x000fea0003800200 */
.L_x_3064:
        /* <DEDUP_REMOVED lines=8> */
[----:B-1----:R-:W-:Y:S02]  /*44f0*/  IMAD.U32 R7, RZ, RZ, UR8 ;  /* 0x00000008ff077e24 */ /* 0x002fe4000f8e00ff */
        /* <DEDUP_REMOVED lines=28> */
.L_x_3067:
[----:B------:R-:W-:Y:S05]  /*46c0*/  BSYNC.RECONVERGENT B0 ;  /* 0x0000000000007941 */ /* 0x000fea0003800200 */
.L_x_3066:
        /* <DEDUP_REMOVED lines=35> */
.L_x_3069:
[----:B------:R-:W-:Y:S05]  /*4900*/  BSYNC.RECONVERGENT B0 ;  /* 0x0000000000007941 */ /* 0x000fea0003800200 */
.L_x_3068:
[----:B------:R-:W-:Y:S01]  /*4910*/  LDSM.16.M88.4 R20, [R85] ;  /* 0x000000005514783b */ /* 0x000fe20000000200 */
[----:B------:R-:W-:Y:S01]  /*4920*/  IMAD.MOV.U32 R88, RZ, RZ, 0x20 ;  /* 0x00000020ff587424 */ /* 0x000fe200078e00ff */
[----:B------:R-:W-:Y:S01]  /*4930*/  LOP3.LUT P6, RZ, R218, 0x2, RZ, 0xc0, !PT ;  /* 0x00000002daff7812 */ /* 0x000fe200078cc0ff */
[----:B------:R-:W-:Y:S01]  /*4940*/  VIADD R91, R84, UR6 ;  /* 0x00000006545b7c36 */ /* 0x000fe20008000000 */
[----:B------:R-:W5:Y:S01]  /*4950*/  LDSM.16.M88.4 R32, [R84+UR6+0x8000] ;  /* 0x008000065420783b */ /* 0x000f620008000200 */
[----:B------:R-:W-:Y:S01]  /*4960*/  IMAD.MOV.U32 R184, RZ, RZ, 0x40 ;  /* 0x00000040ffb87424 */ /* 0x000fe200078e00ff */
[----:B------:R-:W-:Y:S01]  /*4970*/  SEL R88, R88, 0xffffffe0, !P6 ;  /* 0xffffffe058587807 */ /* 0x000fe20007000000 */
[----:B------:R-:W-:Y:S01]  /*4980*/  UISETP.GT.AND UP0, UPT, UR27, UR18, UPT ;  /* 0x000000121b00728c */ /* 0x000fe2000bf04270 */
[----:B------:R-:W4:Y:S01]  /*4990*/  LDSM.16.M88.4 R24, [R84+UR6+0x8800] ;  /* 0x008800065418783b */ /* 0x000f220008000200 */
[----:B------:R-:W-:Y:S02]  /*49a0*/  LOP3.LUT P0, RZ, R218, 0x4, RZ, 0xc0, !PT ;  /* 0x00000004daff7812 */ /* 0x000fe4000780c0ff */
[--C-:B------:R-:W-:Y:S01]  /*49b0*/  IMAD.IADD R94, R85, 0x1, R88.reuse ;  /* 0x00000001555e7824 */ /* 0x100fe200078e0258 */
[----:B------:R-:W4:Y:S01]  /*49c0*/  LDSM.16.M88.4 R64, [R84+UR6+0x9000] ;  /* 0x009000065440783b */ /* 0x000f220008000200 */
[----:B------:R-:W-:Y:S01]  /*49d0*/  IMAD.IADD R92, R91, 0x1, R88 ;  /* 0x000000015b5c7824 */ /* 0x000fe200078e0258 */
[----:B------:R-:W-:-:S02]  /*49e0*/  SEL R184, R184, 0xffffffc0, !P0 ;  /* 0xffffffc0b8b87807 */ /* 0x000fc40004000000 */
[----:B------:R-:W4:Y:S01]  /*49f0*/  LDSM.16.M88.4 R12, [R84+UR6+0x9800] ;  /* 0x00980006540c783b */ /* 0x000f220008000200 */
[----:B------:R-:W-:Y:S02]  /*4a00*/  VIMNMX R165, PT, PT, R2, UR24, PT ;  /* 0x0000001802a57c48 */ /* 0x000fe4000bfe0100 */
[--C-:B------:R-:W-:Y:S01]  /*4a10*/  IMAD.IADD R93, R85, 0x1, R184.reuse ;  /* 0x00000001555d7824 */ /* 0x100fe200078e02b8 */
[----:B-1----:R-:W-:Y:S01]  /*4a20*/  LDSM.16.M88.4 R4, [R94] ;  /* 0x000000005e04783b */ /* 0x002fe20000000200 */
[----:B------:R-:W-:Y:S02]  /*4a30*/  IMAD.IADD R91, R91, 0x1, R184 ;  /* 0x000000015b5b7824 */ /* 0x000fe400078e02b8 */
[C---:B------:R-:W-:Y:S01]  /*4a40*/  IMAD.IADD R90, R88.reuse, 0x1, R93 ;  /* 0x00000001585a7824 */ /* 0x040fe200078e025d */
[----:B--23--:R-:W1:Y:S01]  /*4a50*/  LDSM.16.M88.4 R16, [R92+0x8000] ;  /* 0x008000005c10783b */ /* 0x00ce620000000200 */
[----:B------:R-:W-:-:S03]  /*4a60*/  IMAD.IADD R89, R88, 0x1, R91 ;  /* 0x0000000158597824 */ /* 0x000fc600078e025b */
[----:B------:R-:W2:Y:S04]  /*4a70*/  LDSM.16.M88.4 R8, [R92+0x8800] ;  /* 0x008800005c08783b */ /* 0x000ea80000000200 */
[----:B------:R-:W3:Y:S04]  /*4a80*/  LDSM.16.M88.4 R72, [R92+0x9000] ;  /* 0x009000005c48783b */ /* 0x000ee80000000200 */
[----:B------:R-:W3:Y:S04]  /*4a90*/  LDSM.16.M88.4 R48, [R92+0x9800] ;  /* 0x009800005c30783b */ /* 0x000ee80000000200 */
[----:B------:R-:W-:Y:S01]  /*4aa0*/  LDSM.16.M88.4 R40, [R91+0x8000] ;  /* 0x008000005b28783b */ /* 0x000fe20000000200 */
[C---:B-----5:R-:W-:Y:S03]  /*4ab0*/  HMMA.16816.F32.BF16 R36, R20.reuse, R32, RZ ;  /* 0x000000201424723c */ /* 0x060fe600000418ff */
[----:B------:R-:W-:Y:S04]  /*4ac0*/  LDSM.16.M88.4 R56, [R91+0x8800] ;  /* 0x008800005b38783b */ /* 0x000fe80000000200 */
[----:B------:R-:W-:Y:S01]  /*4ad0*/  LDSM.16.M88.4 R44, [R91+0x9800] ;  /* 0x009800005b2c783b */ /* 0x000fe20000000200 */
[C---:B----4-:R-:W-:Y:S03]  /*4ae0*/  HMMA.16816.F32.BF16 R28, R20.reuse, R24, RZ ;  /* 0x00000018141c723c */ /* 0x050fe600000418ff */
[----:B------:R-:W-:Y:S04]  /*4af0*/  LDSM.16.M88.4 R52, [R91+0x9000] ;  /* 0x009000005b34783b */ /* 0x000fe80000000200 */
[----:B------:R-:W-:Y:S01]  /*4b00*/  LDSM.16.M88.4 R76, [R90+0x2000] ;  /* 0x002000005a4c783b */ /* 0x000fe20000000200 */
[C---:B------:R-:W-:Y:S03]  /*4b10*/  HMMA.16816.F32.BF16 R68, R20.reuse, R64, RZ ;  /* 0x000000401444723c */ /* 0x040fe600000418ff */
[----:B------:R-:W-:Y:S04]  /*4b20*/  LDSM.16.M88.4 R80, [R89+0xb800] ;  /* 0x00b800005950783b */ /* 0x000fe80000000200 */
[----:B------:R-:W0:Y:S01]  /*4b30*/  LDGDEPBAR ;  /* 0x00000000000079af */ /* 0x000e220000000000 */
[C---:B------:R-:W-:Y:S08]  /*4b40*/  HMMA.16816.F32.BF16 R32, R20.reuse, R34, RZ ;  /* 0x000000221420723c */ /* 0x040ff000000418ff */
[C---:B------:R-:W-:Y:S08]  /*4b50*/  HMMA.16816.F32.BF16 R24, R20.reuse, R26, RZ ;  /* 0x0000001a1418723c */ /* 0x040ff000000418ff */
[C---:B------:R-:W-:Y:S08]  /*4b60*/  HMMA.16816.F32.BF16 R64, R20.reuse, R66, RZ ;  /* 0x000000421440723c */ /* 0x040ff000000418ff */
[C---:B------:R-:W-:Y:S08]  /*4b70*/  HMMA.16816.F32.BF16 R60, R20.reuse, R12, RZ ;  /* 0x0000000c143c723c */ /* 0x040ff000000418ff */
[----:B------:R-:W-:Y:S01]  /*4b80*/  HMMA.16816.F32.BF16 R20, R20, R14, RZ ;  /* 0x0000000e1414723c */ /* 0x000fe200000418ff */
[----:B------:R-:W4:Y:S07]  /*4b90*/  LDSM.16.M88.4 R12, [R93] ;  /* 0x000000005d0c783b */ /* 0x000f2e0000000200 */
[C---:B-1----:R-:W-:Y:S08]  /*4ba0*/  HMMA.16816.F32.BF16 R36, R4.reuse, R16, R36 ;  /* 0x000000100424723c */ /* 0x042ff00000041824 */
[C---:B------:R-:W-:Y:S01]  /*4bb0*/  HMMA.16816.F32.BF16 R32, R4.reuse, R18, R32 ;  /* 0x000000120420723c */ /* 0x040fe20000041820 */
[----:B------:R-:W-:Y:S07]  /*4bc0*/  LDSM.16.M88.4 R16, [R90] ;  /* 0x000000005a10783b */ /* 0x000fee0000000200 */
[C---:B--2---:R-:W-:Y:S08]  /*4bd0*/  HMMA.16816.F32.BF16 R28, R4.reuse, R8, R28 ;  /* 0x00000008041c723c */ /* 0x044ff0000004181c */
[C---:B------:R-:W-:Y:S01]  /*4be0*/  HMMA.16816.F32.BF16 R24, R4.reuse, R10, R24 ;  /* 0x0000000a0418723c */ /* 0x040fe20000041818 */
[----:B------:R-:W1:Y:S07]  /*4bf0*/  LDSM.16.M88.4 R8, [R89+0x8000] ;  /* 0x008000005908783b */ /* 0x000e6e0000000200 */
[C---:B---3--:R-:W-:Y:S08]  /*4c00*/  HMMA.16816.F32.BF16 R68, R4.reuse, R72, R68 ;  /* 0x000000480444723c */ /* 0x048ff00000041844 */
[C---:B------:R-:W-:Y:S01]  /*4c10*/  HMMA.16816.F32.BF16 R64, R4.reuse, R74, R64 ;  /* 0x0000004a0440723c */ /* 0x040fe20000041840 */
[----:B------:R-:W-:Y:S07]  /*4c20*/  LDSM.16.M88.4 R72, [R84+UR6+0xb800] ;  /* 0x00b800065448783b */ /* 0x000fee0008000200 */
[C---:B------:R-:W-:Y:S08]  /*4c30*/  HMMA.16816.F32.BF16 R60, R4.reuse, R48, R60 ;  /* 0x00000030043c723c */ /* 0x040ff0000004183c */
[----:B------:R-:W-:Y:S01]  /*4c40*/  HMMA.16816.F32.BF16 R20, R4, R50, R20 ;  /* 0x000000320414723c */ /* 0x000fe20000041814 */
[----:B------:R-:W2:Y:S04]  /*4c50*/  LDSM.16.M88.4 R4, [R89+0x8800] ;  /* 0x008800005904783b */ /* 0x000ea80000000200 */
[----:B------:R-:W-:Y:S03]  /*4c60*/  LDSM.16.M88.4 R48, [R89+0x9000] ;  /* 0x009000005930783b */ /* 0x000fe60000000200 */
[C---:B----4-:R-:W-:Y:S08]  /*4c70*/  HMMA.16816.F32.BF16 R36, R12.reuse, R40, R36 ;  /* 0x000000280c24723c */ /* 0x050ff00000041824 */
[C---:B------:R-:W-:Y:S01]  /*4c80*/  HMMA.16816.F32.BF16 R32, R12.reuse, R42, R32 ;  /* 0x0000002a0c20723c */ /* 0x040fe20000041820 */
[----:B------:R-:W3:Y:S07]  /*4c90*/  LDSM.16.M88.4 R40, [R89+0x9800] ;  /* 0x009800005928783b */ /* 0x000eee0000000200 */
        /* <DEDUP_REMOVED lines=9> */
[C---:B--2---:R-:W-:Y:S08]  /*4d30*/  HMMA.16816.F32.BF16 R28, R16.reuse, R4, R28 ;  /* 0x00000004101c723c */ /* 0x044ff0000004181c */
[----:B------:R-:W-:Y:S01]  /*4d40*/  HMMA.16816.F32.BF16 R24, R16, R6, R24 ;  /* 0x000000061018723c */ /* 0x000fe20000041818 */
[----:B------:R-:W2:Y:S07]  /*4d50*/  LDSM.16.M88.4 R4, [R84+UR6+0xb000] ;  /* 0x00b000065404783b */ /* 0x000eae0008000200 */
[C---:B------:R-:W-:Y:S08]  /*4d60*/  HMMA.16816.F32.BF16 R68, R12.reuse, R52, R68 ;  /* 0x000000340c44723c */ /* 0x040ff00000041844 */
[----:B------:R-:W-:Y:S01]  /*4d70*/  HMMA.16816.F32.BF16 R64, R12, R54, R64 ;  /* 0x000000360c40723c */ /* 0x000fe20000041840 */
[----:B------:R-:W4:Y:S04]  /*4d80*/  LDSM.16.M88.4 R12, [R84+UR6+0xa000] ;  /* 0x00a00006540c783b */ /* 0x000f280008000200 */
[----:B------:R-:W-:Y:S03]  /*4d90*/  LDSM.16.M88.4 R52, [R92+0xb800] ;  /* 0x00b800005c34783b */ /* 0x000fe60000000200 */
[C---:B---3--:R-:W-:Y:S08]  /*4da0*/  HMMA.16816.F32.BF16 R60, R16.reuse, R40, R60 ;  /* 0x00000028103c723c */ /* 0x048ff0000004183c */
[C---:B------:R-:W-:Y:S08]  /*4db0*/  HMMA.16816.F32.BF16 R68, R16.reuse, R48, R68 ;  /* 0x000000301044723c */ /* 0x040ff00000041844 */
[C---:B------:R-:W-:Y:S01]  /*4dc0*/  HMMA.16816.F32.BF16 R64, R16.reuse, R50, R64 ;  /* 0x000000321040723c */ /* 0x040fe20000041840 */
[----:B------:R-:W-:Y:S07]  /*4dd0*/  LDSM.16.M88.4 R48, [R94+0x2000] ;  /* 0x002000005e30783b */ /* 0x000fee0000000200 */
[----:B------:R-:W-:Y:S01]  /*4de0*/  HMMA.16816.F32.BF16 R20, R16, R42, R20 ;  /* 0x0000002a1014723c */ /* 0x000fe20000041814 */
[----:B------:R-:W3:Y:S04]  /*4df0*/  LDSM.16.M88.4 R16, [R92+0xa800] ;  /* 0x00a800005c10783b */ /* 0x000ee80000000200 */
[----:B------:R-:W5:Y:S03]  /*4e00*/  LDSM.16.M88.4 R40, [R92+0xa000] ;  /* 0x00a000005c28783b */ /* 0x000f660000000200 */
[C---:B-1----:R-:W-:Y:S08]  /*4e10*/  HMMA.16816.F32.BF16 R28, R44.reuse, R8, R28 ;  /* 0x000000082c1c723c */ /* 0x042ff0000004181c */
[C---:B------:R-:W-:Y:S01]  /*4e20*/  HMMA.16816.F32.BF16 R24, R44.reuse, R10, R24 ;  /* 0x0000000a2c18723c */ /* 0x040fe20000041818 */
[----:B------:R-:W-:Y:S07]  /*4e30*/  LDSM.16.M88.4 R8, [R93+0x2000] ;  /* 0x002000005d08783b */ /* 0x000fee0000000200 */
[C---:B--2---:R-:W-:Y:S08]  /*4e40*/  HMMA.16816.F32.BF16 R68, R44.reuse, R4, R68 ;  /* 0x000000042c44723c */ /* 0x044ff00000041844 */
[C---:B------:R-:W-:Y:S01]  /*4e50*/  HMMA.16816.F32.BF16 R64, R44.reuse, R6, R64 ;  /* 0x000000062c40723c */ /* 0x040fe20000041840 */
[----:B------:R-:W1:Y:S07]  /*4e60*/  LDSM.16.M88.4 R4, [R91+0xa800] ;  /* 0x00a800005b04783b */ /* 0x000e6e0000000200 */
[C---:B----4-:R-:W-:Y:S08]  /*4e70*/  HMMA.16816.F32.BF16 R36, R44.reuse, R12, R36 ;  /* 0x0000000c2c24723c */ /* 0x050ff00000041824 */
        /* <DEDUP_REMOVED lines=25> */
[C---:B----4-:R-:W-:Y:S08]  /*5010*/  HMMA.16816.F32.BF16 R68, R8.reuse, R44, R68 ;  /* 0x0000002c0844723c */ /* 0x050ff00000041844 */
[C---:B------:R-:W-:Y:S01]  /*5020*/  HMMA.16816.F32.BF16 R64, R8.reuse, R46, R64 ;  /* 0x0000002e0840723c */ /* 0x040fe20000041840 */
[----:B------:R-:W-:Y:S07]  /*5030*/  LDSM.16.M88.4 R44, [R84+UR6+0xc000] ;  /* 0x00c00006542c783b */ /* 0x000fee0008000200 */
[C---:B---3--:R-:W-:Y:S08]  /*5040*/  HMMA.16816.F32.BF16 R60, R8.reuse, R16, R60 ;  /* 0x00000010083c723c */ /* 0x048ff0000004183c */
[----:B------:R-:W-:Y:S01]  /*5050*/  HMMA.16816.F32.BF16 R20, R8, R18, R20 ;  /* 0x000000120814723c */ /* 0x000fe20000041814 */
[----:B------:R-:W3:Y:S04]  /*5060*/  LDSM.16.M88.4 R8, [R84+UR6+0xd000] ;  /* 0x00d000065408783b */ /* 0x000ee80008000200 */
[----:B------:R-:W4:Y:S03]  /*5070*/  LDSM.16.M88.4 R16, [R84+UR6+0xc800] ;  /* 0x00c800065410783b */ /* 0x000f260008000200 */
[C---:B-----5:R-:W-:Y:S08]  /*5080*/  HMMA.16816.F32.BF16 R36, R76.reuse, R40, R36 ;  /* 0x000000284c24723c */ /* 0x060ff00000041824 */
[C---:B------:R-:W-:Y:S01]  /*5090*/  HMMA.16816.F32.BF16 R32, R76.reuse, R42, R32 ;  /* 0x0000002a4c20723c */ /* 0x040fe20000041820 */
[----:B------:R-:W-:Y:S07]  /*50a0*/  LDSM.16.M88.4 R40, [R92+0xd000] ;  /* 0x00d000005c28783b */ /* 0x000fee0000000200 */
        /* <DEDUP_REMOVED lines=12> */
[----:B------:R-:W-:Y:S07]  /*5170*/  LDSM.16.M88.4 R8, [R91+0xc800] ;  /* 0x00c800005b08783b */ /* 0x000fee0000000200 */
[C---:B------:R-:W-:Y:S08]  /*5180*/  HMMA.16816.F32.BF16 R36, R56.reuse, R44, R36 ;  /* 0x0000002c3824723c */ /* 0x040ff00000041824 */
[C---:B------:R-:W-:Y:S01]  /*5190*/  HMMA.16816.F32.BF16 R32, R56.reuse, R46, R32 ;  /* 0x0000002e3820723c */ /* 0x040fe20000041820 */
[----:B------:R-:W-:Y:S07]  /*51a0*/  LDSM.16.M88.4 R44, [R91+0xc000] ;  /* 0x00c000005b2c783b */ /* 0x000fee0000000200 */
[C---:B----4-:R-:W-:Y:S08]  /*51b0*/  HMMA.16816.F32.BF16 R28, R56.reuse, R16, R28 ;  /* 0x00000010381c723c */ /* 0x050ff0000004181c */
[C---:B------:R-:W-:Y:S01]  /*51c0*/  HMMA.16816.F32.BF16 R24, R56.reuse, R18, R24 ;  /* 0x000000123818723c */ /* 0x040fe20000041818 */
[----:B------:R-:W3:Y:S07]  /*51d0*/  LDSM.16.M88.4 R16, [R93+0x4000] ;  /* 0x004000005d10783b */ /* 0x000eee0000000200 */
        /* <DEDUP_REMOVED lines=15> */
[----:B------:R-:W-:Y:S04]  /*52d0*/  LDSM.16.M88.4 R4, [R90+0x4000] ;  /* 0x004000005a04783b */ /* 0x000fe80000000200 */
[----:B------:R-:W2:Y:S03]  /*52e0*/  LDSM.16.M88.4 R12, [R89+0xc000] ;  /* 0x00c00000590c783b */ /* 0x000ea60000000200 */
[C---:B---3--:R-:W-:Y:S08]  /*52f0*/  HMMA.16816.F32.BF16 R36, R16.reuse, R44, R36 ;  /* 0x0000002c1024723c */ /* 0x048ff00000041824 */
[C---:B------:R-:W-:Y:S01]  /*5300*/  HMMA.16816.F32.BF16 R32, R16.reuse, R46, R32 ;  /* 0x0000002e1020723c */ /* 0x040fe20000041820 */
[----:B------:R-:W-:Y:S07]  /*5310*/  LDSM.16.M88.4 R44, [R84+UR6+0xe000] ;  /* 0x00e00006542c783b */ /* 0x000fee0008000200 */
[C---:B------:R-:W-:Y:S08]  /*5320*/  HMMA.16816.F32.BF16 R28, R16.reuse, R8, R28 ;  /* 0x00000008101c723c */ /* 0x040ff0000004181c */
[C---:B------:R-:W-:Y:S01]  /*5330*/  HMMA.16816.F32.BF16 R24, R16.reuse, R10, R24 ;  /* 0x0000000a1018723c */ /* 0x040fe20000041818 */
[----:B------:R-:W3:Y:S07]  /*5340*/  LDSM.16.M88.4 R8, [R85+0x6000] ;  /* 0x006000005508783b */ /* 0x000eee0000000200 */
[C---:B-1----:R-:W-:Y:S08]  /*5350*/  HMMA.16816.F32.BF16 R68, R16.reuse, R40, R68 ;  /* 0x000000281044723c */ /* 0x042ff00000041844 */
[C---:B------:R-:W-:Y:S01]  /*5360*/  HMMA.16816.F32.BF16 R64, R16.reuse, R42, R64 ;  /* 0x0000002a1040723c */ /* 0x040fe20000041840 */
[----:B------:R-:W1:Y:S07]  /*5370*/  LDSM.16.M88.4 R40, [R84+UR6+0xe800] ;  /* 0x00e800065428783b */ /* 0x000e6e0008000200 */
[C---:B------:R-:W-:Y:S08]  /*5380*/  HMMA.16816.F32.BF16 R60, R16.reuse, R72, R60 ;  /* 0x00000048103c723c */ /* 0x040ff0000004183c */
[----:B------:R-:W-:Y:S01]  /*5390*/  HMMA.16816.F32.BF16 R20, R16, R74, R20 ;  /* 0x0000004a1014723c */ /* 0x000fe20000041814 */
[----:B------:R-:W-:Y:S04]  /*53a0*/  LDSM.16.M88.4 R16, [R84+UR6+0xf000] ;  /* 0x00f000065410783b */ /* 0x000fe80008000200 */
[----:B------:R-:W-:Y:S03]  /*53b0*/  LDSM.16.M88.4 R72, [R92+0xf000] ;  /* 0x00f000005c48783b */ /* 0x000fe60000000200 */
[C---:B--2---:R-:W-:Y:S08]  /*53c0*/  HMMA.16816.F32.BF16 R36, R4.reuse, R12, R36 ;  /* 0x0000000c0424723c */ /* 0x044ff00000041824 */
[C---:B------:R-:W-:Y:S01]  /*53d0*/  HMMA.16816.F32.BF16 R32, R4.reuse, R14, R32 ;  /* 0x0000000e0420723c */ /* 0x040fe20000041820 */
[----:B------:R-:W2:Y:S04]  /*53e0*/  LDSM.16.M88.4 R12, [R84+UR6+0xf800] ;  /* 0x00f80006540c783b */ /* 0x000ea80008000200 */
        /* <DEDUP_REMOVED lines=11> */
[C---:B---3--:R-:W-:Y:S08]  /*54a0*/  HMMA.16816.F32.BF16 R36, R8.reuse, R44, R36 ;  /* 0x0000002c0824723c */ /* 0x048ff00000041824 */
[C---:B------:R-:W-:Y:S01]  /*54b0*/  HMMA.16816.F32.BF16 R32, R8.reuse, R46, R32 ;  /* 0x0000002e0820723c */ /* 0x040fe20000041820 */
[----:B------:R-:W-:Y:S07]  /*54c0*/  LDSM.16.M88.4 R44, [R91+0xf000] ;  /* 0x00f000005b2c783b */ /* 0x000fee0000000200 */
[C---:B-1----:R-:W-:Y:S08]  /*54d0*/  HMMA.16816.F32.BF16 R28, R8.reuse, R40, R28 ;  /* 0x00000028081c723c */ /* 0x042ff0000004181c */
[C---:B------:R-:W-:Y:S01]  /*54e0*/  HMMA.16816.F32.BF16 R24, R8.reuse, R42, R24 ;  /* 0x0000002a0818723c */ /* 0x040fe20000041818 */
[----:B------:R-:W1:Y:S07]  /*54f0*/  LDSM.16.M88.4 R40, [R91+0xf800] ;  /* 0x00f800005b28783b */ /* 0x000e6e0000000200 */
[C---:B--2---:R-:W-:Y:S08]  /*5500*/  HMMA.16816.F32.BF16 R20, R8.reuse, R14, R20 ;  /* 0x0000000e0814723c */ /* 0x044ff00000041814 */
        /* <DEDUP_REMOVED lines=10> */
[C---:B------:R-:W-:Y:S08]  /*55b0*/  HMMA.16816.F32.BF16 R28, R76.reuse, R80, R28 ;  /* 0x000000504c1c723c */ /* 0x040ff0000004181c */
[----:B------:R-:W-:Y:S08]  /*55c0*/  HMMA.16816.F32.BF16 R24, R76, R82, R24 ;  /* 0x000000524c18723c */ /* 0x000ff00000041818 */
[C---:B------:R-:W-:Y:S08]  /*55d0*/  HMMA.16816.F32.BF16 R36, R56.reuse, R52, R36 ;  /* 0x000000343824723c */ /* 0x040ff00000041824 */
[C---:B------:R-:W-:Y:S08]  /*55e0*/  HMMA.16816.F32.BF16 R32, R56.reuse, R54, R32 ;  /* 0x000000363820723c */ /* 0x040ff00000041820 */
[----:B-1----:R-:W-:Y:S01]  /*55f0*/  HMMA.16816.F32.BF16 R52, R56, R42, R20 ;  /* 0x0000002a3834723c */ /* 0x002fe20000041814 */
[----:B------:R-:W1:Y:S01]  /*5600*/  LDSM.16.M88.4 R20, [R89+0xf000] ;  /* 0x00f000005914783b */ /* 0x000e620000000200 */
[----:B------:R-:W-:-:S06]  /*5610*/  DEPBAR.LE SB0, 0x0 ;  /* 0x000080000000791a */ /* 0x000fcc0000000000 */
[----:B------:R-:W-:Y:S08]  /*5620*/  HMMA.16816.F32.BF16 R28, R56, R48, R28 ;  /* 0x00000030381c723c */ /* 0x000ff0000004181c */
[C---:B------:R-:W-:Y:S08]  /*5630*/  HMMA.16816.F32.BF16 R68, R76.reuse, R72, R68 ;  /* 0x000000484c44723c */ /* 0x040ff00000041844 */
[----:B------:R-:W-:Y:S08]  /*5640*/  HMMA.16816.F32.BF16 R64, R76, R74, R64 ;  /* 0x0000004a4c40723c */ /* 0x000ff00000041840 */
[----:B------:R-:W-:Y:S08]  /*5650*/  HMMA.16816.F32.BF16 R24, R56, R50, R24 ;  /* 0x000000323818723c */ /* 0x000ff00000041818 */
[C---:B--2---:R-:W-:Y:S08]  /*5660*/  HMMA.16816.F32.BF16 R36, R4.reuse, R16, R36 ;  /* 0x000000100424723c */ /* 0x044ff00000041824 */
[----:B------:R-:W-:Y:S01]  /*5670*/  HMMA.16816.F32.BF16 R52, R4, R10, R52 ;  /* 0x0000000a0434723c */ /* 0x000fe20000041834 */
[----:B------:R-:W-:-:S05]  /*5680*/  IMAD.U32 R11, RZ, RZ, UR24 ;  /* 0x00000018ff0b7e24 */ /* 0x000fca000f8e00ff */
[----:B------:R-:W-:Y:S02]  /*5690*/  VIADDMNMX R2, R2, 0x8, R11, PT ;  /* 0x0000000802027846 */ /* 0x000fe4000380010b */
[----:B------:R-:W-:Y:S01]  /*56a0*/  HMMA.16816.F32.BF16 R32, R4, R18, R32 ;  /* 0x000000120420723c */ /* 0x000fe20000041820 */
[----:B------:R-:W-:-:S04]  /*56b0*/  VIADD R19, R210, UR17 ;  /* 0x00000011d2137c36 */ /* 0x000fc80008000000 */
[C---:B------:R-:W-:Y:S02]  /*56c0*/  VIADD R10, R19.reuse, 0x38 ;  /* 0x00000038130a7836 */ /* 0x040fe40000000000 */
[C---:B------:R-:W-:Y:S01]  /*56d0*/  VIADD R16, R19.reuse, 0x11 ;  /* 0x0000001113107836 */ /* 0x040fe20000000000 */
[----:B------:R-:W-:Y:S01]  /*56e0*/  HMMA.16816.F32.BF16 R28, R4, R12, R28 ;  /* 0x0000000c041c723c */ /* 0x000fe2000004181c */
[----:B------:R-:W-:Y:S01]  /*56f0*/  VIADD R12, R19, 0x1 ;  /* 0x00000001130c7836 */ /* 0x000fe20000000000 */
[C---:B------:R-:W-:Y:S02]  /*5700*/  ISETP.GE.AND P4, PT, R10.reuse, R165, PT ;  /* 0x000000a50a00720c */ /* 0x040fe40003f86270 */
[----:B------:R-:W-:Y:S02]  /*5710*/  ISETP.GE.AND P5, PT, R10, R2, PT ;  /* 0x000000020a00720c */ /* 0x000fe40003fa6270 */
[----:B------:R-:W-:Y:S02]  /*5720*/  I2FP.F32.S32 R11, R10 ;  /* 0x0000000a000b7245 */ /* 0x000fe40000201400 */
[----:B------:R-:W-:Y:S01]  /*5730*/  HMMA.16816.F32.BF16 R68, R56, R44, R68 ;  /* 0x0000002c3844723c */ /* 0x000fe20000041844 */
[----:B------:R-:W-:-:S02]  /*5740*/  I2FP.F32.S32 R10, R12 ;  /* 0x0000000c000a7245 */ /* 0x000fc40000201400 */
[CC--:B------:R-:W-:Y:S01]  /*5750*/  ISETP.GE.AND P1, PT, R12.reuse, R165.reuse, PT ;  /* 0x000000a50c00720c */ /* 0x0c0fe20003f26270 */
[----:B------:R-:W-:Y:S01]  /*5760*/  FFMA.FTZ R54, R11, UR5, R54 ;  /* 0x000000050b367c23 */ /* 0x000fe20008010036 */
[----:B------:R-:W-:Y:S01]  /*5770*/  ISETP.GE.AND P2, PT, R12, R2, PT ;  /* 0x000000020c00720c */ /* 0x000fe20003f46270 */
[----:B------:R-:W-:Y:S02]  /*5780*/  VIADD R12, R19, 0x8 ;  /* 0x00000008130c7836 */ /* 0x000fe40000000000 */
[----:B------:R-:W-:Y:S01]  /*5790*/  FFMA.FTZ R37, R10, UR5, R37 ;  /* 0x000000050a257c23 */ /* 0x000fe20008010025 */
[----:B------:R-:W-:Y:S01]  /*57a0*/  HMMA.16816.F32.BF16 R64, R56, R46, R64 ;  /* 0x0000002e3840723c */ /* 0x000fe20000041840 */
[----:B------:R-:W-:Y:S01]  /*57b0*/  FSEL R206, R54, -INF , !P5 ;  /* 0xff80000036ce7808 */ /* 0x000fe20006800000 */
[----:B------:R-:W-:Y:S01]  /*57c0*/  FFMA.FTZ R52, R11, UR5, R52 ;  /* 0x000000050b347c23 */ /* 0x000fe20008010034 */
[----:B------:R-:W-:Y:S01]  /*57d0*/  I2FP.F32.S32 R13, R12 ;  /* 0x0000000c000d7245 */ /* 0x000fe20000201400 */
[----:B------:R-:W-:Y:S01]  /*57e0*/  VIADD R11, R19, 0x10 ;  /* 0x00000010130b7836 */ /* 0x000fe20000000000 */
[----:B------:R-:W-:Y:S01]  /*57f0*/  FSEL R37, R37, -INF , !P1 ;  /* 0xff80000025257808 */ /* 0x000fe20004800000 */
[----:B------:R-:W-:Y:S01]  /*5800*/  BAR.SYNC.DEFER_BLOCKING 0x0 ;  /* 0x0000000000007b1d */ /* 0x000fe20000010000 */
[----:B------:R-:W-:Y:S01]  /*5810*/  ISETP.GE.AND P3, PT, R12, R165, PT ;  /* 0x000000a50c00720c */ /* 0x000fe20003f66270 */
[----:B------:R-:W-:Y:S01]  /*5820*/  HMMA.16816.F32.BF16 R24, R4, R14, R24 ;  /* 0x0000000e0418723c */ /* 0x000fe20000041818 */
[----:B------:R-:W-:Y:S01]  /*5830*/  FFMA.FTZ R14, R10, UR5, R39 ;  /* 0x000000050a0e7c23 */ /* 0x000fe20008010027 */
[----:B------:R-:W-:-:S02]  /*5840*/  VIADD R10, R19, 0x9 ;  /* 0x00000009130a7836 */ /* 0x000fc40000000000 */
[C---:B------:R-:W-:Y:S01]  /*5850*/  FFMA.FTZ R32, R13.reuse, UR5, R32 ;  /* 0x000000050d207c23 */ /* 0x040fe20008010020 */
[----:B------:R-:W-:Y:S02]  /*5860*/  FSEL R215, R52, -INF , !P4 ;  /* 0xff80000034d77808 */ /* 0x000fe40006000000 */
[-C--:B------:R-:W-:Y:S01]  /*5870*/  ISETP.GE.AND P4, PT, R12, R2.reuse, PT ;  /* 0x000000020c00720c */ /* 0x080fe20003f86270 */
[----:B------:R-:W-:Y:S01]  /*5880*/  FFMA.FTZ R12, R13, UR5, R34 ;  /* 0x000000050d0c7c23 */ /* 0x000fe20008010022 */
[----:B------:R-:W-:Y:S01]  /*5890*/  HMMA.16816.F32.BF16 R60, R76, R84, R60 ;  /* 0x000000544c3c723c */ /* 0x000fe2000004183c */
[C---:B------:R-:W-:Y:S02]  /*58a0*/  ISETP.GE.AND P5, PT, R10.reuse, R165, PT ;  /* 0x000000a50a00720c */ /* 0x040fe40003fa6270 */
[----:B------:R-:W-:Y:S02]  /*58b0*/  ISETP.GE.AND P1, PT, R10, R2, PT ;  /* 0x000000020a00720c */ /* 0x000fe40003f26270 */
[----:B------:R-:W-:-:S02]  /*58c0*/  I2FP.F32.S32 R10, R10 ;  /* 0x0000000a000a7245 */ /* 0x000fc40000201400 */
[----:B------:R-:W-:Y:S01]  /*58d0*/  FSEL R14, R14, -INF , !P2 ;  /* 0xff8000000e0e7808 */ /* 0x000fe20005000000 */
[C---:B-1----:R-:W-:Y:S01]  /*58e0*/  HMMA.16816.F32.BF16 R68, R4.reuse, R20, R68 ;  /* 0x000000140444723c */ /* 0x042fe20000041844 */
[----:B------:R-:W-:Y:S01]  /*58f0*/  ISETP.GE.AND P2, PT, R11, R165, PT ;  /* 0x000000a50b00720c */ /* 0x000fe20003f46270 */
[----:B------:R-:W-:Y:S01]  /*5900*/  FFMA.FTZ R21, R10, UR5, R33 ;  /* 0x000000050a157c23 */ /* 0x000fe20008010021 */
[----:B------:R-:W-:Y:S01]  /*5910*/  FSEL R33, R32, -INF , !P3 ;  /* 0xff80000020217808 */ /* 0x000fe20005800000 */
[----:B------:R-:W-:Y:S01]  /*5920*/  VIADD R20, R19, 0x19 ;  /* 0x0000001913147836 */ /* 0x000fe20000000000 */
[-C--:B------:R-:W-:Y:S02]  /*5930*/  ISETP.GE.AND P3, PT, R11, R2.reuse, PT ;  /* 0x000000020b00720c */ /* 0x080fe40003f66270 */
[----:B------:R-:W-:Y:S01]  /*5940*/  I2FP.F32.S32 R11, R11 ;  /* 0x0000000b000b7245 */ /* 0x000fe20000201400 */
[----:B------:R-:W-:Y:S01]  /*5950*/  HMMA.16816.F32.BF16 R64, R4, R22, R64 ;  /* 0x000000160440723c */ /* 0x000fe20000041840 */
[----:B------:R-:W-:Y:S01]  /*5960*/  FSEL R12, R12, -INF , !P4 ;  /* 0xff8000000c0c7808 */ /* 0x000fe20006000000 */
[----:B------:R-:W-:Y:S01]  /*5970*/  FFMA.FTZ R22, R10, UR5, R35 ;  /* 0x000000050a167c23 */ /* 0x000fe20008010023 */
[----:B------:R-:W-:Y:S01]  /*5980*/  FSEL R21, R21, -INF , !P5 ;  /* 0xff80000015157808 */ /* 0x000fe20006800000 */
[C---:B------:R-:W-:Y:S01]  /*5990*/  FFMA.FTZ R15, R11.reuse, UR5, R28 ;  /* 0x000000050b0f7c23 */ /* 0x040fe2000801001c */
[CC--:B------:R-:W-:Y:S01]  /*59a0*/  ISETP.GE.AND P4, PT, R16.reuse, R165.reuse, PT ;  /* 0x000000a51000720c */ /* 0x0c0fe20003f86270 */
[----:B------:R-:W-:Y:S01]  /*59b0*/  FFMA.FTZ R10, R11, UR5, R30 ;  /* 0x000000050b0a7c23 */ /* 0x000fe2000801001e */
[----:B------:R-:W-:Y:S01]  /*59c0*/  ISETP.GE.AND P5, PT, R16, R2, PT ;  /* 0x000000021000720c */ /* 0x000fe20003fa6270 */
[C---:B------:R-:W-:Y:S01]  /*59d0*/  VIADD R11, R19.reuse, 0x18 ;  /* 0x00000018130b7836 */ /* 0x040fe20000000000 */
[----:B------:R-:W-:Y:S01]  /*59e0*/  I2FP.F32.S32 R16, R16 ;  /* 0x0000001000107245 */ /* 0x000fe20000201400 */
[----:B------:R-:W-:Y:S01]  /*59f0*/  HMMA.16816.F32.BF16 R60, R56, R40, R60 ;  /* 0x00000028383c723c */ /* 0x000fe2000004183c */
[----:B------:R-:W-:Y:S01]  /*5a00*/  FSEL R22, R22, -INF , !P1 ;  /* 0xff80000016167808 */ /* 0x000fe20004800000 */
[----:B------:R-:W-:Y:S01]  /*5a10*/  VIADD R23, R19, 0x20 ;  /* 0x0000002013177836 */ /* 0x000fe20000000000 */
[----:B------:R-:W-:Y:S01]  /*5a20*/  FSEL R15, R15, -INF , !P2 ;  /* 0xff8000000f0f7808 */ /* 0x000fe20005000000 */
[C---:B------:R-:W-:Y:S01]  /*5a30*/  FFMA.FTZ R13, R16.reuse, UR5, R29 ;  /* 0x00000005100d7c23 */ /* 0x040fe2000801001d */
[C---:B------:R-:W-:Y:S01]  /*5a40*/  ISETP.GE.AND P1, PT, R11.reuse, R165, PT ;  /* 0x000000a50b00720c */ /* 0x040fe20003f26270 */
[----:B------:R-:W-:Y:S01]  /*5a50*/  FFMA.FTZ R18, R16, UR5, R31 ;  /* 0x0000000510127c23 */ /* 0x000fe2000801001f */
[----:B------:R-:W-:-:S02]  /*5a60*/  ISETP.GE.AND P2, PT, R11, R2, PT ;  /* 0x000000020b00720c */ /* 0x000fc40003f46270 */
[----:B------:R-:W-:Y:S02]  /*5a70*/  I2FP.F32.S32 R11, R11 ;  /* 0x0000000b000b7245 */ /* 0x000fe40000201400 */
[----:B------:R-:W-:Y:S02]  /*5a80*/  FSEL R10, R10, -INF , !P3 ;  /* 0xff8000000a0a7808 */ /* 0x000fe40005800000 */
        /* <DEDUP_REMOVED lines=14> */
[----:B------:R-:W-:Y:S01]  /*5b70*/  ISETP.GE.AND P1, PT, R23, R2, PT ;  /* 0x000000021700720c */ /* 0x000fe20003f26270 */
[C---:B------:R-:W-:Y:S01]  /*5b80*/  VIADD R7, R19.reuse, 0x28 ;  /* 0x0000002813077836 */ /* 0x040fe20000000000 */
[----:B------:R-:W-:Y:S01]  /*5b90*/  I2FP.F32.S32 R23, R23 ;  /* 0x0000001700177245 */ /* 0x000fe20000201400 */
[----:B------:R-:W-:Y:S01]  /*5ba0*/  VIADD R4, R19, 0x30 ;  /* 0x0000003013047836 */ /* 0x000fe20000000000 */
[----:B------:R-:W-:-:S02]  /*5bb0*/  FSEL R16, R16, -INF , !P2 ;  /* 0xff80000010107808 */ /* 0x000fc40005000000 */
[----:B------:R-:W-:Y:S01]  /*5bc0*/  FSEL R11, R11, -INF , !P3 ;  /* 0xff8000000b0b7808 */ /* 0x000fe20005800000 */
[C---:B------:R-:W-:Y:S01]  /*5bd0*/  FFMA.FTZ R68, R23.reuse, UR5, R68 ;  /* 0x0000000517447c23 */ /* 0x040fe20008010044 */
[C---:B------:R-:W-:Y:S01]  /*5be0*/  ISETP.GE.AND P2, PT, R24.reuse, R165, PT ;  /* 0x000000a51800720c */ /* 0x040fe20003f46270 */
[----:B------:R-:W-:Y:S01]  /*5bf0*/  FFMA.FTZ R70, R23, UR5, R70 ;  /* 0x0000000517467c23 */ /* 0x000fe20008010046 */
[----:B------:R-:W-:Y:S02]  /*5c00*/  ISETP.GE.AND P3, PT, R24, R2, PT ;  /* 0x000000021800720c */ /* 0x000fe40003f66270 */
[----:B------:R-:W-:Y:S02]  /*5c10*/  I2FP.F32.S32 R24, R24 ;  /* 0x0000001800187245 */ /* 0x000fe40000201400 */
[----:B------:R-:W-:Y:S02]  /*5c20*/  FSEL R20, R20, -INF , !P4 ;  /* 0xff80000014147808 */ /* 0x000fe40006000000 */
[----:B------:R-:W-:Y:S01]  /*5c30*/  FSEL R211, R68, -INF , !P5 ;  /* 0xff80000044d37808 */ /* 0x000fe20006800000 */
[C---:B------:R-:W-:Y:S01]  /*5c40*/  FFMA.FTZ R69, R24.reuse, UR5, R69 ;  /* 0x0000000518457c23 */ /* 0x040fe20008010045 */
[----:B------:R-:W-:Y:S01]  /*5c50*/  I2FP.F32.S32 R6, R5 ;  /* 0x0000000500067245 */ /* 0x000fe20000201400 */
[----:B------:R-:W-:Y:S01]  /*5c60*/  FFMA.FTZ R71, R24, UR5, R71 ;  /* 0x0000000518477c23 */ /* 0x000fe20008010047 */
[----:B------:R-:W-:-:S02]  /*5c70*/  ISETP.GE.AND P4, PT, R7, R165, PT ;  /* 0x000000a50700720c */ /* 0x000fc40003f86270 */
[-C--:B------:R-:W-:Y:S01]  /*5c80*/  ISETP.GE.AND P5, PT, R7, R2.reuse, PT ;  /* 0x000000020700720c */ /* 0x080fe20003fa6270 */
[C---:B------:R-:W-:Y:S01]  /*5c90*/  FFMA.FTZ R65, R6.reuse, UR5, R65 ;  /* 0x0000000506417c23 */ /* 0x040fe20008010041 */
[----:B------:R-:W-:Y:S01]  /*5ca0*/  I2FP.F32.S32 R7, R7 ;  /* 0x0000000700077245 */ /* 0x000fe20000201400 */
[----:B------:R-:W-:Y:S01]  /*5cb0*/  FFMA.FTZ R67, R6, UR5, R67 ;  /* 0x0000000506437c23 */ /* 0x000fe20008010043 */
[----:B------:R-:W-:Y:S01]  /*5cc0*/  FSEL R208, R70, -INF , !P1 ;  /* 0xff80000046d07808 */ /* 0x000fe20004800000 */
[----:B------:R-:W-:Y:S01]  /*5cd0*/  VIADD R6, R19, 0x31 ;  /* 0x0000003113067836 */ /* 0x000fe20000000000 */
[----:B------:R-:W-:Y:S01]  /*5ce0*/  FSEL R209, R69, -INF , !P2 ;  /* 0xff80000045d17808 */ /* 0x000fe20005000000 */
[----:B------:R-:W-:Y:S01]  /*5cf0*/  FFMA.FTZ R64, R7, UR5, R64 ;  /* 0x0000000507407c23 */ /* 0x000fe20008010040 */
[----:B------:R-:W-:Y:S01]  /*5d00*/  ISETP.GE.AND P1, PT, R5, R165, PT ;  /* 0x000000a50500720c */ /* 0x000fe20003f26270 */
[----:B------:R-:W-:Y:S01]  /*5d10*/  FFMA.FTZ R66, R7, UR5, R66 ;  /* 0x0000000507427c23 */ /* 0x000fe20008010042 */
[----:B------:R-:W-:-:S02]  /*5d20*/  ISETP.GE.AND P2, PT, R5, R2, PT ;  /* 0x000000020500720c */ /* 0x000fc40003f46270 */
[----:B------:R-:W-:Y:S02]  /*5d30*/  I2FP.F32.S32 R5, R4 ;  /* 0x0000000400057245 */ /* 0x000fe40000201400 */
[----:B------:R-:W-:Y:S02]  /*5d40*/  FSEL R177, R65, -INF , !P1 ;  /* 0xff80000041b17808 */ /* 0x000fe40004800000 */
[----:B------:R-:W-:Y:S01]  /*5d50*/  FSEL R176, R67, -INF , !P2 ;  /* 0xff80000043b07808 */ /* 0x000fe20005000000 */
[C---:B------:R-:W-:Y:S01]  /*5d60*/  FFMA.FTZ R60, R5.reuse, UR5, R60 ;  /* 0x00000005053c7c23 */ /* 0x040fe2000801003c */
[C---:B------:R-:W-:Y:S01]  /*5d70*/  ISETP.GE.AND P1, PT, R6.reuse, R165, PT ;  /* 0x000000a50600720c */ /* 0x040fe20003f26270 */
[----:B------:R-:W-:Y:S01]  /*5d80*/  FFMA.FTZ R62, R5, UR5, R62 ;  /* 0x00000005053e7c23 */ /* 0x000fe2000801003e */
[----:B------:R-:W-:Y:S02]  /*5d90*/  ISETP.GE.AND P2, PT, R6, R2, PT ;  /* 0x000000020600720c */ /* 0x000fe40003f46270 */
[----:B------:R-:W-:-:S02]  /*5da0*/  FSEL R224, R71, -INF , !P3 ;  /* 0xff80000047e07808 */ /* 0x000fc40005800000 */
[----:B------:R-:W-:Y:S02]  /*5db0*/  FSEL R179, R64, -INF , !P4 ;  /* 0xff80000040b37808 */ /* 0x000fe40006000000 */
[----:B------:R-:W-:Y:S02]  /*5dc0*/  I2FP.F32.S32 R6, R6 ;  /* 0x0000000600067245 */ /* 0x000fe40000201400 */
[CC--:B------:R-:W-:Y:S02]  /*5dd0*/  ISETP.GE.AND P3, PT, R4.reuse, R165.reuse, PT ;  /* 0x000000a50400720c */ /* 0x0c0fe40003f66270 */
        /* <DEDUP_REMOVED lines=8> */
[----:B------:R-:W-:Y:S02]  /*5e60*/  I2FP.F32.S32 R19, R19 ;  /* 0x0000001300137245 */ /* 0x000fe40000201400 */
[----:B------:R-:W-:Y:S02]  /*5e70*/  I2FP.F32.S32 R8, R4 ;  /* 0x0000000400087245 */ /* 0x000fe40000201400 */
[----:B------:R-:W-:Y:S01]  /*5e80*/  FSEL R216, R62, -INF , !P4 ;  /* 0xff8000003ed87808 */ /* 0x000fe20006000000 */
[----:B------:R-:W-:Y:S01]  /*5e90*/  FFMA.FTZ R5, R19, UR5, R36 ;  /* 0x0000000513057c23 */ /* 0x000fe20008010024 */
[----:B------:R-:W-:Y:S01]  /*5ea0*/  FSEL R225, R61, -INF , !P1 ;  /* 0xff8000003de17808 */ /* 0x000fe20004800000 */
[----:B------:R-:W-:Y:S01]  /*5eb0*/  FFMA.FTZ R53, R8, UR5, R53 ;  /* 0x0000000508357c23 */ /* 0x000fe20008010035 */
[----:B------:R-:W-:Y:S01]  /*5ec0*/  ISETP.GE.AND P4, PT, R4, R165, PT ;  /* 0x000000a50400720c */ /* 0x000fe20003f86270 */
[----:B------:R-:W-:Y:S01]  /*5ed0*/  FFMA.FTZ R55, R8, UR5, R55 ;  /* 0x0000000508377c23 */ /* 0x000fe20008010037 */
[----:B------:R-:W-:Y:S01]  /*5ee0*/  ISETP.GE.AND P1, PT, R4, R2, PT ;  /* 0x000000020400720c */ /* 0x000fe20003f26270 */
        /* <DEDUP_REMOVED lines=18> */
.L_x_3071:
        /* <DEDUP_REMOVED lines=61> */
.L_x_3072:
        /* <DEDUP_REMOVED lines=98> */
.L_x_3070:
[----:B-1----:R-:W-:Y:S01]  /*6a00*/  FMNMX3.FTZ R24, R5, R37, R33, !PT ;  /* 0x0000002505187276 */ /* 0x002fe20007810021 */
        /* <DEDUP_REMOVED lines=18> */
[----:B------:R-:W2:Y:S01]  /*6b30*/  SHFL.BFLY PT, R9, R24, 0x2, 0x1f ;  /* 0x0c401f0018097f89 */ /* 0x000ea200000e0000 */
[----:B------:R-:W-:-:S02]  /*6b40*/  MOV R234, 0x20 ;  /* 0x0000002000ea7802 */ /* 0x000fc40000000f00 */
[----:B------:R-:W-:Y:S01]  /*6b50*/  LEA R219, R166, UR6, 0x1 ;  /* 0x00000006a6db7c11 */ /* 0x000fe2000f8e08ff */
[----:B------:R-:W3:Y:S01]  /*6b60*/  SHFL.BFLY PT, R7, R8, 0x2, 0x1f ;  /* 0x0c401f0008077f89 */ /* 0x000ee200000e0000 */
[----:B------:R-:W-:Y:S02]  /*6b70*/  SEL R234, R234, 0xffffffe0, !P6 ;  /* 0xffffffe0eaea7807 */ /* 0x000fe40007000000 */
[-C--:B------:R-:W-:Y:S01]  /*6b80*/  IADD3 R204, PT, PT, R88, R219.reuse, RZ ;  /* 0x000000db58cc7210 */ /* 0x080fe20007ffe0ff */
[----:B------:R-:W-:Y:S01]  /*6b90*/  LDSM.16.MT88.4 R156, [R219+0x10000] ;  /* 0x01000000db9c783b */ /* 0x000fe20000004200 */
[----:B------:R-:W-:-:S03]  /*6ba0*/  IADD3 R203, PT, PT, R184, R219, RZ ;  /* 0x000000dbb8cb7210 */ /* 0x000fc60007ffe0ff */
[----:B------:R-:W-:Y:S01]  /*6bb0*/  LDSM.16.MT88.4 R72, [R204+0x12000] ;  /* 0x01200000cc48783b */ /* 0x000fe20000004200 */
[-C--:B------:R-:W-:Y:S02]  /*6bc0*/  IADD3 R221, PT, PT, R88, R203.reuse, RZ ;  /* 0x000000cb58dd7210 */ /* 0x080fe40007ffe0ff */
[----:B------:R-:W-:Y:S01]  /*6bd0*/  IADD3 R234, PT, PT, R234, R203, RZ ;  /* 0x000000cbeaea7210 */ /* 0x000fe20007ffe0ff */
        /* <DEDUP_REMOVED lines=23> */
[----:B------:R-:W3:Y:S01]  /*6d50*/  LDSM.16.MT88.4 R120, [R221+0x14000] ;  /* 0x01400000dd78783b */ /* 0x000ee20000004200 */
[--C-:B------:R-:W-:Y:S01]  /*6d60*/  FFMA.FTZ R201, R37, UR4, -R222.reuse ;  /* 0x0000000425c97c23 */ /* 0x100fe200080108de */
        /* <DEDUP_REMOVED lines=28> */
[----:B------:R-:W2:Y:S01]  /*6f30*/  MUFU.EX2 R199, R199 ;  /* 0x000000c700c77308 */ /* 0x000ea20000000800 */
[--C-:B------:R-:W-:Y:S01]  /*6f40*/  FFMA.FTZ R211, R209, UR4, -R222.reuse ;  /* 0x00000004d1d37c23 */ /* 0x100fe200080108de */
[--C-:B------:R-:W-:Y:S01]  /*6f50*/  FFMA.FTZ R209, R179, UR4, -R222.reuse ;  /* 0x00000004b3d17c23 */ /* 0x100fe200080108de */
[----:B------:R-:W-:Y:S01]  /*6f60*/  LDSM.16.MT88.4 R24, [R219+0x14800] ;  /* 0x01480000db18783b */ /* 0x000fe20000004200 */
[----:B------:R-:W-:Y:S01]  /*6f70*/  MUFU.EX2 R196, R196 ;  /* 0x000000c400c47308 */ /* 0x000fe20000000800 */
[--C-:B------:R-:W-:Y:S01]  /*6f80*/  FFMA.FTZ R223, R224, UR4, -R207.reuse ;  /* 0x00000004e0df7c23 */ /* 0x100fe200080108cf */
[----:B-----5:R-:W-:Y:S01]  /*6f90*/  F2FP.BF16.F32.PACK_AB R150, R197, R198 ;  /* 0x000000c6c596723e */ /* 0x020fe200000010ff */
[----:B------:R-:W-:Y:S01]  /*6fa0*/  LDSM.16.MT88.4 R28, [R221+0x12800] ;  /* 0x01280000dd1c783b */ /* 0x000fe20000004200 */
[----:B------:R-:W5:Y:S01]  /*6fb0*/  MUFU.EX2 R195, R195 ;  /* 0x000000c300c37308 */ /* 0x000f620000000800 */
[----:B------:R-:W-:Y:S01]  /*6fc0*/  FFMA.FTZ R230, R176, UR4, -R207 ;  /* 0x00000004b0e67c23 */ /* 0x000fe200080108cf */
[--C-:B------:R-:W-:Y:S01]  /*6fd0*/  FFMA.FTZ R177, R177, UR4, -R222.reuse ;  /* 0x00000004b1b17c23 */ /* 0x100fe200080108de */
[----:B------:R-:W-:Y:S01]  /*6fe0*/  LDSM.16.MT88.4 R172, [R203+0x10800] ;  /* 0x01080000cbac783b */ /* 0x000fe20000004200 */
[----:B------:R-:W-:Y:S01]  /*6ff0*/  MUFU.EX2 R194, R194 ;  /* 0x000000c200c27308 */ /* 0x000fe20000000800 */
[----:B------:R-:W-:Y:S01]  /*7000*/  FFMA.FTZ R235, R213, UR4, -R222 ;  /* 0x00000004d5eb7c23 */ /* 0x000fe200080108de */
[----:B--2---:R-:W-:Y:S01]  /*7010*/  F2FP.BF16.F32.PACK_AB R149, R199, R200 ;  /* 0x000000c8c795723e */ /* 0x004fe200000010ff */
[----:B------:R-:W-:Y:S01]  /*7020*/  LDSM.16.MT88.4 R168, [R221+0x10800] ;  /* 0x01080000dda8783b */ /* 0x000fe20000004200 */
[----:B------:R-:W2:Y:S01]  /*7030*/  MUFU.EX2 R193, R193 ;  /* 0x000000c100c17308 */ /* 0x000ea20000000800 */
[----:B------:R-:W-:Y:S01]  /*7040*/  FADD.FTZ R201, R202, R201 ;  /* 0x000000c9cac97221 */ /* 0x000fe20000010000 */
[----:B------:R-:W-:Y:S01]  /*7050*/  FADD.FTZ R199, R200, R199 ;  /* 0x000000c7c8c77221 */ /* 0x000fe20000010000 */
[----:B------:R-:W-:Y:S01]  /*7060*/  LDSM.16.MT88.4 R32, [R203+0x12800] ;  /* 0x01280000cb20783b */ /* 0x000fe20000004200 */
        /* <DEDUP_REMOVED lines=81> */
[----:B------:R5:W2:Y:S07]  /*7580*/  LDSM.16.MT88.4 R24, [R221+0x16800] ;  /* 0x01680000dd18783b */ /* 0x000aae0000004200 */
[C---:B---3--:R-:W-:Y:S08]  /*7590*/  HMMA.16816.F32.BF16 R116, R4.reuse, R16, R116 ;  /* 0x000000100474723c */ /* 0x048ff00000041874 */
[----:B------:R-:W-:Y:S01]  /*75a0*/  HMMA.16816.F32.BF16 R120, R4, R18, R120 ;  /* 0x000000120478723c */ /* 0x000fe20000041878 */
[----:B------:R-:W3:Y:S01]  /*75b0*/  LDSM.16.MT88.4 R16, [R204+0x13000] ;  /* 0x01300000cc10783b */ /* 0x000ee20000004200 */
[----:B-----5:R-:W-:-:S06]  /*75c0*/  FFMA.FTZ R221, R178, UR4, -R207 ;  /* 0x00000004b2dd7c23 */ /* 0x020fcc00080108cf */
[C---:B------:R-:W-:Y:S01]  /*75d0*/  HMMA.16816.F32.BF16 R84, R4.reuse, R28, R84 ;  /* 0x0000001c0454723c */ /* 0x040fe20000041854 */
[----:B------:R-:W-:Y:S02]  /*75e0*/  FFMA.FTZ R28, R208, UR4, -R207 ;  /* 0x00000004d01c7c23 */ /* 0x000fe400080108cf */
[----:B------:R5:W-:Y:S04]  /*75f0*/  MUFU.EX2 R208, R177 ;  /* 0x000000b100d07308 */ /* 0x000be80000000800 */
[----:B------:R4:W3:Y:S01]  /*7600*/  MUFU.EX2 R224, R28 ;  /* 0x0000001c00e07308 */ /* 0x0008e20000000800 */
[C---:B-1----:R-:W-:Y:S03]  /*7610*/  HMMA.16816.F32.BF16 R140, R4.reuse, R8, R140 ;  /* 0x00000008048c723c */ /* 0x042fe6000004188c */
[----:B------:R-:W1:Y:S05]  /*7620*/  MUFU.EX2 R221, R221 ;  /* 0x000000dd00dd7308 */ /* 0x000e6a0000000800 */
[C---:B------:R-:W-:Y:S01]  /*7630*/  HMMA.16816.F32.BF16 R144, R4.reuse, R10, R144 ;  /* 0x0000000a0490723c */ /* 0x040fe20000041890 */
[----:B------:R-:W1:Y:S04]  /*7640*/  LDSM.16.MT88.4 R8, [R204+0x17000] ;  /* 0x01700000cc08783b */ /* 0x000e680000004200 */
[----:B-----5:R-:W-:Y:S03]  /*7650*/  LDSM.16.MT88.4 R176, [R219+0x11000] ;  /* 0x01100000dbb0783b */ /* 0x020fe60000004200 */
        /* <DEDUP_REMOVED lines=17> */
[C---:B------:R-:W-:Y:S08]  /*7770*/  HMMA.16816.F32.BF16 R152, R4.reuse, R24, R152 ;  /* 0x000000180498723c */ /* 0x040ff00000041898 */
[----:B------:R-:W-:Y:S01]  /*7780*/  HMMA.16816.F32.BF16 R148, R4, R26, R148 ;  /* 0x0000001a0494723c */ /* 0x000fe20000041894 */
[----:B------:R-:W-:Y:S01]  /*7790*/  F2FP.BF16.F32.PACK_AB R4, R211, R214 ;  /* 0x000000d6d304723e */ /* 0x000fe200000010ff */
[----:B------:R-:W-:Y:S01]  /*77a0*/  LDSM.16.MT88.4 R24, [R219+0x15000] ;  /* 0x01500000db18783b */ /* 0x000fe20000004200 */
[----:B---3--:R-:W-:-:S02]  /*77b0*/  F2FP.BF16.F32.PACK_AB R5, R223, R224 ;  /* 0x000000e0df05723e */ /* 0x008fc400000010ff */
[----:B------:R-:W-:Y:S02]  /*77c0*/  F2FP.BF16.F32.PACK_AB R6, R208, R209 ;  /* 0x000000d1d006723e */ /* 0x000fe400000010ff */
        /* <DEDUP_REMOVED lines=28> */
[----:B------:R-:W-:Y:S01]  /*7990*/  HMMA.16816.F32.BF16 R84, R4, R28, R84 ;  /* 0x0000001c0454723c */ /* 0x000fe20000041854 */
[--C-:B------:R-:W-:Y:S01]  /*79a0*/  FFMA.FTZ R29, R212, UR4, -R207.reuse ;  /* 0x00000004d41d7c23 */ /* 0x100fe200080108cf */
[--C-:B------:R-:W-:Y:S01]  /*79b0*/  FFMA.FTZ R212, R205, UR4, -R207.reuse ;  /* 0x00000004cdd47c23 */ /* 0x100fe200080108cf */
[----:B------:R-:W-:-:S02]  /*79c0*/  FFMA.FTZ R28, R206, UR4, -R207 ;  /* 0x00000004ce1c7c23 */ /* 0x000fc400080108cf */
[----:B------:R-:W-:Y:S03]  /*79d0*/  MUFU.EX2 R206, R29 ;  /* 0x0000001d00ce7308 */ /* 0x000fe60000000800 */
[C---:B------:R-:W-:Y:S01]  /*79e0*/  HMMA.16816.F32.BF16 R160, R4.reuse, R176, R160 ;  /* 0x000000b004a0723c */ /* 0x040fe200000418a0 */
[--C-:B------:R-:W-:Y:S01]  /*79f0*/  FFMA.FTZ R176, R231, UR4, -R222.reuse ;  /* 0x00000004e7b07c23 */ /* 0x100fe200080108de */
[--C-:B------:R-:W-:Y:S01]  /*7a00*/  FFMA.FTZ R177, R225, UR4, -R222.reuse ;  /* 0x00000004e1b17c23 */ /* 0x100fe200080108de */
[----:B------:R-:W-:Y:S04]  /*7a10*/  MUFU.EX2 R205, R28 ;  /* 0x0000001c00cd7308 */ /* 0x000fe80000000800 */
[----:B------:R-:W-:Y:S01]  /*7a20*/  MUFU.EX2 R176, R176 ;  /* 0x000000b000b07308 */ /* 0x000fe20000000800 */
[C---:B------:R-:W-:Y:S01]  /*7a30*/  HMMA.16816.F32.BF16 R156, R4.reuse, R178, R156 ;  /* 0x000000b2049c723c */ /* 0x040fe2000004189c */
[----:B------:R-:W-:Y:S01]  /*7a40*/  FFMA.FTZ R178, R215, UR4, -R222 ;  /* 0x00000004d7b27c23 */ /* 0x000fe200080108de */
[----:B------:R-:W-:Y:S01]  /*7a50*/  FFMA.FTZ R179, R216, UR4, -R207 ;  /* 0x00000004d8b37c23 */ /* 0x000fe200080108cf */
[----:B------:R-:W3:Y:S04]  /*7a60*/  MUFU.EX2 R177, R177 ;  /* 0x000000b100b17308 */ /* 0x000ee80000000800 */
[----:B------:R-:W-:Y:S01]  /*7a70*/  MUFU.EX2 R178, R178 ;  /* 0x000000b200b27308 */ /* 0x000fe20000000800 */
[C---:B------:R-:W-:Y:S03]  /*7a80*/  HMMA.16816.F32.BF16 R44, R4.reuse, R172, R44 ;  /* 0x000000ac042c723c */ /* 0x040fe6000004182c */
[----:B------:R-:W2:Y:S04]  /*7a90*/  MUFU.EX2 R179, R179 ;  /* 0x000000b300b37308 */ /* 0x000ea80000000800 */
[----:B------:R-:W1:Y:S01]  /*7aa0*/  MUFU.EX2 R212, R212 ;  /* 0x000000d400d47308 */ /* 0x000e620000000800 */
        /* <DEDUP_REMOVED lines=18> */
[----:B-1----:R-:W-:-:S07]  /*7bd0*/  F2FP.BF16.F32.PACK_AB R7, R212, R205 ;  /* 0x000000cdd407723e */ /* 0x002fce00000010ff */
        /* <DEDUP_REMOVED lines=9> */
[----:B----4-:R-:W-:Y:S01]  /*7c70*/  HMMA.16816.F32.BF16 R68, R4, R20, R68 ;  /* 0x000000140444723c */ /* 0x010fe20000041844 */
[----:B------:R-:W-:-:S04]  /*7c80*/  MOV R20, 0x20 ;  /* 0x0000002000147802 */ /* 0x000fc80000000f00 */
[----:B------:R-:W-:-:S03]  /*7c90*/  SEL R20, R20, 0xffffffe0, !P6 ;  /* 0xffffffe014147807 */ /* 0x000fc60007000000 */
[----:B-1----:R-:W-:Y:S01]  /*7ca0*/  HMMA.16816.F32.BF16 R140, R4, R8, R140 ;  /* 0x00000008048c723c */ /* 0x002fe2000004188c */
[----:B------:R-:W-:-:S05]  /*7cb0*/  IADD3 R204, PT, PT, R20, R203, RZ ;  /* 0x000000cb14cc7210 */ /* 0x000fca0007ffe0ff */
[----:B------:R-:W-:Y:S02]  /*7cc0*/  LDSM.16.MT88.4 R28, [R204+0x11800] ;  /* 0x01180000cc1c783b */ /* 0x000fe40000004200 */
[C---:B------:R-:W-:Y:S02]  /*7cd0*/  HMMA.16816.F32.BF16 R144, R4.reuse, R10, R144 ;  /* 0x0000000a0490723c */ /* 0x040fe40000041890 */
[----:B------:R-:W1:Y:S06]  /*7ce0*/  LDSM.16.MT88.4 R8, [R219+0x17800] ;  /* 0x01780000db08783b */ /* 0x000e6c0000004200 */
        /* <DEDUP_REMOVED lines=51> */
[----:B------:R-:W-:Y:S01]  /*8020*/  IABS R8, UR4 ;  /* 0x0000000400087c13 */ /* 0x000fe20008000000 */
[----:B------:R-:W2:Y:S02]  /*8030*/  LDCU.64 UR12, c[0x0][0x3a8] ;  /* 0x00007500ff0c77ac */ /* 0x000ea40008000a00 */
        /* <DEDUP_REMOVED lines=46> */
[C---:B------:R-:W-:Y:S01]  /*8320*/  IMAD R5, R6.reuse, UR9, R5 ;  /* 0x0000000906057c24 */ /* 0x040fe2000f8e0205 */
        /* <DEDUP_REMOVED lines=11> */
.L_x_3074:
[----:B------:R-:W-:Y:S01]  /*83e0*/  UMOV UR12, URZ ;  /* 0x000000ff000c7c82 */ /* 0x000fe20008000000 */
[----:B------:R-:W-:Y:S01]  /*83f0*/  USHF.L.U32 UR7, UR8, 0x6, URZ ;  /* 0x0000000608077899 */ /* 0x000fe200080006ff */
[----:B------:R-:W-:-:S05]  /*8400*/  IADD3 R5, P1, PT, RZ, -UR12, RZ ;  /* 0x8000000cff057c10 */ /* 0x000fca000ff3e0ff */
[----:B------:R-:W-:-:S05]  /*8410*/  IMAD.X R4, RZ, RZ, ~UR7, P1 ;  /* 0x80000007ff047e24 */ /* 0x000fca00088e06ff */
[----:B------:R-:W-:-:S04]  /*8420*/  SHF.R.S64 R5, R5, 0x1f, R4 ;  /* 0x0000001f05057819 */ /* 0x000fc80000001004 */
[----:B------:R-:W-:-:S04]  /*8430*/  IADD3 R228, P1, PT, R5, R228, RZ ;  /* 0x000000e405e47210 */ /* 0x000fc80007f3e0ff */
[----:B------:R-:W-:-:S09]  /*8440*/  LEA.HI.X.SX32 R229, R4, R229, 0x1, P1 ;  /* 0x000000e504e57211 */ /* 0x000fd200008f0eff */
.L_x_3075:
        /* <DEDUP_REMOVED lines=10> */
[----:B------:R-:W-:Y:S01]  /*84f0*/  LEA.HI.X R9, R5, R229, R4, 0x5, P1 ;  /* 0x000000e505097211 */ /* 0x000fe200008f2c04 */
[----:B------:R-:W-:Y:S01]  /*8500*/  UIADD3 UR27, UPT, UPT, UR20, -0x2, URZ ;  /* 0xfffffffe141b7890 */ /* 0x000fe2000fffe0ff */
[----:B------:R-:W-:Y:S01]  /*8510*/  LOP3.LUT R217, R217, 0x7c00, RZ, 0xc0, !PT ;  /* 0x00007c00d9d97812 */ /* 0x000fe200078ec0ff */
[----:B------:R-:W-:-:S02]  /*8520*/  VIADD R209, R214, UR6 ;  /* 0x00000006d6d17c36 */ /* 0x000fc40008000000 */
[----:B------:R-:W-:Y:S01]  /*8530*/  UISETP.GT.AND UP0, UPT, UR27, UR18, UPT ;  /* 0x000000121b00728c */ /* 0x000fe2000bf04270 */
[----:B------:R-:W-:Y:S02]  /*8540*/  LOP3.LUT R180, R217, 0x200, R180, 0xf8, !PT ;  /* 0x00000200d9b47812 */ /* 0x000fe400078ef8b4 */
[----:B-1----:R-:W-:Y:S02]  /*8550*/  ISETP.GE.AND P5, PT, R186, UR7, PT ;  /* 0x00000007ba007c0c */ /* 0x002fe4000bfa6270 */
[----:B------:R-:W-:Y:S02]  /*8560*/  ISETP.GE.AND P4, PT, R185, UR7, PT ;  /* 0x00000007b9007c0c */ /* 0x000fe4000bf86270 */
[----:B------:R-:W-:Y:S02]  /*8570*/  ISETP.GE.AND P3, PT, R183, UR7, PT ;  /* 0x00000007b7007c0c */ /* 0x000fe4000bf66270 */
[----:B------:R-:W-:Y:S01]  /*8580*/  ISETP.GE.AND P2, PT, R182, UR7, PT ;  /* 0x00000007b6007c0c */ /* 0x000fe2000bf46270 */
[----:B------:R-:W-:Y:S01]  /*8590*/  USHF.L.U32 UR7, UR8, 0x5, URZ ;  /* 0x0000000508077899 */ /* 0x000fe200080006ff */
[----:B------:R-:W-:Y:S01]  /*85a0*/  LOP3.LUT R7, R180, R0, R7, 0xf6, !PT ;  /* 0x00000000b4077212 */ /* 0x000fe200078ef607 */
[----:B------:R-:W-:Y:S01]  /*85b0*/  USHF.L.U64.HI UR8, UR8, 0x5, UR9 ;  /* 0x0000000508087899 */ /* 0x000fe20008010209 */
[----:B------:R-:W-:-:S02]  /*85c0*/  IMAD.MOV.U32 R0, RZ, RZ, 0x20 ;  /* 0x00000020ff007424 */ /* 0x000fc400078e00ff */
[----:B------:R-:W-:Y:S01]  /*85d0*/  LEA R215, R7, UR6, 0x1 ;  /* 0x0000000607d77c11 */ /* 0x000fe2000f8e08ff */
[----:B------:R-:W-:Y:S01]  /*85e0*/  @!PT LDS RZ, [RZ] ;  /* 0x00000000fffff984 */ /* 0x000fe20000000800 */
[----:B------:R-:W-:Y:S01]  /*85f0*/  @!PT LDS RZ, [RZ] ;  /* 0x00000000fffff984 */ /* 0x000fe20000000800 */
[----:B------:R-:W-:Y:S01]  /*8600*/  @!PT LDS RZ, [RZ] ;  /* 0x00000000fffff984 */ /* 0x000fe20000000800 */
[----:B------:R-:W-:Y:S01]  /*8610*/  @!P5 LDGSTS.E.BYPASS.LTC128B.128 [R167+0x10000], desc[UR22][R228.64] ;  /* 0x10000000e4a7dfae */ /* 0x000fe2000b981a16 */
[----:B------:R-:W-:Y:S02]  /*8620*/  IADD3 R4, P1, PT, R8, UR7, RZ ;  /* 0x0000000708047c10 */ /* 0x000fe4000ff3e0ff */
[----:B------:R-:W-:Y:S01]  /*8630*/  SEL R208, R0, 0xffffffe0, !P6 ;  /* 0xffffffe000d07807 */ /* 0x000fe20007000000 */
        /* <DEDUP_REMOVED lines=11> */
[--C-:B------:R-:W-:Y:S02]  /*86f0*/  IMAD.IADD R212, R208, 0x1, R209.reuse ;  /* 0x00000001d0d47824 */ /* 0x100fe400078e02d1 */
        /* <DEDUP_REMOVED lines=246> */
[----:B------:R-:W3:Y:S07]  /*9660*/  LDSM.16.M88.4 R196, [R211+0x6000] ;  /* 0x00600000d3c4783b */ /* 0x000eee0000000200 */
[C---:B------:R-:W-:Y:S08]  /*9670*/  HMMA.16816.F32.BF16 R20, R12.reuse, R184, R20 ;  /* 0x000000b80c14723c */ /* 0x040ff00000041814 */
[C---:B------:R-:W-:Y:S01]  /*9680*/  HMMA.16816.F32.BF16 R16, R12.reuse, R186, R16 ;  /* 0x000000ba0c10723c */ /* 0x040fe20000041810 */
[----:B------:R-:W-:Y:S07]  /*9690*/  LDSM.16.M88.4 R184, [R212+0xf000] ;  /* 0x00f00000d4b8783b */ /* 0x000fee0000000200 */
[----:B------:R-:W-:Y:S01]  /*96a0*/  HMMA.16816.F32.BF16 R192, R12, R182, R192 ;  /* 0x000000b60cc0723c */ /* 0x000fe200000418c0 */
[----:B------:R-:W5:Y:S04]  /*96b0*/  LDSM.16.M88.4 R12, [R209+0xf800] ;  /* 0x00f80000d10c783b */ /* 0x000f680000000200 */
[----:B------:R-:W-:Y:S03]  /*96c0*/  LDSM.16.M88.4 R180, [R208+0xf800] ;  /* 0x00f80000d0b4783b */ /* 0x000fe60000000200 */
[C---:B-1----:R-:W-:Y:S08]  /*96d0*/  HMMA.16816.F32.BF16 R168, R172.reuse, R8, R168 ;  /* 0x00000008aca8723c */ /* 0x042ff000000418a8 */
[C---:B------:R-:W-:Y:S01]  /*96e0*/  HMMA.16816.F32.BF16 R32, R172.reuse, R10, R32 ;  /* 0x0000000aac20723c */ /* 0x040fe20000041820 */
[----:B------:R1:W-:Y:S07]  /*96f0*/  LDSM.16.M88.4 R8, [R210+0x6000] ;  /* 0x00600000d208783b */ /* 0x0003ee0000000200 */
[C---:B--2---:R-:W-:Y:S08]  /*9700*/  HMMA.16816.F32.BF16 R28, R172.reuse, R4, R28 ;  /* 0x00000004ac1c723c */ /* 0x044ff0000004181c */
[C---:B------:R-:W-:Y:S01]  /*9710*/  HMMA.16816.F32.BF16 R24, R172.reuse, R6, R24 ;  /* 0x00000006ac18723c */ /* 0x040fe20000041818 */
[----:B------:R-:W2:Y:S07]  /*9720*/  LDSM.16.M88.4 R4, [R208+0xe000] ;  /* 0x00e00000d004783b */ /* 0x000eae0000000200 */
[----:B----4-:R-:W-:Y:S01]  /*9730*/  HMMA.16816.F32.BF16 R192, R172, R178, R192 ;  /* 0x000000b2acc0723c */ /* 0x010fe200000418c0 */
[----:B-1----:R-:W-:-:S05]  /*9740*/  IMAD.SHL.U32 R210, R218, 0x2, RZ ;  /* 0x00000002dad27824 */ /* 0x002fca00078e00ff */
[----:B------:R-:W-:Y:S02]  /*9750*/  LOP3.LUT R210, R210, 0x6, RZ, 0xc0, !PT ;  /* 0x00000006d2d27812 */ /* 0x000fe400078ec0ff */
[C---:B---3--:R-:W-:Y:S08]  /*9760*/  HMMA.16816.F32.BF16 R168, R196.reuse, R188, R168 ;  /* 0x000000bcc4a8723c */ /* 0x048ff000000418a8 */
[C---:B------:R-:W-:Y:S08]  /*9770*/  HMMA.16816.F32.BF16 R32, R196.reuse, R190, R32 ;  /* 0x000000bec420723c */ /* 0x040ff00000041820 */
[----:B-----5:R-:W-:Y:S08]  /*9780*/  HMMA.16816.F32.BF16 R192, R196, R14, R192 ;  /* 0x0000000ec4c0723c */ /* 0x020ff000000418c0 */
[----:B------:R-:W-:Y:S08]  /*9790*/  HMMA.16816.F32.BF16 R20, R172, R184, R20 ;  /* 0x000000b8ac14723c */ /* 0x000ff00000041814 */
[----:B--2---:R-:W-:Y:S01]  /*97a0*/  HMMA.16816.F32.BF16 R168, R8, R4, R168 ;  /* 0x0000000408a8723c */ /* 0x004fe200000418a8 */
[----:B------:R-:W-:-:S04]  /*97b0*/  IMAD.U32 R5, RZ, RZ, UR20 ;  /* 0x00000014ff057e24 */ /* 0x000fc8000f8e00ff */
[----:B------:R-:W-:-:S03]  /*97c0*/  IMAD R14, R5, 0x40, R210 ;  /* 0x00000040050e7824 */ /* 0x000fc600078e02d2 */
[----:B------:R-:W-:Y:S01]  /*97d0*/  HMMA.16816.F32.BF16 R16, R172, R186, R16 ;  /* 0x000000baac10723c */ /* 0x000fe20000041810 */
[C---:B------:R-:W-:Y:S02]  /*97e0*/  VIADD R5, R14.reuse, 0xffffff80 ;  /* 0xffffff800e057836 */ /* 0x040fe40000000000 */
[----:B------:R-:W-:-:S03]  /*97f0*/  VIADD R4, R14, 0xffffffb8 ;  /* 0xffffffb80e047836 */ /* 0x000fc60000000000 */
[----:B------:R-:W-:Y:S02]  /*9800*/  I2FP.F32.S32 R15, R5 ;  /* 0x00000005000f7245 */ /* 0x000fe40000201400 */
[----:B------:R-:W-:Y:S01]  /*9810*/  HMMA.16816.F32.BF16 R200, R172, R176, R200 ;  /* 0x000000b0acc8723c */ /* 0x000fe200000418c8 */
[----:B------:R-:W1:Y:S01]  /*9820*/  LDSM.16.M88.4 R172, [R208+0xe800] ;  /* 0x00e80000d0ac783b */ /* 0x000e620000000200 */
[----:B------:R-:W-:Y:S01]  /*9830*/  ISETP.GE.AND P1, PT, R5, R165, PT ;  /* 0x000000a50500720c */ /* 0x000fe20003f26270 */
[C---:B------:R-:W-:Y:S01]  /*9840*/  FFMA.FTZ R168, R15.reuse, UR5, R168 ;  /* 0x000000050fa87c23 */ /* 0x040fe200080100a8 */
[----:B------:R-:W-:Y:S01]  /*9850*/  FFMA.FTZ R170, R15, UR5, R170 ;  /* 0x000000050faa7c23 */ /* 0x000fe200080100aa */
[----:B------:R-:W2:Y:S03]  /*9860*/  LDSM.16.M88.4 R176, [R209+0xf000] ;  /* 0x00f00000d1b0783b */ /* 0x000ea60000000200 */
[----:B------:R-:W-:Y:S01]  /*9870*/  HMMA.16816.F32.BF16 R192, R8, R182, R192 ;  /* 0x000000b608c0723c */ /* 0x000fe200000418c0 */
[----:B------:R-:W-:-:S02]  /*9880*/  I2FP.F32.S32 R183, R4 ;  /* 0x0000000400b77245 */ /* 0x000fc40000201400 */
[----:B------:R-:W-:Y:S01]  /*9890*/  FSEL R15, R168, -INF , !P1 ;  /* 0xff800000a80f7808 */ /* 0x000fe20004800000 */
[C---:B------:R-:W-:Y:S01]  /*98a0*/  VIADD R168, R14.reuse, 0xffffff88 ;  /* 0xffffff880ea87836 */ /* 0x040fe20000000000 */
[----:B------:R-:W-:Y:S01]  /*98b0*/  ISETP.GE.AND P1, PT, R5, R2, PT ;  /* 0x000000020500720c */ /* 0x000fe20003f26270 */
[----:B------:R-:W-:Y:S02]  /*98c0*/  VIADD R5, R14, 0xffffff81 ;  /* 0xffffff810e057836 */ /* 0x000fe40000000000 */
[----:B------:R-:W-:Y:S01]  /*98d0*/  HMMA.16816.F32.BF16 R32, R8, R6, R32 ;  /* 0x000000060820723c */ /* 0x000fe20000041820 */
[----:B------:R-:W-:Y:S01]  /*98e0*/  FSEL R184, R170, -INF , !P1 ;  /* 0xff800000aab87808 */ /* 0x000fe20004800000 */
[----:B------:R-:W-:Y:S01]  /*98f0*/  VIADD R170, R14, 0xffffff89 ;  /* 0xffffff890eaa7836 */ /* 0x000fe20000000000 */
[----:B------:R-:W-:Y:S02]  /*9900*/  ISETP.GE.AND P1, PT, R4, R165, PT ;  /* 0x000000a50400720c */ /* 0x000fe40003f26270 */
[----:B------:R-:W-:-:S03]  /*9910*/  I2FP.F32.S32 R6, R5 ;  /* 0x0000000500067245 */ /* 0x000fc60000201400 */
[----:B------:R-:W-:Y:S02]  /*9920*/  HMMA.16816.F32.BF16 R28, R196, R204, R28 ;  /* 0x000000ccc41c723c */ /* 0x000fe4000004181c */
[C---:B------:R-:W-:Y:S01]  /*9930*/  FFMA.FTZ R169, R6.reuse, UR5, R169 ;  /* 0x0000000506a97c23 */ /* 0x040fe200080100a9 */
[C---:B------:R-:W-:Y:S01]  /*9940*/  FFMA.FTZ R7, R183.reuse, UR5, R192 ;  /* 0x00000005b7077c23 */ /* 0x040fe200080100c0 */
[----:B------:R-:W-:Y:S01]  /*9950*/  FFMA.FTZ R192, R183, UR5, R194 ;  /* 0x00000005b7c07c23 */ /* 0x000fe200080100c2 */
[----:B------:R-:W-:-:S03]  /*9960*/  FFMA.FTZ R171, R6, UR5, R171 ;  /* 0x0000000506ab7c23 */ /* 0x000fc600080100ab */
[----:B------:R-:W-:Y:S01]  /*9970*/  FSEL R194, R7, -INF , !P1 ;  /* 0xff80000007c27808 */ /* 0x000fe20004800000 */
[----:B------:R-:W-:Y:S01]  /*9980*/  HMMA.16816.F32.BF16 R24, R196, R206, R24 ;  /* 0x000000cec418723c */ /* 0x000fe20000041818 */
[----:B------:R-:W-:-:S04]  /*9990*/  ISETP.GE.AND P1, PT, R4, R2, PT ;  /* 0x000000020400720c */ /* 0x000fc80003f26270 */
[----:B------:R-:W-:Y:S02]  /*99a0*/  FSEL R192, R192, -INF , !P1 ;  /* 0xff800000c0c07808 */ /* 0x000fe40004800000 */
[-C--:B------:R-:W-:Y:S01]  /*99b0*/  ISETP.GE.AND P1, PT, R5, R165.reuse, PT ;  /* 0x000000a50500720c */ /* 0x080fe20003f26270 */
[----:B------:R-:W-:Y:S03]  /*99c0*/  HMMA.16816.F32.BF16 R200, R196, R12, R200 ;  /* 0x0000000cc4c8723c */ /* 0x000fe600000418c8 */
[----:B------:R-:W-:Y:S02]  /*99d0*/  FSEL R185, R169, -INF , !P1 ;  /* 0xff800000a9b97808 */ /* 0x000fe40004800000 */
[----:B------:R-:W-:Y:S02]  /*99e0*/  I2FP.F32.S32 R169, R168 ;  /* 0x000000a800a97245 */ /* 0x000fe40000201400 */
[----:B------:R-:W-:Y:S01]  /*99f0*/  ISETP.GE.AND P1, PT, R5, R2, PT ;  /* 0x000000020500720c */ /* 0x000fe20003f26270 */
[----:B-1----:R-:W-:Y:S01]  /*9a00*/  HMMA.16816.F32.BF16 R28, R8, R172, R28 ;  /* 0x000000ac081c723c */ /* 0x002fe2000004181c */
[----:B------:R-:W1:Y:S01]  /*9a10*/  LDSM.16.M88.4 R4, [R208+0xf000] ;  /* 0x00f00000d004783b */ /* 0x000e620000000200 */
[----:B------:R-:W-:Y:S01]  /*9a20*/  FFMA.FTZ R187, R169, UR5, R32 ;  /* 0x00000005a9bb7c23 */ /* 0x000fe20008010020 */
[----:B------:R-:W-:Y:S01]  /*9a30*/  FSEL R32, R171, -INF , !P1 ;  /* 0xff800000ab207808 */ /* 0x000fe20004800000 */
[----:B------:R-:W-:Y:S01]  /*9a40*/  FFMA.FTZ R34, R169, UR5, R34 ;  /* 0x00000005a9227c23 */ /* 0x000fe20008010022 */
[----:B------:R-:W-:Y:S01]  /*9a50*/  ISETP.GE.AND P1, PT, R168, R165, PT ;  /* 0x000000a5a800720c */ /* 0x000fe20003f26270 */
[----:B------:R-:W-:-:S04]  /*9a60*/  DEPBAR.LE SB0, 0x0 ;  /* 0x000080000000791a */ /* 0x000fc80000000000 */
[----:B------:R-:W-:Y:S01]  /*9a70*/  I2FP.F32.S32 R172, R170 ;  /* 0x000000aa00ac7245 */ /* 0x000fe20000201400 */
[----:B--2---:R-:W-:Y:S01]  /*9a80*/  HMMA.16816.F32.BF16 R20, R196, R176, R20 ;  /* 0x000000b0c414723c */ /* 0x004fe20000041814 */
[----:B------:R-:W-:Y:S01]  /*9a90*/  FSEL R187, R187, -INF , !P1 ;  /* 0xff800000bbbb7808 */ /* 0x000fe20004800000 */
[----:B------:R-:W-:Y:S01]  /*9aa0*/  BAR.SYNC.DEFER_BLOCKING 0x0 ;  /* 0x0000000000007b1d */ /* 0x000fe20000010000 */
[----:B------:R-:W-:Y:S01]  /*9ab0*/  ISETP.GE.AND P1, PT, R168, R2, PT ;  /* 0x00000002a800720c */ /* 0x000fe20003f26270 */
[----:B------:R-:W-:Y:S02]  /*9ac0*/  VIADD R168, R14, 0xffffff90 ;  /* 0xffffff900ea87836 */ /* 0x000fe40000000000 */
[C---:B------:R-:W-:Y:S01]  /*9ad0*/  FFMA.FTZ R33, R172.reuse, UR5, R33 ;  /* 0x00000005ac217c23 */ /* 0x040fe20008010021 */
[----:B------:R-:W-:Y:S01]  /*9ae0*/  FFMA.FTZ R172, R172, UR5, R35 ;  /* 0x00000005acac7c23 */ /* 0x000fe20008010023 */
[----:B------:R-:W-:Y:S01]  /*9af0*/  FSEL R34, R34, -INF , !P1 ;  /* 0xff80000022227808 */ /* 0x000fe20004800000 */
[----:B------:R-:W-:Y:S01]  /*9b00*/  VIADD R35, R14, 0xffffff91 ;  /* 0xffffff910e237836 */ /* 0x000fe20000000000 */
[----:B------:R-:W-:Y:S01]  /*9b10*/  ISETP.GE.AND P1, PT, R170, R165, PT ;  /* 0x000000a5aa00720c */ /* 0x000fe20003f26270 */
[----:B------:R-:W-:Y:S01]  /*9b20*/  HMMA.16816.F32.BF16 R24, R8, R174, R24 ;  /* 0x000000ae0818723c */ /* 0x000fe20000041818 */
[----:B------:R-:W-:-:S02]  /*9b30*/  I2FP.F32.S32 R169, R168 ;  /* 0x000000a800a97245 */ /* 0x000fc40000201400 */
[----:B------:R-:W-:Y:S02]  /*9b40*/  FSEL R33, R33, -INF , !P1 ;  /* 0xff80000021217808 */ /* 0x000fe40004800000 */
[----:B------:R-:W-:Y:S01]  /*9b50*/  ISETP.GE.AND P1, PT, R170, R2, PT ;  /* 0x00000002aa00720c */ /* 0x000fe20003f26270 */
[C---:B------:R-:W-:Y:S01]  /*9b60*/  FFMA.FTZ R173, R169.reuse, UR5, R28 ;  /* 0x00000005a9ad7c23 */ /* 0x040fe2000801001c */
[----:B------:R-:W-:Y:S01]  /*9b70*/  FFMA.FTZ R171, R169, UR5, R30 ;  /* 0x00000005a9ab7c23 */ /* 0x000fe2000801001e */
[----:B------:R-:W-:Y:S01]  /*9b80*/  I2FP.F32.S32 R170, R35 ;  /* 0x0000002300aa7245 */ /* 0x000fe20000201400 */
[----:B------:R-:W-:Y:S01]  /*9b90*/  VIADD R30, R14, 0xffffff98 ;  /* 0xffffff980e1e7836 */ /* 0x000fe20000000000 */
[----:B------:R-:W-:Y:S01]  /*9ba0*/  FSEL R28, R172, -INF , !P1 ;  /* 0xff800000ac1c7808 */ /* 0x000fe20004800000 */
[----:B------:R-:W-:Y:S01]  /*9bb0*/  HMMA.16816.F32.BF16 R16, R196, R178, R16 ;  /* 0x000000b2c410723c */ /* 0x000fe20000041810 */
[----:B------:R-:W-:Y:S01]  /*9bc0*/  ISETP.GE.AND P1, PT, R168, R165, PT ;  /* 0x000000a5a800720c */ /* 0x000fe20003f26270 */
[C---:B------:R-:W-:Y:S01]  /*9bd0*/  FFMA.FTZ R172, R170.reuse, UR5, R29 ;  /* 0x00000005aaac7c23 */ /* 0x040fe2000801001d */
[----:B------:R-:W-:Y:S01]  /*9be0*/  FFMA.FTZ R170, R170, UR5, R31 ;  /* 0x00000005aaaa7c23 */ /* 0x000fe2000801001f */
[----:B------:R-:W-:-:S02]  /*9bf0*/  I2FP.F32.S32 R29, R30 ;  /* 0x0000001e001d7245 */ /* 0x000fc40000201400 */
[----:B------:R-:W-:Y:S02]  /*9c00*/  FSEL R169, R173, -INF , !P1 ;  /* 0xff800000ada97808 */ /* 0x000fe40004800000 */
[----:B------:R-:W-:Y:S01]  /*9c10*/  ISETP.GE.AND P1, PT, R168, R2, PT ;  /* 0x00000002a800720c */ /* 0x000fe20003f26270 */
[C---:B-1----:R-:W-:Y:S01]  /*9c20*/  HMMA.16816.F32.BF16 R20, R8.reuse, R4, R20 ;  /* 0x000000040814723c */ /* 0x042fe20000041814 */
[C---:B------:R-:W-:Y:S02]  /*9c30*/  VIADD R4, R14.reuse, 0xffffff99 ;  /* 0xffffff990e047836 */ /* 0x040fe40000000000 */
[----:B------:R-:W-:Y:S01]  /*9c40*/  FFMA.FTZ R173, R29, UR5, R24 ;  /* 0x000000051dad7c23 */ /* 0x000fe20008010018 */
[----:B------:R-:W-:Y:S01]  /*9c50*/  FSEL R168, R171, -INF , !P1 ;  /* 0xff800000aba87808 */ /* 0x000fe20004800000 */
[----:B------:R-:W-:Y:S01]  /*9c60*/  FFMA.FTZ R26, R29, UR5, R26 ;  /* 0x000000051d1a7c23 */ /* 0x000fe2000801001a */
[----:B------:R-:W-:Y:S01]  /*9c70*/  ISETP.GE.AND P1, PT, R35, R165, PT ;  /* 0x000000a52300720c */ /* 0x000fe20003f26270 */
[----:B------:R-:W-:Y:S01]  /*9c80*/  VIADD R5, R14, 0xffffffa0 ;  /* 0xffffffa00e057836 */ /* 0x000fe20000000000 */
[----:B------:R-:W-:Y:S01]  /*9c90*/  I2FP.F32.S32 R24, R4 ;  /* 0x0000000400187245 */ /* 0x000fe20000201400 */
[----:B------:R-:W-:Y:S01]  /*9ca0*/  HMMA.16816.F32.BF16 R200, R8, R180, R200 ;  /* 0x000000b408c8723c */ /* 0x000fe200000418c8 */
[----:B------:R-:W-:-:S02]  /*9cb0*/  FSEL R171, R172, -INF , !P1 ;  /* 0xff800000acab7808 */ /* 0x000fc40004800000 */
[----:B------:R-:W-:Y:S01]  /*9cc0*/  ISETP.GE.AND P1, PT, R35, R2, PT ;  /* 0x000000022300720c */ /* 0x000fe20003f26270 */
[C---:B------:R-:W-:Y:S01]  /*9cd0*/  FFMA.FTZ R25, R24.reuse, UR5, R25 ;  /* 0x0000000518197c23 */ /* 0x040fe20008010019 */
[----:B------:R-:W-:Y:S01]  /*9ce0*/  FFMA.FTZ R27, R24, UR5, R27 ;  /* 0x00000005181b7c23 */ /* 0x000fe2000801001b */
[----:B------:R-:W-:Y:S02]  /*9cf0*/  I2FP.F32.S32 R13, R5 ;  /* 0x00000005000d7245 */ /* 0x000fe40000201400 */
[----:B------:R-:W-:Y:S01]  /*9d00*/  FSEL R170, R170, -INF , !P1 ;  /* 0xff800000aaaa7808 */ /* 0x000fe20004800000 */
[----:B------:R-:W-:Y:S01]  /*9d10*/  HMMA.16816.F32.BF16 R16, R8, R6, R16 ;  /* 0x000000060810723c */ /* 0x000fe20000041810 */
[----:B------:R-:W-:Y:S01]  /*9d20*/  ISETP.GE.AND P1, PT, R30, R165, PT ;  /* 0x000000a51e00720c */ /* 0x000fe20003f26270 */
[----:B------:R-:W-:Y:S02]  /*9d30*/  VIADD R6, R14, 0xffffffa1 ;  /* 0xffffffa10e067836 */ /* 0x000fe40000000000 */
[C---:B------:R-:W-:Y:S01]  /*9d40*/  FFMA.FTZ R20, R13.reuse, UR5, R20 ;  /* 0x000000050d147c23 */ /* 0x040fe20008010014 */
[----:B------:R-:W-:Y:S01]  /*9d50*/  FFMA.FTZ R22, R13, UR5, R22 ;  /* 0x000000050d167c23 */ /* 0x000fe20008010016 */
[----:B------:R-:W-:-:S02]  /*9d60*/  FSEL R173, R173, -INF , !P1 ;  /* 0xff800000adad7808 */ /* 0x000fc40004800000 */
[----:B------:R-:W-:Y:S02]  /*9d70*/  ISETP.GE.AND P1, PT, R30, R2, PT ;  /* 0x000000021e00720c */ /* 0x000fe40003f26270 */
[----:B------:R-:W-:Y:S02]  /*9d80*/  I2FP.F32.S32 R12, R6 ;  /* 0x00000006000c7245 */ /* 0x000fe40000201400 */
[----:B------:R-:W-:Y:S02]  /*9d90*/  FSEL R172, R26, -INF , !P1 ;  /* 0xff8000001aac7808 */ /* 0x000fe40004800000 */
[----:B------:R-:W-:Y:S01]  /*9da0*/  ISETP.GE.AND P1, PT, R4, R165, PT ;  /* 0x000000a50400720c */ /* 0x000fe20003f26270 */
[C---:B------:R-:W-:Y:S01]  /*9db0*/  FFMA.FTZ R21, R12.reuse, UR5, R21 ;  /* 0x000000050c157c23 */ /* 0x040fe20008010015 */
[----:B------:R-:W-:Y:S02]  /*9dc0*/  FFMA.FTZ R23, R12, UR5, R23 ;  /* 0x000000050c177c23 */ /* 0x000fe40008010017 */
[----:B------:R-:W-:-:S02]  /*9dd0*/  FSEL R175, R25, -INF , !P1 ;  /* 0xff80000019af7808 */ /* 0x000fc40004800000 */
[----:B------:R-:W-:Y:S01]  /*9de0*/  ISETP.GE.AND P1, PT, R4, R2, PT ;  /* 0x000000020400720c */ /* 0x000fe20003f26270 */
[----:B------:R-:W-:-:S03]  /*9df0*/  VIADD R4, R14, 0xffffffa8 ;  /* 0xffffffa80e047836 */ /* 0x000fc60000000000 */
[----:B------:R-:W-:Y:S02]  /*9e00*/  FSEL R174, R27, -INF , !P1 ;  /* 0xff8000001bae7808 */ /* 0x000fe40004800000 */
[----:B------:R-:W-:-:S04]  /*9e10*/  ISETP.GE.AND P1, PT, R5, R165, PT ;  /* 0x000000a50500720c */ /* 0x000fc80003f26270 */
[----:B------:R-:W-:Y:S02]  /*9e20*/  FSEL R183, R20, -INF , !P1 ;  /* 0xff80000014b77808 */ /* 0x000fe40004800000 */
[----:B------:R-:W-:Y:S02]  /*9e30*/  ISETP.GE.AND P1, PT, R5, R2, PT ;  /* 0x000000020500720c */ /* 0x000fe40003f26270 */
[----:B------:R-:W-:Y:S02]  /*9e40*/  I2FP.F32.S32 R5, R4 ;  /* 0x0000000400057245 */ /* 0x000fe40000201400 */
[----:B------:R-:W-:Y:S02]  /*9e50*/  FSEL R182, R22, -INF , !P1 ;  /* 0xff80000016b67808 */ /* 0x000fe40004800000 */
[----:B------:R-:W-:Y:S01]  /*9e60*/  ISETP.GE.AND P1, PT, R6, R165, PT ;  /* 0x000000a50600720c */ /* 0x000fe20003f26270 */
[C---:B------:R-:W-:Y:S01]  /*9e70*/  FFMA.FTZ R16, R5.reuse, UR5, R16 ;  /* 0x0000000505107c23 */ /* 0x040fe20008010010 */
[----:B------:R-:W-:Y:S01]  /*9e80*/  FFMA.FTZ R18, R5, UR5, R18 ;  /* 0x0000000505127c23 */ /* 0x000fe20008010012 */
[----:B------:R-:W-:Y:S01]  /*9e90*/  VIADD R5, R14, 0xffffffb1 ;  /* 0xffffffb10e057836 */ /* 0x000fe20000000000 */
[----:B------:R-:W-:-:S02]  /*9ea0*/  FSEL R189, R21, -INF , !P1 ;  /* 0xff80000015bd7808 */ /* 0x000fc40004800000 */
[----:B------:R-:W-:Y:S01]  /*9eb0*/  ISETP.GE.AND P1, PT, R6, R2, PT ;  /* 0x000000020600720c */ /* 0x000fe20003f26270 */
[----:B------:R-:W-:-:S03]  /*9ec0*/  VIADD R6, R14, 0xffffffa9 ;  /* 0xffffffa90e067836 */ /* 0x000fc60000000000 */
[----:B------:R-:W-:Y:S02]  /*9ed0*/  FSEL R230, R23, -INF , !P1 ;  /* 0xff80000017e67808 */ /* 0x000fe40004800000 */
[-C--:B------:R-:W-:Y:S02]  /*9ee0*/  ISETP.GE.AND P1, PT, R4, R165.reuse, PT ;  /* 0x000000a50400720c */ /* 0x080fe40003f26270 */
[----:B------:R-:W-:Y:S02]  /*9ef0*/  I2FP.F32.S32 R8, R6 ;  /* 0x0000000600087245 */ /* 0x000fe40000201400 */
[----:B------:R-:W-:Y:S02]  /*9f00*/  FSEL R191, R16, -INF , !P1 ;  /* 0xff80000010bf7808 */ /* 0x000fe40004800000 */
[----:B------:R-:W-:Y:S01]  /*9f10*/  ISETP.GE.AND P1, PT, R4, R2, PT ;  /* 0x000000020400720c */ /* 0x000fe20003f26270 */
[----:B------:R-:W-:Y:S02]  /*9f20*/  VIADD R4, R14, 0xffffffb0 ;  /* 0xffffffb00e047836 */ /* 0x000fe40000000000 */
[C---:B------:R-:W-:Y:S01]  /*9f30*/  FFMA.FTZ R17, R8.reuse, UR5, R17 ;  /* 0x0000000508117c23 */ /* 0x040fe20008010011 */
[----:B------:R-:W-:Y:S01]  /*9f40*/  FFMA.FTZ R19, R8, UR5, R19 ;  /* 0x0000000508137c23 */ /* 0x000fe20008010013 */
[----:B------:R-:W-:Y:S01]  /*9f50*/  FSEL R190, R18, -INF , !P1 ;  /* 0xff80000012be7808 */ /* 0x000fe20004800000 */
[----:B------:R-:W-:Y:S01]  /*9f60*/  VIADD R14, R14, 0xffffffb9 ;  /* 0xffffffb90e0e7836 */ /* 0x000fe20000000000 */
[----:B------:R-:W-:-:S02]  /*9f70*/  ISETP.GE.AND P1, PT, R6, R165, PT ;  /* 0x000000a50600720c */ /* 0x000fc40003f26270 */
[----:B------:R-:W-:Y:S02]  /*9f80*/  I2FP.F32.S32 R7, R4 ;  /* 0x0000000400077245 */ /* 0x000fe40000201400 */
[----:B------:R-:W-:Y:S02]  /*9f90*/  FSEL R181, R17, -INF , !P1 ;  /* 0xff80000011b57808 */ /* 0x000fe40004800000 */
[----:B------:R-:W-:Y:S01]  /*9fa0*/  ISETP.GE.AND P1, PT, R6, R2, PT ;  /* 0x000000020600720c */ /* 0x000fe20003f26270 */
[C---:B------:R-:W-:Y:S01]  /*9fb0*/  FFMA.FTZ R200, R7.reuse, UR5, R200 ;  /* 0x0000000507c87c23 */ /* 0x040fe200080100c8 */
[----:B------:R-:W-:Y:S01]  /*9fc0*/  I2FP.F32.S32 R6, R5 ;  /* 0x0000000500067245 */ /* 0x000fe20000201400 */
[----:B------:R-:W-:Y:S01]  /*9fd0*/  FFMA.FTZ R202, R7, UR5, R202 ;  /* 0x0000000507ca7c23 */ /* 0x000fe200080100ca */
[----:B------:R-:W-:Y:S02]  /*9fe0*/  FSEL R188, R19, -INF , !P1 ;  /* 0xff80000013bc7808 */ /* 0x000fe40004800000 */
[----:B------:R-:W-:Y:S01]  /*9ff0*/  ISETP.GE.AND P1, PT, R4, R165, PT ;  /* 0x000000a50400720c */ /* 0x000fe20003f26270 */
[C---:B------:R-:W-:Y:S01]  /*a000*/  FFMA.FTZ R201, R6.reuse, UR5, R201 ;  /* 0x0000000506c97c23 */ /* 0x040fe200080100c9 */
[----:B------:R-:W-:-:S02]  /*a010*/  FFMA.FTZ R203, R6, UR5, R203 ;  /* 0x0000000506cb7c23 */ /* 0x000fc400080100cb */
[----:B------:R-:W-:Y:S02]  /*a020*/  FSEL R237, R200, -INF , !P1 ;  /* 0xff800000c8ed7808 */ /* 0x000fe40004800000 */
[----:B------:R-:W-:Y:S02]  /*a030*/  ISETP.GE.AND P1, PT, R4, R2, PT ;  /* 0x000000020400720c */ /* 0x000fe40003f26270 */
[----:B------:R-:W-:Y:S02]  /*a040*/  I2FP.F32.S32 R4, R14 ;  /* 0x0000000e00047245 */ /* 0x000fe40000201400 */
[----:B------:R-:W-:Y:S02]  /*a050*/  FSEL R222, R202, -INF , !P1 ;  /* 0xff800000cade7808 */ /* 0x000fe40004800000 */
[----:B------:R-:W-:Y:S01]  /*a060*/  ISETP.GE.AND P1, PT, R5, R165, PT ;  /* 0x000000a50500720c */ /* 0x000fe20003f26270 */
[C---:B------:R-:W-:Y:S01]  /*a070*/  FFMA.FTZ R193, R4.reuse, UR5, R193 ;  /* 0x0000000504c17c23 */ /* 0x040fe200080100c1 */
[----:B------:R-:W-:-:S02]  /*a080*/  FFMA.FTZ R195, R4, UR5, R195 ;  /* 0x0000000504c37c23 */ /* 0x000fc400080100c3 */
        /* <DEDUP_REMOVED lines=42> */
[----:B------:R-:W-:-:S11]  /*a330*/  LOP3.LUT R2, R6, UR7, RZ, 0x3c, !PT ;  /* 0x0000000706027c12 */ /* 0x000fd6000f8e3cff */
[----:B------:R-:W-:Y:S02]  /*a340*/  @P1 IADD3 R4, PT, PT, R4, 0x1, RZ ;  /* 0x0000000104041810 */ /* 0x000fe40007ffe0ff */
        /* <DEDUP_REMOVED lines=30> */
.L_x_3077:
[----:B------:R-:W-:Y:S01]  /*a530*/  UMOV UR7, URZ ;  /* 0x000000ff00077c82 */ /* 0x000fe20008000000 */
[----:B------:R-:W-:Y:S01]  /*a540*/  USHF.L.U32 UR4, UR10, 0x6, URZ ;  /* 0x000000060a047899 */ /* 0x000fe200080006ff */
[----:B------:R-:W-:-:S05]  /*a550*/  IADD3 R5, P1, PT, RZ, -UR7, RZ ;  /* 0x80000007ff057c10 */ /* 0x000fca000ff3e0ff */
[----:B------:R-:W-:-:S05]  /*a560*/  IMAD.X R2, RZ, RZ, ~UR4, P1 ;  /* 0x80000004ff027e24 */ /* 0x000fca00088e06ff */
[----:B------:R-:W-:-:S04]  /*a570*/  SHF.R.S64 R5, R5, 0x1f, R2 ;  /* 0x0000001f05057819 */ /* 0x000fc80000001002 */
[----:B------:R-:W-:-:S04]  /*a580*/  IADD3 R226, P1, PT, R5, R226, RZ ;  /* 0x000000e205e27210 */ /* 0x000fc80007f3e0ff */
[----:B------:R-:W-:-:S09]  /*a590*/  LEA.HI.X.SX32 R227, R2, R227, 0x1, P1 ;  /* 0x000000e302e37211 */ /* 0x000fd200008f0eff */
.L_x_3078:
        /* <DEDUP_REMOVED lines=11> */
[----:B------:R-:W-:Y:S01]  /*a650*/  USHF.L.U64.HI UR10, UR10, 0x5, UR11 ;  /* 0x000000050a0a7899 */ /* 0x000fe2000801020b */
[----:B------:R-:W-:Y:S01]  /*a660*/  LEA.HI.X R7, R4, R227, R2, 0x5, P1 ;  /* 0x000000e304077211 */ /* 0x000fe200008f2c02 */
[----:B------:R-:W-:Y:S01]  /*a670*/  @!P3 IMAD.MOV.U32 R4, RZ, RZ, R226 ;  /* 0x000000ffff04b224 */ /* 0x000fe200078e00e2 */
        /* <DEDUP_REMOVED lines=80> */
.L_x_3076:
        /* <DEDUP_REMOVED lines=25> */
[----:B------:R-:W-:Y:S02]  /*ad10*/  @P0 IADD3 R215, PT, PT, R16, -0x40, RZ ;  /* 0xffffffc010d70810 */ /* 0x000fe40007ffe0ff */
[C---:B------:R-:W-:Y:S02]  /*ad20*/  IADD3 R193, PT, PT, R24.reuse, R219, RZ ;  /* 0x000000db18c17210 */ /* 0x040fe40007ffe0ff */
        /* <DEDUP_REMOVED lines=27> */
[--C-:B------:R-:W-:Y:S01]  /*aee0*/  FFMA.FTZ R202, R187, UR4, -R224.reuse ;  /* 0x00000004bbca7c23 */ /* 0x100fe200080108e0 */
[--C-:B------:R-:W-:Y:S01]  /*aef0*/  FFMA.FTZ R201, R33, UR4, -R224.reuse ;  /* 0x0000000421c97c23 */ /* 0x100fe200080108e0 */
[--C-:B------:R-:W-:Y:S01]  /*af00*/  FFMA.FTZ R200, R184, UR4, -R221.reuse ;  /* 0x00000004b8c87c23 */ /* 0x100fe200080108dd */
[----:B------:R-:W3:Y:S01]  /*af10*/  MUFU.EX2 R0, R0 ;  /* 0x0000000000007308 */ /* 0x000ee20000000800 */
[--C-:B------:R-:W-:Y:S01]  /*af20*/  FFMA.FTZ R199, R32, UR4, -R221.reuse ;  /* 0x0000000420c77c23 */ /* 0x100fe200080108dd */
[--C-:B------:R-:W-:Y:S01]  /*af30*/  FFMA.FTZ R203, R34, UR4, -R221.reuse ;  /* 0x0000000422cb7c23 */ /* 0x100fe200080108dd */
[----:B------:R-:W-:Y:S01]  /*af40*/  LDSM.16.MT88.4 R12, [R219+0x10000] ;  /* 0x01000000db0c783b */ /* 0x000fe20000004200 */
[----:B------:R-:W-:Y:S01]  /*af50*/  MUFU.EX2 R198, R198 ;  /* 0x000000c600c67308 */ /* 0x000fe20000000800 */
[--C-:B------:R-:W-:Y:S01]  /*af60*/  FFMA.FTZ R209, R173, UR4, -R224.reuse ;  /* 0x00000004add17c23 */ /* 0x100fe200080108e0 */
[--C-:B------:R-:W-:Y:S01]  /*af70*/  FFMA.FTZ R206, R175, UR4, -R224.reuse ;  /* 0x00000004afce7c23 */ /* 0x100fe200080108e0 */
[--C-:B------:R-:W-:Y:S01]  /*af80*/  FFMA.FTZ R207, R172, UR4, -R221.reuse ;  /* 0x00000004accf7c23 */ /* 0x100fe200080108dd */
[----:B------:R-:W4:Y:S01]  /*af90*/  MUFU.EX2 R197, R197 ;  /* 0x000000c500c57308 */ /* 0x000f220000000800 */
[--C-:B------:R-:W-:Y:S01]  /*afa0*/  FFMA.FTZ R212, R174, UR4, -R221.reuse ;  /* 0x00000004aed47c23 */ /* 0x100fe200080108dd */
[-C--:B--2---:R-:W-:Y:S01]  /*afb0*/  FMUL.FTZ R24, R44, R3.reuse ;  /* 0x000000032c187220 */ /* 0x084fe20000410000 */
[-C--:B------:R-:W-:Y:S01]  /*afc0*/  FMUL.FTZ R25, R45, R3.reuse ;  /* 0x000000032d197220 */ /* 0x080fe20000410000 */
[-C--:B------:R-:W-:Y:S01]  /*afd0*/  FMUL.FTZ R16, R36, R3.reuse ;  /* 0x0000000324107220 */ /* 0x080fe20000410000 */
[-C--:B------:R-:W-:Y:S01]  /*afe0*/  FMUL.FTZ R17, R37, R3.reuse ;  /* 0x0000000325117220 */ /* 0x080fe20000410000 */
[-C--:B---3--:R-:W-:Y:S01]  /*aff0*/  FMUL.FTZ R26, R46, R0.reuse ;  /* 0x000000002e1a7220 */ /* 0x088fe20000410000 */
[-C--:B------:R-:W-:Y:S01]  /*b000*/  FMUL.FTZ R27, R47, R0.reuse ;  /* 0x000000002f1b7220 */ /* 0x080fe20000410000 */
[-C--:B------:R-:W-:Y:S01]  /*b010*/  FMUL.FTZ R18, R38, R0.reuse ;  /* 0x0000000026127220 */ /* 0x080fe20000410000 */
[----:B------:R-:W-:Y:S01]  /*b020*/  LDSM.16.MT88.4 R44, [R219+0x12000] ;  /* 0x01200000db2c783b */ /* 0x000fe20000004200 */
[----:B------:R-:W-:Y:S01]  /*b030*/  FMUL.FTZ R19, R39, R0 ;  /* 0x0000000027137220 */ /* 0x000fe20000410000 */
[----:B------:R-:W-:Y:S01]  /*b040*/  MUFU.EX2 R202, R202 ;  /* 0x000000ca00ca7308 */ /* 0x000fe20000000800 */
[-C--:B------:R-:W-:Y:S01]  /*b050*/  FMUL.FTZ R32, R52, R3.reuse ;  /* 0x0000000334207220 */ /* 0x080fe20000410000 */
[----:B------:R-:W2:Y:S01]  /*b060*/  LDSM.16.MT88.4 R36, [R205] ;  /* 0x00000000cd24783b */ /* 0x000ea20000004200 */
[----:B----4-:R-:W-:Y:S01]  /*b070*/  F2FP.BF16.F32.PACK_AB R4, R197, R198 ;  /* 0x000000c6c504723e */ /* 0x010fe200000010ff */
[----:B------:R-:W3:Y:S01]  /*b080*/  MUFU.EX2 R201, R201 ;  /* 0x000000c900c97308 */ /* 0x000ee20000000800 */
[-C--:B------:R-:W-:Y:S01]  /*b090*/  FMUL.FTZ R33, R53, R3.reuse ;  /* 0x0000000335217220 */ /* 0x080fe20000410000 */
[-C--:B------:R-:W-:Y:S01]  /*b0a0*/  FMUL.FTZ R34, R54, R0.reuse ;  /* 0x0000000036227220 */ /* 0x080fe20000410000 */
[-C--:B------:R-:W-:Y:S01]  /*b0b0*/  FMUL.FTZ R35, R55, R0.reuse ;  /* 0x0000000037237220 */ /* 0x080fe20000410000 */
[----:B------:R-:W-:Y:S01]  /*b0c0*/  MUFU.EX2 R200, R200 ;  /* 0x000000c800c87308 */ /* 0x000fe20000000800 */
[-C--:B------:R-:W-:Y:S01]  /*b0d0*/  FMUL.FTZ R48, R48, R3.reuse ;  /* 0x0000000330307220 */ /* 0x080fe20000410000 */
[-C--:B------:R-:W-:Y:S01]  /*b0e0*/  FMUL.FTZ R49, R49, R3.reuse ;  /* 0x0000000331317220 */ /* 0x080fe20000410000 */
[-C--:B------:R-:W-:Y:S01]  /*b0f0*/  FMUL.FTZ R50, R50, R0.reuse ;  /* 0x0000000032327220 */ /* 0x080fe20000410000 */
[----:B------:R-:W4:Y:S01]  /*b100*/  MUFU.EX2 R199, R199 ;  /* 0x000000c700c77308 */ /* 0x000f220000000800 */
[----:B------:R-:W-:Y:S01]  /*b110*/  FMUL.FTZ R51, R51, R0 ;  /* 0x0000000033337220 */ /* 0x000fe20000410000 */
[----:B------:R-:W5:Y:S01]  /*b120*/  LDSM.16.MT88.4 R52, [R193+0x12000] ;  /* 0x01200000c134783b */ /* 0x000f620000004200 */
[-C--:B------:R-:W-:Y:S01]  /*b130*/  FMUL.FTZ R40, R40, R3.reuse ;  /* 0x0000000328287220 */ /* 0x080fe20000410000 */
[----:B------:R-:W-:Y:S01]  /*b140*/  MUFU.EX2 R203, R203 ;  /* 0x000000cb00cb7308 */ /* 0x000fe20000000800 */
[-C--:B------:R-:W-:Y:S01]  /*b150*/  FMUL.FTZ R41, R41, R3.reuse ;  /* 0x0000000329297220 */ /* 0x080fe20000410000 */
[----:B---3--:R-:W-:Y:S01]  /*b160*/  F2FP.BF16.F32.PACK_AB R6, R201, R202 ;  /* 0x000000cac906723e */ /* 0x008fe200000010ff */
[-C--:B------:R-:W-:Y:S01]  /*b170*/  FMUL.FTZ R42, R42, R0.reuse ;  /* 0x000000002a2a7220 */ /* 0x080fe20000410000 */
[----:B------:R-:W3:Y:S01]  /*b180*/  MUFU.EX2 R204, R204 ;  /* 0x000000cc00cc7308 */ /* 0x000ee20000000800 */
[-C--:B------:R-:W-:Y:S01]  /*b190*/  FMUL.FTZ R43, R43, R0.reuse ;  /* 0x000000002b2b7220 */ /* 0x080fe20000410000 */
[-C--:B------:R-:W-:Y:S01]  /*b1a0*/  FMUL.FTZ R64, R64, R3.reuse ;  /* 0x0000000340407220 */ /* 0x080fe20000410000 */
[-C--:B------:R-:W-:Y:S01]  /*b1b0*/  FMUL.FTZ R65, R65, R3.reuse ;  /* 0x0000000341417220 */ /* 0x080fe20000410000 */
[-C--:B------:R-:W-:Y:S01]  /*b1c0*/  FMUL.FTZ R66, R66, R0.reuse ;  /* 0x0000000042427220 */ /* 0x080fe20000410000 */
        /* <DEDUP_REMOVED lines=9> */
[----:B---3--:R-:W-:Y:S01]  /*b260*/  F2FP.BF16.F32.PACK_AB R7, R204, R203 ;  /* 0x000000cbcc07723e */ /* 0x008fe200000010ff */
        /* <DEDUP_REMOVED lines=53> */
[----:B------:R-:W-:Y:S01]  /*b5c0*/  LDSM.16.MT88.4 R172, [R205+0x2800] ;  /* 0x00280000cdac783b */ /* 0x000fe20000004200 */
        /* <DEDUP_REMOVED lines=16> */
[C---:B-----5:R-:W-:Y:S01]  /*b6d0*/  HMMA.16816.F32.BF16 R48, R4.reuse, R52, R48 ;  /* 0x000000340430723c */ /* 0x060fe20000041830 */
[--C-:B------:R-:W-:Y:S01]  /*b6e0*/  FFMA.FTZ R214, R169, UR4, -R224.reuse ;  /* 0x00000004a9d67c23 */ /* 0x100fe200080108e0 */
[--C-:B------:R-:W-:Y:S01]  /*b6f0*/  FFMA.FTZ R211, R171, UR4, -R224.reuse ;  /* 0x00000004abd37c23 */ /* 0x100fe200080108e0 */
[--C-:B------:R-:W-:Y:S01]  /*b700*/  FFMA.FTZ R208, R168, UR4, -R221.reuse ;  /* 0x00000004a8d07c23 */ /* 0x100fe200080108dd */
[--C-:B------:R-:W-:Y:S01]  /*b710*/  FFMA.FTZ R213, R170, UR4, -R221.reuse ;  /* 0x00000004aad57c23 */ /* 0x100fe200080108dd */
        /* <DEDUP_REMOVED lines=10> */
[----:B------:R-:W-:Y:S01]  /*b7c0*/  MUFU.EX2 R214, R214 ;  /* 0x000000d600d67308 */ /* 0x000fe20000000800 */
[C---:B-1----:R-:W-:Y:S01]  /*b7d0*/  HMMA.16816.F32.BF16 R64, R4.reuse, R68, R64 ;  /* 0x000000440440723c */ /* 0x042fe20000041840 */
[--C-:B------:R-:W-:Y:S01]  /*b7e0*/  FFMA.FTZ R243, R230, UR4, -R221.reuse ;  /* 0x00000004e6f37c23 */ /* 0x100fe200080108dd */
[----:B------:R-:W-:Y:S01]  /*b7f0*/  LDSM.16.MT88.4 R168, [R215+0x4800] ;  /* 0x00480000d7a8783b */ /* 0x000fe20000004200 */
[----:B------:R-:W-:Y:S01]  /*b800*/  MUFU.EX2 R211, R211 ;  /* 0x000000d300d37308 */ /* 0x000fe20000000800 */
        /* <DEDUP_REMOVED lines=10> */
[----:B------:R-:W1:Y:S01]  /*b8b0*/  LDSM.16.MT88.4 R108, [R219+0x16000] ;  /* 0x01600000db6c783b */ /* 0x000e620000004200 */
[--C-:B------:R-:W-:Y:S01]  /*b8c0*/  FFMA.FTZ R241, R191, UR4, -R224.reuse ;  /* 0x00000004bff17c23 */ /* 0x100fe200080108e0 */
[C---:B---3--:R-:W-:Y:S01]  /*b8d0*/  HMMA.16816.F32.BF16 R56, R4.reuse, R60, R56 ;  /* 0x0000003c0438723c */ /* 0x048fe20000041838 */
[----:B------:R-:W3:Y:S01]  /*b8e0*/  MUFU.EX2 R208, R208 ;  /* 0x000000d000d07308 */ /* 0x000ee20000000800 */
[----:B------:R-:W-:Y:S01]  /*b8f0*/  LDSM.16.MT88.4 R184, [R215+0x6800] ;  /* 0x00680000d7b8783b */ /* 0x000fe20000004200 */
[--C-:B------:R-:W-:Y:S01]  /*b900*/  FFMA.FTZ R236, R181, UR4, -R224.reuse ;  /* 0x00000004b5ec7c23 */ /* 0x100fe200080108e0 */
[--C-:B------:R-:W-:Y:S01]  /*b910*/  FFMA.FTZ R238, R182, UR4, -R221.reuse ;  /* 0x00000004b6ee7c23 */ /* 0x100fe200080108dd */
[----:B------:R-:W5:Y:S01]  /*b920*/  MUFU.EX2 R213, R213 ;  /* 0x000000d500d57308 */ /* 0x000f620000000800 */
[--C-:B------:R-:W-:Y:S01]  /*b930*/  FFMA.FTZ R230, R190, UR4, -R221.reuse ;  /* 0x00000004bee67c23 */ /* 0x100fe200080108dd */
[--C-:B------:R-:W-:Y:S01]  /*b940*/  FFMA.FTZ R245, R188, UR4, -R221.reuse ;  /* 0x00000004bcf57c23 */ /* 0x100fe200080108dd */
[C---:B------:R-:W-:Y:S01]  /*b950*/  HMMA.16816.F32.BF16 R60, R4.reuse, R62, R80 ;  /* 0x0000003e043c723c */ /* 0x040fe20000041850 */
[-C--:B------:R-:W-:Y:S01]  /*b960*/  FMUL.FTZ R80, R100, R3.reuse ;  /* 0x0000000364507220 */ /* 0x080fe20000410000 */
[-C--:B------:R-:W-:Y:S01]  /*b970*/  FMUL.FTZ R81, R101, R3.reuse ;  /* 0x0000000365517220 */ /* 0x080fe20000410000 */
[-C--:B------:R-:W-:Y:S01]  /*b980*/  FMUL.FTZ R82, R102, R0.reuse ;  /* 0x0000000066527220 */ /* 0x080fe20000410000 */
[----:B------:R-:W-:Y:S01]  /*b990*/  FMUL.FTZ R83, R103, R0 ;  /* 0x0000000067537220 */ /* 0x000fe20000410000 */
[----:B------:R-:W5:Y:S01]  /*b9a0*/  MUFU.EX2 R207, R207 ;  /* 0x000000cf00cf7308 */ /* 0x000f620000000800 */
[----:B------:R-:W3:Y:S01]  /*b9b0*/  LDSM.16.MT88.4 R100, [R205+0x4000] ;  /* 0x00400000cd64783b */ /* 0x000ee20000004200 */
[--C-:B------:R-:W-:Y:S01]  /*b9c0*/  FFMA.FTZ R240, R225, UR4, -R224.reuse ;  /* 0x00000004e1f07c23 */ /* 0x100fe200080108e0 */
[----:B--2---:R-:W-:Y:S01]  /*b9d0*/  HMMA.16816.F32.BF16 R72, R4, R76, R72 ;  /* 0x0000004c0448723c */ /* 0x004fe20000041848 */
[----:B------:R-:W2:Y:S01]  /*b9e0*/  MUFU.EX2 R212, R212 ;  /* 0x000000d400d47308 */ /* 0x000ea20000000800 */
[----:B------:R-:W-:Y:S01]  /*b9f0*/  FFMA.FTZ R194, R194, UR4, -R224 ;  /* 0x00000004c2c27c23 */ /* 0x000fe200080108e0 */
[----:B------:R-:W-:Y:S01]  /*ba00*/  FFMA.FTZ R192, R192, UR4, -R221 ;  /* 0x00000004c0c07c23 */ /* 0x000fe200080108dd */
[----:B------:R-:W-:Y:S01]  /*ba10*/  FFMA.FTZ R198, R235, R3, R198 ;  /* 0x00000003ebc67223 */ /* 0x000fe200000100c6 */
[----:B------:R-:W-:Y:S01]  /*ba20*/  MUFU.EX2 R234, R234 ;  /* 0x000000ea00ea7308 */ /* 0x000fe20000000800 */
[----:B------:R-:W-:-:S02]  /*ba30*/  PLOP3.LUT P1, PT, PT, PT, UP0, 0x80, 0x8 ;  /* 0x000000000008781c */ /* 0x000fc40003f2f008 */
[----:B------:R-:W-:Y:S01]  /*ba40*/  HMMA.16816.F32.BF16 R80, R4, R84, R80 ;  /* 0x000000540450723c */ /* 0x000fe20000041850 */
[----:B------:R-:W2:Y:S01]  /*ba50*/  MUFU.EX2 R239, R239 ;  /* 0x000000ef00ef7308 */ /* 0x000ea20000000800 */
[----:B------:R-:W-:-:S03]  /*ba60*/  FADD.FTZ R197, R197, R198 ;  /* 0x000000c6c5c57221 */ /* 0x000fc60000010000 */
[----:B------:R-:W-:Y:S01]  /*ba70*/  MUFU.EX2 R241, R241 ;  /* 0x000000f100f17308 */ /* 0x000fe20000000800 */
[----:B------:R-:W-:Y:S02]  /*ba80*/  FADD.FTZ R202, R202, R197 ;  /* 0x000000c5caca7221 */ /* 0x000fe40000010000 */
        /* <DEDUP_REMOVED lines=14> */
[----:B------:R-:W5:Y:S02]  /*bb70*/  LDSM.16.MT88.4 R116, [R193+0x16000] ;  /* 0x01600000c174783b */ /* 0x000f640000004200 */
[C---:B----4-:R-:W-:Y:S01]  /*bb80*/  HMMA.16816.F32.BF16 R88, R4.reuse, R92, R88 ;  /* 0x0000005c0458723c */ /* 0x050fe20000041858 */
[----:B------:R-:W4:Y:S04]  /*bb90*/  MUFU.EX2 R243, R243 ;  /* 0x000000f300f37308 */ /* 0x000f280000000800 */
[----:B------:R-:W-:Y:S03]  /*bba0*/  MUFU.EX2 R230, R230 ;  /* 0x000000e600e67308 */ /* 0x000fe60000000800 */
[C---:B------:R-:W-:Y:S01]  /*bbb0*/  HMMA.16816.F32.BF16 R92, R4.reuse, R94, R112 ;  /* 0x0000005e045c723c */ /* 0x040fe20000041870 */
[-C--:B------:R-:W-:Y:S01]  /*bbc0*/  FMUL.FTZ R112, R132, R3.reuse ;  /* 0x0000000384707220 */ /* 0x080fe20000410000 */
[-C--:B------:R-:W-:Y:S01]  /*bbd0*/  FMUL.FTZ R113, R133, R3.reuse ;  /* 0x0000000385717220 */ /* 0x080fe20000410000 */
[-C--:B------:R-:W-:Y:S01]  /*bbe0*/  FMUL.FTZ R114, R134, R0.reuse ;  /* 0x0000000086727220 */ /* 0x080fe20000410000 */
[-C--:B------:R-:W-:Y:S01]  /*bbf0*/  FMUL.FTZ R115, R135, R0.reuse ;  /* 0x0000000087737220 */ /* 0x080fe20000410000 */
[----:B------:R-:W4:Y:S01]  /*bc00*/  MUFU.EX2 R245, R245 ;  /* 0x000000f500f57308 */ /* 0x000f220000000800 */
[----:B------:R-:W2:Y:S02]  /*bc10*/  LDSM.16.MT88.4 R132, [R205+0x6000] ;  /* 0x00600000cd84783b */ /* 0x000ea40000004200 */
[C---:B-1----:R-:W-:Y:S01]  /*bc20*/  HMMA.16816.F32.BF16 R104, R4.reuse, R108, R104 ;  /* 0x0000006c0468723c */ /* 0x042fe20000041868 */
[----:B------:R-:W-:Y:S07]  /*bc30*/  MUFU.EX2 R240, R240 ;  /* 0x000000f000f07308 */ /* 0x000fee0000000800 */
[----:B------:R-:W-:Y:S01]  /*bc40*/  HMMA.16816.F32.BF16 R108, R4, R110, R128 ;  /* 0x0000006e046c723c */ /* 0x000fe20000041880 */
[-C--:B------:R-:W-:Y:S01]  /*bc50*/  FMUL.FTZ R128, R152, R3.reuse ;  /* 0x0000000398807220 */ /* 0x080fe20000410000 */
[----:B------:R-:W-:Y:S01]  /*bc60*/  FMUL.FTZ R129, R153, R3 ;  /* 0x0000000399817220 */ /* 0x000fe20000410000 */
[-C--:B------:R-:W-:Y:S01]  /*bc70*/  FMUL.FTZ R130, R154, R0.reuse ;  /* 0x000000009a827220 */ /* 0x080fe20000410000 */
[----:B------:R-:W-:-:S02]  /*bc80*/  FMUL.FTZ R131, R155, R0 ;  /* 0x000000009b837220 */ /* 0x000fc40000410000 */
[----:B------:R-:W1:Y:S02]  /*bc90*/  LDSM.16.MT88.4 R152, [R215+0x800] ;  /* 0x00080000d798783b */ /* 0x000e640000004200 */
[C---:B---3--:R-:W-:Y:S08]  /*bca0*/  HMMA.16816.F32.BF16 R96, R4.reuse, R100, R96 ;  /* 0x000000640460723c */ /* 0x048ff00000041860 */
[----:B------:R-:W-:Y:S01]  /*bcb0*/  HMMA.16816.F32.BF16 R100, R4, R102, R120 ;  /* 0x000000660464723c */ /* 0x000fe20000041878 */
[-C--:B------:R-:W-:Y:S01]  /*bcc0*/  FMUL.FTZ R120, R140, R3.reuse ;  /* 0x000000038c787220 */ /* 0x080fe20000410000 */
[----:B------:R-:W-:Y:S01]  /*bcd0*/  FMUL.FTZ R121, R141, R3 ;  /* 0x000000038d797220 */ /* 0x000fe20000410000 */
[-C--:B------:R-:W-:Y:S01]  /*bce0*/  FMUL.FTZ R122, R142, R0.reuse ;  /* 0x000000008e7a7220 */ /* 0x080fe20000410000 */
[----:B------:R-:W-:-:S02]  /*bcf0*/  FMUL.FTZ R123, R143, R0 ;  /* 0x000000008f7b7220 */ /* 0x000fc40000410000 */
[----:B------:R-:W3:Y:S02]  /*bd00*/  LDSM.16.MT88.4 R140, [R219+0x10800] ;  /* 0x01080000db8c783b */ /* 0x000ee40000004200 */
[C---:B-----5:R-:W-:Y:S08]  /*bd10*/  HMMA.16816.F32.BF16 R112, R4.reuse, R116, R112 ;  /* 0x000000740470723c */ /* 0x060ff00000041870 */
[C---:B------:R-:W-:Y:S08]  /*bd20*/  HMMA.16816.F32.BF16 R120, R4.reuse, R124, R120 ;  /* 0x0000007c0478723c */ /* 0x040ff00000041878 */
[C---:B------:R-:W-:Y:S01]  /*bd30*/  HMMA.16816.F32.BF16 R124, R4.reuse, R126, R144 ;  /* 0x0000007e047c723c */ /* 0x040fe20000041890 */
[-C--:B------:R-:W-:Y:S01]  /*bd40*/  FMUL.FTZ R144, R148, R3.reuse ;  /* 0x0000000394907220 */ /* 0x080fe20000410000 */
[----:B------:R-:W-:Y:S01]  /*bd50*/  FMUL.FTZ R145, R149, R3 ;  /* 0x0000000395917220 */ /* 0x000fe20000410000 */
[-C--:B------:R-:W-:Y:S01]  /*bd60*/  FMUL.FTZ R146, R150, R0.reuse ;  /* 0x0000000096927220 */ /* 0x080fe20000410000 */
[-C--:B------:R-:W-:Y:S01]  /*bd70*/  FMUL.FTZ R147, R151, R0.reuse ;  /* 0x0000000097937220 */ /* 0x080fe20000410000 */
[----:B------:R-:W-:Y:S01]  /*bd80*/  FFMA.FTZ R0, R231, R0, R200 ;  /* 0x00000000e7007223 */ /* 0x000fe200000100c8 */
[----:B------:R-:W5:Y:S02]  /*bd90*/  LDSM.16.MT88.4 R148, [R205+0x800] ;  /* 0x00080000cd94783b */ /* 0x000f640000004200 */
[----:B------:R-:W-:Y:S01]  /*bda0*/  HMMA.16816.F32.BF16 R116, R4, R118, R136 ;  /* 0x000000760474723c */ /* 0x000fe20000041888 */
[----:B------:R-:W-:Y:S01]  /*bdb0*/  FADD.FTZ R0, R199, R0 ;  /* 0x00000000c7007221 */ /* 0x000fe20000010000 */
[----:B------:R-:W4:Y:S03]  /*bdc0*/  LDSM.16.MT88.4 R136, [R193+0x10800] ;  /* 0x01080000c188783b */ /* 0x000f260000004200 */
[----:B------:R-:W-:-:S03]  /*bdd0*/  FADD.FTZ R3, R203, R0 ;  /* 0x00000000cb037221 */ /* 0x000fc60000010000 */
[----:B------:R-:W-:Y:S01]  /*bde0*/  HMMA.16816.F32.BF16 R8, R4, R12, R8 ;  /* 0x0000000c0408723c */ /* 0x000fe20000041808 */
[----:B------:R-:W-:-:S04]  /*bdf0*/  FADD.FTZ R3, R204, R3 ;  /* 0x00000003cc037221 */ /* 0x000fc80000010000 */
[----:B------:R-:W-:-:S03]  /*be00*/  FADD.FTZ R0, R208, R3 ;  /* 0x00000003d0007221 */ /* 0x000fc60000010000 */
[----:B------:R-:W-:Y:S01]  /*be10*/  HMMA.16816.F32.BF16 R12, R4, R14, R156 ;  /* 0x0000000e040c723c */ /* 0x000fe2000004189c */
[----:B------:R-:W4:Y:S01]  /*be20*/  LDSM.16.MT88.4 R156, [R219+0x16800] ;  /* 0x01680000db9c783b */ /* 0x000f220000004200 */
[----:B------:R-:W-:-:S04]  /*be30*/  FADD.FTZ R0, R213, R0 ;  /* 0x00000000d5007221 */ /* 0x000fc80000010000 */
[----:B------:R-:W-:Y:S02]  /*be40*/  FADD.FTZ R3, R207, R0 ;  /* 0x00000000cf037221 */ /* 0x000fe40000010000 */
[C---:B--2---:R-:W-:Y:S01]  /*be50*/  HMMA.16816.F32.BF16 R128, R4.reuse, R132, R128 ;  /* 0x000000840480723c */ /* 0x044fe20000041880 */
[----:B------:R-:W-:Y:S01]  /*be60*/  F2FP.BF16.F32.PACK_AB R132, R211, R214 ;  /* 0x000000d6d384723e */ /* 0x000fe200000010ff */
[----:B------:R-:W-:Y:S01]  /*be70*/  FADD.FTZ R214, R214, R201 ;  /* 0x000000c9d6d67221 */ /* 0x000fe20000010000 */
[----:B------:R-:W-:Y:S01]  /*be80*/  F2FP.BF16.F32.PACK_AB R133, R213, R208 ;  /* 0x000000d0d585723e */ /* 0x000fe200000010ff */
[----:B------:R-:W-:Y:S02]  /*be90*/  FADD.FTZ R3, R212, R3 ;  /* 0x00000003d4037221 */ /* 0x000fe40000010000 */
[----:B------:R-:W-:Y:S02]  /*bea0*/  FADD.FTZ R214, R211, R214 ;  /* 0x000000d6d3d67221 */ /* 0x000fe40000010000 */
[----:B------:R-:W-:Y:S01]  /*beb0*/  HMMA.16816.F32.BF16 R4, R4, R134, R144 ;  /* 0x000000860404723c */ /* 0x000fe20000041890 */
[----:B------:R-:W-:Y:S01]  /*bec0*/  F2FP.BF16.F32.PACK_AB R134, R206, R209 ;  /* 0x000000d1ce86723e */ /* 0x000fe200000010ff */
[----:B------:R-:W-:Y:S01]  /*bed0*/  LDSM.16.MT88.4 R144, [R215+0x2800] ;  /* 0x00280000d790783b */ /* 0x000fe20000004200 */
[----:B------:R-:W-:Y:S01]  /*bee0*/  F2FP.BF16.F32.PACK_AB R135, R212, R207 ;  /* 0x000000cfd487723e */ /* 0x000fe200000010ff */
[----:B------:R-:W-:-:S04]  /*bef0*/  FADD.FTZ R209, R209, R214 ;  /* 0x000000d6d1d17221 */ /* 0x000fc80000010000 */
[----:B------:R-:W-:Y:S02]  /*bf00*/  FADD.FTZ R209, R206, R209 ;  /* 0x000000d1ced17221 */ /* 0x000fe40000010000 */
[C---:B-1----:R-:W-:Y:S08]  /*bf10*/  HMMA.16816.F32.BF16 R24, R132.reuse, R152, R24 ;  /* 0x000000988418723c */ /* 0x042ff00000041818 */
[C---:B------:R-:W-:Y:S01]  /*bf20*/  HMMA.16816.F32.BF16 R28, R132.reuse, R154, R28 ;  /* 0x0000009a841c723c */ /* 0x040fe2000004181c */
[----:B------:R-:W1:Y:S07]  /*bf30*/  LDSM.16.MT88.4 R152, [R193+0x14800] ;  /* 0x01480000c198783b */ /* 0x000e6e0000004200 */
[C---:B---3--:R-:W-:Y:S08]  /*bf40*/  HMMA.16816.F32.BF16 R8, R132.reuse, R140, R8 ;  /* 0x0000008c8408723c */ /* 0x048ff00000041808 */
[C---:B------:R-:W-:Y:S01]  /*bf50*/  HMMA.16816.F32.BF16 R12, R132.reuse, R142, R12 ;  /* 0x0000008e840c723c */ /* 0x040fe2000004180c */
[----:B------:R-:W2:Y:S07]  /*bf60*/  LDSM.16.MT88.4 R140, [R219+0x12800] ;  /* 0x01280000db8c783b */ /* 0x000eae0000004200 */
[C---:B-----5:R-:W-:Y:S08]  /*bf70*/  HMMA.16816.F32.BF16 R32, R132.reuse, R148, R32 ;  /* 0x000000948420723c */ /* 0x060ff00000041820 */
[C---:B------:R-:W-:Y:S08]  /*bf80*/  HMMA.16816.F32.BF16 R36, R132.reuse, R150, R36 ;  /* 0x000000968424723c */ /* 0x040ff00000041824 */
        /* <DEDUP_REMOVED lines=47> */
[----:B------:R-:W-:Y:S01]  /*c280*/  FADD.FTZ R243, R243, R238 ;  /* 0x000000eef3f37221 */ /* 0x000fe20000010000 */
[-C--:B------:R-:W-:Y:S01]  /*c290*/  MOV R3, R2.reuse ;  /* 0x0000000200037202 */ /* 0x080fe20000000f00 */
[----:B------:R-:W-:Y:S01]  /*c2a0*/  FADD.FTZ R241, R241, R234 ;  /* 0x000000eaf1f17221 */ /* 0x000fe20000010000 */
[----:B------:R-:W-:Y:S01]  /*c2b0*/  @P1 MOV R3, R2 ;  /* 0x0000000200031202 */ /* 0x000fe20000000f00 */
[----:B------:R-:W-:-:S02]  /*c2c0*/  FADD.FTZ R230, R230, R243 ;  /* 0x000000f3e6e67221 */ /* 0x000fc40000010000 */
        /* <DEDUP_REMOVED lines=21> */
[--C-:B------:R-:W-:Y:S01]  /*c420*/  FFMA.FTZ R13, R223, UR4, -R224.reuse ;  /* 0x00000004df0d7c23 */ /* 0x100fe200080108e0 */
[--C-:B------:R-:W-:Y:S01]  /*c430*/  FFMA.FTZ R12, R222, UR4, -R221.reuse ;  /* 0x00000004de0c7c23 */ /* 0x100fe200080108dd */
[----:B------:R-:W-:Y:S04]  /*c440*/  MUFU.EX2 R223, R194 ;  /* 0x000000c200df7308 */ /* 0x000fe80000000800 */
[----:B------:R-:W-:Y:S01]  /*c450*/  MUFU.EX2 R222, R13 ;  /* 0x0000000d00de7308 */ /* 0x000fe20000000800 */
[C---:B------:R-:W-:Y:S01]  /*c460*/  HMMA.16816.F32.BF16 R168, R132.reuse, R14, R168 ;  /* 0x0000000e84a8723c */ /* 0x040fe200000418a8 */
[----:B------:R-:W-:Y:S01]  /*c470*/  FFMA.FTZ R14, R237, UR4, -R224 ;  /* 0x00000004ed0e7c23 */ /* 0x000fe200080108e0 */
[--C-:B------:R-:W-:Y:S01]  /*c480*/  FFMA.FTZ R237, R216, UR4, -R221.reuse ;  /* 0x00000004d8ed7c23 */ /* 0x100fe200080108dd */
[----:B------:R-:W-:Y:S01]  /*c490*/  FFMA.FTZ R224, R195, UR4, -R221 ;  /* 0x00000004c3e07c23 */ /* 0x000fe200080108dd */
[----:B------:R-:W-:Y:S04]  /*c4a0*/  MUFU.EX2 R216, R12 ;  /* 0x0000000c00d87308 */ /* 0x000fe80000000800 */
[----:B------:R4:W5:Y:S01]  /*c4b0*/  MUFU.EX2 R225, R14 ;  /* 0x0000000e00e17308 */ /* 0x0009620000000800 */
[C---:B------:R-:W-:Y:S03]  /*c4c0*/  HMMA.16816.F32.BF16 R112, R132.reuse, R8, R112 ;  /* 0x000000088470723c */ /* 0x040fe60000041870 */
[----:B------:R-:W2:Y:S04]  /*c4d0*/  MUFU.EX2 R237, R237 ;  /* 0x000000ed00ed7308 */ /* 0x000ea80000000800 */
[----:B------:R-:W-:Y:S01]  /*c4e0*/  MUFU.EX2 R221, R192 ;  /* 0x000000c000dd7308 */ /* 0x000fe20000000800 */
[C---:B------:R-:W-:Y:S01]  /*c4f0*/  HMMA.16816.F32.BF16 R8, R132.reuse, R10, R176 ;  /* 0x0000000a8408723c */ /* 0x040fe200000418b0 */
[----:B------:R-:W-:Y:S02]  /*c500*/  LDSM.16.MT88.4 R176, [R219+0x11800] ;  /* 0x01180000dbb0783b */ /* 0x000fe40000004200 */
[----:B------:R-:W3:Y:S02]  /*c510*/  MUFU.EX2 R224, R224 ;  /* 0x000000e000e07308 */ /* 0x000ee40000000800 */
[----:B----4-:R-:W-:Y:S03]  /*c520*/  LDSM.16.MT88.4 R12, [R215+0x1800] ;  /* 0x00180000d70c783b */ /* 0x010fe60000004200 */
[C---:B------:R-:W-:Y:S08]  /*c530*/  HMMA.16816.F32.BF16 R24, R132.reuse, R52, R24 ;  /* 0x000000348418723c */ /* 0x040ff00000041818 */
[C---:B------:R-:W-:Y:S08]  /*c540*/  HMMA.16816.F32.BF16 R28, R132.reuse, R54, R28 ;  /* 0x00000036841c723c */ /* 0x040ff0000004181c */
[C---:B------:R-:W-:Y:S08]  /*c550*/  HMMA.16816.F32.BF16 R52, R132.reuse, R56, R32 ;  /* 0x000000388434723c */ /* 0x040ff00000041820 */
[C---:B------:R-:W-:Y:S08]  /*c560*/  HMMA.16816.F32.BF16 R32, R132.reuse, R118, R152 ;  /* 0x000000768420723c */ /* 0x040ff00000041898 */
[C---:B-1----:R-:W-:Y:S01]  /*c570*/  HMMA.16816.F32.BF16 R152, R132.reuse, R148, R188 ;  /* 0x000000948498723c */ /* 0x042fe200000418bc */
[----:B------:R-:W-:Y:S07]  /*c580*/  LDSM.16.MT88.4 R188, [R215+0x7800] ;  /* 0x00780000d7bc783b */ /* 0x000fee0000004200 */
[C---:B------:R-:W-:Y:S01]  /*c590*/  HMMA.16816.F32.BF16 R148, R132.reuse, R150, R4 ;  /* 0x000000968494723c */ /* 0x040fe20000041804 */
[----:B-----5:R-:W-:Y:S01]  /*c5a0*/  F2FP.BF16.F32.PACK_AB R4, R240, R225 ;  /* 0x000000e1f004723e */ /* 0x020fe200000010ff */
[----:B------:R-:W-:Y:S01]  /*c5b0*/  FADD.FTZ R225, R225, R236 ;  /* 0x000000ece1e17221 */ /* 0x000fe20000010000 */
[C---:B--2---:R-:W-:Y:S01]  /*c5c0*/  F2FP.BF16.F32.PACK_AB R5, R237.reuse, R216 ;  /* 0x000000d8ed05723e */ /* 0x044fe200000010ff */
[----:B------:R-:W-:Y:S01]  /*c5d0*/  FADD.FTZ R216, R216, R245 ;  /* 0x000000f5d8d87221 */ /* 0x000fe20000010000 */
[----:B------:R-:W-:Y:S01]  /*c5e0*/  F2FP.BF16.F32.PACK_AB R6, R222, R223 ;  /* 0x000000dfde06723e */ /* 0x000fe200000010ff */
[----:B------:R-:W-:Y:S01]  /*c5f0*/  FADD.FTZ R240, R240, R225 ;  /* 0x000000e1f0f07221 */ /* 0x000fe20000010000 */
[----:B---3--:R-:W-:Y:S01]  /*c600*/  F2FP.BF16.F32.PACK_AB R7, R224, R221 ;  /* 0x000000dde007723e */ /* 0x008fe200000010ff */
[----:B------:R-:W-:Y:S01]  /*c610*/  HMMA.16816.F32.BF16 R88, R132, R90, R68 ;  /* 0x0000005a8458723c */ /* 0x000fe20000041844 */
[----:B------:R-:W-:Y:S01]  /*c620*/  FADD.FTZ R216, R237, R216 ;  /* 0x000000d8edd87221 */ /* 0x000fe20000010000 */
[----:B------:R-:W-:-:S03]  /*c630*/  FADD.FTZ R223, R223, R240 ;  /* 0x000000f0dfdf7221 */ /* 0x000fc60000010000 */
[----:B------:R-:W-:Y:S01]  /*c640*/  FADD.FTZ R221, R221, R216 ;  /* 0x000000d8dddd7221 */ /* 0x000fe20000010000 */
[----:B------:R-:W-:Y:S02]  /*c650*/  FADD.FTZ R235, R222, R223 ;  /* 0x000000dfdeeb7221 */ /* 0x000fe40000010000 */
[----:B------:R-:W-:Y:S01]  /*c660*/  HMMA.16816.F32.BF16 R56, R132, R58, R36 ;  /* 0x0000003a8438723c */ /* 0x000fe20000041824 */
[----:B------:R-:W1:Y:S01]  /*c670*/  LDSM.16.MT88.4 R36, [R215+0x7000] ;  /* 0x00700000d724783b */ /* 0x000e620000004200 */
[----:B------:R-:W-:-:S06]  /*c680*/  FADD.FTZ R231, R224, R221 ;  /* 0x000000dde0e77221 */ /* 0x000fcc0000010000 */
[C---:B------:R-:W-:Y:S08]  /*c690*/  HMMA.16816.F32.BF16 R68, R4.reuse, R72, R48 ;  /* 0x000000480444723c */ /* 0x040ff00000041830 */
[C---:B------:R-:W-:Y:S08]  /*c6a0*/  HMMA.16816.F32.BF16 R72, R4.reuse, R74, R136 ;  /* 0x0000004a0448723c */ /* 0x040ff00000041888 */
[----:B------:R-:W-:Y:S01]  /*c6b0*/  HMMA.16816.F32.BF16 R136, R4, R46, R8 ;  /* 0x0000002e0488723c */ /* 0x000fe20000041808 */
[----:B------:R-:W2:Y:S07]  /*c6c0*/  LDSM.16.MT88.4 R8, [R219+0x15800] ;  /* 0x01580000db08783b */ /* 0x000eae0000004200 */
[C---:B------:R-:W-:Y:S08]  /*c6d0*/  HMMA.16816.F32.BF16 R96, R132.reuse, R98, R76 ;  /* 0x000000628460723c */ /* 0x040ff0000004184c */
[C---:B------:R-:W-:Y:S08]  /*c6e0*/  HMMA.16816.F32.BF16 R80, R132.reuse, R116, R80 ;  /* 0x000000748450723c */ /* 0x040ff00000041850 */
[C---:B------:R-:W-:Y:S01]  /*c6f0*/  HMMA.16816.F32.BF16 R116, R132.reuse, R120, R172 ;  /* 0x000000788474723c */ /* 0x040fe200000418ac */
[----:B------:R-:W-:Y:S07]  /*c700*/  LDSM.16.MT88.4 R172, [R205+0x1800] ;  /* 0x00180000cdac783b */ /* 0x000fee0000004200 */
[C---:B------:R-:W-:Y:S01]  /*c710*/  HMMA.16816.F32.BF16 R124, R132.reuse, R128, R104 ;  /* 0x00000080847c723c */ /* 0x040fe20000041868 */
[----:B------:R-:W3:Y:S04]  /*c720*/  LDSM.16.MT88.4 R104, [R193+0x15800] ;  /* 0x01580000c168783b */ /* 0x000ee80000004200 */
[----:B------:R-:W-:Y:S03]  /*c730*/  LDSM.16.MT88.4 R192, [R215+0x5800] ;  /* 0x00580000d7c0783b */ /* 0x000fe60000004200 */
[C---:B------:R-:W-:Y:S08]  /*c740*/  HMMA.16816.F32.BF16 R120, R132.reuse, R122, R100 ;  /* 0x0000007a8478723c */ /* 0x040ff00000041864 */
[C---:B------:R-:W-:Y:S01]  /*c750*/  HMMA.16816.F32.BF16 R128, R132.reuse, R130, R108 ;  /* 0x000000828480723c */ /* 0x040fe2000004186c */
[----:B------:R-:W4:Y:S07]  /*c760*/  LDSM.16.MT88.4 R108, [R215+0x3800] ;  /* 0x00380000d76c783b */ /* 0x000f2e0000004200 */
[C---:B-1----:R-:W-:Y:S08]  /*c770*/  HMMA.16816.F32.BF16 R180, R132.reuse, R36, R180 ;  /* 0x0000002484b4723c */ /* 0x042ff000000418b4 */
[----:B------:R-:W-:Y:S08]  /*c780*/  HMMA.16816.F32.BF16 R184, R132, R38, R184 ;  /* 0x0000002684b8723c */ /* 0x000ff000000418b8 */
[C---:B------:R-:W-:Y:S01]  /*c790*/  HMMA.16816.F32.BF16 R36, R4.reuse, R40, R16 ;  /* 0x000000280424723c */ /* 0x040fe20000041810 */
[----:B------:R-:W-:Y:S07]  /*c7a0*/  LDSM.16.MT88.4 R16, [R205+0x3800] ;  /* 0x00380000cd10783b */ /* 0x000fee0000004200 */
[C---:B------:R-:W-:Y:S08]  /*c7b0*/  HMMA.16816.F32.BF16 R132, R4.reuse, R44, R112 ;  /* 0x0000002c0484723c */ /* 0x040ff00000041870 */
[C---:B------:R-:W-:Y:S01]  /*c7c0*/  HMMA.16816.F32.BF16 R40, R4.reuse, R42, R20 ;  /* 0x0000002a0428723c */ /* 0x040fe20000041814 */
[----:B------:R-:W1:Y:S07]  /*c7d0*/  LDSM.16.MT88.4 R20, [R219+0x13800] ;  /* 0x01380000db14783b */ /* 0x000e6e0000004200 */
[C---:B------:R-:W-:Y:S01]  /*c7e0*/  HMMA.16816.F32.BF16 R44, R4.reuse, R12, R24 ;  /* 0x0000000c042c723c */ /* 0x040fe20000041818 */
[----:B------:R-:W-:Y:S07]  /*c7f0*/  LDSM.16.MT88.4 R24, [R219+0x17800] ;  /* 0x01780000db18783b */ /* 0x000fee0000004200 */
[C---:B------:R-:W-:Y:S01]  /*c800*/  HMMA.16816.F32.BF16 R48, R4.reuse, R14, R28 ;  /* 0x0000000e0430723c */ /* 0x040fe2000004181c */
[----:B------:R-:W5:Y:S07]  /*c810*/  LDSM.16.MT88.4 R12, [R205+0x5800] ;  /* 0x00580000cd0c783b */ /* 0x000f6e0000004200 */
[C---:B--2---:R-:W-:Y:S08]  /*c820*/  HMMA.16816.F32.BF16 R92, R4.reuse, R8, R92 ;  /* 0x00000008045c723c */ /* 0x044ff0000004185c */
[C---:B------:R-:W-:Y:S01]  /*c830*/  HMMA.16816.F32.BF16 R96, R4.reuse, R10, R96 ;  /* 0x0000000a0460723c */ /* 0x040fe20000041860 */
[----:B------:R-:W2:Y:S07]  /*c840*/  LDSM.16.MT88.4 R8, [R205+0x7800] ;  /* 0x00780000cd08783b */ /* 0x000eae0000004200 */
[C---:B---3--:R-:W-:Y:S08]  /*c850*/  HMMA.16816.F32.BF16 R100, R4.reuse, R104, R80 ;  /* 0x000000680464723c */ /* 0x048ff00000041850 */
        /* <DEDUP_REMOVED lines=14> */
[C---:B-----5:R-:W-:Y:S08]  /*c940*/  HMMA.16816.F32.BF16 R116, R4.reuse, R12, R116 ;  /* 0x0000000c0474723c */ /* 0x060ff00000041874 */
[C---:B------:R-:W-:Y:S08]  /*c950*/  HMMA.16816.F32.BF16 R120, R4.reuse, R14, R120 ;  /* 0x0000000e0478723c */ /* 0x040ff00000041878 */
[C---:B------:R-:W-:Y:S08]  /*c960*/  HMMA.16816.F32.BF16 R124, R4.reuse, R24, R124 ;  /* 0x00000018047c723c */ /* 0x040ff0000004187c */
        /* <DEDUP_REMOVED lines=8> */
.L_x_3073:
[----:B------:R-:W-:-:S12]  /*c9f0*/  UIADD3 UR20, UPT, UPT, UR27, -0x1, URZ ;  /* 0xffffffff1b147890 */ /* 0x000fd8000fffe0ff */
.L_x_3079:
        /* <DEDUP_REMOVED lines=10> */
[----:B------:R-:W-:Y:S01]  /*caa0*/  USHF.L.U32 UR25, UR20, 0x6, URZ ;  /* 0x0000000614197899 */ /* 0x000fe200080006ff */
[----:B------:R-:W-:Y:S01]  /*cab0*/  UMOV UR7, 0x400 ;  /* 0x0000040000077882 */ /* 0x000fe20000000000 */
[----:B------:R-:W-:-:S02]  /*cac0*/  UIADD3 UR24, UPT, UPT, UR20, 0x1, URZ ;  /* 0x0000000114187890 */ /* 0x000fc4000fffe0ff */
[----:B------:R-:W-:Y:S01]  /*cad0*/  IMAD.IADD R216, R216, 0x1, R219 ;  /* 0x00000001d8d87824 */ /* 0x000fe200078e02db */
[----:B------:R-:W4:Y:S01]  /*cae0*/  LDCU UR20, c[0x0][0x440] ;  /* 0x00008800ff1477ac */ /* 0x000f220008000800 */
[----:B------:R-:W-:Y:S01]  /*caf0*/  IMAD.U32 R5, RZ, RZ, UR25 ;  /* 0x00000019ff057e24 */ /* 0x000fe2000f8e00ff */
[----:B------:R-:W1:Y:S04]  /*cb00*/  LDCU UR4, c[0x0][0x45c] ;  /* 0x00008b80ff0477ac */ /* 0x000e680008000800 */
[----:B------:R-:W-:Y:S01]  /*cb10*/  LOP3.LUT R230, R5, 0x20, R210, 0xfe, !PT ;  /* 0x0000002005e67812 */ /* 0x000fe200078efed2 */
[----:B--2---:R-:W-:Y:S02]  /*cb20*/  UISETP.NE.U32.AND UP1, UPT, UR8, URZ, UPT ;  /* 0x000000ff0800728c */ /* 0x004fe4000bf25070 */
[----:B---3--:R-:W-:-:S02]  /*cb30*/  UISETP.NE.U32.AND UP0, UPT, UR10, URZ, UPT ;  /* 0x000000ff0a00728c */ /* 0x008fc4000bf05070 */
[----:B------:R-:W-:Y:S02]  /*cb40*/  UISETP.NE.AND.EX UP1, UPT, UR9, URZ, UPT, UP1 ;  /* 0x000000ff0900728c */ /* 0x000fe4000bf25310 */
[----:B------:R-:W-:Y:S01]  /*cb50*/  UISETP.NE.AND.EX UP0, UPT, UR11, URZ, UPT, UP0 ;  /* 0x000000ff0b00728c */ /* 0x000fe2000bf05300 */
[----:B------:R-:W2:Y:S01]  /*cb60*/  LDCU.64 UR12, c[0x0][0x3a0] ;  /* 0x00007400ff0c77ac */ /* 0x000ea20008000a00 */
[----:B------:R-:W3:Y:S01]  /*cb70*/  LDCU.64 UR10, c[0x0][0x3c0] ;  /* 0x00007800ff0a77ac */ /* 0x000ee20008000a00 */
[----:B------:R-:W2:Y:S01]  /*cb80*/  LDCU.64 UR14, c[0x0][0x3a8] ;  /* 0x00007500ff0e77ac */ /* 0x000ea20008000a00 */
[----:B------:R-:W2:Y:S01]  /*cb90*/  LDCU.64 UR8, c[0x0][0x3b8] ;  /* 0x00007700ff0877ac */ /* 0x000ea20008000a00 */
[----:B------:R-:W-:Y:S02]  /*cba0*/  UIADD3 UR25, UPT, UPT, UR25, 0x40, URZ ;  /* 0x0000004019197890 */ /* 0x000fe4000fffe0ff */
[----:B-1--4-:R-:W-:-:S12]  /*cbb0*/  ULEA UR6, UR6, UR7, 0x18 ;  /* 0x0000000706067291 */ /* 0x012fd8000f8ec0ff */
.L_x_3084:
        /* <DEDUP_REMOVED lines=22> */
[----:B------:R-:W-:Y:S02]  /*cd20*/  LOP3.LUT R6, R5, 0x80, RZ, 0xfc, !PT ;  /* 0x0000008005067812 */ /* 0x000fe400078efcff */
        /* <DEDUP_REMOVED lines=82> */
.L_x_3081:
        /* <DEDUP_REMOVED lines=16> */
[----:B------:R-:W-:Y:S01]  /*d350*/  UIADD3 UR24, UPT, UPT, UR24, -0x1, URZ ;  /* 0xffffffff18187890 */ /* 0x000fe2000fffe0ff */
[----:B------:R-:W-:Y:S01]  /*d360*/  LEA.HI.X R215, R215, R229, R212, 0x5, P0 ;  /* 0x000000e5d7d77211 */ /* 0x000fe200000f2cd4 */
[----:B------:R-:W-:Y:S01]  /*d370*/  @P3 STS.128 [R237+0x12000], RZ ;  /* 0x012000ffed003388 */ /* 0x000fe20000000c00 */
[----:B------:R-:W-:Y:S01]  /*d380*/  IADD3 R238, P5, PT, R214, UR7, RZ ;  /* 0x00000007d6ee7c10 */ /* 0x000fe2000ffbe0ff */
[----:B------:R-:W-:Y:S01]  /*d390*/  UISETP.GT.AND UP2, UPT, UR24, UR18, UPT ;  /* 0x000000121800728c */ /* 0x000fe2000bf44270 */
[----:B------:R-:W-:Y:S01]  /*d3a0*/  MOV R221, 0x20 ;  /* 0x0000002000dd7802 */ /* 0x000fe20000000f00 */
[----:B------:R-:W-:Y:S01]  /*d3b0*/  @!PT LDS RZ, [RZ] ;  /* 0x00000000fffff984 */ /* 0x000fe20000000800 */
[----:B------:R-:W-:Y:S01]  /*d3c0*/  @!PT LDS RZ, [RZ] ;  /* 0x00000000fffff984 */ /* 0x000fe20000000800 */
[----:B------:R-:W-:Y:S01]  /*d3d0*/  @!PT LDS RZ, [RZ] ;  /* 0x00000000fffff984 */ /* 0x000fe20000000800 */
[----:B------:R-:W-:Y:S01]  /*d3e0*/  @!P2 LDGSTS.E.BYPASS.LTC128B.128 [R237+0x14000], desc[UR22][R228.64+0x100] ;  /* 0x14000100e4edafae */ /* 0x000fe2000b981a16 */
[----:B------:R-:W-:Y:S01]  /*d3f0*/  IADD3 R212, P0, PT, R238, UR7, RZ ;  /* 0x00000007eed47c10 */ /* 0x000fe2000ff1e0ff */
[C---:B------:R-:W-:Y:S01]  /*d400*/  IMAD.X R239, R213.reuse, 0x1, R215, P5 ;  /* 0x00000001d5ef7824 */ /* 0x040fe200028e06d7 */
[----:B------:R-:W-:Y:S01]  /*d410*/  MOV R3, 0x40 ;  /* 0x0000004000037802 */ /* 0x000fe20000000f00 */
        /* <DEDUP_REMOVED lines=9> */
[----:B------:R-:W-:Y:S03]  /*d4b0*/  LOP3.LUT P0, RZ, R218, 0x4, RZ, 0xc0, !PT ;  /* 0x00000004daff7812 */ /* 0x000fe6000780c0ff */
[----:B------:R-:W-:Y:S01]  /*d4c0*/  @!PT LDS RZ, [RZ] ;  /* 0x00000000fffff984 */ /* 0x000fe20000000800 */
[----:B------:R-:W-:Y:S01]  /*d4d0*/  @!PT LDS RZ, [RZ] ;  /* 0x00000000fffff984 */ /* 0x000fe20000000800 */
[----:B------:R-:W-:Y:S01]  /*d4e0*/  @!PT LDS RZ, [RZ] ;  /* 0x00000000fffff984 */ /* 0x000fe20000000800 */
[----:B------:R-:W-:Y:S01]  /*d4f0*/  @!P4 LDGSTS.E.BYPASS.LTC128B.128 [R237+0x10800], desc[UR22][R214.64] ;  /* 0x10800000d6edcfae */ /* 0x000fe2000b981a16 */
[----:B------:R-:W-:Y:S01]  /*d500*/  IMAD.IADD R222, R221, 0x1, R224 ;  /* 0x00000001ddde7824 */ /* 0x000fe200078e02e0 */
[----:B------:R-:W-:Y:S01]  /*d510*/  SEL R3, R3, 0xffffffc0, !P0 ;  /* 0xffffffc003037807 */ /* 0x000fe20004000000 */
[----:B------:R-:W-:Y:S01]  /*d520*/  IMAD.IADD R167, R221, 0x1, R164 ;  /* 0x00000001dda77824 */ /* 0x000fe200078e02a4 */
        /* <DEDUP_REMOVED lines=351> */
.L_x_3083:
        /* <DEDUP_REMOVED lines=93> */
.L_x_3082:
[C---:B--2---:R-:W-:Y:S01]  /*f0f0*/  IADD3 R2, PT, PT, R230.reuse, -0x1f, RZ ;  /* 0xffffffe1e6027810 */ /* 0x044fe20007ffe0ff */
[----:B------:R-:W-:Y:S01]  /*f100*/  LDSM.16.MT88.4 R172, [R216+0x10000] ;  /* 0x01000000d8ac783b */ /* 0x000fe20000004200 */
[----:B------:R-:W-:Y:S01]  /*f110*/  I2FP.F32.S32 R3, R230 ;  /* 0x000000e600037245 */ /* 0x000fe20000201400 */
[----:B------:R-:W-:Y:S01]  /*f120*/  UISETP.GT.AND UP2, UPT, UR24, UR18, UPT ;  /* 0x000000121800728c */ /* 0x000fe2000bf44270 */
[----:B------:R-:W-:Y:S01]  /*f130*/  I2FP.F32.S32 R2, R2 ;  /* 0x0000000200027245 */ /* 0x000fe20000201400 */
        /* <DEDUP_REMOVED lines=8> */
[----:B------:R-:W-:Y:S02]  /*f1c0*/  IADD3 R3, PT, PT, R230, -0x18, RZ ;  /* 0xffffffe8e6037810 */ /* 0x000fe40007ffe0ff */
[----:B------:R-:W-:Y:S02]  /*f1d0*/  I2FP.F32.S32 R2, R2 ;  /* 0x0000000200027245 */ /* 0x000fe40000201400 */
[----:B------:R-:W-:Y:S02]  /*f1e0*/  I2FP.F32.S32 R3, R3 ;  /* 0x0000000300037245 */ /* 0x000fe40000201400 */
[----:B------:R-:W-:Y:S01]  /*f1f0*/  I2FP.F32.S32 R167, R167 ;  /* 0x000000a700a77245 */ /* 0x000fe20000201400 */
        /* <DEDUP_REMOVED lines=9> */
[----:B------:R-:W-:Y:S01]  /*f290*/  I2FP.F32.S32 R2, R2 ;  /* 0x0000000200027245 */ /* 0x000fe20000201400 */
[----:B------:R-:W-:Y:S01]  /*f2a0*/  LDSM.16.MT88.4 R192, [R216+0x16800] ;  /* 0x01680000d8c0783b */ /* 0x000fe20000004200 */
[----:B------:R-:W-:Y:S02]  /*f2b0*/  I2FP.F32.S32 R164, R164 ;  /* 0x000000a400a47245 */ /* 0x000fe40000201400 */
[----:B------:R-:W-:Y:S01]  /*f2c0*/  IADD3 R167, PT, PT, R230, -0x10, RZ ;  /* 0xfffffff0e6a77810 */ /* 0x000fe20007ffe0ff */
[C---:B------:R-:W-:Y:S01]  /*f2d0*/  FFMA.FTZ R25, R2.reuse, UR5, R25 ;  /* 0x0000000502197c23 */ /* 0x040fe20008010019 */
[----:B------:R-:W-:Y:S01]  /*f2e0*/  I2FP.F32.S32 R166, R166 ;  /* 0x000000a600a67245 */ /* 0x000fe20000201400 */
[----:B------:R-:W-:Y:S01]  /*f2f0*/  FFMA.FTZ R27, R2, UR5, R27 ;  /* 0x00000005021b7c23 */ /* 0x000fe2000801001b */
[----:B------:R-:W-:Y:S01]  /*f300*/  IADD3 R3, PT, PT, R230, -0x8, RZ ;  /* 0xfffffff8e6037810 */ /* 0x000fe20007ffe0ff */
[C---:B------:R-:W-:Y:S01]  /*f310*/  FFMA.FTZ R9, R164.reuse, UR5, R9 ;  /* 0x00000005a4097c23 */ /* 0x040fe20008010009 */
[----:B------:R-:W-:Y:S01]  /*f320*/  I2FP.F32.S32 R167, R167 ;  /* 0x000000a700a77245 */ /* 0x000fe20000201400 */
[----:B------:R-:W-:Y:S01]  /*f330*/  FFMA.FTZ R11, R164, UR5, R11 ;  /* 0x00000005a40b7c23 */ /* 0x000fe2000801000b */
[----:B------:R-:W-:Y:S01]  /*f340*/  I2FP.F32.S32 R3, R3 ;  /* 0x0000000300037245 */ /* 0x000fe20000201400 */
        /* <DEDUP_REMOVED lines=13> */
[----:B------:R-:W-:Y:S02]  /*f420*/  I2FP.F32.S32 R164, R164 ;  /* 0x000000a400a47245 */ /* 0x000fe40000201400 */
[----:B------:R-:W-:Y:S02]  /*f430*/  I2FP.F32.S32 R3, R3 ;  /* 0x0000000300037245 */ /* 0x000fe40000201400 */
[----:B------:R-:W-:Y:S01]  /*f440*/  FMNMX3.FTZ R166, R166, R12, R13, !PT ;  /* 0x0000000ca6a67276 */ /* 0x000fe2000781000d */
[----:B------:R-:W-:Y:S01]  /*f450*/  FFMA.FTZ R21, R164, UR5, R21 ;  /* 0x00000005a4157c23 */ /* 0x000fe20008010015 */
[----:B------:R-:W-:Y:S01]  /*f460*/  FMNMX3.FTZ R2, R2, R14, R15, !PT ;  /* 0x0000000e02027276 */ /* 0x000fe2000781000f */
[----:B------:R-:W-:Y:S01]  /*f470*/  FFMA.FTZ R23, R164, UR5, R23 ;  /* 0x00000005a4177c23 */ /* 0x000fe20008010017 */
[----:B------:R-:W-:Y:S01]  /*f480*/  I2FP.F32.S32 R167, R167 ;  /* 0x000000a700a77245 */ /* 0x000fe20000201400 */
[C---:B------:R-:W-:Y:S01]  /*f490*/  FFMA.FTZ R28, R3.reuse, UR5, R28 ;  /* 0x00000005031c7c23 */ /* 0x040fe2000801001c */
[----:B------:R-:W-:Y:S01]  /*f4a0*/  IADD3 R168, PT, PT, R230, 0x11, RZ ;  /* 0x00000011e6a87810 */ /* 0x000fe20007ffe0ff */
[----:B------:R-:W-:Y:S01]  /*f4b0*/  FFMA.FTZ R30, R3, UR5, R30 ;  /* 0x00000005031e7c23 */ /* 0x000fe2000801001e */
[----:B------:R-:W-:Y:S01]  /*f4c0*/  FMNMX3.FTZ R166, R166, R16, R17, !PT ;  /* 0x00000010a6a67276 */ /* 0x000fe20007810011 */
[C---:B------:R-:W-:Y:S01]  /*f4d0*/  FFMA.FTZ R24, R167.reuse, UR5, R24 ;  /* 0x00000005a7187c23 */ /* 0x040fe20008010018 */
[----:B------:R-:W-:Y:S01]  /*f4e0*/  FMNMX3.FTZ R2, R2, R18, R19, !PT ;  /* 0x0000001202027276 */ /* 0x000fe20007810013 */
[----:B------:R-:W-:Y:S01]  /*f4f0*/  FFMA.FTZ R26, R167, UR5, R26 ;  /* 0x00000005a71a7c23 */ /* 0x000fe2000801001a */
[----:B------:R-:W-:Y:S02]  /*f500*/  I2FP.F32.S32 R168, R168 ;  /* 0x000000a800a87245 */ /* 0x000fe40000201400 */
[C---:B------:R-:W-:Y:S02]  /*f510*/  IADD3 R164, PT, PT, R230.reuse, 0x19, RZ ;  /* 0x00000019e6a47810 */ /* 0x040fe40007ffe0ff */
[----:B------:R-:W-:Y:S01]  /*f520*/  IADD3 R3, PT, PT, R230, 0x18, RZ ;  /* 0x00000018e6037810 */ /* 0x000fe20007ffe0ff */
[----:B------:R-:W-:Y:S01]  /*f530*/  FFMA.FTZ R29, R168, UR5, R29 ;  /* 0x00000005a81d7c23 */ /* 0x000fe2000801001d */
[----:B------:R-:W-:Y:S01]  /*f540*/  FMNMX3.FTZ R166, R166, R20, R21, !PT ;  /* 0x00000014a6a67276 */ /* 0x000fe20007810015 */
[----:B------:R-:W-:Y:S01]  /*f550*/  FFMA.FTZ R31, R168, UR5, R31 ;  /* 0x00000005a81f7c23 */ /* 0x000fe2000801001f */
[----:B------:R-:W-:Y:S02]  /*f560*/  FMNMX3.FTZ R2, R2, R22, R23, !PT ;  /* 0x0000001602027276 */ /* 0x000fe40007810017 */
[----:B------:R-:W-:Y:S02]  /*f570*/  I2FP.F32.S32 R164, R164 ;  /* 0x000000a400a47245 */ /* 0x000fe40000201400 */
[----:B------:R-:W-:Y:S02]  /*f580*/  I2FP.F32.S32 R3, R3 ;  /* 0x0000000300037245 */ /* 0x000fe40000201400 */
        /* <DEDUP_REMOVED lines=28> */
[----:B------:R-:W-:Y:S01]  /*f750*/  FMUL.FTZ R2, R166, UR4 ;  /* 0x00000004a6027c20 */ /* 0x000fe20008410000 */
[----:B------:R-:W-:Y:S01]  /*f760*/  IADD3 R166, PT, PT, R219, 0x10040, RZ ;  /* 0x00010040dba67810 */ /* 0x000fe20007ffe0ff */
        /* <DEDUP_REMOVED lines=10> */
[----:B------:R-:W-:Y:S01]  /*f810*/  @P0 IADD3 R166, PT, PT, R225, -0x40, RZ ;  /* 0xffffffc0e1a60810 */ /* 0x000fe20007ffe0ff */
[--C-:B------:R-:W-:Y:S01]  /*f820*/  FFMA.FTZ R205, R12, UR4, -R203.reuse ;  /* 0x000000040ccd7c23 */ /* 0x100fe200080108cb */
[--C-:B------:R-:W-:Y:S07]  /*f830*/  FFMA.FTZ R204, R13, UR4, -R203.reuse ;  /* 0x000000040dcc7c23 */ /* 0x100fee00080108cb */
[----:B------:R-:W3:Y:S01]  /*f840*/  MUFU.EX2 R0, R0 ;  /* 0x0000000000007308 */ /* 0x000ee20000000800 */
[----:B------:R-:W-:Y:S01]  /*f850*/  IADD3 R221, PT, PT, R221, R166, RZ ;  /* 0x000000a6dddd7210 */ /* 0x000fe20007ffe0ff */
[----:B------:R-:W4:Y:S01]  /*f860*/  LDSM.16.MT88.4 R176, [R166] ;  /* 0x00000000a6b0783b */ /* 0x000f220000004200 */
[--C-:B------:R-:W-:Y:S07]  /*f870*/  FFMA.FTZ R209, R14, UR4, -R202.reuse ;  /* 0x000000040ed17c23 */ /* 0x100fee00080108ca */
[----:B------:R-:W-:Y:S01]  /*f880*/  MUFU.EX2 R201, R201 ;  /* 0x000000c900c97308 */ /* 0x000fe20000000800 */
[--C-:B------:R-:W-:Y:S01]  /*f890*/  FFMA.FTZ R208, R15, UR4, -R202.reuse ;  /* 0x000000040fd07c23 */ /* 0x100fe200080108ca */
[--C-:B------:R-:W-:Y:S01]  /*f8a0*/  FFMA.FTZ R206, R16, UR4, -R203.reuse ;  /* 0x0000000410ce7c23 */ /* 0x100fe200080108cb */
[----:B------:R-:W-:Y:S07]  /*f8b0*/  FFMA.FTZ R211, R17, UR4, -R203 ;  /* 0x0000000411d37c23 */ /* 0x000fee00080108cb */
[----:B------:R-:W5:Y:S01]  /*f8c0*/  MUFU.EX2 R200, R200 ;  /* 0x000000c800c87308 */ /* 0x000f620000000800 */
[--C-:B------:R-:W-:Y:S01]  /*f8d0*/  FFMA.FTZ R207, R18, UR4, -R202.reuse ;  /* 0x0000000412cf7c23 */ /* 0x100fe200080108ca */
        /* <DEDUP_REMOVED lines=19> */
[C---:B------:R-:W-:Y:S01]  /*fa10*/  FMUL.FTZ R40, R2.reuse, R40 ;  /* 0x0000002802287220 */ /* 0x040fe20000410000 */
        /* <DEDUP_REMOVED lines=155> */
[----:B------:R-:W-:Y:S01]  /*103d0*/  FFMA.FTZ R210, R19, UR4, -R202 ;  /* 0x0000000413d27c23 */ /* 0x000fe200080108ca */
[----:B------:R-:W-:Y:S01]  /*103e0*/  FMUL.FTZ R16, R2, R148 ;  /* 0x0000009402107220 */ /* 0x000fe20000410000 */
[----:B--2---:R-:W-:Y:S01]  /*103f0*/  F2FP.BF16.F32.PACK_AB R148, R204, R205 ;  /* 0x000000cdcc94723e */ /* 0x004fe200000010ff */
[----:B------:R-:W-:Y:S01]  /*10400*/  FMUL.FTZ R17, R2, R149 ;  /* 0x0000009502117220 */ /* 0x000fe20000410000 */
[----:B------:R-:W-:Y:S01]  /*10410*/  F2FP.BF16.F32.PACK_AB R149, R208, R209 ;  /* 0x000000d1d095723e */ /* 0x000fe200000010ff */
[C---:B-1----:R-:W-:Y:S01]  /*10420*/  HMMA.16816.F32.BF16 R108, R160.reuse, R168, R108 ;  /* 0x000000a8a06c723c */ /* 0x042fe2000004186c */
[----:B------:R-:W1:Y:S02]  /*10430*/  MUFU.EX2 R210, R210 ;  /* 0x000000d200d27308 */ /* 0x000e640000000800 */
[C---:B------:R-:W-:Y:S01]  /*10440*/  FMUL.FTZ R18, R0.reuse, R150 ;  /* 0x0000009600127220 */ /* 0x040fe20000410000 */
[----:B----4-:R-:W-:Y:S01]  /*10450*/  F2FP.BF16.F32.PACK_AB R150, R211, R206 ;  /* 0x000000ced396723e */ /* 0x010fe200000010ff */
[----:B------:R-:W-:Y:S01]  /*10460*/  FMUL.FTZ R19, R0, R151 ;  /* 0x0000009700137220 */ /* 0x000fe20000410000 */
[----:B------:R-:W-:Y:S01]  /*10470*/  FFMA.FTZ R201, R2, R235, R201 ;  /* 0x000000eb02c97223 */ /* 0x000fe200000100c9 */
[----:B------:R-:W-:Y:S01]  /*10480*/  FFMA.FTZ R199, R0, R231, R199 ;  /* 0x000000e700c77223 */ /* 0x000fe200000100c7 */
[C---:B------:R-:W-:Y:S01]  /*10490*/  HMMA.16816.F32.BF16 R112, R160.reuse, R170, R112 ;  /* 0x000000aaa070723c */ /* 0x040fe20000041870 */
[----:B------:R-:W2:Y:S02]  /*104a0*/  LDSM.16.MT88.4 R168, [R216+0x16000] ;  /* 0x01600000d8a8783b */ /* 0x000ea40000004200 */
[----:B------:R-:W-:Y:S01]  /*104b0*/  FADD.FTZ R201, R200, R201 ;  /* 0x000000c9c8c97221 */ /* 0x000fe20000010000 */
[----:B------:R-:W-:Y:S01]  /*104c0*/  FADD.FTZ R199, R197, R199 ;  /* 0x000000c7c5c77221 */ /* 0x000fe20000010000 */
[----:B-1----:R-:W-:Y:S03]  /*104d0*/  F2FP.BF16.F32.PACK_AB R151, R210, R207 ;  /* 0x000000cfd297723e */ /* 0x002fe600000010ff */
[C---:B-----5:R-:W-:Y:S03]  /*104e0*/  HMMA.16816.F32.BF16 R116, R160.reuse, R172, R116 ;  /* 0x000000aca074723c */ /* 0x060fe60000041874 */
[----:B------:R-:W-:Y:S01]  /*104f0*/  FADD.FTZ R0, R198, R201 ;  /* 0x000000c9c6007221 */ /* 0x000fe20000010000 */
[----:B------:R-:W-:Y:S03]  /*10500*/  FADD.FTZ R2, R196, R199 ;  /* 0x000000c7c4027221 */ /* 0x000fe60000010000 */
[----:B------:R-:W-:Y:S01]  /*10510*/  FADD.FTZ R0, R167, R0 ;  /* 0x00000000a7007221 */ /* 0x000fe20000010000 */
[C---:B------:R-:W-:Y:S01]  /*10520*/  HMMA.16816.F32.BF16 R120, R160.reuse, R174, R120 ;  /* 0x000000aea078723c */ /* 0x040fe20000041878 */
[----:B------:R-:W1:Y:S02]  /*10530*/  LDSM.16.MT88.4 R172, [R166+0x6000] ;  /* 0x00600000a6ac783b */ /* 0x000e640000004200 */
[----:B------:R-:W-:Y:S01]  /*10540*/  FADD.FTZ R2, R165, R2 ;  /* 0x00000002a5027221 */ /* 0x000fe20000010000 */
[----:B------:R-:W-:Y:S03]  /*10550*/  MOV R165, R164 ;  /* 0x000000a400a57202 */ /* 0x000fe60000000f00 */
        /* <DEDUP_REMOVED lines=209> */
[----:B------:R-:W-:Y:S01]  /*11270*/  MOV R0, R3 ;  /* 0x0000000300007202 */ /* 0x000fe20000000f00 */
[----:B------:R-:W-:Y:S02]  /*11280*/  FADD.FTZ R235, R203, R180 ;  /* 0x000000b4cbeb7221 */ /* 0x000fe40000010000 */
[----:B------:R-:W-:Y:S01]  /*11290*/  FADD.FTZ R231, R202, R181 ;  /* 0x000000b5cae77221 */ /* 0x000fe20000010000 */
[----:B------:R-:W-:Y:S06]  /*112a0*/  BRA.U UP2, `(.L_x_3084) ;  /* 0xffffffb902447547 */ /* 0x000fec000b83ffff */
.L_x_3080:
[----:B------:R-:W1:Y:S01]  /*112b0*/  SHFL.BFLY PT, R0, R235, 0x2, 0x1f ;  /* 0x0c401f00eb007f89 */ /* 0x000e6200000e0000 */
[----:B------:R-:W-:Y:S01]  /*112c0*/  LOP3.LUT R9, R220, 0x30, RZ, 0xc0, !PT ;  /* 0x00000030dc097812 */ /* 0x000fe200078ec0ff */
[----:B------:R-:W2:Y:S01]  /*112d0*/  S2UR UR12, SR_CTAID.Y ;  /* 0x00000000000c79c3 */ /* 0x000ea20000002600 */
[----:B------:R-:W-:Y:S01]  /*112e0*/  SHF.R.U32.HI R2, RZ, 0x2, R218 ;  /* 0x00000002ff027819 */ /* 0x000fe200000116da */
[----:B------:R-:W3:Y:S01]  /*112f0*/  SHFL.BFLY PT, R8, R231, 0x2, 0x1f ;  /* 0x0c401f00e7087f89 */ /* 0x000ee200000e0000 */
[C---:B------:R-:W-:Y:S01]  /*11300*/  SHF.L.U32 R4, R218.reuse, 0x4, RZ ;  /* 0x00000004da047819 */ /* 0x040fe200000006ff */
[----:B------:R-:W2:Y:S01]  /*11310*/  LDCU.64 UR4, c[0x0][0x430] ;  /* 0x00008600ff0477ac */ /* 0x000ea20008000a00 */
[----:B------:R-:W-:Y:S01]  /*11320*/  LOP3.LUT R2, R9, 0x7, R2, 0xf8, !PT ;  /* 0x0000000709027812 */ /* 0x000fe200078ef802 */
[----:B------:R-:W-:Y:S01]  /*11330*/  BSSY.RECONVERGENT B0, `(.L_x_3085) ;  /* 0x0000136000007945 */ /* 0x000fe20003800200 */
[----:B------:R-:W-:Y:S01]  /*11340*/  SHF.L.U32 R10, R218, 0x1, RZ ;  /* 0x00000001da0a7819 */ /* 0x000fe200000006ff */
[----:B------:R-:W4:Y:S01]  /*11350*/  S2UR UR11, SR_CTAID.Z ;  /* 0x00000000000b79c3 */ /* 0x000f220000002700 */
[----:B------:R-:W-:Y:S01]  /*11360*/  LOP3.LUT R9, R4, 0x1c0, RZ, 0xc0, !PT ;  /* 0x000001c004097812 */ /* 0x000fe200078ec0ff */
[----:B------:R-:W4:Y:S01]  /*11370*/  LDCU UR9, c[0x0][0x3e0] ;  /* 0x00007c00ff0977ac */ /* 0x000f220008000800 */
[----:B------:R-:W-:-:S02]  /*11380*/  LOP3.LUT R217, R217, 0x6, R10, 0xf8, !PT ;  /* 0x00000006d9d97812 */ /* 0x000fc400078ef80a */
[----:B------:R-:W-:Y:S01]  /*11390*/  LOP3.LUT R10, R9, 0x38, R10, 0xf8, !PT ;  /* 0x00000038090a7812 */ /* 0x000fe200078ef80a */
[----:B------:R-:W5:Y:S01]  /*113a0*/  LDCU UR7, c[0x0][0x44c] ;  /* 0x00008980ff0777ac */ /* 0x000f620008000800 */
[C---:B------:R-:W-:Y:S01]  /*113b0*/  R2P PR, R218.reuse, 0x18 ;  /* 0x00000018da007804 */ /* 0x040fe20000000000 */
[----:B------:R-:W5:Y:S01]  /*113c0*/  S2UR UR8, SR_CTAID.X ;  /* 0x00000000000879c3 */ /* 0x000f620000002500 */
[----:B------:R-:W-:Y:S01]  /*113d0*/  LOP3.LUT P5, RZ, R218, 0x3, RZ, 0xc0, !PT ;  /* 0x00000003daff7812 */ /* 0x000fe200078ac0ff */
[----:B------:R-:W-:Y:S01]  /*113e0*/  UIADD3 UR10, UPT, UPT, -UR19, URZ, URZ ;  /* 0x000000ff130a7290 */ /* 0x000fe2000fffe1ff */
[----:B------:R-:W-:Y:S02]  /*113f0*/  LOP3.LUT R10, R217, R10, RZ, 0xfc, !PT ;  /* 0x0000000ad90a7212 */ /* 0x000fe400078efcff */
[----:B------:R-:W-:Y:S01]  /*11400*/  LOP3.LUT R165, R4, 0x10, RZ, 0xc0, !PT ;  /* 0x0000001004a57812 */ /* 0x000fe200078ec0ff */
[----:B-1----:R-:W-:Y:S01]  /*11410*/  FADD.FTZ R0, R0, R235 ;  /* 0x000000eb00007221 */ /* 0x002fe20000010000 */
[----:B------:R-:W-:Y:S01]  /*11420*/  LEA R10, R10, UR6, 0x2 ;  /* 0x000000060a0a7c11 */ /* 0x000fe2000f8e10ff */
[----:B--2---:R-:W-:Y:S01]  /*11430*/  UIMAD UR4, UR12, UR4, UR19 ;  /* 0x000000040c0472a4 */ /* 0x004fe2000f8e0213 */
[----:B---3--:R-:W-:-:S02]  /*11440*/  FADD.FTZ R8, R8, R231 ;  /* 0x000000e708087221 */ /* 0x008fc40000010000 */
[----:B------:R-:W1:Y:S04]  /*11450*/  SHFL.BFLY PT, R7, R0, 0x1, 0x1f ;  /* 0x0c201f0000077f89 */ /* 0x000e6800000e0000 */
[----:B------:R-:W2:Y:S01]  /*11460*/  SHFL.BFLY PT, R5, R8, 0x1, 0x1f ;  /* 0x0c201f0008057f89 */ /* 0x000ea200000e0000 */
[----:B----4-:R-:W-:-:S04]  /*11470*/  UIMAD UR10, UR9, UR10, UR11 ;  /* 0x0000000a090a72a4 */ /* 0x010fc8000f8e020b */
[----:B------:R-:W-:Y:S02]  /*11480*/  UIMAD UR4, UR4, UR9, UR10 ;  /* 0x00000009040472a4 */ /* 0x000fe4000f8e020a */
[----:B-----5:R-:W-:-:S04]  /*11490*/  USHF.L.U32 UR8, UR8, 0x6, URZ ;  /* 0x0000000608087899 */ /* 0x020fc800080006ff */
[----:B------:R-:W-:-:S04]  /*114a0*/  UIMAD UR8, UR4, UR5, UR8 ;  /* 0x00000005040872a4 */ /* 0x000fc8000f8e0208 */
[----:B------:R-:W-:Y:S01]  /*114b0*/  UIMAD UR7, UR8, UR7, URZ ;  /* 0x00000007080772a4 */ /* 0x000fe2000f8e02ff */
[----:B-1----:R-:W-:Y:S01]  /*114c0*/  FADD.FTZ R6, R0, R7 ;  /* 0x0000000700067221 */ /* 0x002fe20000010000 */
[----:B------:R-:W-:Y:S02]  /*114d0*/  SHF.L.U32 R0, R218, 0x2, RZ ;  /* 0x00000002da007819 */ /* 0x000fe400000006ff */
[----:B------:R-:W-:Y:S01]  /*114e0*/  SHF.R.U32.HI R218, RZ, 0x4, R218 ;  /* 0x00000004ffda7819 */ /* 0x000fe200000116da */
[----:B--2---:R-:W-:Y:S01]  /*114f0*/  FADD.FTZ R5, R8, R5 ;  /* 0x0000000508057221 */ /* 0x004fe20000010000 */
[----:B------:R-:W1:Y:S01]  /*11500*/  MUFU.RCP R11, R6 ;  /* 0x00000006000b7308 */ /* 0x000e620000001000 */
[----:B------:R-:W-:Y:S02]  /*11510*/  MOV R8, 0x40 ;  /* 0x0000004000087802 */ /* 0x000fe40000000f00 */
[----:B------:R-:W-:Y:S01]  /*11520*/  LOP3.LUT R7, R0, 0x1f8, RZ, 0xc0, !PT ;  /* 0x000001f800077812 */ /* 0x000fe200078ec0ff */
[----:B------:R-:W-:Y:S01]  /*11530*/  BAR.SYNC.DEFER_BLOCKING 0x0 ;  /* 0x0000000000007b1d */ /* 0x000fe20000010000 */
[----:B------:R-:W-:-:S02]  /*11540*/  FSETP.NE.FTZ.AND P6, PT, R6, RZ, PT ;  /* 0x000000ff0600720b */ /* 0x000fc40003fd5000 */
[----:B------:R-:W-:Y:S02]  /*11550*/  IADD3 R12, PT, PT, R218, 0x10, RZ ;  /* 0x00000010da0c7810 */ /* 0x000fe40007ffe0ff */
[----:B------:R-:W-:Y:S01]  /*11560*/  SEL R8, R8, 0xffffffc0, !P3 ;  /* 0xffffffc008087807 */ /* 0x000fe20005800000 */
[----:B------:R-:W2:Y:S01]  /*11570*/  MUFU.RCP R9, R5 ;  /* 0x0000000500097308 */ /* 0x000ea20000001000 */
[----:B------:R-:W-:Y:S02]  /*11580*/  FSETP.NE.FTZ.AND P3, PT, R5, RZ, PT ;  /* 0x000000ff0500720b */ /* 0x000fe40003f75000 */
[----:B------:R-:W-:Y:S02]  /*11590*/  LOP3.LUT R220, R7, 0x38, R220, 0x78, !PT ;  /* 0x0000003807dc7812 */ /* 0x000fe400078e78dc */
[----:B------:R-:W-:Y:S02]  /*115a0*/  MOV R7, 0x20 ;  /* 0x0000002000077802 */ /* 0x000fe40000000f00 */
[----:B------:R-:W-:Y:S01]  /*115b0*/  ISETP.GE.AND P1, PT, R12, UR16, PT ;  /* 0x000000100c007c0c */ /* 0x000fe2000bf26270 */
[----:B------:R-:W3:Y:S01]  /*115c0*/  @P6 LDC R15, c[0x0][0x458] ;  /* 0x00011600ff0f6b82 */ /* 0x000ee20000000800 */
[----:B-1----:R-:W-:Y:S01]  /*115d0*/  FSEL R11, R11, 1, P6 ;  /* 0x3f8000000b0b7808 */ /* 0x002fe20003000000 */
[----:B------:R-:W1:Y:S01]  /*115e0*/  @P6 MUFU.LG2 R6, R6 ;  /* 0x0000000600066308 */ /* 0x000e620000000c00 */
[----:B------:R-:W-:-:S02]  /*115f0*/  IADD3 R12, PT, PT, R218, 0x18, RZ ;  /* 0x00000018da0c7810 */ /* 0x000fc40007ffe0ff */
[----:B------:R-:W-:Y:S01]  /*11600*/  SEL R7, R7, 0xffffffe0, !P0 ;  /* 0xffffffe007077807 */ /* 0x000fe20004000000 */
        /* <DEDUP_REMOVED lines=65> */
[----:B------:R-:W-:Y:S01]  /*11a20*/  IADD3 R13, PT, PT, R218, 0x8, RZ ;  /* 0x00000008da0d7810 */ /* 0x000fe20007ffe0ff */
        /* <DEDUP_REMOVED lines=70> */
[----:B------:R-:W-:Y:S01]  /*11e90*/  ISETP.GE.AND P2, PT, R13, UR16, PT ;  /* 0x000000100d007c0c */ /* 0x000fe2000bf46270 */
[----:B------:R-:W2:Y:S01]  /*11ea0*/  @P3 LDC R16, c[0x0][0x458] ;  /* 0x00011600ff103b82 */ /* 0x000ea20000000800 */
[C---:B------:R-:W-:Y:S01]  /*11eb0*/  IADD3 R13, PT, PT, R7.reuse, R12, RZ ;  /* 0x0000000c070d7210 */ /* 0x040fe20007ffe0ff */
[----:B------:R-:W-:Y:S01]  /*11ec0*/  STS.64 [R10+0x800], R162 ;  /* 0x000800a20a007388 */ /* 0x000fe20000000a00 */
[-C--:B------:R-:W-:Y:S01]  /*11ed0*/  IADD3 R8, PT, PT, R8, R11.reuse, RZ ;  /* 0x0000000b08087210 */ /* 0x080fe20007ffe0ff */
[----:B------:R-:W4:Y:S01]  /*11ee0*/  @P3 MUFU.LG2 R5, R5 ;  /* 0x0000000500053308 */ /* 0x000f220000000c00 */
[C---:B------:R-:W-:Y:S01]  /*11ef0*/  IADD3 R14, PT, PT, R7.reuse, R11, RZ ;  /* 0x0000000b070e7210 */ /* 0x040fe20007ffe0ff */
[----:B------:R-:W-:Y:S01]  /*11f00*/  STS.64 [R9], R156 ;  /* 0x0000009c09007388 */ /* 0x000fe20000000a00 */
[----:B------:R-:W-:-:S02]  /*11f10*/  IADD3 R7, PT, PT, R7, R8, RZ ;  /* 0x0000000807077210 */ /* 0x000fc40007ffe0ff */
[----:B------:R-:W-:Y:S01]  /*11f20*/  LEA R165, R220, R165, 0x2 ;  /* 0x000000a5dca57211 */ /* 0x000fe200078e10ff */
        /* <DEDUP_REMOVED lines=52> */
[----:B------:R-:W-:Y:S04]  /*12270*/  STS.64 [R13+0xc800], R138 ;  /* 0x00c8008a0d007388 */ /* 0x000fe80000000a00 */
[----:B------:R-:W-:Y:S04]  /*12280*/  STS.64 [R11+0xc000], R140 ;  /* 0x00c0008c0b007388 */ /* 0x000fe80000000a00 */
        /* <DEDUP_REMOVED lines=10> */
[----:B----4-:R-:W-:-:S03]  /*12330*/  MOV R137, UR7 ;  /* 0x0000000700897c02 */ /* 0x010fc60008000f00 */
[----:B------:R1:W-:Y:S04]  /*12340*/  STS.64 [R7+0xc000], R148 ;  /* 0x00c0009407007388 */ /* 0x0003e80000000a00 */
[----:B------:R1:W-:Y:S01]  /*12350*/  STS.64 [R7+0xc800], R150 ;  /* 0x00c8009607007388 */ /* 0x0003e20000000a00 */
[----:B--2---:R-:W-:Y:S01]  /*12360*/  LOP3.LUT R11, R4, 0x3f00, RZ, 0xc0, !PT ;  /* 0x00003f00040b7812 */ /* 0x004fe200078ec0ff */
[----:B------:R-:W-:Y:S01]  /*12370*/  BAR.SYNC.DEFER_BLOCKING 0x0 ;  /* 0x0000000000007b1d */ /* 0x000fe20000010000 */
[----:B------:R-:W-:Y:S02]  /*12380*/  @P3 FMUL.FTZ R4, R5, 0.69314718246459960938 ;  /* 0x3f31721805043820 */ /* 0x000fe40000410000 */
[----:B------:R-:W-:Y:S02]  /*12390*/  LOP3.LUT R11, R11, 0x3c, R0, 0xf8, !PT ;  /* 0x0000003c0b0b7812 */ /* 0x000fe400078ef800 */
[----:B------:R-:W-:Y:S01]  /*123a0*/  @P3 FFMA.FTZ R133, R3, R16, R4 ;  /* 0x0000001003853223 */ /* 0x000fe20000010004 */
[----:B------:R-:W-:-:S02]  /*123b0*/  IADD3 R3, PT, PT, R218, 0x28, RZ ;  /* 0x00000028da037810 */ /* 0x000fc40007ffe0ff */
[----:B------:R-:W-:Y:S01]  /*123c0*/  IADD3 R132, P3, PT, R11, UR7, RZ ;  /* 0x000000070b847c10 */ /* 0x000fe2000ff7e0ff */
        /* <DEDUP_REMOVED lines=44> */
.L_x_3086:
[----:B------:R-:W-:Y:S05]  /*12690*/  BSYNC.RECONVERGENT B0 ;  /* 0x0000000000007941 */ /* 0x000fea0003800200 */
.L_x_3085:
[C---:B------:R-:W-:Y:S01]  /*126a0*/  ISETP.GE.AND P4, PT, R218.reuse, UR16, PT ;  /* 0x00000010da007c0c */ /* 0x040fe2000bf86270 */
        /* <DEDUP_REMOVED lines=24> */
.L_x_3088:
[----:B------:R-:W-:Y:S05]  /*12830*/  BSYNC.RECONVERGENT B0 ;  /* 0x0000000000007941 */ /* 0x000fea0003800200 */
.L_x_3087:
        /* <DEDUP_REMOVED lines=26> */
.L_x_3090:
[----:B------:R-:W-:Y:S05]  /*129e0*/  BSYNC.RECONVERGENT B0 ;  /* 0x0000000000007941 */ /* 0x000fea0003800200 */
.L_x_3089:
        /* <DEDUP_REMOVED lines=24> */
.L_x_3092:
[----:B------:R-:W-:Y:S05]  /*12b70*/  BSYNC.RECONVERGENT B0 ;  /* 0x0000000000007941 */ /* 0x000fea0003800200 */
.L_x_3091:
        /* <DEDUP_REMOVED lines=23> */
.L_x_3094:
[----:B------:R-:W-:Y:S05]  /*12cf0*/  BSYNC.RECONVERGENT B0 ;  /* 0x0000000000007941 */ /* 0x000fea0003800200 */
.L_x_3093:
        /* <DEDUP_REMOVED lines=24> */
.L_x_3096:
[----:B------:R-:W-:Y:S05]  /*12e80*/  BSYNC.RECONVERGENT B0 ;  /* 0x0000000000007941 */ /* 0x000fea0003800200 */
.L_x_3095:
        /* <DEDUP_REMOVED lines=24> */
.L_x_3098:
[----:B------:R-:W-:Y:S05]  /*13010*/  BSYNC.RECONVERGENT B0 ;  /* 0x0000000000007941 */ /* 0x000fea0003800200 */
.L_x_3097:
        /* <DEDUP_REMOVED lines=24> */
.L_x_3100:
[----:B------:R-:W-:Y:S05]  /*131a0*/  BSYNC.RECONVERGENT B0 ;  /* 0x0000000000007941 */ /* 0x000fea0003800200 */
.L_x_3099:
        /* <DEDUP_REMOVED lines=24> */
.L_x_3101:
        /* <DEDUP_REMOVED lines=13> */
.L_x_4078:


//--------------------- .text._ZN5flash24flash_fwd_splitkv_kernelI23Flash_fwd_kernel_traitsILi256ELi64ELi64ELi4ELb0ELb0EN7cutlass10bfloat16_tE19Flash_kernel_traitsILi256ELi64ELi64ELi4ES3_EELb1ELb0ELb1ELb0ELb0ELb1ELb1ELb0EEEvNS_16Flash_fwd_paramsE --------------------------
	.section	.text._ZN5flash24flash_fwd_splitkv_kernelI23Flash_fwd_kernel_traitsILi256ELi64ELi64ELi4ELb0ELb0EN7cutlass10bfloat16_tE19Flash_kernel_traitsILi256ELi64ELi64ELi4ES3_EELb1ELb0ELb1ELb0ELb0ELb1ELb1ELb0EEEvNS_16Flash_fwd_paramsE,"ax",@progbits
	.align	128
        .global         _ZN5flash24flash_fwd_splitkv_kernelI23Flash_fwd_kernel_traitsILi256ELi64ELi64ELi4ELb0ELb0EN7cutlass10bfloat16_tE19Flash_kernel_traitsILi256ELi64ELi64ELi4ES3_EELb1ELb0ELb1ELb0ELb0ELb1ELb1ELb0EEEvNS_16Flash_fwd_paramsE
        .type           _ZN5flash24flash_fwd_splitkv_kernelI23Flash_fwd_kernel_traitsILi256ELi64ELi64ELi4ELb0ELb0EN7cutlass10bfloat16_tE19Flash_kernel_traitsILi256ELi64ELi64ELi4ES3_EELb1ELb0ELb1ELb0ELb0ELb1ELb1ELb0EEEvNS_16Flash_fwd_paramsE,@function
        .size           _ZN5flash24flash_fwd_splitkv_kernelI23Flash_fwd_kernel_traitsILi256ELi64ELi64ELi4ELb0ELb0EN7cutlass10bfloat16_tE19Flash_kernel_traitsILi256ELi64ELi64ELi4ES3_EELb1ELb0ELb1ELb0ELb0ELb1ELb1ELb0EEEvNS_16Flash_fwd_paramsE,(.L_x_4079 - _ZN5flash24flash_fwd_splitkv_kernelI23Flash_fwd_kernel_traitsILi256ELi64ELi64ELi4ELb0ELb0EN7cutlass10bfloat16_tE19Flash_kernel_traitsILi256ELi64ELi64ELi4ES3_EELb1ELb0ELb1ELb0ELb0ELb1ELb1ELb0EEEvNS_16Flash_fwd_paramsE)
        .other          _ZN5flash24flash_fwd_splitkv_kernelI23Flash_fwd_kernel_traitsILi256ELi64ELi64ELi4ELb0ELb0EN7cutlass10bfloat16_tE19Flash_kernel_traitsILi256ELi64ELi64ELi4ES3_EELb1ELb0ELb1ELb0ELb0ELb1ELb1ELb0EEEvNS_16Flash_fwd_paramsE,@"STO_CUDA_ENTRY STV_DEFAULT"
_ZN5flash24flash_fwd_splitkv_kernelI23Flash_fwd_kernel_traitsILi256ELi64ELi64ELi4ELb0ELb0EN7cutlass10bfloat16_tE19Flash_kernel_traitsILi256ELi64ELi64ELi4ES3_EELb1ELb0ELb1ELb0ELb0ELb1ELb1ELb0EEEvNS_16Flash_fwd_paramsE:
.text._ZN5flash24flash_fwd_splitkv_kernelI23Flash_fwd_kernel_traitsILi256ELi64ELi64ELi4ELb0ELb0EN7cutlass10bfloat16_tE19Flash_kernel_traitsILi256ELi64ELi64ELi4ES3_EELb1ELb0ELb1ELb0ELb0ELb1ELb1ELb0EEEvNS_16Flash_fwd_paramsE:
        /* <DEDUP_REMOVED lines=87> */
.L_x_3102:
        /* <DEDUP_REMOVED lines=114> */
.L_x_3105:
[----:B------:R-:W-:Y:S05]  /*0c90*/  BSYNC.RECONVERGENT B0 ;  /* 0x0000000000007941 */ /* 0x000fea0003800200 */
.L_x_3104:
        /* <DEDUP_REMOVED lines=31> */
.L_x_3107:
[----:B------:R-:W-:Y:S05]  /*0e90*/  BSYNC.RECONVERGENT B0 ;  /* 0x0000000000007941 */ /* 0x000fea0003800200 */
.L_x_3106:
        /* <DEDUP_REMOVED lines=24> */
.L_x_3109:
[----:B------:R-:W-:Y:S05]  /*1020*/  BSYNC.RECONVERGENT B0 ;  /* 0x0000000000007941 */ /* 0x000fea0003800200 */
.L_x_3108:
        /* <DEDUP_REMOVED lines=24> */
.L_x_3111:
[----:B------:R-:W-:Y:S05]  /*11b0*/  BSYNC.RECONVERGENT B0 ;  /* 0x0000000000007941 */ /* 0x000fea0003800200 */
.L_x_3110:
        /* <DEDUP_REMOVED lines=24> */
.L_x_3113:
[----:B------:R-:W-:Y:S05]  /*1340*/  BSYNC.RECONVERGENT B0 ;  /* 0x0000000000007941 */ /* 0x000fea0003800200 */
.L_x_3112:
        /* <DEDUP_REMOVED lines=24> */
.L_x_3115:
[----:B------:R-:W-:Y:S05]  /*14d0*/  BSYNC.RECONVERGENT B0 ;  /* 0x0000000000007941 */ /* 0x000fea0003800200 */
.L_x_3114:
        /* <DEDUP_REMOVED lines=23> */
.L_x_3117:
[----:B------:R-:W-:Y:S05]  /*1650*/  BSYNC.RECONVERGENT B0 ;  /* 0x0000000000007941 */ /* 0x000fea0003800200 */
.L_x_3116:
        /* <DEDUP_REMOVED lines=23> */
.L_x_3119:
[----:B------:R-:W-:Y:S05]  /*17d0*/  BSYNC.RECONVERGENT B0 ;  /* 0x0000000000007941 */ /* 0x000fea0003800200 */
.L_x_3118:
        /* <DEDUP_REMOVED lines=33> */
.L_x_3103:
        /* <DEDUP_REMOVED lines=14> */
.L_x_3120:
        /* <DEDUP_REMOVED lines=100> */
.L_x_3121:
        /* <DEDUP_REMOVED lines=15> */
.L_x_3123:
[----:B------:R-:W1:Y:S01]  /*2200*/  LDCU.64 UR10, c[0x0][0x3b8] ;  /* 0x00007700ff0a77ac */ /* 0x000e620008000a00 */
[----:B------:R-:W-:-:S04]  /*2210*/  UIADD3 UR15, UPT, UPT, UR7, UR16, URZ ;  /* 0x00000010070f7290 */ /* 0x000fc8000fffe0ff */
[----:B-1----:R-:W-:Y:S02]  /*2220*/  UIMAD.WIDE.U32 UR4, UR15, UR10, URZ ;  /* 0x0000000a0f0472a5 */ /* 0x002fe4000f8e00ff */
[----:B------:R-:W-:-:S04]  /*2230*/  UIMAD UR15, UR15, UR11, URZ ;  /* 0x0000000b0f0f72a4 */ /* 0x000fc8000f8e02ff */
[----:B------:R-:W-:Y:S01]  /*2240*/  UIADD3 UR15, UPT, UPT, UR5, UR15, URZ ;  /* 0x0000000f050f7290 */ /* 0x000fe2000fffe0ff */
[----:B------:R-:W-:-:S11]  /*2250*/  UMOV UR14, UR4 ;  /* 0x00000004000e7c82 */ /* 0x000fd60008000000 */
.L_x_3124:
        /* <DEDUP_REMOVED lines=15> */
.L_x_3125:
[----:B------:R-:W1:Y:S01]  /*2350*/  LDCU.64 UR8, c[0x0][0x3c0] ;  /* 0x00007800ff0877ac */ /* 0x000e620008000a00 */
[----:B------:R-:W-:-:S04]  /*2360*/  UIADD3 UR7, UPT, UPT, UR7, UR16, URZ ;  /* 0x0000001007077290 */ /* 0x000fc8000fffe0ff */
[----:B-1----:R-:W-:Y:S02]  /*2370*/  UIMAD.WIDE.U32 UR16, UR7, UR8, URZ ;  /* 0x00000008071072a5 */ /* 0x002fe4000f8e00ff */
[----:B------:R-:W-:-:S04]  /*2380*/  UIMAD UR5, UR7, UR9, URZ ;  /* 0x00000009070572a4 */ /* 0x000fc8000f8e02ff */
[----:B------:R-:W-:-:S12]  /*2390*/  UIADD3 UR5, UPT, UPT, UR17, UR5, URZ ;  /* 0x0000000511057290 */ /* 0x000fd8000fffe0ff */
.L_x_3126:
        /* <DEDUP_REMOVED lines=56> */
.L_x_3122:
        /* <DEDUP_REMOVED lines=18> */
[C---:B------:R-:W-:Y:S01]  /*2840*/  IMAD.WIDE.U32 R6, R10.reuse, UR10, R6 ;  /* 0x0000000a0a067c25 */ /* 0x040fe2000f8e0006 */
[----:B------:R-:W-:Y:S02]  /*2850*/  LOP3.LUT R167, R167, 0x1e00, R0, 0xf8, !PT ;  /* 0x00001e00a7a77812 */ /* 0x000fe400078ef800 */
[C---:B------:R-:W-:Y:S01]  /*2860*/  LOP3.LUT R183, R185.reuse, 0x80, RZ, 0xfc, !PT ;  /* 0x00000080b9b77812 */ /* 0x040fe200078efcff */
        /* <DEDUP_REMOVED lines=71> */
.L_x_3128:
[----:B------:R-:W-:Y:S05]  /*2ce0*/  BSYNC.RECONVERGENT B0 ;  /* 0x0000000000007941 */ /* 0x000fea0003800200 */
.L_x_3127:
        /* <DEDUP_REMOVED lines=41> */
.L_x_3130:
[----:B------:R-:W-:Y:S05]  /*2f80*/  BSYNC.RECONVERGENT B0 ;  /* 0x0000000000007941 */ /* 0x000fea0003800200 */
.L_x_3129:
        /* <DEDUP_REMOVED lines=41> */
.L_x_3132:
[----:B------:R-:W-:Y:S05]  /*3220*/  BSYNC.RECONVERGENT B0 ;  /* 0x0000000000007941 */ /* 0x000fea0003800200 */
.L_x_3131:
        /* <DEDUP_REMOVED lines=41> */
.L_x_3134:
[----:B------:R-:W-:Y:S05]  /*34c0*/  BSYNC.RECONVERGENT B0 ;  /* 0x0000000000007941 */ /* 0x000fea0003800200 */
.L_x_3133:
        /* <DEDUP_REMOVED lines=31> */
.L_x_3136:
[----:B------:R-:W-:Y:S05]  /*36c0*/  BSYNC.RECONVERGENT B0 ;  /* 0x0000000000007941 */ /* 0x000fea0003800200 */
.L_x_3135:
        /* <DEDUP_REMOVED lines=31> */
.L_x_3138:
[----:B------:R-:W-:Y:S05]  /*38c0*/  BSYNC.RECONVERGENT B0 ;  /* 0x0000000000007941 */ /* 0x000fea0003800200 */
.L_x_3137:
        /* <DEDUP_REMOVED lines=33> */
.L_x_3140:
[----:B------:R-:W-:Y:S05]  /*3ae0*/  BSYNC.RECONVERGENT B0 ;  /* 0x0000000000007941 */ /* 0x000fea0003800200 */
.L_x_3139:
        /* <DEDUP_REMOVED lines=31> */
.L_x_3142:
[----:B------:R-:W-:Y:S05]  /*3ce0*/  BSYNC.RECONVERGENT B0 ;  /* 0x0000000000007941 */ /* 0x000fea0003800200 */
.L_x_3141:
        /* <DEDUP_REMOVED lines=67> */
.L_x_3144:
[----:B------:R4:W-:Y:S04]  /*4120*/  STS.128 [R167+0x10000], RZ ;  /* 0x010000ffa7007388 */ /* 0x0009e80000000c00 */
[----:B------:R4:W-:Y:S04]  /*4130*/  STS.128 [R167+0x12000], RZ ;  /* 0x012000ffa7007388 */ /* 0x0009e80000000c00 */
[----:B------:R4:W-:Y:S04]  /*4140*/  STS.128 [R167+0x14000], RZ ;  /* 0x014000ffa7007388 */ /* 0x0009e80000000c00 */
[----:B------:R4:W-:Y:S02]  /*4150*/  STS.128 [R167+0x16000], RZ ;  /* 0x016000ffa7007388 */ /* 0x0009e40000000c00 */
.L_x_3145:
[----:B------:R-:W-:Y:S05]  /*4160*/  BSYNC.RECONVERGENT B0 ;  /* 0x0000000000007941 */ /* 0x000fea0003800200 */
.L_x_3143:
        /* <DEDUP_REMOVED lines=47> */
.L_x_3147:
[----:B------:R-:W-:Y:S05]  /*4460*/  BSYNC.RECONVERGENT B0 ;  /* 0x0000000000007941 */ /* 0x000fea0003800200 */
.L_x_3146:
        /* <DEDUP_REMOVED lines=37> */
.L_x_3149:
[----:B------:R-:W-:Y:S05]  /*46c0*/  BSYNC.RECONVERGENT B0 ;  /* 0x0000000000007941 */ /* 0x000fea0003800200 */
.L_x_3148:
        /* <DEDUP_REMOVED lines=35> */
.L_x_3151:
[----:B------:R-:W-:Y:S05]  /*4900*/  BSYNC.RECONVERGENT B0 ;  /* 0x0000000000007941 */ /* 0x000fea0003800200 */
.L_x_3150:
[----:B------:R-:W-:Y:S01]  /*4910*/  LDSM.16.M88.4 R52, [R93] ;  /* 0x000000005d34783b */ /* 0x000fe20000000200 */
[----:B------:R-:W-:Y:S01]  /*4920*/  IMAD.MOV.U32 R84, RZ, RZ, 0x20 ;  /* 0x00000020ff547424 */ /* 0x000fe200078e00ff */
[----:B------:R-:W-:Y:S01]  /*4930*/  LOP3.LUT P6, RZ, R218, 0x2, RZ, 0xc0, !PT ;  /* 0x00000002daff7812 */ /* 0x000fe200078cc0ff */
[----:B------:R-:W-:Y:S01]  /*4940*/  VIADD R87, R90, UR6 ;  /* 0x000000065a577c36 */ /* 0x000fe20008000000 */
[----:B------:R-:W5:Y:S01]  /*4950*/  LDSM.16.M88.4 R24, [R90+UR6+0x8000] ;  /* 0x008000065a18783b */ /* 0x000f620008000200 */
[----:B------:R-:W-:Y:S01]  /*4960*/  IMAD.MOV.U32 R192, RZ, RZ, 0x40 ;  /* 0x00000040ffc07424 */ /* 0x000fe200078e00ff */
[----:B------:R-:W-:Y:S01]  /*4970*/  SEL R84, R84, 0xffffffe0, !P6 ;  /* 0xffffffe054547807 */ /* 0x000fe20007000000 */
[----:B------:R-:W4:Y:S01]  /*4980*/  LDCU UR4, c[0x0][0x50c] ;  /* 0x0000a180ff0477ac */ /* 0x000f220008000800 */
[----:B--23--:R-:W2:Y:S01]  /*4990*/  LDSM.16.M88.4 R16, [R90+UR6+0x8800] ;  /* 0x008800065a10783b */ /* 0x00cea20008000200 */
[----:B------:R-:W-:Y:S02]  /*49a0*/  LOP3.LUT P0, RZ, R218, 0x4, RZ, 0xc0, !PT ;  /* 0x00000004daff7812 */ /* 0x000fe4000780c0ff */
[--C-:B------:R-:W-:Y:S01]  /*49b0*/  IMAD.IADD R91, R93, 0x1, R84.reuse ;  /* 0x000000015d5b7824 */ /* 0x100fe200078e0254 */
[----:B------:R-:W3:Y:S01]  /*49c0*/  LDSM.16.M88.4 R60, [R90+UR6+0x9000] ;  /* 0x009000065a3c783b */ /* 0x000ee20008000200 */
[----:B------:R-:W-:Y:S01]  /*49d0*/  IMAD.IADD R86, R87, 0x1, R84 ;  /* 0x0000000157567824 */ /* 0x000fe200078e0254 */
[----:B------:R-:W-:Y:S01]  /*49e0*/  SEL R192, R192, 0xffffffc0, !P0 ;  /* 0xffffffc0c0c07807 */ /* 0x000fe20004000000 */
[----:B------:R-:W-:Y:S01]  /*49f0*/  UISETP.GT.AND UP0, UPT, UR27, UR18, UPT ;  /* 0x000000121b00728c */ /* 0x000fe2000bf04270 */
[----:B------:R-:W-:Y:S01]  /*4a00*/  LDSM.16.M88.4 R36, [R91] ;  /* 0x000000005b24783b */ /* 0x000fe20000000200 */
[----:B------:R-:W-:-:S02]  /*4a10*/  VIMNMX R165, PT, PT, R2, UR24, PT ;  /* 0x0000001802a57c48 */ /* 0x000fc4000bfe0100 */
[--C-:B------:R-:W-:Y:S01]  /*4a20*/  IMAD.IADD R89, R93, 0x1, R192.reuse ;  /* 0x000000015d597824 */ /* 0x100fe200078e02c0 */
[----:B-1----:R-:W1:Y:S01]  /*4a30*/  LDSM.16.M88.4 R8, [R86+0x8000] ;  /* 0x008000005608783b */ /* 0x002e620000000200 */
[----:B------:R-:W-:Y:S02]  /*4a40*/  IMAD.IADD R87, R87, 0x1, R192 ;  /* 0x0000000157577824 */ /* 0x000fe400078e02c0 */
[C---:B------:R-:W-:Y:S01]  /*4a50*/  IMAD.IADD R88, R84.reuse, 0x1, R89 ;  /* 0x0000000154587824 */ /* 0x040fe200078e0259 */
[----:B------:R-:W4:Y:S02]  /*4a60*/  LDSM.16.M88.4 R32, [R90+UR6+0x9800] ;  /* 0x009800065a20783b */ /* 0x000f240008000200 */
[----:B------:R-:W-:Y:S02]  /*4a70*/  IADD3 R85, PT, PT, R84, R87, RZ ;  /* 0x0000005754557210 */ /* 0x000fe40007ffe0ff */
[----:B------:R-:W4:Y:S04]  /*4a80*/  LDSM.16.M88.4 R12, [R86+0x8800] ;  /* 0x00880000560c783b */ /* 0x000f280000000200 */
        /* <DEDUP_REMOVED lines=9> */
[C---:B--2---:R-:W-:Y:S03]  /*4b20*/  HMMA.16816.F32.BF16 R20, R52.reuse, R16, RZ ;  /* 0x000000103414723c */ /* 0x044fe600000418ff */
[----:B------:R-:W-:Y:S04]  /*4b30*/  LDSM.16.M88.4 R76, [R85+0xb000] ;  /* 0x00b00000554c783b */ /* 0x000fe80000000200 */
[----:B------:R-:W0:Y:S01]  /*4b40*/  LDGDEPBAR ;  /* 0x00000000000079af */ /* 0x000e220000000000 */
[C---:B---3--:R-:W-:Y:S08]  /*4b50*/  HMMA.16816.F32.BF16 R64, R52.reuse, R60, RZ ;  /* 0x0000003c3440723c */ /* 0x048ff000000418ff */
[C---:B------:R-:W-:Y:S08]  /*4b60*/  HMMA.16816.F32.BF16 R16, R52.reuse, R18, RZ ;  /* 0x000000123410723c */ /* 0x040ff000000418ff */
[----:B------:R-:W-:Y:S08]  /*4b70*/  HMMA.16816.F32.BF16 R60, R52, R62, RZ ;  /* 0x0000003e343c723c */ /* 0x000ff000000418ff */
[C---:B-1----:R-:W-:Y:S08]  /*4b80*/  HMMA.16816.F32.BF16 R28, R36.reuse, R8, R28 ;  /* 0x00000008241c723c */ /* 0x042ff0000004181c */
[----:B------:R-:W-:Y:S01]  /*4b90*/  HMMA.16816.F32.BF16 R24, R36, R10, R24 ;  /* 0x0000000a2418723c */ /* 0x000fe20000041818 */
[----:B------:R-:W1:Y:S07]  /*4ba0*/  LDSM.16.M88.4 R8, [R87+0x8000] ;  /* 0x008000005708783b */ /* 0x000e6e0000000200 */
[C---:B----4-:R-:W-:Y:S08]  /*4bb0*/  HMMA.16816.F32.BF16 R56, R52.reuse, R32, RZ ;  /* 0x000000203438723c */ /* 0x050ff000000418ff */
[----:B------:R-:W-:Y:S01]  /*4bc0*/  HMMA.16816.F32.BF16 R52, R52, R34, RZ ;  /* 0x000000223434723c */ /* 0x000fe200000418ff */
[----:B------:R-:W-:Y:S07]  /*4bd0*/  LDSM.16.M88.4 R32, [R85+0x8000] ;  /* 0x008000005520783b */ /* 0x000fee0000000200 */
[C---:B------:R-:W-:Y:S08]  /*4be0*/  HMMA.16816.F32.BF16 R20, R36.reuse, R12, R20 ;  /* 0x0000000c2414723c */ /* 0x040ff00000041814 */
[C---:B------:R-:W-:Y:S01]  /*4bf0*/  HMMA.16816.F32.BF16 R16, R36.reuse, R14, R16 ;  /* 0x0000000e2410723c */ /* 0x040fe20000041810 */
[----:B------:R-:W-:Y:S07]  /*4c00*/  LDSM.16.M88.4 R12, [R85+0x8800] ;  /* 0x00880000550c783b */ /* 0x000fee0000000200 */
[C---:B------:R-:W-:Y:S08]  /*4c10*/  HMMA.16816.F32.BF16 R64, R36.reuse, R4, R64 ;  /* 0x000000042440723c */ /* 0x040ff00000041840 */
        /* <DEDUP_REMOVED lines=119> */
[----:B------:R-:W-:Y:S07]  /*5390*/  LDSM.16.M88.4 R44, [R91+0x6000] ;  /* 0x006000005b2c783b */ /* 0x000fee0000000200 */
[----:B--2---:R-:W-:Y:S01]  /*53a0*/  HMMA.16816.F32.BF16 R68, R48, R40, R20 ;  /* 0x000000283044723c */ /* 0x004fe20000041814 */
[----:B------:R-:W2:Y:S07]  /*53b0*/  LDSM.16.M88.4 R20, [R86+0xe000] ;  /* 0x00e000005614783b */ /* 0x000eae0000000200 */
[C---:B------:R-:W-:Y:S08]  /*53c0*/  HMMA.16816.F32.BF16 R64, R76.reuse, R72, R64 ;  /* 0x000000484c40723c */ /* 0x040ff00000041840 */
[----:B------:R-:W-:Y:S01]  /*53d0*/  HMMA.16816.F32.BF16 R60, R76, R74, R60 ;  /* 0x0000004a4c3c723c */ /* 0x000fe2000004183c */
[----:B------:R-:W-:Y:S07]  /*53e0*/  LDSM.16.M88.4 R72, [R90+UR6+0xf000] ;  /* 0x00f000065a48783b */ /* 0x000fee0008000200 */
[----:B------:R-:W-:Y:S08]  /*53f0*/  HMMA.16816.F32.BF16 R16, R48, R42, R16 ;  /* 0x0000002a3010723c */ /* 0x000ff00000041810 */
[C---:B---3--:R-:W-:Y:S08]  /*5400*/  HMMA.16816.F32.BF16 R28, R12.reuse, R8, R28 ;  /* 0x000000080c1c723c */ /* 0x048ff0000004181c */
[----:B------:R-:W-:Y:S01]  /*5410*/  HMMA.16816.F32.BF16 R24, R12, R10, R24 ;  /* 0x0000000a0c18723c */ /* 0x000fe20000041818 */
[----:B------:R-:W3:Y:S07]  /*5420*/  LDSM.16.M88.4 R8, [R90+UR6+0xf800] ;  /* 0x00f800065a08783b */ /* 0x000eee0008000200 */
        /* <DEDUP_REMOVED lines=8> */
[----:B------:R-:W-:Y:S01]  /*54b0*/  HMMA.16816.F32.BF16 R16, R12, R6, R16 ;  /* 0x000000060c10723c */ /* 0x000fe20000041810 */
[----:B------:R-:W1:Y:S07]  /*54c0*/  LDSM.16.M88.4 R4, [R86+0xe800] ;  /* 0x00e800005604783b */ /* 0x000e6e0000000200 */
[C---:B--2---:R-:W-:Y:S01]  /*54d0*/  HMMA.16816.F32.BF16 R40, R44.reuse, R20, R28 ;  /* 0x000000142c28723c */ /* 0x044fe2000004181c */
[----:B------:R-:W-:Y:S07]  /*54e0*/  LDSM.16.M88.4 R28, [R88+0x6000] ;  /* 0x00600000581c783b */ /* 0x000fee0000000200 */
[----:B------:R-:W-:Y:S01]  /*54f0*/  HMMA.16816.F32.BF16 R24, R44, R22, R24 ;  /* 0x000000162c18723c */ /* 0x000fe20000041818 */
[----:B------:R-:W2:Y:S07]  /*5500*/  LDSM.16.M88.4 R20, [R86+0xf800] ;  /* 0x00f800005614783b */ /* 0x000eae0000000200 */
[C---:B---3--:R-:W-:Y:S08]  /*5510*/  HMMA.16816.F32.BF16 R56, R12.reuse, R8, R56 ;  /* 0x000000080c38723c */ /* 0x048ff00000041838 */
[C---:B------:R-:W-:Y:S01]  /*5520*/  HMMA.16816.F32.BF16 R52, R12.reuse, R10, R52 ;  /* 0x0000000a0c34723c */ /* 0x040fe20000041834 */
[----:B------:R-:W3:Y:S07]  /*5530*/  LDSM.16.M88.4 R8, [R87+0xf800] ;  /* 0x00f800005708783b */ /* 0x000eee0000000200 */
[C---:B------:R-:W-:Y:S08]  /*5540*/  HMMA.16816.F32.BF16 R64, R12.reuse, R72, R64 ;  /* 0x000000480c40723c */ /* 0x040ff00000041840 */
[----:B------:R-:W-:Y:S01]  /*5550*/  HMMA.16816.F32.BF16 R60, R12, R74, R60 ;  /* 0x0000004a0c3c723c */ /* 0x000fe2000004183c */
[----:B------:R-:W5:Y:S04]  /*5560*/  LDSM.16.M88.4 R72, [R86+0xf000] ;  /* 0x00f000005648783b */ /* 0x000f680000000200 */
[----:B------:R-:W-:Y:S03]  /*5570*/  LDSM.16.M88.4 R12, [R85+0xe800] ;  /* 0x00e80000550c783b */ /* 0x000fe60000000200 */
        /* <DEDUP_REMOVED lines=10> */
[----:B---3--:R-:W-:Y:S03]  /*5620*/  HMMA.16816.F32.BF16 R52, R36, R10, R52 ;  /* 0x0000000a2434723c */ /* 0x008fe60000041834 */
[----:B------:R-:W-:Y:S01]  /*5630*/  FMUL.FTZ R41, R41, UR4 ;  /* 0x0000000429297c20 */ /* 0x000fe20008410000 */
[----:B------:R-:W-:-:S04]  /*5640*/  FMUL.FTZ R40, R40, UR4 ;  /* 0x0000000428287c20 */ /* 0x000fc80008410000 */
[----:B------:R-:W-:Y:S01]  /*5650*/  HMMA.16816.F32.BF16 R56, R44, R20, R56 ;  /* 0x000000142c38723c */ /* 0x000fe20000041838 */
[----:B------:R-:W3:Y:S01]  /*5660*/  LDSM.16.M88.4 R20, [R85+0xf000] ;  /* 0x00f000005514783b */ /* 0x000ee20000000200 */
[----:B------:R-:W-:Y:S01]  /*5670*/  MUFU.TANH R41, R41 ;  /* 0x0000002900297308 */ /* 0x000fe20000002400 */
[----:B------:R-:W-:Y:S01]  /*5680*/  FMUL.FTZ R10, R24, UR4 ;  /* 0x00000004180a7c20 */ /* 0x000fe20008410000 */
[----:B------:R-:W-:Y:S01]  /*5690*/  FMUL.FTZ R11, R25, UR4 ;  /* 0x00000004190b7c20 */ /* 0x000fe20008410000 */
[----:B------:R-:W-:-:S04]  /*56a0*/  DEPBAR.LE SB0, 0x0 ;  /* 0x000080000000791a */ /* 0x000fc80000000000 */
[C---:B-----5:R-:W-:Y:S01]  /*56b0*/  HMMA.16816.F32.BF16 R60, R44.reuse, R74, R60 ;  /* 0x0000004a2c3c723c */ /* 0x060fe2000004183c */
[----:B------:R-:W-:Y:S07]  /*56c0*/  MUFU.TANH R10, R10 ;  /* 0x0000000a000a7308 */ /* 0x000fee0000002400 */
[----:B------:R-:W-:Y:S01]  /*56d0*/  HMMA.16816.F32.BF16 R64, R44, R72, R64 ;  /* 0x000000482c40723c */ /* 0x000fe20000041840 */
[----:B------:R-:W-:Y:S07]  /*56e0*/  MUFU.TANH R11, R11 ;  /* 0x0000000b000b7308 */ /* 0x000fee0000002400 */
[----:B-1----:R-:W-:Y:S01]  /*56f0*/  HMMA.16816.F32.BF16 R16, R36, R6, R16 ;  /* 0x000000062410723c */ /* 0x002fe20000041810 */
[----:B------:R-:W-:Y:S01]  /*5700*/  FMUL.FTZ R7, R27, UR4 ;  /* 0x000000041b077c20 */ /* 0x000fe20008410000 */
[----:B------:R-:W-:Y:S01]  /*5710*/  FMUL.FTZ R6, R26, UR4 ;  /* 0x000000041a067c20 */ /* 0x000fe20008410000 */
[----:B------:R-:W-:Y:S05]  /*5720*/  MUFU.TANH R40, R40 ;  /* 0x0000002800287308 */ /* 0x000fea0000002400 */
[----:B------:R-:W-:Y:S03]  /*5730*/  HMMA.16816.F32.BF16 R52, R28, R34, R52 ;  /* 0x000000221c34723c */ /* 0x000fe60000041834 */
[----:B------:R-:W-:Y:S05]  /*5740*/  MUFU.TANH R7, R7 ;  /* 0x0000000700077308 */ /* 0x000fea0000002400 */
[C---:B------:R-:W-:Y:S01]  /*5750*/  HMMA.16816.F32.BF16 R68, R36.reuse, R4, R68 ;  /* 0x000000042444723c */ /* 0x040fe20000041844 */
[----:B------:R-:W-:Y:S01]  /*5760*/  FMUL.FTZ R5, R43, UR4 ;  /* 0x000000042b057c20 */ /* 0x000fe20008410000 */
[----:B------:R-:W-:Y:S01]  /*5770*/  FMUL.FTZ R4, R42, UR4 ;  /* 0x000000042a047c20 */ /* 0x000fe20008410000 */
[----:B------:R-:W-:Y:S05]  /*5780*/  MUFU.TANH R6, R6 ;  /* 0x0000000600067308 */ /* 0x000fea0000002400 */
[----:B--2---:R-:W-:Y:S03]  /*5790*/  HMMA.16816.F32.BF16 R60, R36, R50, R60 ;  /* 0x00000032243c723c */ /* 0x004fe6000004183c */
[----:B------:R-:W-:Y:S01]  /*57a0*/  MUFU.TANH R5, R5 ;  /* 0x0000000500057308 */ /* 0x000fe20000002400 */
[----:B------:R-:W-:Y:S01]  /*57b0*/  FMUL.FTZ R53, R53, UR4 ;  /* 0x0000000435357c20 */ /* 0x000fe20008410000 */
[----:B------:R-:W-:-:S03]  /*57c0*/  FMUL.FTZ R55, R55, UR4 ;  /* 0x0000000437377c20 */ /* 0x000fc60008410000 */
[----:B------:R-:W-:Y:S03]  /*57d0*/  HMMA.16816.F32.BF16 R64, R36, R48, R64 ;  /* 0x000000302440723c */ /* 0x000fe60000041840 */
[----:B------:R-:W-:Y:S05]  /*57e0*/  MUFU.TANH R4, R4 ;  /* 0x0000000400047308 */ /* 0x000fea0000002400 */
[----:B------:R-:W-:Y:S01]  /*57f0*/  HMMA.16816.F32.BF16 R16, R28, R14, R16 ;  /* 0x0000000e1c10723c */ /* 0x000fe20000041810 */
[----:B------:R-:W-:Y:S01]  /*5800*/  FMUL.FTZ R14, R54, UR4 ;  /* 0x00000004360e7c20 */ /* 0x000fe20008410000 */
[----:B------:R-:W-:Y:S01]  /*5810*/  VIADD R15, R188, UR17 ;  /* 0x00000011bc0f7c36 */ /* 0x000fe20008000000 */
[----:B------:R-:W-:Y:S05]  /*5820*/  MUFU.TANH R53, R53 ;  /* 0x0000003500357308 */ /* 0x000fea0000002400 */
[----:B------:R-:W-:Y:S01]  /*5830*/  HMMA.16816.F32.BF16 R56, R36, R8, R56 ;  /* 0x000000082438723c */ /* 0x000fe20000041838 */
[----:B------:R-:W-:-:S02]  /*5840*/  FMUL.FTZ R9, R52, UR4 ;  /* 0x0000000434097c20 */ /* 0x000fc40008410000 */
[----:B------:R-:W1:Y:S05]  /*5850*/  MUFU.TANH R14, R14 ;  /* 0x0000000e000e7308 */ /* 0x000e6a0000002400 */
[----:B------:R-:W-:Y:S03]  /*5860*/  HMMA.16816.F32.BF16 R68, R28, R12, R68 ;  /* 0x0000000c1c44723c */ /* 0x000fe60000041844 */
[----:B------:R-:W2:Y:S01]  /*5870*/  MUFU.TANH R9, R9 ;  /* 0x0000000900097308 */ /* 0x000ea20000002400 */
[----:B------:R-:W-:Y:S01]  /*5880*/  FMUL.FTZ R26, R18, UR4 ;  /* 0x00000004121a7c20 */ /* 0x000fe20008410000 */
[----:B------:R-:W-:-:S02]  /*5890*/  VIADD R18, R15, 0x9 ;  /* 0x000000090f127836 */ /* 0x000fc40000000000 */
[----:B------:R-:W-:Y:S01]  /*58a0*/  FMUL.FTZ R17, R17, UR4 ;  /* 0x0000000411117c20 */ /* 0x000fe20008410000 */
[C---:B---3--:R-:W-:Y:S01]  /*58b0*/  HMMA.16816.F32.BF16 R60, R28.reuse, R22, R60 ;  /* 0x000000161c3c723c */ /* 0x048fe2000004183c */
[----:B------:R-:W-:Y:S02]  /*58c0*/  IMAD.U32 R23, RZ, RZ, UR24 ;  /* 0x00000018ff177e24 */ /* 0x000fe4000f8e00ff */
[----:B------:R-:W-:Y:S01]  /*58d0*/  FMUL.FTZ R22, R19, UR4 ;  /* 0x0000000413167c20 */ /* 0x000fe20008410000 */
[----:B------:R-:W-:Y:S02]  /*58e0*/  MUFU.TANH R55, R55 ;  /* 0x0000003700377308 */ /* 0x000fe40000002400 */
[----:B------:R-:W-:Y:S01]  /*58f0*/  VIADDMNMX R2, R2, 0x8, R23, PT ;  /* 0x0000000802027846 */ /* 0x000fe20003800117 */
[----:B------:R-:W-:Y:S01]  /*5900*/  FMUL.FTZ R23, R16, UR4 ;  /* 0x0000000410177c20 */ /* 0x000fe20008410000 */
[----:B------:R-:W-:Y:S01]  /*5910*/  HMMA.16816.F32.BF16 R64, R28, R20, R64 ;  /* 0x000000141c40723c */ /* 0x000fe20000041840 */
[----:B------:R-:W-:-:S02]  /*5920*/  VIADD R21, R15, 0x38 ;  /* 0x000000380f157836 */ /* 0x000fc40000000000 */
[----:B------:R-:W-:Y:S02]  /*5930*/  VIADD R16, R15, 0x1 ;  /* 0x000000010f107836 */ /* 0x000fe40000000000 */
[----:B------:R-:W-:Y:S01]  /*5940*/  FMUL.FTZ R12, R68, UR4 ;  /* 0x00000004440c7c20 */ /* 0x000fe20008410000 */
[----:B------:R-:W-:Y:S01]  /*5950*/  FMUL.FTZ R8, R70, UR4 ;  /* 0x0000000446087c20 */ /* 0x000fe20008410000 */
[----:B------:R-:W-:Y:S01]  /*5960*/  I2FP.F32.S32 R24, R21 ;  /* 0x0000001500187245 */ /* 0x000fe20000201400 */
[----:B------:R-:W-:Y:S01]  /*5970*/  FMUL.FTZ R13, R69, UR4 ;  /* 0x00000004450d7c20 */ /* 0x000fe20008410000 */
[CC--:B------:R-:W-:Y:S01]  /*5980*/  ISETP.GE.AND P1, PT, R16.reuse, R165.reuse, PT ;  /* 0x000000a51000720c */ /* 0x0c0fe20003f26270 */
[----:B------:R-:W-:Y:S01]  /*5990*/  HMMA.16816.F32.BF16 R56, R28, R32, R56 ;  /* 0x000000201c38723c */ /* 0x000fe20000041838 */
[----:B------:R-:W-:Y:S01]  /*59a0*/  ISETP.GE.AND P2, PT, R16, R2, PT ;  /* 0x000000021000720c */ /* 0x000fe20003f46270 */
[C---:B-1----:R-:W-:Y:S01]  /*59b0*/  FFMA.FTZ R207, R24.reuse, UR5, R14 ;  /* 0x0000000518cf7c23 */ /* 0x042fe2000801000e */
[----:B------:R-:W-:Y:S01]  /*59c0*/  I2FP.F32.S32 R14, R16 ;  /* 0x00000010000e7245 */ /* 0x000fe20000201400 */
[----:B--2---:R-:W-:Y:S01]  /*59d0*/  FFMA.FTZ R9, R24, UR5, R9 ;  /* 0x0000000518097c23 */ /* 0x004fe20008010009 */
[-C--:B------:R-:W-:Y:S01]  /*59e0*/  ISETP.GE.AND P5, PT, R21, R2.reuse, PT ;  /* 0x000000021500720c */ /* 0x080fe20003fa6270 */
[----:B------:R-:W-:Y:S01]  /*59f0*/  VIADD R29, R15, 0x8 ;  /* 0x000000080f1d7836 */ /* 0x000fe20000000000 */
[-C--:B------:R-:W-:Y:S01]  /*5a00*/  ISETP.GE.AND P4, PT, R21, R165.reuse, PT ;  /* 0x000000a51500720c */ /* 0x080fe20003f86270 */
[C---:B------:R-:W-:Y:S01]  /*5a10*/  FFMA.FTZ R16, R14.reuse, UR5, R41 ;  /* 0x000000050e107c23 */ /* 0x040fe20008010029 */
[----:B------:R-:W-:Y:S01]  /*5a20*/  MUFU.TANH R12, R12 ;  /* 0x0000000c000c7308 */ /* 0x000fe20000002400 */
[----:B------:R-:W-:Y:S01]  /*5a30*/  FSEL R207, R207, -INF , !P5 ;  /* 0xff800000cfcf7808 */ /* 0x000fe20006800000 */
[----:B------:R-:W-:Y:S01]  /*5a40*/  FFMA.FTZ R19, R14, UR5, R5 ;  /* 0x000000050e137c23 */ /* 0x000fe20008010005 */
[----:B------:R-:W-:Y:S01]  /*5a50*/  FSEL R216, R9, -INF , !P4 ;  /* 0xff80000009d87808 */ /* 0x000fe20006000000 */
[----:B------:R-:W-:Y:S01]  /*5a60*/  FMUL.FTZ R20, R71, UR4 ;  /* 0x0000000447147c20 */ /* 0x000fe20008410000 */
[----:B------:R-:W-:Y:S01]  /*5a70*/  FSEL R16, R16, -INF , !P1 ;  /* 0xff80000010107808 */ /* 0x000fe20004800000 */
[----:B------:R-:W-:Y:S01]  /*5a80*/  FMUL.FTZ R24, R64, UR4 ;  /* 0x0000000440187c20 */ /* 0x000fe20008410000 */
[CC--:B------:R-:W-:Y:S01]  /*5a90*/  ISETP.GE.AND P5, PT, R18.reuse, R165.reuse, PT ;  /* 0x000000a51200720c */ /* 0x0c0fe20003fa6270 */
[----:B------:R-:W1:Y:S01]  /*5aa0*/  MUFU.TANH R8, R8 ;  /* 0x0000000800087308 */ /* 0x000e620000002400 */
[-C--:B------:R-:W-:Y:S01]  /*5ab0*/  ISETP.GE.AND P1, PT, R18, R2.reuse, PT ;  /* 0x000000021200720c */ /* 0x080fe20003f26270 */
[----:B------:R-:W-:Y:S01]  /*5ac0*/  FMUL.FTZ R25, R66, UR4 ;  /* 0x0000000442197c20 */ /* 0x000fe20008410000 */
[----:B------:R-:W-:Y:S01]  /*5ad0*/  ISETP.GE.AND P3, PT, R29, R165, PT ;  /* 0x000000a51d00720c */ /* 0x000fe20003f66270 */
[----:B------:R-:W-:Y:S01]  /*5ae0*/  FMUL.FTZ R67, R67, UR4 ;  /* 0x0000000443437c20 */ /* 0x000fe20008410000 */
[----:B------:R-:W-:Y:S01]  /*5af0*/  ISETP.GE.AND P4, PT, R29, R2, PT ;  /* 0x000000021d00720c */ /* 0x000fe20003f86270 */
[----:B------:R-:W-:Y:S01]  /*5b00*/  FMUL.FTZ R60, R60, UR4 ;  /* 0x000000043c3c7c20 */ /* 0x000fe20008410000 */
[----:B------:R-:W-:Y:S01]  /*5b10*/  I2FP.F32.S32 R18, R18 ;  /* 0x0000001200127245 */ /* 0x000fe20000201400 */
[----:B------:R-:W-:Y:S01]  /*5b20*/  MUFU.TANH R13, R13 ;  /* 0x0000000d000d7308 */ /* 0x000fe20000002400 */
[----:B------:R-:W-:Y:S01]  /*5b30*/  I2FP.F32.S32 R29, R29 ;  /* 0x0000001d001d7245 */ /* 0x000fe20000201400 */
[----:B------:R-:W-:-:S02]  /*5b40*/  VIADD R28, R15, 0x20 ;  /* 0x000000200f1c7836 */ /* 0x000fc40000000000 */
[----:B------:R-:W-:Y:S01]  /*5b50*/  FMUL.FTZ R61, R61, UR4 ;  /* 0x000000043d3d7c20 */ /* 0x000fe20008410000 */
[C---:B------:R-:W-:Y:S01]  /*5b60*/  FFMA.FTZ R5, R18.reuse, UR5, R7 ;  /* 0x0000000512057c23 */ /* 0x040fe20008010007 */
[----:B------:R-:W-:Y:S01]  /*5b70*/  IADD3 R7, PT, PT, R15, 0x10, RZ ;  /* 0x000000100f077810 */ /* 0x000fe20007ffe0ff */
[C---:B------:R-:W-:Y:S01]  /*5b80*/  FFMA.FTZ R27, R29.reuse, UR5, R10 ;  /* 0x000000051d1b7c23 */ /* 0x040fe2000801000a */
[----:B------:R-:W-:Y:S01]  /*5b90*/  FFMA.FTZ R6, R29, UR5, R6 ;  /* 0x000000051d067c23 */ /* 0x000fe20008010006 */
[----:B------:R-:W-:Y:S01]  /*5ba0*/  FFMA.FTZ R14, R18, UR5, R11 ;  /* 0x00000005120e7c23 */ /* 0x000fe2000801000b */
[----:B------:R2:W3:Y:S01]  /*5bb0*/  MUFU.TANH R21, R23 ;  /* 0x0000001700157308 */ /* 0x0004e20000002400 */
[----:B------:R-:W-:Y:S01]  /*5bc0*/  FSEL R11, R19, -INF , !P2 ;  /* 0xff800000130b7808 */ /* 0x000fe20005000000 */
[----:B------:R-:W-:Y:S01]  /*5bd0*/  VIADD R10, R15, 0x18 ;  /* 0x000000180f0a7836 */ /* 0x000fe20000000000 */
[----:B------:R-:W-:Y:S01]  /*5be0*/  I2FP.F32.S32 R19, R7 ;  /* 0x0000000700137245 */ /* 0x000fe20000201400 */
[----:B------:R-:W-:Y:S01]  /*5bf0*/  FMUL.FTZ R63, R63, UR4 ;  /* 0x000000043f3f7c20 */ /* 0x000fe20008410000 */
[----:B------:R-:W-:Y:S01]  /*5c00*/  FSEL R18, R27, -INF , !P3 ;  /* 0xff8000001b127808 */ /* 0x000fe20005800000 */
[----:B------:R-:W-:Y:S01]  /*5c10*/  FMUL.FTZ R62, R62, UR4 ;  /* 0x000000043e3e7c20 */ /* 0x000fe20008410000 */
[CC--:B------:R-:W-:Y:S01]  /*5c20*/  ISETP.GE.AND P2, PT, R7.reuse, R165.reuse, PT ;  /* 0x000000a50700720c */ /* 0x0c0fe20003f46270 */
[----:B------:R4:W5:Y:S01]  /*5c30*/  MUFU.TANH R9, R26 ;  /* 0x0000001a00097308 */ /* 0x0009620000002400 */
[-C--:B------:R-:W-:Y:S01]  /*5c40*/  ISETP.GE.AND P3, PT, R7, R2.reuse, PT ;  /* 0x000000020700720c */ /* 0x080fe20003f66270 */
[C---:B-1----:R-:W-:Y:S01]  /*5c50*/  FFMA.FTZ R8, R19.reuse, UR5, R8 ;  /* 0x0000000513087c23 */ /* 0x042fe20008010008 */
[----:B------:R-:W-:Y:S01]  /*5c60*/  FSEL R7, R6, -INF , !P4 ;  /* 0xff80000006077808 */ /* 0x000fe20006000000 */
[----:B------:R-:W-:Y:S01]  /*5c70*/  FMUL.FTZ R56, R56, UR4 ;  /* 0x0000000438387c20 */ /* 0x000fe20008410000 */
[----:B------:R-:W-:Y:S01]  /*5c80*/  FSEL R6, R14, -INF , !P5 ;  /* 0xff8000000e067808 */ /* 0x000fe20006800000 */
[----:B------:R-:W-:Y:S01]  /*5c90*/  FFMA.FTZ R14, R19, UR5, R12 ;  /* 0x00000005130e7c23 */ /* 0x000fe2000801000c */
[----:B------:R-:W-:Y:S01]  /*5ca0*/  FSEL R5, R5, -INF , !P1 ;  /* 0xff80000005057808 */ /* 0x000fe20004800000 */
[----:B------:R-:W1:Y:S01]  /*5cb0*/  MUFU.TANH R20, R20 ;  /* 0x0000001400147308 */ /* 0x000e620000002400 */
[----:B------:R-:W-:Y:S01]  /*5cc0*/  ISETP.GE.AND P1, PT, R10, R165, PT ;  /* 0x000000a50a00720c */ /* 0x000fe20003f26270 */
[----:B--2---:R-:W-:Y:S01]  /*5cd0*/  FMUL.FTZ R23, R65, UR4 ;  /* 0x0000000441177c20 */ /* 0x004fe20008410000 */
[----:B------:R-:W-:Y:S01]  /*5ce0*/  FSEL R14, R14, -INF , !P2 ;  /* 0xff8000000e0e7808 */ /* 0x000fe20005000000 */
[----:B------:R-:W-:Y:S01]  /*5cf0*/  FMUL.FTZ R58, R58, UR4 ;  /* 0x000000043a3a7c20 */ /* 0x000fe20008410000 */
[----:B------:R-:W-:Y:S01]  /*5d00*/  ISETP.GE.AND P2, PT, R10, R2, PT ;  /* 0x000000020a00720c */ /* 0x000fe20003f46270 */
[----:B------:R-:W-:Y:S01]  /*5d10*/  FMUL.FTZ R57, R57, UR4 ;  /* 0x0000000439397c20 */ /* 0x000fe20008410000 */
[----:B------:R-:W-:Y:S01]  /*5d20*/  I2FP.F32.S32 R10, R10 ;  /* 0x0000000a000a7245 */ /* 0x000fe20000201400 */
[----:B------:R-:W2:Y:S01]  /*5d30*/  MUFU.TANH R17, R17 ;  /* 0x0000001100117308 */ /* 0x000ea20000002400 */
[----:B------:R-:W-:Y:S01]  /*5d40*/  FMUL.FTZ R59, R59, UR4 ;  /* 0x000000043b3b7c20 */ /* 0x000fe20008410000 */
[----:B----4-:R-:W-:-:S02]  /*5d50*/  VIADD R26, R15, 0x11 ;  /* 0x000000110f1a7836 */ /* 0x010fc40000000000 */
[C---:B---3--:R-:W-:Y:S01]  /*5d60*/  FFMA.FTZ R19, R10.reuse, UR5, R21 ;  /* 0x000000050a137c23 */ /* 0x048fe20008010015 */
[----:B-----5:R-:W-:Y:S01]  /*5d70*/  FFMA.FTZ R27, R10, UR5, R9 ;  /* 0x000000050a1b7c23 */ /* 0x020fe20008010009 */
[C---:B------:R-:W-:Y:S01]  /*5d80*/  VIADD R10, R15.reuse, 0x19 ;  /* 0x000000190f0a7836 */ /* 0x040fe20000000000 */
[----:B------:R-:W-:Y:S01]  /*5d90*/  I2FP.F32.S32 R12, R26 ;  /* 0x0000001a000c7245 */ /* 0x000fe20000201400 */
[----:B------:R-:W3:Y:S01]  /*5da0*/  MUFU.TANH R22, R22 ;  /* 0x0000001600167308 */ /* 0x000ee20000002400 */
[C---:B------:R-:W-:Y:S02]  /*5db0*/  ISETP.GE.AND P4, PT, R26.reuse, R165, PT ;  /* 0x000000a51a00720c */ /* 0x040fe40003f86270 */
[----:B------:R-:W-:Y:S01]  /*5dc0*/  ISETP.GE.AND P5, PT, R26, R2, PT ;  /* 0x000000021a00720c */ /* 0x000fe20003fa6270 */
[C---:B------:R-:W-:Y:S01]  /*5dd0*/  FFMA.FTZ R26, R12.reuse, UR5, R13 ;  /* 0x000000050c1a7c23 */ /* 0x040fe2000801000d */
[----:B-1----:R-:W-:Y:S01]  /*5de0*/  FFMA.FTZ R20, R12, UR5, R20 ;  /* 0x000000050c147c23 */ /* 0x002fe20008010014 */
[----:B------:R-:W-:Y:S01]  /*5df0*/  FSEL R9, R8, -INF , !P3 ;  /* 0xff80000008097808 */ /* 0x000fe20005800000 */
[----:B------:R-:W-:Y:S01]  /*5e00*/  VIADD R13, R15, 0x21 ;  /* 0x000000210f0d7836 */ /* 0x000fe20000000000 */
[----:B------:R-:W1:Y:S01]  /*5e10*/  MUFU.TANH R24, R24 ;  /* 0x0000001800187308 */ /* 0x000e620000002400 */
[----:B------:R-:W-:-:S02]  /*5e20*/  FSEL R12, R26, -INF , !P4 ;  /* 0xff8000001a0c7808 */ /* 0x000fc40006000000 */
[----:B------:R-:W-:Y:S02]  /*5e30*/  I2FP.F32.S32 R26, R10 ;  /* 0x0000000a001a7245 */ /* 0x000fe40000201400 */
[C---:B------:R-:W-:Y:S02]  /*5e40*/  ISETP.GE.AND P3, PT, R10.reuse, R165, PT ;  /* 0x000000a50a00720c */ /* 0x040fe40003f66270 */
[----:B------:R-:W-:Y:S01]  /*5e50*/  ISETP.GE.AND P4, PT, R10, R2, PT ;  /* 0x000000020a00720c */ /* 0x000fe20003f86270 */
[----:B------:R-:W4:Y:S01]  /*5e60*/  MUFU.TANH R25, R25 ;  /* 0x0000001900197308 */ /* 0x000f220000002400 */
[C---:B--2---:R-:W-:Y:S01]  /*5e70*/  FFMA.FTZ R8, R26.reuse, UR5, R17 ;  /* 0x000000051a087c23 */ /* 0x044fe20008010011 */
[----:B------:R-:W-:Y:S01]  /*5e80*/  I2FP.F32.S32 R17, R28 ;  /* 0x0000001c00117245 */ /* 0x000fe20000201400 */
[----:B---3--:R-:W-:Y:S01]  /*5e90*/  FFMA.FTZ R22, R26, UR5, R22 ;  /* 0x000000051a167c23 */ /* 0x008fe20008010016 */
[----:B------:R-:W-:Y:S02]  /*5ea0*/  FSEL R21, R20, -INF , !P5 ;  /* 0xff80000014157808 */ /* 0x000fe40006800000 */
[----:B------:R-:W-:-:S02]  /*5eb0*/  FSEL R10, R19, -INF , !P1 ;  /* 0xff800000130a7808 */ /* 0x000fc40004800000 */
[----:B------:R-:W2:Y:S01]  /*5ec0*/  MUFU.TANH R23, R23 ;  /* 0x0000001700177308 */ /* 0x000ea20000002400 */
[----:B------:R-:W-:Y:S01]  /*5ed0*/  ISETP.GE.AND P5, PT, R28, R165, PT ;  /* 0x000000a51c00720c */ /* 0x000fe20003fa6270 */
[----:B-1----:R-:W-:Y:S01]  /*5ee0*/  FFMA.FTZ R24, R17, UR5, R24 ;  /* 0x0000000511187c23 */ /* 0x002fe20008010018 */
[----:B------:R-:W-:Y:S02]  /*5ef0*/  FSEL R19, R27, -INF , !P2 ;  /* 0xff8000001b137808 */ /* 0x000fe40005000000 */
[----:B------:R-:W-:Y:S02]  /*5f00*/  I2FP.F32.S32 R20, R13 ;  /* 0x0000000d00147245 */ /* 0x000fe40000201400 */
[----:B------:R-:W-:Y:S01]  /*5f10*/  IADD3 R27, PT, PT, R15, 0x28, RZ ;  /* 0x000000280f1b7810 */ /* 0x000fe20007ffe0ff */
[----:B------:R-:W1:Y:S01]  /*5f20*/  MUFU.TANH R67, R67 ;  /* 0x0000004300437308 */ /* 0x000e620000002400 */
[----:B------:R-:W-:Y:S01]  /*5f30*/  FSEL R212, R24, -INF , !P5 ;  /* 0xff80000018d47808 */ /* 0x000fe20006800000 */
[----:B----4-:R-:W-:Y:S01]  /*5f40*/  FFMA.FTZ R25, R17, UR5, R25 ;  /* 0x0000000511197c23 */ /* 0x010fe20008010019 */
[----:B------:R-:W-:-:S02]  /*5f50*/  FSEL R17, R22, -INF , !P4 ;  /* 0xff80000016117808 */ /* 0x000fc40006000000 */
[C---:B------:R-:W-:Y:S02]  /*5f60*/  ISETP.GE.AND P4, PT, R27.reuse, R165, PT ;  /* 0x000000a51b00720c */ /* 0x040fe40003f86270 */
[-C--:B------:R-:W-:Y:S01]  /*5f70*/  ISETP.GE.AND P5, PT, R27, R2.reuse, PT ;  /* 0x000000021b00720c */ /* 0x080fe20003fa6270 */
[----:B------:R-:W3:Y:S01]  /*5f80*/  MUFU.TANH R60, R60 ;  /* 0x0000003c003c7308 */ /* 0x000ee20000002400 */
[----:B------:R-:W-:Y:S01]  /*5f90*/  I2FP.F32.S32 R27, R27 ;  /* 0x0000001b001b7245 */ /* 0x000fe20000201400 */
[----:B--2---:R-:W-:Y:S01]  /*5fa0*/  FFMA.FTZ R23, R20, UR5, R23 ;  /* 0x0000000514177c23 */ /* 0x004fe20008010017 */
[-C--:B------:R-:W-:Y:S02]  /*5fb0*/  ISETP.GE.AND P1, PT, R28, R2.reuse, PT ;  /* 0x000000021c00720c */ /* 0x080fe40003f26270 */
[C---:B------:R-:W-:Y:S02]  /*5fc0*/  ISETP.GE.AND P2, PT, R13.reuse, R165, PT ;  /* 0x000000a50d00720c */ /* 0x040fe40003f46270 */
[----:B------:R-:W-:Y:S01]  /*5fd0*/  FSEL R8, R8, -INF , !P3 ;  /* 0xff80000008087808 */ /* 0x000fe20005800000 */
[----:B------:R-:W2:Y:S01]  /*5fe0*/  MUFU.TANH R61, R61 ;  /* 0x0000003d003d7308 */ /* 0x000ea20000002400 */
[----:B------:R-:W-:Y:S01]  /*5ff0*/  ISETP.GE.AND P3, PT, R13, R2, PT ;  /* 0x000000020d00720c */ /* 0x000fe20003f66270 */
[----:B-1----:R-:W-:Y:S01]  /*6000*/  FFMA.FTZ R67, R20, UR5, R67 ;  /* 0x0000000514437c23 */ /* 0x002fe20008010043 */
[----:B------:R-:W-:Y:S01]  /*6010*/  VIADD R20, R15, 0x29 ;  /* 0x000000290f147836 */ /* 0x000fe20000000000 */
[----:B------:R-:W-:Y:S01]  /*6020*/  FSEL R209, R25, -INF , !P1 ;  /* 0xff80000019d17808 */ /* 0x000fe20004800000 */
[----:B------:R-:W-:Y:S01]  /*6030*/  VIADD R13, R15, 0x30 ;  /* 0x000000300f0d7836 */ /* 0x000fe20000000000 */
[----:B------:R-:W-:-:S02]  /*6040*/  FSEL R210, R23, -INF , !P2 ;  /* 0xff80000017d27808 */ /* 0x000fc40005000000 */
[----:B------:R-:W1:Y:S01]  /*6050*/  MUFU.TANH R63, R63 ;  /* 0x0000003f003f7308 */ /* 0x000e620000002400 */
[CC--:B------:R-:W-:Y:S01]  /*6060*/  ISETP.GE.AND P1, PT, R20.reuse, R165.reuse, PT ;  /* 0x000000a51400720c */ /* 0x0c0fe20003f26270 */
[----:B---3--:R-:W-:Y:S01]  /*6070*/  FFMA.FTZ R60, R27, UR5, R60 ;  /* 0x000000051b3c7c23 */ /* 0x008fe2000801003c */
[----:B------:R-:W-:Y:S02]  /*6080*/  ISETP.GE.AND P2, PT, R20, R2, PT ;  /* 0x000000021400720c */ /* 0x000fe40003f46270 */
[----:B------:R-:W-:Y:S02]  /*6090*/  I2FP.F32.S32 R20, R20 ;  /* 0x0000001400147245 */ /* 0x000fe40000201400 */
[----:B------:R-:W-:Y:S01]  /*60a0*/  FSEL R223, R67, -INF , !P3 ;  /* 0xff80000043df7808 */ /* 0x000fe20005800000 */
[----:B------:R-:W3:Y:S01]  /*60b0*/  MUFU.TANH R62, R62 ;  /* 0x0000003e003e7308 */ /* 0x000ee20000002400 */
[----:B------:R-:W-:Y:S01]  /*60c0*/  FSEL R178, R60, -INF , !P4 ;  /* 0xff8000003cb27808 */ /* 0x000fe20006000000 */
[----:B--2---:R-:W-:Y:S01]  /*60d0*/  FFMA.FTZ R61, R20, UR5, R61 ;  /* 0x00000005143d7c23 */ /* 0x004fe2000801003d */
[----:B------:R-:W-:-:S02]  /*60e0*/  ISETP.GE.AND P3, PT, R13, R165, PT ;  /* 0x000000a50d00720c */ /* 0x000fc40003f66270 */
[----:B------:R-:W-:Y:S02]  /*60f0*/  ISETP.GE.AND P4, PT, R13, R2, PT ;  /* 0x000000020d00720c */ /* 0x000fe40003f86270 */
[----:B------:R-:W-:Y:S01]  /*6100*/  I2FP.F32.S32 R13, R13 ;  /* 0x0000000d000d7245 */ /* 0x000fe20000201400 */
[----:B------:R-:W2:Y:S01]  /*6110*/  MUFU.TANH R56, R56 ;  /* 0x0000003800387308 */ /* 0x000ea20000002400 */
[----:B------:R-:W-:Y:S01]  /*6120*/  FSEL R176, R61, -INF , !P1 ;  /* 0xff8000003db07808 */ /* 0x000fe20004800000 */
[----:B-1----:R-:W-:Y:S01]  /*6130*/  FFMA.FTZ R63, R20, UR5, R63 ;  /* 0x00000005143f7c23 */ /* 0x002fe2000801003f */
[----:B------:R-:W-:-:S04]  /*6140*/  VIADD R20, R15, 0x31 ;  /* 0x000000310f147836 */ /* 0x000fc80000000000 */
[----:B------:R-:W-:Y:S01]  /*6150*/  FSEL R177, R63, -INF , !P2 ;  /* 0xff8000003fb17808 */ /* 0x000fe20005000000 */
[----:B------:R-:W1:Y:S01]  /*6160*/  MUFU.TANH R58, R58 ;  /* 0x0000003a003a7308 */ /* 0x000e620000002400 */
[----:B------:R-:W-:Y:S01]  /*6170*/  BAR.SYNC.DEFER_BLOCKING 0x0 ;  /* 0x0000000000007b1d */ /* 0x000fe20000010000 */
[----:B---3--:R-:W-:Y:S01]  /*6180*/  FFMA.FTZ R62, R27, UR5, R62 ;  /* 0x000000051b3e7c23 */ /* 0x008fe2000801003e */
[CC--:B------:R-:W-:Y:S02]  /*6190*/  ISETP.GE.AND P1, PT, R20.reuse, R165.reuse, PT ;  /* 0x000000a51400720c */ /* 0x0c0fe40003f26270 */
[----:B------:R-:W-:Y:S02]  /*61a0*/  ISETP.GE.AND P2, PT, R20, R2, PT ;  /* 0x000000021400720c */ /* 0x000fe40003f46270 */
[----:B------:R-:W-:Y:S01]  /*61b0*/  I2FP.F32.S32 R20, R20 ;  /* 0x0000001400147245 */ /* 0x000fe20000201400 */
[----:B------:R-:W3:Y:S01]  /*61c0*/  MUFU.TANH R57, R57 ;  /* 0x0000003900397308 */ /* 0x000ee20000002400 */
[----:B------:R-:W-:Y:S01]  /*61d0*/  FSEL R179, R62, -INF , !P5 ;  /* 0xff8000003eb37808 */ /* 0x000fe20006800000 */
[----:B--2---:R-:W-:Y:S01]  /*61e0*/  FFMA.FTZ R56, R13, UR5, R56 ;  /* 0x000000050d387c23 */ /* 0x004fe20008010038 */
[----:B------:R-:W-:-:S04]  /*61f0*/  ISETP.GE.AND P5, PT, R15, R165, PT ;  /* 0x000000a50f00720c */ /* 0x000fc80003fa6270 */
[----:B------:R-:W-:Y:S01]  /*6200*/  FSEL R234, R56, -INF , !P3 ;  /* 0xff80000038ea7808 */ /* 0x000fe20005800000 */
[----:B------:R-:W2:Y:S01]  /*6210*/  MUFU.TANH R59, R59 ;  /* 0x0000003b003b7308 */ /* 0x000ea20000002400 */
[----:B------:R-:W-:Y:S01]  /*6220*/  ISETP.GE.AND P3, PT, R15, R2, PT ;  /* 0x000000020f00720c */ /* 0x000fe20003f66270 */
[----:B-1----:R-:W-:Y:S01]  /*6230*/  FFMA.FTZ R58, R13, UR5, R58 ;  /* 0x000000050d3a7c23 */ /* 0x002fe2000801003a */
[----:B------:R-:W-:Y:S01]  /*6240*/  VIADD R13, R15, 0x39 ;  /* 0x000000390f0d7836 */ /* 0x000fe20000000000 */
[----:B------:R-:W-:-:S03]  /*6250*/  I2FP.F32.S32 R15, R15 ;  /* 0x0000000f000f7245 */ /* 0x000fc60000201400 */
[----:B------:R-:W-:Y:S02]  /*6260*/  FSEL R215, R58, -INF , !P4 ;  /* 0xff8000003ad77808 */ /* 0x000fe40006000000 */
[----:B------:R-:W-:Y:S01]  /*6270*/  I2FP.F32.S32 R22, R13 ;  /* 0x0000000d00167245 */ /* 0x000fe20000201400 */
[----:B---3--:R-:W-:Y:S01]  /*6280*/  FFMA.FTZ R57, R20, UR5, R57 ;  /* 0x0000000514397c23 */ /* 0x008fe20008010039 */
[C---:B------:R-:W-:Y:S01]  /*6290*/  FFMA.FTZ R40, R15.reuse, UR5, R40 ;  /* 0x000000050f287c23 */ /* 0x040fe20008010028 */
[----:B------:R-:W-:Y:S01]  /*62a0*/  FFMA.FTZ R4, R15, UR5, R4 ;  /* 0x000000050f047c23 */ /* 0x000fe20008010004 */
[----:B------:R-:W-:Y:S01]  /*62b0*/  ISETP.GE.AND P4, PT, R13, R165, PT ;  /* 0x000000a50d00720c */ /* 0x000fe20003f86270 */
[C---:B------:R-:W-:Y:S01]  /*62c0*/  FFMA.FTZ R53, R22.reuse, UR5, R53 ;  /* 0x0000000516357c23 */ /* 0x040fe20008010035 */
[----:B------:R-:W-:Y:S01]  /*62d0*/  FSEL R230, R57, -INF , !P1 ;  /* 0xff80000039e67808 */ /* 0x000fe20004800000 */
[----:B------:R-:W-:Y:S01]  /*62e0*/  FFMA.FTZ R55, R22, UR5, R55 ;  /* 0x0000000516377c23 */ /* 0x000fe20008010037 */
[----:B------:R-:W-:Y:S01]  /*62f0*/  ISETP.GE.AND P1, PT, R13, R2, PT ;  /* 0x000000020d00720c */ /* 0x000fe20003f26270 */
[----:B--2---:R-:W-:Y:S01]  /*6300*/  FFMA.FTZ R59, R20, UR5, R59 ;  /* 0x00000005143b7c23 */ /* 0x004fe2000801003b */
        /* <DEDUP_REMOVED lines=17> */
.L_x_3153:
        /* <DEDUP_REMOVED lines=61> */
.L_x_3154:
        /* <DEDUP_REMOVED lines=98> */
.L_x_3152:
[----:B------:R-:W-:Y:S01]  /*6e10*/  FMNMX3.FTZ R15, R204, R16, R18, !PT ;  /* 0x00000010cc0f7276 */ /* 0x000fe20007810012 */
[----:B------:R-:W2:Y:S01]  /*6e20*/  LDCU UR4, c[0x0][0x45c] ;  /* 0x00008b80ff0477ac */ /* 0x000ea20008000800 */
        /* <DEDUP_REMOVED lines=14> */
[----:B-1----:R-:W-:Y:S02]  /*6f10*/  FMNMX.FTZ R22, R214, R15, !PT ;  /* 0x0000000fd6167209 */ /* 0x002fe40007810000 */
[----:B------:R-:W-:Y:S02]  /*6f20*/  FMNMX3.FTZ R15, R4, R211, R207, !PT ;  /* 0x000000d3040f7276 */ /* 0x000fe400078100cf */
[----:B------:R-:W-:Y:S01]  /*6f30*/  LEA R219, R166, UR6, 0x1 ;  /* 0x00000006a6db7c11 */ /* 0x000fe2000f8e08ff */
[----:B------:R-:W1:Y:S01]  /*6f40*/  SHFL.BFLY PT, R23, R22, 0x2, 0x1f ;  /* 0x0c401f0016177f89 */ /* 0x000e6200000e0000 */
        /* <DEDUP_REMOVED lines=9> */
[----:B-1----:R-:W-:-:S03]  /*6fe0*/  FMNMX.FTZ R23, R22, R23, !PT ;  /* 0x0000001716177209 */ /* 0x002fc60007810000 */
[----:B------:R-:W-:Y:S04]  /*6ff0*/  LDSM.16.MT88.4 R112, [R205+0x16000] ;  /* 0x01600000cd70783b */ /* 0x000fe80000004200 */
[----:B------:R-:W1:Y:S01]  /*7000*/  SHFL.BFLY PT, R164, R23, 0x1, 0x1f ;  /* 0x0c201f0017a47f89 */ /* 0x000e6200000e0000 */
[----:B---3--:R-:W-:-:S03]  /*7010*/  FMNMX.FTZ R15, R20, R15, !PT ;  /* 0x0000000f140f7209 */ /* 0x008fc60007810000 */
[----:B------:R-:W-:Y:S04]  /*7020*/  LDSM.16.MT88.4 R140, [R203+0x10000] ;  /* 0x01000000cb8c783b */ /* 0x000fe80000004200 */
[----:B------:R-:W3:Y:S04]  /*7030*/  SHFL.BFLY PT, R4, R15, 0x1, 0x1f ;  /* 0x0c201f000f047f89 */ /* 0x000ee800000e0000 */
[----:B------:R-:W4:Y:S04]  /*7040*/  LDSM.16.MT88.4 R132, [R222+0x10000] ;  /* 0x01000000de84783b */ /* 0x000f280000004200 */
[----:B------:R-:W5:Y:S04]  /*7050*/  LDSM.16.MT88.4 R40, [R219+0x12000] ;  /* 0x01200000db28783b */ /* 0x000f680000004200 */
[----:B------:R-:W5:Y:S01]  /*7060*/  LDSM.16.MT88.4 R56, [R203+0x12000] ;  /* 0x01200000cb38783b */ /* 0x000f620000004200 */
[----:B-1----:R-:W-:-:S03]  /*7070*/  FMNMX.FTZ R164, R23, R164, !PT ;  /* 0x000000a417a47209 */ /* 0x002fc60007810000 */
[----:B------:R-:W1:Y:S01]  /*7080*/  LDSM.16.MT88.4 R64, [R222+0x12000] ;  /* 0x01200000de40783b */ /* 0x000e620000004200 */
[C---:B------:R-:W-:Y:S01]  /*7090*/  FSETP.NEU.FTZ.AND P1, PT, R164.reuse, -INF , PT ;  /* 0xff800000a400780b */ /* 0x040fe20003f3d000 */
[----:B--2---:R-:W-:Y:S02]  /*70a0*/  FMUL.FTZ R221, R164, UR4 ;  /* 0x00000004a4dd7c20 */ /* 0x004fe40008410000 */
[----:B------:R-:W2:Y:S01]  /*70b0*/  LDSM.16.MT88.4 R72, [R219+0x14000] ;  /* 0x01400000db48783b */ /* 0x000ea20000004200 */
[----:B---3--:R-:W-:Y:S02]  /*70c0*/  FMNMX.FTZ R3, R15, R4, !PT ;  /* 0x000000040f037209 */ /* 0x008fe40007810000 */
[----:B------:R-:W-:Y:S01]  /*70d0*/  FSEL R221, R221, RZ, P1 ;  /* 0x000000ffdddd7208 */ /* 0x000fe20000800000 */
[----:B------:R-:W3:Y:S01]  /*70e0*/  LDSM.16.MT88.4 R88, [R203+0x14000] ;  /* 0x01400000cb58783b */ /* 0x000ee20000004200 */
[C---:B------:R-:W-:Y:S01]  /*70f0*/  FSETP.NEU.FTZ.AND P1, PT, R3.reuse, -INF , PT ;  /* 0xff8000000300780b */ /* 0x040fe20003f3d000 */
[----:B------:R-:W-:-:S02]  /*7100*/  FMUL.FTZ R208, R3, UR4 ;  /* 0x0000000403d07c20 */ /* 0x000fc40008410000 */
[--C-:B------:R-:W-:Y:S01]  /*7110*/  FFMA.FTZ R197, R6, UR4, -R221.reuse ;  /* 0x0000000406c57c23 */ /* 0x100fe200080108dd */
[----:B------:R-:W3:Y:S01]  /*7120*/  LDSM.16.MT88.4 R96, [R222+0x14000] ;  /* 0x01400000de60783b */ /* 0x000ee20000004200 */
[--C-:B------:R-:W-:Y:S01]  /*7130*/  FFMA.FTZ R204, R204, UR4, -R221.reuse ;  /* 0x00000004cccc7c23 */ /* 0x100fe200080108dd */
[----:B------:R-:W-:Y:S01]  /*7140*/  FSEL R208, R208, RZ, P1 ;  /* 0x000000ffd0d07208 */ /* 0x000fe20000800000 */
[--C-:B------:R-:W-:Y:S01]  /*7150*/  FFMA.FTZ R201, R16, UR4, -R221.reuse ;  /* 0x0000000410c97c23 */ /* 0x100fe200080108dd */
[----:B------:R-:W3:Y:S01]  /*7160*/  LDSM.16.MT88.4 R104, [R219+0x16000] ;  /* 0x01600000db68783b */ /* 0x000ee20000004200 */
[--C-:B------:R-:W-:Y:S01]  /*7170*/  FFMA.FTZ R200, R18, UR4, -R221.reuse ;  /* 0x0000000412c87c23 */ /* 0x100fe200080108dd */
[----:B------:R-:W-:Y:S01]  /*7180*/  MUFU.EX2 R197, R197 ;  /* 0x000000c500c57308 */ /* 0x000fe20000000800 */
[--C-:B------:R-:W-:Y:S01]  /*7190*/  FFMA.FTZ R198, R7, UR4, -R208.reuse ;  /* 0x0000000407c67c23 */ /* 0x100fe200080108d0 */
[--C-:B------:R-:W-:Y:S01]  /*71a0*/  FFMA.FTZ R195, R5, UR4, -R208.reuse ;  /* 0x0000000405c37c23 */ /* 0x100fe200080108d0 */
[----:B------:R-:W3:Y:S01]  /*71b0*/  LDSM.16.MT88.4 R120, [R203+0x16000] ;  /* 0x01600000cb78783b */ /* 0x000ee20000004200 */
[--C-:B------:R-:W-:Y:S01]  /*71c0*/  FFMA.FTZ R202, R13, UR4, -R208.reuse ;  /* 0x000000040dca7c23 */ /* 0x100fe200080108d0 */
[--C-:B------:R-:W-:Y:S01]  /*71d0*/  FFMA.FTZ R199, R11, UR4, -R208.reuse ;  /* 0x000000040bc77c23 */ /* 0x100fe200080108d0 */
[----:B------:R-:W-:Y:S01]  /*71e0*/  MUFU.EX2 R204, R204 ;  /* 0x000000cc00cc7308 */ /* 0x000fe20000000800 */
[----:B------:R-:W3:Y:S01]  /*71f0*/  LDSM.16.MT88.4 R4, [R222+0x16000] ;  /* 0x01600000de04783b */ /* 0x000ee20000004200 */
[--C-:B------:R-:W-:Y:S01]  /*7200*/  FFMA.FTZ R196, R14, UR4, -R221.reuse ;  /* 0x000000040ec47c23 */ /* 0x100fe200080108dd */
[--C-:B------:R-:W-:Y:S01]  /*7210*/  FFMA.FTZ R193, R12, UR4, -R221.reuse ;  /* 0x000000040cc17c23 */ /* 0x100fe200080108dd */
[----:B------:R-:W4:Y:S01]  /*7220*/  MUFU.EX2 R201, R201 ;  /* 0x000000c900c97308 */ /* 0x000f220000000800 */
[----:B------:R-:W3:Y:S01]  /*7230*/  LDSM.16.MT88.4 R12, [R205+0x10800] ;  /* 0x01080000cd0c783b */ /* 0x000ee20000004200 */
[--C-:B------:R-:W-:Y:S01]  /*7240*/  FFMA.FTZ R190, R10, UR4, -R221.reuse ;  /* 0x000000040abe7c23 */ /* 0x100fe200080108dd */
[--C-:B------:R-:W-:Y:S01]  /*7250*/  FFMA.FTZ R189, R8, UR4, -R221.reuse ;  /* 0x0000000408bd7c23 */ /* 0x100fe200080108dd */
[----:B------:R-:W5:Y:S01]  /*7260*/  MUFU.EX2 R200, R200 ;  /* 0x000000c800c87308 */ /* 0x000f620000000800 */
[--C-:B------:R-:W-:Y:S01]  /*7270*/  FFMA.FTZ R194, R9, UR4, -R208.reuse ;  /* 0x0000000409c27c23 */ /* 0x100fe200080108d0 */
[--C-:B------:R-:W-:Y:S01]  /*7280*/  FFMA.FTZ R191, R21, UR4, -R208.reuse ;  /* 0x0000000415bf7c23 */ /* 0x100fe200080108d0 */
[----:B------:R-:W3:Y:S01]  /*7290*/  LDSM.16.MT88.4 R8, [R205+0x12800] ;  /* 0x01280000cd08783b */ /* 0x000ee20000004200 */
[----:B------:R-:W-:Y:S01]  /*72a0*/  MUFU.EX2 R202, R202 ;  /* 0x000000ca00ca7308 */ /* 0x000fe20000000800 */
[--C-:B------:R-:W-:Y:S01]  /*72b0*/  FFMA.FTZ R187, R19, UR4, -R208.reuse ;  /* 0x0000000413bb7c23 */ /* 0x100fe200080108d0 */
[--C-:B------:R-:W-:Y:S01]  /*72c0*/  FFMA.FTZ R186, R17, UR4, -R208.reuse ;  /* 0x0000000411ba7c23 */ /* 0x100fe200080108d0 */
[----:B------:R-:W-:Y:S01]  /*72d0*/  LDSM.16.MT88.4 R20, [R205+0x14800] ;  /* 0x01480000cd14783b */ /* 0x000fe20000004200 */
[----:B------:R-:W1:Y:S01]  /*72e0*/  MUFU.EX2 R199, R199 ;  /* 0x000000c700c77308 */ /* 0x000e620000000800 */
[--C-:B------:R-:W-:Y:S01]  /*72f0*/  FFMA.FTZ R213, R212, UR4, -R221.reuse ;  /* 0x00000004d4d57c23 */ /* 0x100fe200080108dd */
[----:B----4-:R-:W-:Y:S01]  /*7300*/  F2FP.BF16.F32.PACK_AB R128, R201, R204 ;  /* 0x000000ccc980723e */ /* 0x010fe200000010ff */
[----:B------:R-:W4:Y:S01]  /*7310*/  LDSM.16.MT88.4 R16, [R205+0x16800] ;  /* 0x01680000cd10783b */ /* 0x000f220000004200 */
[----:B------:R-:W-:Y:S01]  /*7320*/  MUFU.EX2 R198, R198 ;  /* 0x000000c600c67308 */ /* 0x000fe20000000800 */
[--C-:B------:R-:W-:Y:S01]  /*7330*/  FFMA.FTZ R212, R210, UR4, -R221.reuse ;  /* 0x00000004d2d47c23 */ /* 0x100fe200080108dd */
[----:B-----5:R-:W-:Y:S01]  /*7340*/  F2FP.BF16.F32.PACK_AB R130, R197, R200 ;  /* 0x000000c8c582723e */ /* 0x020fe200000010ff */
[----:B------:R-:W-:Y:S01]  /*7350*/  LDSM.16.MT88.4 R24, [R219+0x14800] ;  /* 0x01480000db18783b */ /* 0x000fe20000004200 */
[----:B------:R-:W5:Y:S01]  /*7360*/  MUFU.EX2 R195, R195 ;  /* 0x000000c300c37308 */ /* 0x000f620000000800 */
[--C-:B------:R-:W-:Y:S01]  /*7370*/  FFMA.FTZ R210, R178, UR4, -R221.reuse ;  /* 0x00000004b2d27c23 */ /* 0x100fe200080108dd */
[--C-:B------:R-:W-:Y:S01]  /*7380*/  FFMA.FTZ R224, R209, UR4, -R208.reuse ;  /* 0x00000004d1e07c23 */ /* 0x100fe200080108d0 */
[----:B------:R-:W-:Y:S01]  /*7390*/  LDSM.16.MT88.4 R172, [R203+0x10800] ;  /* 0x01080000cbac783b */ /* 0x000fe20000004200 */
[----:B------:R-:W-:Y:S01]  /*73a0*/  MUFU.EX2 R196, R196 ;  /* 0x000000c400c47308 */ /* 0x000fe20000000800 */
[--C-:B------:R-:W-:Y:S01]  /*73b0*/  FFMA.FTZ R223, R223, UR4, -R208.reuse ;  /* 0x00000004dfdf7c23 */ /* 0x100fe200080108d0 */
[----:B-1----:R-:W-:Y:S01]  /*73c0*/  F2FP.BF16.F32.PACK_AB R129, R199, R202 ;  /* 0x000000cac781723e */ /* 0x002fe200000010ff */
[----:B------:R-:W-:Y:S01]  /*73d0*/  LDSM.16.MT88.4 R168, [R222+0x10800] ;  /* 0x01080000dea8783b */ /* 0x000fe20000004200 */
[----:B------:R-:W1:Y:S01]  /*73e0*/  MUFU.EX2 R193, R193 ;  /* 0x000000c100c17308 */ /* 0x000e620000000800 */
[--C-:B------:R-:W-:Y:S01]  /*73f0*/  FFMA.FTZ R225, R177, UR4, -R208.reuse ;  /* 0x00000004b1e17c23 */ /* 0x100fe200080108d0 */
[--C-:B------:R-:W-:Y:S01]  /*7400*/  FFMA.FTZ R176, R176, UR4, -R221.reuse ;  /* 0x00000004b0b07c23 */ /* 0x100fe200080108dd */
[----:B------:R-:W-:Y:S01]  /*7410*/  LDSM.16.MT88.4 R32, [R203+0x12800] ;  /* 0x01280000cb20783b */ /* 0x000fe20000004200 */
[----:B------:R-:W-:Y:S01]  /*7420*/  MUFU.EX2 R190, R190 ;  /* 0x000000be00be7308 */ /* 0x000fe20000000800 */
[----:B------:R-:W-:Y:S01]  /*7430*/  FFMA.FTZ R235, R214, UR4, -R221 ;  /* 0x00000004d6eb7c23 */ /* 0x000fe200080108dd */
[----:B-----5:R-:W-:Y:S01]  /*7440*/  F2FP.BF16.F32.PACK_AB R131, R195, R198 ;  /* 0x000000c6c383723e */ /* 0x020fe200000010ff */
[----:B------:R-:W-:Y:S01]  /*7450*/  LDSM.16.MT88.4 R28, [R222+0x12800] ;  /* 0x01280000de1c783b */ /* 0x000fe20000004200 */
[----:B------:R-:W-:Y:S01]  /*7460*/  MUFU.EX2 R189, R189 ;  /* 0x000000bd00bd7308 */ /* 0x000fe20000000800 */
[--C-:B------:R-:W-:Y:S01]  /*7470*/  FFMA.FTZ R214, R211, UR4, -R208.reuse ;  /* 0x00000004d3d67c23 */ /* 0x100fe200080108d0 */
[----:B------:R-:W-:Y:S01]  /*7480*/  FFMA.FTZ R207, R207, UR4, -R208 ;  /* 0x00000004cfcf7c23 */ /* 0x000fe200080108d0 */
[----:B------:R-:W-:Y:S01]  /*7490*/  FADD.FTZ R201, R204, R201 ;  /* 0x000000c9ccc97221 */ /* 0x000fe20000010000 */
[----:B------:R-:W-:Y:S01]  /*74a0*/  MUFU.EX2 R194, R194 ;  /* 0x000000c200c27308 */ /* 0x000fe20000000800 */
[C---:B------:R-:W-:Y:S01]  /*74b0*/  HMMA.16816.F32.BF16 R152, R128.reuse, R148, RZ ;  /* 0x000000948098723c */ /* 0x040fe200000418ff */
[----:B------:R-:W-:Y:S01]  /*74c0*/  FADD.FTZ R199, R202, R199 ;  /* 0x000000c7cac77221 */ /* 0x000fe20000010000 */
[----:B------:R-:W-:Y:S01]  /*74d0*/  FADD.FTZ R200, R200, R201 ;  /* 0x000000c9c8c87221 */ /* 0x000fe20000010000 */
[----:B------:R-:W5:Y:S02]  /*74e0*/  MUFU.EX2 R191, R191 ;  /* 0x000000bf00bf7308 */ /* 0x000f640000000800 */
        /* <DEDUP_REMOVED lines=8> */
[----:B------:R-:W4:Y:S04]  /*7570*/  MUFU.EX2 R212, R212 ;  /* 0x000000d400d47308 */ /* 0x000f280000000800 */
[----:B------:R-:W-:Y:S01]  /*7580*/  MUFU.EX2 R210, R210 ;  /* 0x000000d200d27308 */ /* 0x000fe20000000800 */
[C---:B------:R-:W-:Y:S03]  /*7590*/  HMMA.16816.F32.BF16 R48, R128.reuse, R50, RZ ;  /* 0x000000328030723c */ /* 0x040fe600000418ff */
[----:B------:R4:W-:Y:S04]  /*75a0*/  MUFU.EX2 R209, R176 ;  /* 0x000000b000d17308 */ /* 0x0009e80000000800 */
[----:B------:R-:W-:Y:S01]  /*75b0*/  MUFU.EX2 R224, R224 ;  /* 0x000000e000e07308 */ /* 0x000fe20000000800 */
[C---:B------:R-:W-:Y:S03]  /*75c0*/  HMMA.16816.F32.BF16 R76, R128.reuse, R80, RZ ;  /* 0x00000050804c723c */ /* 0x040fe600000418ff */
[----:B------:R-:W4:Y:S04]  /*75d0*/  MUFU.EX2 R223, R223 ;  /* 0x000000df00df7308 */ /* 0x000f280000000800 */
        /* <DEDUP_REMOVED lines=10> */
[C---:B--2---:R-:W-:Y:S08]  /*7680*/  HMMA.16816.F32.BF16 R68, R128.reuse, R72, RZ ;  /* 0x000000488044723c */ /* 0x044ff000000418ff */
        /* <DEDUP_REMOVED lines=20> */
[----:B-----5:R-:W-:-:S03]  /*77d0*/  F2FP.BF16.F32.PACK_AB R5, R191, R194 ;  /* 0x000000c2bf05723e */ /* 0x020fc600000010ff */
[----:B------:R-:W-:Y:S02]  /*77e0*/  FADD.FTZ R193, R193, R196 ;  /* 0x000000c4c1c17221 */ /* 0x000fe40000010000 */
[----:B------:R-:W-:Y:S01]  /*77f0*/  HMMA.16816.F32.BF16 R128, R128, R6, RZ ;  /* 0x000000068080723c */ /* 0x000fe200000418ff */
[----:B------:R-:W-:Y:S02]  /*7800*/  F2FP.BF16.F32.PACK_AB R6, R189, R190 ;  /* 0x000000bebd06723e */ /* 0x000fe400000010ff */
[----:B----4-:R-:W-:-:S07]  /*7810*/  F2FP.BF16.F32.PACK_AB R7, R186, R187 ;  /* 0x000000bbba07723e */ /* 0x010fce00000010ff */
        /* <DEDUP_REMOVED lines=21> */
[C---:B---3--:R-:W-:Y:S08]  /*7970*/  HMMA.16816.F32.BF16 R92, R4.reuse, R16, R92 ;  /* 0x00000010045c723c */ /* 0x048ff0000004185c */
[----:B------:R-:W-:Y:S01]  /*7980*/  HMMA.16816.F32.BF16 R96, R4, R18, R96 ;  /* 0x000000120460723c */ /* 0x000fe20000041860 */
[----:B------:R-:W3:Y:S01]  /*7990*/  LDSM.16.MT88.4 R16, [R205+0x13000] ;  /* 0x01300000cd10783b */ /* 0x000ee20000004200 */
[----:B-----5:R-:W-:-:S06]  /*79a0*/  FFMA.FTZ R222, R179, UR4, -R208 ;  /* 0x00000004b3de7c23 */ /* 0x020fcc00080108d0 */
[C---:B-1----:R-:W-:Y:S01]  /*79b0*/  HMMA.16816.F32.BF16 R100, R4.reuse, R12, R100 ;  /* 0x0000000c0464723c */ /* 0x042fe20000041864 */
[----:B------:R-:W-:Y:S01]  /*79c0*/  LDSM.16.MT88.4 R176, [R219+0x11000] ;  /* 0x01100000dbb0783b */ /* 0x000fe20000004200 */
[----:B------:R-:W1:Y:S06]  /*79d0*/  MUFU.EX2 R222, R222 ;  /* 0x000000de00de7308 */ /* 0x000e6c0000000800 */
        /* <DEDUP_REMOVED lines=15> */
[C---:B----4-:R-:W-:Y:S08]  /*7ad0*/  HMMA.16816.F32.BF16 R84, R4.reuse, R20, R84 ;  /* 0x000000140454723c */ /* 0x050ff00000041854 */
[C---:B------:R-:W-:Y:S01]  /*7ae0*/  HMMA.16816.F32.BF16 R88, R4.reuse, R22, R88 ;  /* 0x000000160458723c */ /* 0x040fe20000041858 */
[----:B------:R-:W4:Y:S07]  /*7af0*/  LDSM.16.MT88.4 R20, [R205+0x11000] ;  /* 0x01100000cd14783b */ /* 0x000f2e0000004200 */
[C---:B------:R-:W-:Y:S08]  /*7b00*/  HMMA.16816.F32.BF16 R124, R4.reuse, R24, R124 ;  /* 0x00000018047c723c */ /* 0x040ff0000004187c */
[----:B------:R-:W-:Y:S01]  /*7b10*/  HMMA.16816.F32.BF16 R128, R4, R26, R128 ;  /* 0x0000001a0480723c */ /* 0x000fe20000041880 */
[----:B------:R-:W-:Y:S01]  /*7b20*/  F2FP.BF16.F32.PACK_AB R4, R212, R213 ;  /* 0x000000d5d404723e */ /* 0x000fe200000010ff */
[----:B------:R-:W-:Y:S01]  /*7b30*/  LDSM.16.MT88.4 R24, [R219+0x15000] ;  /* 0x01500000db18783b */ /* 0x000fe20000004200 */
[----:B------:R-:W-:-:S02]  /*7b40*/  F2FP.BF16.F32.PACK_AB R5, R223, R224 ;  /* 0x000000e0df05723e */ /* 0x000fc400000010ff */
[----:B------:R-:W-:Y:S02]  /*7b50*/  F2FP.BF16.F32.PACK_AB R6, R209, R210 ;  /* 0x000000d2d106723e */ /* 0x000fe400000010ff */
[----:B-1----:R-:W-:-:S07]  /*7b60*/  F2FP.BF16.F32.PACK_AB R7, R225, R222 ;  /* 0x000000dee107723e */ /* 0x002fce00000010ff */
[----:B---3--:R-:W-:Y:S01]  /*7b70*/  HMMA.16816.F32.BF16 R44, R4, R16, R44 ;  /* 0x00000010042c723c */ /* 0x008fe2000004182c */
[----:B------:R-:W-:-:S04]  /*7b80*/  MOV R16, 0x20 ;  /* 0x0000002000107802 */ /* 0x000fc80000000f00 */
[----:B------:R-:W-:-:S03]  /*7b90*/  SEL R16, R16, 0xffffffe0, !P6 ;  /* 0xffffffe010107807 */ /* 0x000fc60007000000 */
[C---:B------:R-:W-:Y:S01]  /*7ba0*/  HMMA.16816.F32.BF16 R48, R4.reuse, R18, R48 ;  /* 0x000000120430723c */ /* 0x040fe20000041830 */
[----:B------:R-:W-:Y:S02]  /*7bb0*/  IADD3 R231, PT, PT, R16, R203, RZ ;  /* 0x000000cb10e77210 */ /* 0x000fe40007ffe0ff */
[----:B------:R-:W1:Y:S04]  /*7bc0*/  LDSM.16.MT88.4 R16, [R219+0x13000] ;  /* 0x01300000db10783b */ /* 0x000e680000004200 */
[----:B------:R-:W-:Y:S01]  /*7bd0*/  LDSM.16.MT88.4 R168, [R231+0x11000] ;  /* 0x01100000e7a8783b */ /* 0x000fe20000004200 */
[C---:B-----5:R-:W-:Y:S03]  /*7be0*/  HMMA.16816.F32.BF16 R76, R4.reuse, R12, R76 ;  /* 0x0000000c044c723c */ /* 0x060fe6000004184c */
[----:B------:R-:W-:Y:S05]  /*7bf0*/  LDSM.16.MT88.4 R28, [R231+0x13000] ;  /* 0x01300000e71c783b */ /* 0x000fea0000004200 */
[C---:B------:R-:W-:Y:S01]  /*7c00*/  HMMA.16816.F32.BF16 R80, R4.reuse, R14, R80 ;  /* 0x0000000e0450723c */ /* 0x040fe20000041850 */
[----:B------:R-:W3:Y:S07]  /*7c10*/  LDSM.16.MT88.4 R12, [R231+0x15000] ;  /* 0x01500000e70c783b */ /* 0x000eee0000004200 */
[C---:B--2---:R-:W-:Y:S08]  /*7c20*/  HMMA.16816.F32.BF16 R108, R4.reuse, R8, R108 ;  /* 0x00000008046c723c */ /* 0x044ff0000004186c */
[C---:B------:R-:W-:Y:S01]  /*7c30*/  HMMA.16816.F32.BF16 R112, R4.reuse, R10, R112 ;  /* 0x0000000a0470723c */ /* 0x040fe20000041870 */
[----:B------:R-:W2:Y:S07]  /*7c40*/  LDSM.16.MT88.4 R8, [R219+0x17000] ;  /* 0x01700000db08783b */ /* 0x000eae0000004200 */
        /* <DEDUP_REMOVED lines=8> */
[----:B------:R5:W4:Y:S07]  /*7cd0*/  LDSM.16.MT88.4 R24, [R231+0x17000] ;  /* 0x01700000e718783b */ /* 0x000b2e0000004200 */
[C---:B---3--:R-:W-:Y:S08]  /*7ce0*/  HMMA.16816.F32.BF16 R92, R4.reuse, R12, R92 ;  /* 0x0000000c045c723c */ /* 0x048ff0000004185c */
[C---:B------:R-:W-:Y:S01]  /*7cf0*/  HMMA.16816.F32.BF16 R96, R4.reuse, R14, R96 ;  /* 0x0000000e0460723c */ /* 0x040fe20000041860 */
[----:B------:R-:W3:Y:S07]  /*7d00*/  LDSM.16.MT88.4 R12, [R205+0x11800] ;  /* 0x01180000cd0c783b */ /* 0x000eee0000004200 */
[----:B--2---:R-:W-:Y:S01]  /*7d10*/  HMMA.16816.F32.BF16 R100, R4, R8, R100 ;  /* 0x000000080464723c */ /* 0x004fe20000041864 */
[----:B-----5:R-:W-:-:S02]  /*7d20*/  FFMA.FTZ R231, R206, UR4, -R208 ;  /* 0x00000004cee77c23 */ /* 0x020fc400080108d0 */
[----:B------:R-:W-:Y:S04]  /*7d30*/  MUFU.EX2 R206, R207 ;  /* 0x000000cf00ce7308 */ /* 0x000fe80000000800 */
[----:B------:R-:W-:Y:S01]  /*7d40*/  MUFU.EX2 R231, R231 ;  /* 0x000000e700e77308 */ /* 0x000fe20000000800 */
        /* <DEDUP_REMOVED lines=8> */
[----:B------:R-:W-:Y:S01]  /*7dd0*/  FFMA.FTZ R179, R215, UR4, -R208 ;  /* 0x00000004d7b37c23 */ /* 0x000fe200080108d0 */
[----:B------:R-:W5:Y:S04]  /*7de0*/  MUFU.EX2 R177, R177 ;  /* 0x000000b100b17308 */ /* 0x000f680000000800 */
[----:B------:R-:W-:Y:S01]  /*7df0*/  MUFU.EX2 R178, R178 ;  /* 0x000000b200b27308 */ /* 0x000fe20000000800 */
[C---:B-1----:R-:W-:Y:S03]  /*7e00*/  HMMA.16816.F32.BF16 R116, R4.reuse, R16, R116 ;  /* 0x000000100474723c */ /* 0x042fe60000041874 */
[----:B------:R-:W1:Y:S05]  /*7e10*/  MUFU.EX2 R179, R179 ;  /* 0x000000b300b37308 */ /* 0x000e6a0000000800 */
[C---:B------:R-:W-:Y:S01]  /*7e20*/  HMMA.16816.F32.BF16 R120, R4.reuse, R18, R120 ;  /* 0x000000120478723c */ /* 0x040fe20000041878 */
[----:B------:R-:W2:Y:S07]  /*7e30*/  LDSM.16.MT88.4 R16, [R205+0x17800] ;  /* 0x01780000cd10783b */ /* 0x000eae0000004200 */
        /* <DEDUP_REMOVED lines=15> */
[----:B------:R-:W-:Y:S01]  /*7f30*/  HMMA.16816.F32.BF16 R128, R4, R26, R128 ;  /* 0x0000001a0480723c */ /* 0x000fe20000041880 */
[----:B-----5:R-:W-:Y:S01]  /*7f40*/  F2FP.BF16.F32.PACK_AB R4, R177, R176 ;  /* 0x000000b0b104723e */ /* 0x020fe200000010ff */
[----:B------:R-:W-:Y:S01]  /*7f50*/  LDSM.16.MT88.4 R24, [R219+0x13800] ;  /* 0x01380000db18783b */ /* 0x000fe20000004200 */
[----:B-1----:R-:W-:-:S02]  /*7f60*/  F2FP.BF16.F32.PACK_AB R5, R214, R179 ;  /* 0x000000b3d605723e */ /* 0x002fc400000010ff */
[----:B------:R-:W-:Y:S02]  /*7f70*/  F2FP.BF16.F32.PACK_AB R6, R235, R178 ;  /* 0x000000b2eb06723e */ /* 0x000fe400000010ff */
[----:B------:R-:W-:-:S07]  /*7f80*/  F2FP.BF16.F32.PACK_AB R7, R231, R206 ;  /* 0x000000cee707723e */ /* 0x000fce00000010ff */
[C---:B---3--:R-:W-:Y:S08]  /*7f90*/  HMMA.16816.F32.BF16 R152, R4.reuse, R12, R152 ;  /* 0x0000000c0498723c */ /* 0x048ff00000041898 */
        /* <DEDUP_REMOVED lines=133> */
.L_x_3156:
[----:B------:R-:W-:Y:S01]  /*87f0*/  UMOV UR12, URZ ;  /* 0x000000ff000c7c82 */ /* 0x000fe20008000000 */
[----:B------:R-:W-:Y:S01]  /*8800*/  USHF.L.U32 UR7, UR8, 0x6, URZ ;  /* 0x0000000608077899 */ /* 0x000fe200080006ff */
[----:B------:R-:W-:-:S05]  /*8810*/  IADD3 R5, P1, PT, RZ, -UR12, RZ ;  /* 0x8000000cff057c10 */ /* 0x000fca000ff3e0ff */
[----:B------:R-:W-:-:S05]  /*8820*/  IMAD.X R4, RZ, RZ, ~UR7, P1 ;  /* 0x80000007ff047e24 */ /* 0x000fca00088e06ff */
[----:B------:R-:W-:-:S04]  /*8830*/  SHF.R.S64 R5, R5, 0x1f, R4 ;  /* 0x0000001f05057819 */ /* 0x000fc80000001004 */
[----:B------:R-:W-:-:S04]  /*8840*/  IADD3 R228, P1, PT, R5, R228, RZ ;  /* 0x000000e405e47210 */ /* 0x000fc80007f3e0ff */
[----:B------:R-:W-:-:S09]  /*8850*/  LEA.HI.X.SX32 R229, R4, R229, 0x1, P1 ;  /* 0x000000e504e57211 */ /* 0x000fd200008f0eff */
.L_x_3157:
        /* <DEDUP_REMOVED lines=39> */
[C---:B------:R-:W-:Y:S01]  /*8ad0*/  IMAD.IADD R214, R208.reuse, 0x1, R215 ;  /* 0x00000001d0d67824 */ /* 0x040fe200078e02d7 */
[----:B------:R-:W1:Y:S01]  /*8ae0*/  LDCU UR7, c[0x0][0x50c] ;  /* 0x0000a180ff0777ac */ /* 0x000e620008000800 */
[----:B------:R-:W-:Y:S01]  /*8af0*/  IADD3.X R5, PT, PT, R11, UR8, RZ, P1, !PT ;  /* 0x000000080b057c10 */ /* 0x000fe20008ffe4ff */
[----:B------:R-:W-:Y:S01]  /*8b00*/  @P4 STS.128 [R167+0x12000], RZ ;  /* 0x012000ffa7004388 */ /* 0x000fe20000000c00 */
[----:B------:R-:W-:-:S02]  /*8b10*/  IMAD.IADD R210, R208, 0x1, R209 ;  /* 0x00000001d0d27824 */ /* 0x000fc400078e02d1 */
        /* <DEDUP_REMOVED lines=79> */
[----:B------:R-:W1:Y:S04]  /*9010*/  LDSM.16.M88.4 R20, [R210+0x8000] ;  /* 0x00800000d214783b */ /* 0x000e680000000200 */
[----:B--2---:R-:W2:Y:S04]  /*9020*/  LDSM.16.M88.4 R8, [R210+0x8800] ;  /* 0x00880000d208783b */ /* 0x004ea80000000200 */
[----:B---3--:R-:W3:Y:S04]  /*9030*/  LDSM.16.M88.4 R4, [R210+0x9000] ;  /* 0x00900000d204783b */ /* 0x008ee80000000200 */
[----:B------:R-:W3:Y:S04]  /*9040*/  LDSM.16.M88.4 R32, [R210+0x9800] ;  /* 0x00980000d220783b */ /* 0x000ee80000000200 */
[----:B------:R-:W-:Y:S01]  /*9050*/  LDSM.16.M88.4 R192, [R212] ;  /* 0x00000000d4c0783b */ /* 0x000fe20000000200 */
        /* <DEDUP_REMOVED lines=10> */
[C---:B------:R-:W-:Y:S08]  /*9100*/  HMMA.16816.F32.BF16 R172, R168.reuse, R24, RZ ;  /* 0x00000018a8ac723c */ /* 0x040ff000000418ff */
[----:B------:R-:W-:Y:S01]  /*9110*/  HMMA.16816.F32.BF16 R168, R168, R26, RZ ;  /* 0x0000001aa8a8723c */ /* 0x000fe200000418ff */
[----:B------:R-:W1:Y:S07]  /*9120*/  LDSM.16.M88.4 R24, [R209+0x8000] ;  /* 0x00800000d118783b */ /* 0x000e6e0000000200 */
[C---:B------:R-:W-:Y:S08]  /*9130*/  HMMA.16816.F32.BF16 R16, R28.reuse, R20, R16 ;  /* 0x000000141c10723c */ /* 0x040ff00000041810 */
[C---:B------:R-:W-:Y:S01]  /*9140*/  HMMA.16816.F32.BF16 R12, R28.reuse, R22, R12 ;  /* 0x000000161c0c723c */ /* 0x040fe2000004180c */
[----:B------:R-:W4:Y:S07]  /*9150*/  LDSM.16.M88.4 R20, [R209+0x8800] ;  /* 0x00880000d114783b */ /* 0x000f2e0000000200 */
[C---:B--2---:R-:W-:Y:S08]  /*9160*/  HMMA.16816.F32.BF16 R188, R28.reuse, R8, R188 ;  /* 0x000000081cbc723c */ /* 0x044ff000000418bc */
[C---:B------:R-:W-:Y:S01]  /*9170*/  HMMA.16816.F32.BF16 R184, R28.reuse, R10, R184 ;  /* 0x0000000a1cb8723c */ /* 0x040fe200000418b8 */
[----:B------:R-:W-:Y:S07]  /*9180*/  LDSM.16.M88.4 R8, [R213] ;  /* 0x00000000d508783b */ /* 0x000fee0000000200 */
[C---:B---3--:R-:W-:Y:S08]  /*9190*/  HMMA.16816.F32.BF16 R180, R28.reuse, R4, R180 ;  /* 0x000000041cb4723c */ /* 0x048ff000000418b4 */
[C---:B------:R-:W-:Y:S01]  /*91a0*/  HMMA.16816.F32.BF16 R176, R28.reuse, R6, R176 ;  /* 0x000000061cb0723c */ /* 0x040fe200000418b0 */
[----:B------:R-:W2:Y:S07]  /*91b0*/  LDSM.16.M88.4 R4, [R208+0x8000] ;  /* 0x00800000d004783b */ /* 0x000eae0000000200 */
[C---:B------:R-:W-:Y:S08]  /*91c0*/  HMMA.16816.F32.BF16 R172, R28.reuse, R32, R172 ;  /* 0x000000201cac723c */ /* 0x040ff000000418ac */
[----:B------:R-:W-:Y:S01]  /*91d0*/  HMMA.16816.F32.BF16 R168, R28, R34, R168 ;  /* 0x000000221ca8723c */ /* 0x000fe200000418a8 */
[----:B------:R-:W3:Y:S04]  /*91e0*/  LDSM.16.M88.4 R32, [R208+0x8800] ;  /* 0x00880000d020783b */ /* 0x000ee80000000200 */
[----:B------:R-:W5:Y:S03]  /*91f0*/  LDSM.16.M88.4 R28, [R208+0x9000] ;  /* 0x00900000d01c783b */ /* 0x000f660000000200 */
[C---:B-1----:R-:W-:Y:S08]  /*9200*/  HMMA.16816.F32.BF16 R16, R192.reuse, R24, R16 ;  /* 0x00000018c010723c */ /* 0x042ff00000041810 */
[C---:B------:R-:W-:Y:S01]  /*9210*/  HMMA.16816.F32.BF16 R12, R192.reuse, R26, R12 ;  /* 0x0000001ac00c723c */ /* 0x040fe2000004180c */
[----:B------:R-:W1:Y:S07]  /*9220*/  LDSM.16.M88.4 R24, [R208+0x9800] ;  /* 0x00980000d018783b */ /* 0x000e6e0000000200 */
        /* <DEDUP_REMOVED lines=13> */
[C---:B---3--:R-:W-:Y:S08]  /*9300*/  HMMA.16816.F32.BF16 R188, R8.reuse, R32, R188 ;  /* 0x0000002008bc723c */ /* 0x048ff000000418bc */
[C---:B------:R-:W-:Y:S01]  /*9310*/  HMMA.16816.F32.BF16 R184, R8.reuse, R34, R184 ;  /* 0x0000002208b8723c */ /* 0x040fe200000418b8 */
[----:B------:R-:W3:Y:S07]  /*9320*/  LDSM.16.M88.4 R32, [R211+UR6+0xb000] ;  /* 0x00b00006d320783b */ /* 0x000eee0008000200 */
[C---:B-----5:R-:W-:Y:S08]  /*9330*/  HMMA.16816.F32.BF16 R180, R8.reuse, R28, R180 ;  /* 0x0000001c08b4723c */ /* 0x060ff000000418b4 */
        /* <DEDUP_REMOVED lines=8> */
[----:B------:R-:W-:Y:S07]  /*93c0*/  LDSM.16.M88.4 R20, [R209+0xa000] ;  /* 0x00a00000d114783b */ /* 0x000fee0000000200 */
[C---:B--2---:R-:W-:Y:S08]  /*93d0*/  HMMA.16816.F32.BF16 R188, R200.reuse, R4, R188 ;  /* 0x00000004c8bc723c */ /* 0x044ff000000418bc */
[C---:B------:R-:W-:Y:S01]  /*93e0*/  HMMA.16816.F32.BF16 R184, R200.reuse, R6, R184 ;  /* 0x00000006c8b8723c */ /* 0x040fe200000418b8 */
[----:B------:R-:W2:Y:S07]  /*93f0*/  LDSM.16.M88.4 R4, [R212+0x2000] ;  /* 0x00200000d404783b */ /* 0x000eae0000000200 */
[C---:B---3--:R-:W-:Y:S08]  /*9400*/  HMMA.16816.F32.BF16 R180, R200.reuse, R32, R180 ;  /* 0x00000020c8b4723c */ /* 0x048ff000000418b4 */
        /* <DEDUP_REMOVED lines=120> */
[----:B------:R-:W4:Y:S07]  /*9b90*/  LDSM.16.M88.4 R16, [R210+0xf000] ;  /* 0x00f00000d210783b */ /* 0x000f2e0000000200 */
[----:B--2---:R-:W-:Y:S03]  /*9ba0*/  HMMA.16816.F32.BF16 R204, R28, R14, R204 ;  /* 0x0000000e1ccc723c */ /* 0x004fe600000418cc */
[----:B------:R-:W-:Y:S01]  /*9bb0*/  FMUL.FTZ R7, R200, UR7 ;  /* 0x00000007c8077c20 */ /* 0x000fe20008410000 */
[----:B------:R-:W-:Y:S01]  /*9bc0*/  FMUL.FTZ R6, R201, UR7 ;  /* 0x00000007c9067c20 */ /* 0x000fe20008410000 */
[----:B------:R-:W-:-:S03]  /*9bd0*/  FMUL.FTZ R15, R203, UR7 ;  /* 0x00000007cb0f7c20 */ /* 0x000fc60008410000 */
[----:B-----5:R-:W-:Y:S01]  /*9be0*/  HMMA.16816.F32.BF16 R196, R28, R32, R196 ;  /* 0x000000201cc4723c */ /* 0x020fe200000418c4 */
[----:B------:R-:W-:Y:S01]  /*9bf0*/  FMUL.FTZ R33, R202, UR7 ;  /* 0x00000007ca217c20 */ /* 0x000fe20008410000 */
[----:B------:R-:W2:Y:S01]  /*9c00*/  MUFU.TANH R7, R7 ;  /* 0x0000000700077308 */ /* 0x000ea20000002400 */
[----:B------:R-:W-:-:S05]  /*9c10*/  FMUL.FTZ R32, R192, UR7 ;  /* 0x00000007c0207c20 */ /* 0x000fca0008410000 */
[----:B------:R-:W-:Y:S01]  /*9c20*/  HMMA.16816.F32.BF16 R184, R8, R22, R184 ;  /* 0x0000001608b8723c */ /* 0x000fe200000418b8 */
[----:B------:R-:W5:Y:S01]  /*9c30*/  LDSM.16.M88.4 R20, [R209+0xf000] ;  /* 0x00f00000d114783b */ /* 0x000f620000000200 */
[----:B------:R-:W2:Y:S03]  /*9c40*/  MUFU.TANH R33, R33 ;  /* 0x0000002100217308 */ /* 0x000ea60000002400 */
[----:B------:R-:W5:Y:S01]  /*9c50*/  LDSM.16.M88.4 R208, [R208+0xf000] ;  /* 0x00f00000d0d0783b */ /* 0x000f620000000200 */
[----:B------:R-:W-:-:S04]  /*9c60*/  DEPBAR.LE SB0, 0x0 ;  /* 0x000080000000791a */ /* 0x000fc80000000000 */
[----:B-1----:R-:W-:Y:S01]  /*9c70*/  HMMA.16816.F32.BF16 R204, R24, R170, R204 ;  /* 0x000000aa18cc723c */ /* 0x002fe200000418cc */
[----:B------:R-:W-:Y:S01]  /*9c80*/  MUFU.TANH R6, R6 ;  /* 0x0000000600067308 */ /* 0x000fe20000002400 */
[----:B------:R-:W-:-:S06]  /*9c90*/  FMUL.FTZ R170, R194, UR7 ;  /* 0x00000007c2aa7c20 */ /* 0x000fcc0008410000 */
[----:B---3--:R-:W-:Y:S01]  /*9ca0*/  HMMA.16816.F32.BF16 R196, R24, R188, R196 ;  /* 0x000000bc18c4723c */ /* 0x008fe200000418c4 */
[----:B------:R-:W-:Y:S01]  /*9cb0*/  IMAD.SHL.U32 R188, R218, 0x2, RZ ;  /* 0x00000002dabc7824 */ /* 0x000fe200078e00ff */
[----:B------:R-:W-:Y:S01]  /*9cc0*/  MUFU.TANH R15, R15 ;  /* 0x0000000f000f7308 */ /* 0x000fe20000002400 */
[----:B------:R-:W-:-:S03]  /*9cd0*/  FMUL.FTZ R189, R193, UR7 ;  /* 0x00000007c1bd7c20 */ /* 0x000fc60008410000 */
[----:B------:R-:W-:Y:S02]  /*9ce0*/  LOP3.LUT R188, R188, 0x6, RZ, 0xc0, !PT ;  /* 0x00000006bcbc7812 */ /* 0x000fe400078ec0ff */
[----:B----4-:R-:W-:Y:S01]  /*9cf0*/  HMMA.16816.F32.BF16 R180, R8, R16, R180 ;  /* 0x0000001008b4723c */ /* 0x010fe200000418b4 */
[----:B------:R-:W-:Y:S01]  /*9d00*/  IMAD.U32 R17, RZ, RZ, UR20 ;  /* 0x00000014ff117e24 */ /* 0x000fe2000f8e00ff */
[----:B------:R-:W-:Y:S01]  /*9d10*/  MUFU.TANH R32, R32 ;  /* 0x0000002000207308 */ /* 0x000fe20000002400 */
[----:B------:R-:W-:Y:S01]  /*9d20*/  FMUL.FTZ R204, R204, UR7 ;  /* 0x00000007cccc7c20 */ /* 0x000fe20008410000 */
[----:B------:R-:W-:Y:S01]  /*9d30*/  FMUL.FTZ R205, R205, UR7 ;  /* 0x00000007cdcd7c20 */ /* 0x000fe20008410000 */
[----:B------:R-:W-:Y:S02]  /*9d40*/  IMAD R14, R17, 0x40, R188 ;  /* 0x00000040110e7824 */ /* 0x000fe400078e02bc */
[----:B------:R-:W-:Y:S01]  /*9d50*/  FMUL.FTZ R207, R207, UR7 ;  /* 0x00000007cfcf7c20 */ /* 0x000fe20008410000 */
[----:B------:R-:W-:Y:S01]  /*9d60*/  HMMA.16816.F32.BF16 R184, R28, R34, R184 ;  /* 0x000000221cb8723c */ /* 0x000fe200000418b8 */
[C---:B------:R-:W-:Y:S01]  /*9d70*/  VIADD R35, R14.reuse, 0xffffff80 ;  /* 0xffffff800e237836 */ /* 0x040fe20000000000 */
[----:B------:R-:W1:Y:S01]  /*9d80*/  MUFU.TANH R17, R204 ;  /* 0x000000cc00117308 */ /* 0x000e620000002400 */
[----:B------:R-:W-:-:S02]  /*9d90*/  VIADD R171, R14, 0xffffffb8 ;  /* 0xffffffb80eab7836 */ /* 0x000fc40000000000 */
[----:B------:R-:W-:Y:S01]  /*9da0*/  FMUL.FTZ R34, R195, UR7 ;  /* 0x00000007c3227c20 */ /* 0x000fe20008410000 */
[----:B------:R-:W-:Y:S01]  /*9db0*/  FMUL.FTZ R196, R196, UR7 ;  /* 0x00000007c4c47c20 */ /* 0x000fe20008410000 */
[----:B------:R-:W-:Y:S01]  /*9dc0*/  ISETP.GE.AND P1, PT, R35, R165, PT ;  /* 0x000000a52300720c */ /* 0x000fe20003f26270 */
[----:B------:R-:W-:Y:S01]  /*9dd0*/  FMUL.FTZ R197, R197, UR7 ;  /* 0x00000007c5c57c20 */ /* 0x000fe20008410000 */
[----:B------:R-:W-:Y:S01]  /*9de0*/  HMMA.16816.F32.BF16 R176, R8, R18, R176 ;  /* 0x0000001208b0723c */ /* 0x000fe200000418b0 */
[----:B------:R-:W-:Y:S01]  /*9df0*/  FMUL.FTZ R19, R206, UR7 ;  /* 0x00000007ce137c20 */ /* 0x000fe20008410000 */
[----:B------:R-:W-:Y:S01]  /*9e00*/  I2FP.F32.S32 R18, R35 ;  /* 0x0000002300127245 */ /* 0x000fe20000201400 */
[----:B------:R-:W-:Y:S01]  /*9e10*/  MUFU.TANH R170, R170 ;  /* 0x000000aa00aa7308 */ /* 0x000fe20000002400 */
[----:B------:R-:W-:-:S03]  /*9e20*/  FMUL.FTZ R199, R199, UR7 ;  /* 0x00000007c7c77c20 */ /* 0x000fc60008410000 */
[C---:B--2---:R-:W-:Y:S01]  /*9e30*/  FFMA.FTZ R7, R18.reuse, UR5, R7 ;  /* 0x0000000512077c23 */ /* 0x044fe20008010007 */
[----:B------:R-:W-:Y:S01]  /*9e40*/  FFMA.FTZ R33, R18, UR5, R33 ;  /* 0x0000000512217c23 */ /* 0x000fe20008010021 */
[----:B-----5:R-:W-:Y:S01]  /*9e50*/  HMMA.16816.F32.BF16 R180, R28, R20, R180 ;  /* 0x000000141cb4723c */ /* 0x020fe200000418b4 */
[----:B------:R-:W-:Y:S01]  /*9e60*/  VIADD R21, R14, 0xffffff81 ;  /* 0xffffff810e157836 */ /* 0x000fe20000000000 */
[----:B------:R-:W2:Y:S01]  /*9e70*/  MUFU.TANH R19, R19 ;  /* 0x0000001300137308 */ /* 0x000ea20000002400 */
[----:B------:R-:W-:Y:S01]  /*9e80*/  FSEL R7, R7, -INF , !P1 ;  /* 0xff80000007077808 */ /* 0x000fe20004800000 */
[----:B------:R-:W-:Y:S01]  /*9e90*/  FMUL.FTZ R20, R198, UR7 ;  /* 0x00000007c6147c20 */ /* 0x000fe20008410000 */
[----:B------:R-:W-:-:S03]  /*9ea0*/  ISETP.GE.AND P1, PT, R35, R2, PT ;  /* 0x000000022300720c */ /* 0x000fc60003f26270 */
[----:B------:R-:W-:Y:S01]  /*9eb0*/  HMMA.16816.F32.BF16 R184, R24, R190, R184 ;  /* 0x000000be18b8723c */ /* 0x000fe200000418b8 */
[----:B------:R-:W-:Y:S01]  /*9ec0*/  I2FP.F32.S32 R190, R171 ;  /* 0x000000ab00be7245 */ /* 0x000fe20000201400 */
[----:B------:R-:W3:Y:S04]  /*9ed0*/  MUFU.TANH R189, R189 ;  /* 0x000000bd00bd7308 */ /* 0x000ee80000002400 */
[----:B-1----:R-:W-:Y:S01]  /*9ee0*/  FFMA.FTZ R203, R190, UR5, R17 ;  /* 0x00000005becb7c23 */ /* 0x002fe20008010011 */
[----:B------:R-:W-:Y:S01]  /*9ef0*/  FSEL R17, R33, -INF , !P1 ;  /* 0xff80000021117808 */ /* 0x000fe20004800000 */
[----:B------:R-:W-:Y:S01]  /*9f00*/  HMMA.16816.F32.BF16 R172, R8, R4, R172 ;  /* 0x0000000408ac723c */ /* 0x000fe200000418ac */
[----:B------:R-:W-:Y:S01]  /*9f10*/  ISETP.GE.AND P1, PT, R171, R165, PT ;  /* 0x000000a5ab00720c */ /* 0x000fe20003f26270 */
[----:B------:R-:W-:Y:S01]  /*9f20*/  VIADD R10, R14, 0xffffff88 ;  /* 0xffffff880e0a7836 */ /* 0x000fe20000000000 */
[----:B------:R-:W-:Y:S01]  /*9f30*/  I2FP.F32.S32 R5, R21 ;  /* 0x0000001500057245 */ /* 0x000fe20000201400 */
[----:B--2---:R-:W-:Y:S01]  /*9f40*/  FFMA.FTZ R19, R190, UR5, R19 ;  /* 0x00000005be137c23 */ /* 0x004fe20008010013 */
[----:B------:R-:W-:Y:S01]  /*9f50*/  FSEL R203, R203, -INF , !P1 ;  /* 0xff800000cbcb7808 */ /* 0x000fe20004800000 */
[----:B------:R-:W1:Y:S01]  /*9f60*/  MUFU.TANH R34, R34 ;  /* 0x0000002200227308 */ /* 0x000e620000002400 */
[----:B------:R-:W-:Y:S01]  /*9f70*/  ISETP.GE.AND P1, PT, R171, R2, PT ;  /* 0x00000002ab00720c */ /* 0x000fe20003f26270 */
[C---:B------:R-:W-:Y:S01]  /*9f80*/  FFMA.FTZ R9, R5.reuse, UR5, R6 ;  /* 0x0000000505097c23 */ /* 0x040fe20008010006 */
[----:B------:R-:W-:Y:S01]  /*9f90*/  FFMA.FTZ R5, R5, UR5, R15 ;  /* 0x0000000505057c23 */ /* 0x000fe2000801000f */
[----:B------:R-:W-:Y:S01]  /*9fa0*/  I2FP.F32.S32 R15, R10 ;  /* 0x0000000a000f7245 */ /* 0x000fe20000201400 */
[----:B------:R-:W-:Y:S01]  /*9fb0*/  HMMA.16816.F32.BF16 R176, R28, R22, R176 ;  /* 0x000000161cb0723c */ /* 0x000fe200000418b0 */
[----:B------:R-:W-:Y:S01]  /*9fc0*/  FSEL R204, R19, -INF , !P1 ;  /* 0xff80000013cc7808 */ /* 0x000fe20004800000 */
[----:B------:R-:W-:Y:S01]  /*9fd0*/  FMUL.FTZ R184, R184, UR7 ;  /* 0x00000007b8b87c20 */ /* 0x000fe20008410000 */
[-C--:B------:R-:W-:Y:S01]  /*9fe0*/  ISETP.GE.AND P1, PT, R21, R165.reuse, PT ;  /* 0x000000a51500720c */ /* 0x080fe20003f26270 */
[C---:B------:R-:W-:Y:S01]  /*9ff0*/  FFMA.FTZ R11, R15.reuse, UR5, R32 ;  /* 0x000000050f0b7c23 */ /* 0x040fe20008010020 */
[----:B------:R-:W2:Y:S01]  /*a000*/  MUFU.TANH R16, R196 ;  /* 0x000000c400107308 */ /* 0x000ea20000002400 */
[----:B------:R-:W-:Y:S01]  /*a010*/  FFMA.FTZ R19, R15, UR5, R170 ;  /* 0x000000050f137c23 */ /* 0x000fe200080100aa */
[----:B------:R-:W-:Y:S01]  /*a020*/  FSEL R9, R9, -INF , !P1 ;  /* 0xff80000009097808 */ /* 0x000fe20004800000 */
[C---:B------:R-:W-:Y:S01]  /*a030*/  VIADD R32, R14.reuse, 0xffffff90 ;  /* 0xffffff900e207836 */ /* 0x040fe20000000000 */
[----:B------:R-:W-:Y:S01]  /*a040*/  ISETP.GE.AND P1, PT, R21, R2, PT ;  /* 0x000000021500720c */ /* 0x000fe20003f26270 */
[----:B------:R-:W-:Y:S01]  /*a050*/  VIADD R21, R14, 0xffffff89 ;  /* 0xffffff890e157836 */ /* 0x000fe20000000000 */
[----:B------:R-:W-:Y:S01]  /*a060*/  HMMA.16816.F32.BF16 R180, R24, R208, R180 ;  /* 0x000000d018b4723c */ /* 0x000fe200000418b4 */
[----:B------:R-:W-:Y:S01]  /*a070*/  FMUL.FTZ R8, R185, UR7 ;  /* 0x00000007b9087c20 */ /* 0x000fe20008410000 */
[----:B------:R-:W-:Y:S01]  /*a080*/  FSEL R5, R5, -INF , !P1 ;  /* 0xff80000005057808 */ /* 0x000fe20004800000 */
[----:B------:R-:W4:Y:S01]  /*a090*/  MUFU.TANH R20, R20 ;  /* 0x0000001400147308 */ /* 0x000f220000002400 */
[----:B------:R-:W-:Y:S01]  /*a0a0*/  ISETP.GE.AND P1, PT, R10, R165, PT ;  /* 0x000000a50a00720c */ /* 0x000fe20003f26270 */
[----:B------:R-:W-:Y:S01]  /*a0b0*/  FMUL.FTZ R187, R187, UR7 ;  /* 0x00000007bbbb7c20 */ /* 0x000fe20008410000 */
[----:B------:R-:W-:-:S02]  /*a0c0*/  I2FP.F32.S32 R22, R21 ;  /* 0x0000001500167245 */ /* 0x000fc40000201400 */
[----:B------:R-:W-:Y:S01]  /*a0d0*/  FSEL R11, R11, -INF , !P1 ;  /* 0xff8000000b0b7808 */ /* 0x000fe20004800000 */
[----:B------:R-:W-:Y:S01]  /*a0e0*/  HMMA.16816.F32.BF16 R172, R28, R12, R172 ;  /* 0x0000000c1cac723c */ /* 0x000fe200000418ac */
[----:B------:R-:W-:Y:S01]  /*a0f0*/  ISETP.GE.AND P1, PT, R10, R2, PT ;  /* 0x000000020a00720c */ /* 0x000fe20003f26270 */
[C---:B---3--:R-:W-:Y:S01]  /*a100*/  FFMA.FTZ R15, R22.reuse, UR5, R189 ;  /* 0x00000005160f7c23 */ /* 0x048fe200080100bd */
[----:B------:R-:W3:Y:S01]  /*a110*/  MUFU.TANH R18, R197 ;  /* 0x000000c500127308 */ /* 0x000ee20000002400 */
[----:B-1----:R-:W-:Y:S01]  /*a120*/  FFMA.FTZ R34, R22, UR5, R34 ;  /* 0x0000000516227c23 */ /* 0x002fe20008010022 */
[----:B------:R-:W-:Y:S01]  /*a130*/  FSEL R19, R19, -INF , !P1 ;  /* 0xff80000013137808 */ /* 0x000fe20004800000 */
[----:B------:R-:W-:Y:S01]  /*a140*/  VIADD R13, R14, 0xffffff91 ;  /* 0xffffff910e0d7836 */ /* 0x000fe20000000000 */
[----:B------:R-:W-:Y:S01]  /*a150*/  ISETP.GE.AND P1, PT, R21, R165, PT ;  /* 0x000000a51500720c */ /* 0x000fe20003f26270 */
[----:B------:R-:W-:Y:S01]  /*a160*/  FMUL.FTZ R10, R186, UR7 ;  /* 0x00000007ba0a7c20 */ /* 0x000fe20008410000 */
[----:B------:R-:W-:Y:S01]  /*a170*/  I2FP.F32.S32 R23, R32 ;  /* 0x0000002000177245 */ /* 0x000fe20000201400 */
[----:B------:R-:W-:Y:S01]  /*a180*/  FMUL.FTZ R12, R180, UR7 ;  /* 0x00000007b40c7c20 */ /* 0x000fe20008410000 */
[----:B------:R-:W-:Y:S01]  /*a190*/  FSEL R15, R15, -INF , !P1 ;  /* 0xff8000000f0f7808 */ /* 0x000fe20004800000 */
[----:B------:R-:W1:Y:S01]  /*a1a0*/  MUFU.TANH R4, R199 ;  /* 0x000000c700047308 */ /* 0x000e620000002400 */
[-C--:B------:R-:W-:Y:S01]  /*a1b0*/  ISETP.GE.AND P1, PT, R21, R2.reuse, PT ;  /* 0x000000021500720c */ /* 0x080fe20003f26270 */
[C---:B--2---:R-:W-:Y:S01]  /*a1c0*/  FFMA.FTZ R16, R23.reuse, UR5, R16 ;  /* 0x0000000517107c23 */ /* 0x044fe20008010010 */
[----:B------:R-:W-:Y:S01]  /*a1d0*/  I2FP.F32.S32 R29, R13 ;  /* 0x0000000d001d7245 */ /* 0x000fe20000201400 */
[----:B----4-:R-:W-:Y:S01]  /*a1e0*/  FFMA.FTZ R195, R23, UR5, R20 ;  /* 0x0000000517c37c23 */ /* 0x010fe20008010014 */
[----:B------:R-:W-:Y:S01]  /*a1f0*/  FSEL R21, R34, -INF , !P1 ;  /* 0xff80000022157808 */ /* 0x000fe20004800000 */
[----:B------:R-:W-:Y:S01]  /*a200*/  VIADD R20, R14, 0xffffff98 ;  /* 0xffffff980e147836 */ /* 0x000fe20000000000 */
[-C--:B------:R-:W-:Y:S01]  /*a210*/  ISETP.GE.AND P1, PT, R32, R165.reuse, PT ;  /* 0x000000a52000720c */ /* 0x080fe20003f26270 */
[----:B------:R-:W2:Y:S01]  /*a220*/  MUFU.TANH R6, R184 ;  /* 0x000000b800067308 */ /* 0x000ea20000002400 */
[----:B---3--:R-:W-:Y:S01]  /*a230*/  FFMA.FTZ R18, R29, UR5, R18 ;  /* 0x000000051d127c23 */ /* 0x008fe20008010012 */
[C---:B------:R-:W-:Y:S01]  /*a240*/  HMMA.16816.F32.BF16 R176, R24.reuse, R210, R176 ;  /* 0x000000d218b0723c */ /* 0x040fe200000418b0 */
[----:B------:R-:W-:Y:S01]  /*a250*/  FSEL R197, R16, -INF , !P1 ;  /* 0xff80000010c57808 */ /* 0x000fe20004800000 */
[----:B------:R-:W-:Y:S01]  /*a260*/  FMUL.FTZ R182, R182, UR7 ;  /* 0x00000007b6b67c20 */ /* 0x000fe20008410000 */
[----:B------:R-:W-:Y:S01]  /*a270*/  ISETP.GE.AND P1, PT, R32, R2, PT ;  /* 0x000000022000720c */ /* 0x000fe20003f26270 */
[----:B------:R-:W-:Y:S01]  /*a280*/  FMUL.FTZ R16, R181, UR7 ;  /* 0x00000007b5107c20 */ /* 0x000fe20008410000 */
[----:B------:R-:W-:Y:S01]  /*a290*/  I2FP.F32.S32 R23, R20 ;  /* 0x0000001400177245 */ /* 0x000fe20000201400 */
[----:B------:R-:W3:Y:S01]  /*a2a0*/  MUFU.TANH R10, R10 ;  /* 0x0000000a000a7308 */ /* 0x000ee20000002400 */
[----:B------:R-:W-:Y:S01]  /*a2b0*/  FSEL R195, R195, -INF , !P1 ;  /* 0xff800000c3c37808 */ /* 0x000fe20004800000 */
[----:B-1----:R-:W-:Y:S01]  /*a2c0*/  FFMA.FTZ R171, R29, UR5, R4 ;  /* 0x000000051dab7c23 */ /* 0x002fe20008010004 */
[----:B------:R-:W-:Y:S01]  /*a2d0*/  ISETP.GE.AND P1, PT, R13, R165, PT ;  /* 0x000000a50d00720c */ /* 0x000fe20003f26270 */
[----:B------:R-:W-:Y:S01]  /*a2e0*/  HMMA.16816.F32.BF16 R172, R24, R168, R172 ;  /* 0x000000a818ac723c */ /* 0x000fe200000418ac */
[----:B------:R-:W-:-:S02]  /*a2f0*/  FMUL.FTZ R183, R183, UR7 ;  /* 0x00000007b7b77c20 */ /* 0x000fc40008410000 */
[----:B------:R-:W-:Y:S01]  /*a300*/  FSEL R239, R18, -INF , !P1 ;  /* 0xff80000012ef7808 */ /* 0x000fe20004800000 */
[----:B------:R-:W1:Y:S01]  /*a310*/  MUFU.TANH R8, R8 ;  /* 0x0000000800087308 */ /* 0x000e620000002400 */
[-C--:B------:R-:W-:Y:S01]  /*a320*/  ISETP.GE.AND P1, PT, R13, R2.reuse, PT ;  /* 0x000000020d00720c */ /* 0x080fe20003f26270 */
[----:B--2---:R-:W-:Y:S01]  /*a330*/  FFMA.FTZ R199, R23, UR5, R6 ;  /* 0x0000000517c77c23 */ /* 0x004fe20008010006 */
[----:B------:R-:W-:Y:S02]  /*a340*/  VIADD R13, R14, 0xffffff99 ;  /* 0xffffff990e0d7836 */ /* 0x000fe40000000000 */
[----:B------:R-:W-:Y:S01]  /*a350*/  FSEL R171, R171, -INF , !P1 ;  /* 0xff800000abab7808 */ /* 0x000fe20004800000 */
[----:B------:R-:W-:Y:S01]  /*a360*/  FMUL.FTZ R176, R176, UR7 ;  /* 0x00000007b0b07c20 */ /* 0x000fe20008410000 */
[----:B------:R-:W-:Y:S01]  /*a370*/  ISETP.GE.AND P1, PT, R20, R165, PT ;  /* 0x000000a51400720c */ /* 0x000fe20003f26270 */
[----:B------:R-:W2:Y:S01]  /*a380*/  MUFU.TANH R22, R187 ;  /* 0x000000bb00167308 */ /* 0x000ea20000002400 */
[----:B------:R-:W-:Y:S01]  /*a390*/  I2FP.F32.S32 R25, R13 ;  /* 0x0000000d00197245 */ /* 0x000fe20000201400 */
[----:B---3--:R-:W-:Y:S01]  /*a3a0*/  FFMA.FTZ R201, R23, UR5, R10 ;  /* 0x0000000517c97c23 */ /* 0x008fe2000801000a */
[----:B------:R-:W-:Y:S01]  /*a3b0*/  FSEL R199, R199, -INF , !P1 ;  /* 0xff800000c7c77808 */ /* 0x000fe20004800000 */
[----:B------:R-:W-:Y:S01]  /*a3c0*/  VIADD R10, R14, 0xffffffa0 ;  /* 0xffffffa00e0a7836 */ /* 0x000fe20000000000 */
[----:B------:R-:W-:Y:S01]  /*a3d0*/  ISETP.GE.AND P1, PT, R20, R2, PT ;  /* 0x000000021400720c */ /* 0x000fe20003f26270 */
[----:B------:R-:W-:Y:S01]  /*a3e0*/  FMUL.FTZ R178, R178, UR7 ;  /* 0x00000007b2b27c20 */ /* 0x000fe20008410000 */
[----:B------:R-:W-:Y:S01]  /*a3f0*/  FMUL.FTZ R177, R177, UR7 ;  /* 0x00000007b1b17c20 */ /* 0x000fe20008410000 */
[----:B------:R-:W3:Y:S01]  /*a400*/  MUFU.TANH R12, R12 ;  /* 0x0000000c000c7308 */ /* 0x000ee20000002400 */
[----:B------:R-:W-:Y:S01]  /*a410*/  FSEL R201, R201, -INF , !P1 ;  /* 0xff800000c9c97808 */ /* 0x000fe20004800000 */
[----:B-1----:R-:W-:Y:S01]  /*a420*/  FFMA.FTZ R241, R25, UR5, R8 ;  /* 0x0000000519f17c23 */ /* 0x002fe20008010008 */
[----:B------:R-:W-:Y:S01]  /*a430*/  ISETP.GE.AND P1, PT, R13, R165, PT ;  /* 0x000000a50d00720c */ /* 0x000fe20003f26270 */
[----:B------:R-:W-:Y:S01]  /*a440*/  FMUL.FTZ R179, R179, UR7 ;  /* 0x00000007b3b37c20 */ /* 0x000fe20008410000 */
[----:B------:R-:W-:Y:S01]  /*a450*/  I2FP.F32.S32 R23, R10 ;  /* 0x0000000a00177245 */ /* 0x000fe20000201400 */
[----:B------:R-:W-:Y:S01]  /*a460*/  FMUL.FTZ R172, R172, UR7 ;  /* 0x00000007acac7c20 */ /* 0x000fe20008410000 */
[----:B------:R-:W-:Y:S01]  /*a470*/  FSEL R241, R241, -INF , !P1 ;  /* 0xff800000f1f17808 */ /* 0x000fe20004800000 */
[----:B------:R-:W-:Y:S01]  /*a480*/  MUFU.TANH R4, R182 ;  /* 0x000000b600047308 */ /* 0x000fe20000002400 */
[----:B------:R-:W-:Y:S01]  /*a490*/  ISETP.GE.AND P1, PT, R13, R2, PT ;  /* 0x000000020d00720c */ /* 0x000fe20003f26270 */
[----:B--2---:R-:W-:Y:S01]  /*a4a0*/  FFMA.FTZ R22, R25, UR5, R22 ;  /* 0x0000000519167c23 */ /* 0x004fe20008010016 */
[----:B------:R-:W-:-:S02]  /*a4b0*/  VIADD R13, R14, 0xffffffa1 ;  /* 0xffffffa10e0d7836 */ /* 0x000fc40000000000 */
[----:B------:R-:W-:Y:S01]  /*a4c0*/  FMUL.FTZ R174, R174, UR7 ;  /* 0x00000007aeae7c20 */ /* 0x000fe20008410000 */
[----:B------:R-:W-:Y:S01]  /*a4d0*/  FMUL.FTZ R175, R175, UR7 ;  /* 0x00000007afaf7c20 */ /* 0x000fe20008410000 */
[----:B------:R-:W-:Y:S01]  /*a4e0*/  FSEL R169, R22, -INF , !P1 ;  /* 0xff80000016a97808 */ /* 0x000fe20004800000 */
[----:B------:R-:W1:Y:S01]  /*a4f0*/  MUFU.TANH R16, R16 ;  /* 0x0000001000107308 */ /* 0x000e620000002400 */
[----:B------:R-:W-:Y:S01]  /*a500*/  ISETP.GE.AND P1, PT, R10, R165, PT ;  /* 0x000000a50a00720c */ /* 0x000fe20003f26270 */
[----:B---3--:R-:W-:Y:S01]  /*a510*/  FFMA.FTZ R237, R23, UR5, R12 ;  /* 0x0000000517ed7c23 */ /* 0x008fe2000801000c */
[----:B------:R-:W-:-:S04]  /*a520*/  I2FP.F32.S32 R25, R13 ;  /* 0x0000000d00197245 */ /* 0x000fc80000201400 */
[----:B------:R-:W-:Y:S01]  /*a530*/  FSEL R237, R237, -INF , !P1 ;  /* 0xff800000eded7808 */ /* 0x000fe20004800000 */
[----:B------:R2:W3:Y:S01]  /*a540*/  MUFU.TANH R6, R183 ;  /* 0x000000b700067308 */ /* 0x0004e20000002400 */
[----:B------:R-:W-:Y:S01]  /*a550*/  ISETP.GE.AND P1, PT, R10, R2, PT ;  /* 0x000000020a00720c */ /* 0x000fe20003f26270 */
[----:B------:R-:W-:-:S06]  /*a560*/  VIADD R10, R14, 0xffffffa8 ;  /* 0xffffffa80e0a7836 */ /* 0x000fcc0000000000 */
[----:B------:R-:W4:Y:S01]  /*a570*/  MUFU.TANH R176, R176 ;  /* 0x000000b000b07308 */ /* 0x000f220000002400 */
[----:B-1----:R-:W-:-:S07]  /*a580*/  FFMA.FTZ R16, R25, UR5, R16 ;  /* 0x0000000519107c23 */ /* 0x002fce0008010010 */
[----:B------:R-:W-:Y:S01]  /*a590*/  MUFU.TANH R12, R178 ;  /* 0x000000b2000c7308 */ /* 0x000fe20000002400 */
[----:B--2---:R-:W-:Y:S01]  /*a5a0*/  FFMA.FTZ R183, R23, UR5, R4 ;  /* 0x0000000517b77c23 */ /* 0x004fe20008010004 */
[----:B---3--:R-:W-:Y:S01]  /*a5b0*/  FFMA.FTZ R181, R25, UR5, R6 ;  /* 0x0000000519b57c23 */ /* 0x008fe20008010006 */
[----:B------:R-:W-:-:S03]  /*a5c0*/  I2FP.F32.S32 R23, R10 ;  /* 0x0000000a00177245 */ /* 0x000fc60000201400 */
[----:B------:R-:W-:Y:S02]  /*a5d0*/  FSEL R183, R183, -INF , !P1 ;  /* 0xff800000b7b77808 */ /* 0x000fe40004800000 */
[----:B------:R-:W1:Y:S01]  /*a5e0*/  MUFU.TANH R8, R177 ;  /* 0x000000b100087308 */ /* 0x000e620000002400 */
[----:B------:R-:W-:Y:S01]  /*a5f0*/  BAR.SYNC.DEFER_BLOCKING 0x0 ;  /* 0x0000000000007b1d */ /* 0x000fe20000010000 */
[----:B------:R-:W-:Y:S01]  /*a600*/  ISETP.GE.AND P1, PT, R13, R165, PT ;  /* 0x000000a50d00720c */ /* 0x000fe20003f26270 */
[----:B----4-:R-:W-:-:S03]  /*a610*/  FFMA.FTZ R176, R23, UR5, R176 ;  /* 0x0000000517b07c23 */ /* 0x010fc600080100b0 */
[----:B------:R-:W-:Y:S01]  /*a620*/  FSEL R225, R16, -INF , !P1 ;  /* 0xff80000010e17808 */ /* 0x000fe20004800000 */
[----:B------:R-:W-:Y:S01]  /*a630*/  VIADD R16, R14, 0xffffffa9 ;  /* 0xffffffa90e107836 */ /* 0x000fe20000000000 */
[----:B------:R-:W-:Y:S01]  /*a640*/  ISETP.GE.AND P1, PT, R13, R2, PT ;  /* 0x000000020d00720c */ /* 0x000fe20003f26270 */
[----:B------:R2:W3:Y:S01]  /*a650*/  MUFU.TANH R4, R179 ;  /* 0x000000b300047308 */ /* 0x0004e20000002400 */
[----:B------:R-:W-:Y:S02]  /*a660*/  FMUL.FTZ R13, R173, UR7 ;  /* 0x00000007ad0d7c20 */ /* 0x000fe40008410000 */
[----:B------:R-:W-:Y:S02]  /*a670*/  FSEL R181, R181, -INF , !P1 ;  /* 0xff800000b5b57808 */ /* 0x000fe40004800000 */
[----:B------:R-:W-:Y:S02]  /*a680*/  ISETP.GE.AND P1, PT, R10, R165, PT ;  /* 0x000000a50a00720c */ /* 0x000fe40003f26270 */
[----:B------:R-:W-:Y:S01]  /*a690*/  I2FP.F32.S32 R25, R16 ;  /* 0x0000001000197245 */ /* 0x000fe20000201400 */
[----:B------:R-:W4:Y:S01]  /*a6a0*/  MUFU.TANH R6, R172 ;  /* 0x000000ac00067308 */ /* 0x000f220000002400 */
[----:B------:R-:W-:-:S02]  /*a6b0*/  FSEL R223, R176, -INF , !P1 ;  /* 0xff800000b0df7808 */ /* 0x000fc40004800000 */
[----:B------:R-:W-:Y:S01]  /*a6c0*/  ISETP.GE.AND P1, PT, R10, R2, PT ;  /* 0x000000020a00720c */ /* 0x000fe20003f26270 */
[----:B-1----:R-:W-:-:S04]  /*a6d0*/  FFMA.FTZ R8, R25, UR5, R8 ;  /* 0x0000000519087c23 */ /* 0x002fc80008010008 */
[----:B------:R-:W1:Y:S01]  /*a6e0*/  MUFU.TANH R10, R174 ;  /* 0x000000ae000a7308 */ /* 0x000e620000002400 */
[----:B--2---:R-:W-:Y:S01]  /*a6f0*/  FFMA.FTZ R179, R23, UR5, R12 ;  /* 0x0000000517b37c23 */ /* 0x004fe2000801000c */
[----:B------:R-:W-:Y:S02]  /*a700*/  VIADD R12, R14, 0xffffffb0 ;  /* 0xffffffb00e0c7836 */ /* 0x000fe40000000000 */
[----:B---3--:R-:W-:Y:S02]  /*a710*/  FFMA.FTZ R177, R25, UR5, R4 ;  /* 0x0000000519b17c23 */ /* 0x008fe40008010004 */
[----:B------:R-:W-:Y:S02]  /*a720*/  FSEL R179, R179, -INF , !P1 ;  /* 0xff800000b3b37808 */ /* 0x000fe40004800000 */
[----:B------:R-:W2:Y:S01]  /*a730*/  MUFU.TANH R13, R13 ;  /* 0x0000000d000d7308 */ /* 0x000ea20000002400 */
[----:B------:R-:W-:Y:S02]  /*a740*/  ISETP.GE.AND P1, PT, R16, R165, PT ;  /* 0x000000a51000720c */ /* 0x000fe40003f26270 */
[----:B------:R-:W-:-:S02]  /*a750*/  I2FP.F32.S32 R23, R12 ;  /* 0x0000000c00177245 */ /* 0x000fc40000201400 */
[----:B------:R-:W-:Y:S02]  /*a760*/  FSEL R221, R8, -INF , !P1 ;  /* 0xff80000008dd7808 */ /* 0x000fe40004800000 */
[----:B------:R-:W-:Y:S01]  /*a770*/  ISETP.GE.AND P1, PT, R16, R2, PT ;  /* 0x000000021000720c */ /* 0x000fe20003f26270 */
[----:B------:R-:W3:Y:S01]  /*a780*/  MUFU.TANH R4, R175 ;  /* 0x000000af00047308 */ /* 0x000ee20000002400 */
[----:B----4-:R-:W-:Y:S01]  /*a790*/  FFMA.FTZ R213, R23, UR5, R6 ;  /* 0x0000000517d57c23 */ /* 0x010fe20008010006 */
[----:B------:R-:W-:Y:S01]  /*a7a0*/  VIADD R6, R14, 0xffffffb1 ;  /* 0xffffffb10e067836 */ /* 0x000fe20000000000 */
[----:B------:R-:W-:Y:S01]  /*a7b0*/  FSEL R177, R177, -INF , !P1 ;  /* 0xff800000b1b17808 */ /* 0x000fe20004800000 */
[----:B-1----:R-:W-:Y:S01]  /*a7c0*/  FFMA.FTZ R10, R23, UR5, R10 ;  /* 0x00000005170a7c23 */ /* 0x002fe2000801000a */
[----:B------:R-:W-:Y:S01]  /*a7d0*/  ISETP.GE.AND P1, PT, R12, R165, PT ;  /* 0x000000a50c00720c */ /* 0x000fe20003f26270 */
[----:B------:R-:W-:Y:S01]  /*a7e0*/  VIADD R14, R14, 0xffffffb9 ;  /* 0xffffffb90e0e7836 */ /* 0x000fe20000000000 */
[----:B------:R-:W-:Y:S01]  /*a7f0*/  I2FP.F32.S32 R8, R6 ;  /* 0x0000000600087245 */ /* 0x000fe20000201400 */
[----:B------:R-:W1:Y:S01]  /*a800*/  MUFU.TANH R205, R205 ;  /* 0x000000cd00cd7308 */ /* 0x000e620000002400 */
[----:B------:R-:W-:-:S02]  /*a810*/  FSEL R213, R213, -INF , !P1 ;  /* 0xff800000d5d57808 */ /* 0x000fc40004800000 */
[----:B------:R-:W-:Y:S01]  /*a820*/  ISETP.GE.AND P1, PT, R12, R2, PT ;  /* 0x000000020c00720c */ /* 0x000fe20003f26270 */
[----:B--2---:R-:W-:-:S03]  /*a830*/  FFMA.FTZ R13, R8, UR5, R13 ;  /* 0x00000005080d7c23 */ /* 0x004fc6000801000d */
[----:B------:R-:W-:Y:S01]  /*a840*/  FSEL R211, R10, -INF , !P1 ;  /* 0xff8000000ad37808 */ /* 0x000fe20004800000 */
[----:B------:R-:W2:Y:S01]  /*a850*/  MUFU.TANH R207, R207 ;  /* 0x000000cf00cf7308 */ /* 0x000ea20000002400 */
[----:B------:R-:W-:Y:S01]  /*a860*/  ISETP.GE.AND P1, PT, R6, R165, PT ;  /* 0x000000a50600720c */ /* 0x000fe20003f26270 */
[----:B---3--:R-:W-:Y:S01]  /*a870*/  FFMA.FTZ R209, R8, UR5, R4 ;  /* 0x0000000508d17c23 */ /* 0x008fe20008010004 */
[----:B------:R-:W-:Y:S02]  /*a880*/  I2FP.F32.S32 R4, R14 ;  /* 0x0000000e00047245 */ /* 0x000fe40000201400 */
[----:B------:R-:W-:Y:S02]  /*a890*/  FSEL R215, R13, -INF , !P1 ;  /* 0xff8000000dd77808 */ /* 0x000fe40004800000 */
[----:B------:R-:W-:Y:S01]  /*a8a0*/  ISETP.GE.AND P1, PT, R6, R2, PT ;  /* 0x000000020600720c */ /* 0x000fe20003f26270 */
[----:B-1----:R-:W-:-:S03]  /*a8b0*/  FFMA.FTZ R205, R4, UR5, R205 ;  /* 0x0000000504cd7c23 */ /* 0x002fc600080100cd */
[----:B------:R-:W-:Y:S02]  /*a8c0*/  FSEL R209, R209, -INF , !P1 ;  /* 0xff800000d1d17808 */ /* 0x000fe40004800000 */
[----:B------:R-:W-:-:S04]  /*a8d0*/  ISETP.GE.AND P1, PT, R14, R165, PT ;  /* 0x000000a50e00720c */ /* 0x000fc80003f26270 */
[----:B------:R-:W-:Y:S01]  /*a8e0*/  FSEL R210, R205, -INF , !P1 ;  /* 0xff800000cdd27808 */ /* 0x000fe20004800000 */
[----:B--2---:R-:W-:Y:S01]  /*a8f0*/  FFMA.FTZ R207, R4, UR5, R207 ;  /* 0x0000000504cf7c23 */ /* 0x004fe200080100cf */
        /* <DEDUP_REMOVED lines=69> */
.L_x_3159:
[----:B------:R-:W-:Y:S01]  /*ad50*/  UMOV UR7, URZ ;  /* 0x000000ff00077c82 */ /* 0x000fe20008000000 */
[----:B------:R-:W-:Y:S01]  /*ad60*/  USHF.L.U32 UR4, UR10, 0x6, URZ ;  /* 0x000000060a047899 */ /* 0x000fe200080006ff */
[----:B------:R-:W-:-:S05]  /*ad70*/  IADD3 R13, P1, PT, RZ, -UR7, RZ ;  /* 0x80000007ff0d7c10 */ /* 0x000fca000ff3e0ff */
[----:B------:R-:W-:-:S05]  /*ad80*/  IMAD.X R2, RZ, RZ, ~UR4, P1 ;  /* 0x80000004ff027e24 */ /* 0x000fca00088e06ff */
[----:B------:R-:W-:-:S04]  /*ad90*/  SHF.R.S64 R13, R13, 0x1f, R2 ;  /* 0x0000001f0d0d7819 */ /* 0x000fc80000001002 */
[----:B------:R-:W-:-:S04]  /*ada0*/  IADD3 R226, P1, PT, R13, R226, RZ ;  /* 0x000000e20de27210 */ /* 0x000fc80007f3e0ff */
[----:B------:R-:W-:-:S09]  /*adb0*/  LEA.HI.X.SX32 R227, R2, R227, 0x1, P1 ;  /* 0x000000e302e37211 */ /* 0x000fd200008f0eff */
.L_x_3160:
        /* <DEDUP_REMOVED lines=94> */
.L_x_3158:
        /* <DEDUP_REMOVED lines=20> */
[----:B-1----:R-:W1:Y:S01]  /*b4e0*/  SHFL.BFLY PT, R23, R6, 0x2, 0x1f ;  /* 0x0c401f0006177f89 */ /* 0x002e6200000e0000 */
[----:B------:R-:W-:-:S02]  /*b4f0*/  SEL R24, R0, 0xffffffe0, !P6 ;  /* 0xffffffe000187807 */ /* 0x000fc40007000000 */
[C---:B------:R-:W-:Y:S01]  /*b500*/  IADD3 R16, PT, PT, R219.reuse, 0x10000, RZ ;  /* 0x00010000db107810 */ /* 0x040fe20007ffe0ff */
[----:B------:R-:W3:Y:S01]  /*b510*/  SHFL.BFLY PT, R13, R4, 0x2, 0x1f ;  /* 0x0c401f00040d7f89 */ /* 0x000ee200000e0000 */
[----:B------:R-:W-:Y:S02]  /*b520*/  IADD3 R205, PT, PT, R219, 0x10040, RZ ;  /* 0x00010040dbcd7810 */ /* 0x000fe40007ffe0ff */
[----:B------:R-:W-:Y:S01]  /*b530*/  @P0 IADD3 R205, PT, PT, R16, -0x40, RZ ;  /* 0xffffffc010cd0810 */ /* 0x000fe20007ffe0ff */
[----:B------:R-:W-:Y:S01]  /*b540*/  LDSM.16.MT88.4 R172, [R219+0x12800] ;  /* 0x01280000dbac783b */ /* 0x000fe20000004200 */
[C---:B------:R-:W-:Y:S02]  /*b550*/  IADD3 R206, PT, PT, R24.reuse, R219, RZ ;  /* 0x000000db18ce7210 */ /* 0x040fe40007ffe0ff */
[----:B------:R-:W-:Y:S01]  /*b560*/  IADD3 R193, PT, PT, R24, R205, RZ ;  /* 0x000000cd18c17210 */ /* 0x000fe20007ffe0ff */
[----:B------:R-:W-:Y:S01]  /*b570*/  LDSM.16.MT88.4 R28, [R205] ;  /* 0x00000000cd1c783b */ /* 0x000fe20000004200 */
[----:B-1----:R-:W-:-:S02]  /*b580*/  FMNMX.FTZ R23, R6, R23, !PT ;  /* 0x0000001706177209 */ /* 0x002fc40007810000 */
[----:B---3--:R-:W-:-:S03]  /*b590*/  FMNMX.FTZ R13, R4, R13, !PT ;  /* 0x0000000d040d7209 */ /* 0x008fc60007810000 */
[----:B------:R-:W1:Y:S04]  /*b5a0*/  SHFL.BFLY PT, R184, R23, 0x1, 0x1f ;  /* 0x0c201f0017b87f89 */ /* 0x000e6800000e0000 */
[----:B------:R-:W3:Y:S01]  /*b5b0*/  SHFL.BFLY PT, R2, R13, 0x1, 0x1f ;  /* 0x0c201f000d027f89 */ /* 0x000ee200000e0000 */
[----:B-1----:R-:W-:-:S04]  /*b5c0*/  FMNMX.FTZ R184, R23, R184, !PT ;  /* 0x000000b817b87209 */ /* 0x002fc80007810000 */
[C---:B------:R-:W-:Y:S01]  /*b5d0*/  FSETP.NEU.FTZ.AND P2, PT, R184.reuse, -INF , PT ;  /* 0xff800000b800780b */ /* 0x040fe20003f5d000 */
[----:B--2---:R-:W-:Y:S01]  /*b5e0*/  FMUL.FTZ R212, R184, UR4 ;  /* 0x00000004b8d47c20 */ /* 0x004fe20008410000 */
        /* <DEDUP_REMOVED lines=8> */
[--C-:B------:R-:W-:Y:S01]  /*b670*/  FFMA.FTZ R192, R11, UR4, -R212.reuse ;  /* 0x000000040bc07c23 */ /* 0x100fe200080108d4 */
[----:B------:R-:W-:Y:S01]  /*b680*/  FSEL R208, R208, RZ, P1 ;  /* 0x000000ffd0d07208 */ /* 0x000fe20000800000 */
[----:B------:R-:W-:Y:S01]  /*b690*/  FADD.FTZ R7, R164, -R7 ;  /* 0x80000007a4077221 */ /* 0x000fe20000010000 */
[----:B------:R-:W-:Y:S01]  /*b6a0*/  FFMA.FTZ R189, R15, UR4, -R212 ;  /* 0x000000040fbd7c23 */ /* 0x000fe200080108d4 */
[----:B------:R-:W-:Y:S01]  /*b6b0*/  FADD.FTZ R4, R3, -R4 ;  /* 0x8000000403047221 */ /* 0x000fe20000010000 */
[----:B------:R-:W-:Y:S01]  /*b6c0*/  MUFU.EX2 R186, R186 ;  /* 0x000000ba00ba7308 */ /* 0x000fe20000000800 */
[----:B------:R-:W-:Y:S01]  /*b6d0*/  FMUL.FTZ R3, R7, UR4 ;  /* 0x0000000407037c20 */ /* 0x000fe20008410000 */
[--C-:B------:R-:W-:Y:S01]  /*b6e0*/  FFMA.FTZ R190, R17, UR4, -R208.reuse ;  /* 0x0000000411be7c23 */ /* 0x100fe200080108d0 */
[----:B------:R-:W-:Y:S01]  /*b6f0*/  FMUL.FTZ R0, R4, UR4 ;  /* 0x0000000404007c20 */ /* 0x000fe20008410000 */
[--C-:B------:R-:W-:Y:S01]  /*b700*/  FFMA.FTZ R187, R5, UR4, -R208.reuse ;  /* 0x0000000405bb7c23 */ /* 0x100fe200080108d0 */
[--C-:B------:R-:W-:Y:S01]  /*b710*/  FFMA.FTZ R191, R19, UR4, -R208.reuse ;  /* 0x0000000413bf7c23 */ /* 0x100fe200080108d0 */
[----:B------:R-:W-:Y:S01]  /*b720*/  FFMA.FTZ R194, R21, UR4, -R208 ;  /* 0x0000000415c27c23 */ /* 0x000fe200080108d0 */
[----:B------:R-:W1:Y:S01]  /*b730*/  MUFU.EX2 R3, R3 ;  /* 0x0000000300037308 */ /* 0x000e620000000800 */
[----:B------:R-:W-:Y:S01]  /*b740*/  LDSM.16.MT88.4 R20, [R206+0x10000] ;  /* 0x01000000ce14783b */ /* 0x000fe20000004200 */
[----:B------:R-:W-:Y:S01]  /*b750*/  FFMA.FTZ R202, R197, UR4, -R212 ;  /* 0x00000004c5ca7c23 */ /* 0x000fe200080108d4 */
[----:B------:R-:W-:Y:S01]  /*b760*/  FFMA.FTZ R196, R201, UR4, -R208 ;  /* 0x00000004c9c47c23 */ /* 0x000fe200080108d0 */
[----:B------:R-:W2:Y:S01]  /*b770*/  MUFU.EX2 R0, R0 ;  /* 0x0000000000007308 */ /* 0x000ea20000000800 */
[----:B------:R-:W-:Y:S01]  /*b780*/  LDSM.16.MT88.4 R12, [R219+0x10000] ;  /* 0x01000000db0c783b */ /* 0x000fe20000004200 */
[----:B------:R-:W-:Y:S01]  /*b790*/  FFMA.FTZ R198, R199, UR4, -R212 ;  /* 0x00000004c7c67c23 */ /* 0x000fe200080108d4 */
[--C-:B------:R-:W-:Y:S01]  /*b7a0*/  FFMA.FTZ R197, R195, UR4, -R208.reuse ;  /* 0x00000004c3c57c23 */ /* 0x100fe200080108d0 */
[----:B------:R-:W3:Y:S01]  /*b7b0*/  MUFU.EX2 R185, R185 ;  /* 0x000000b900b97308 */ /* 0x000ee20000000800 */
        /* <DEDUP_REMOVED lines=16> */
[----:B------:R-:W-:Y:S01]  /*b8c0*/  FMUL.FTZ R27, R147, R0 ;  /* 0x00000000931b7220 */ /* 0x000fe20000410000 */
[----:B---3--:R-:W-:Y:S01]  /*b8d0*/  F2FP.BF16.F32.PACK_AB R4, R185, R186 ;  /* 0x000000bab904723e */ /* 0x008fe200000010ff */
[----:B------:R-:W3:Y:S01]  /*b8e0*/  LDSM.16.MT88.4 R144, [R205+0x2000] ;  /* 0x00200000cd90783b */ /* 0x000ee20000004200 */
        /* <DEDUP_REMOVED lines=54> */
[----:B------:R-:W-:Y:S01]  /*bc50*/  LDSM.16.MT88.4 R152, [R193] ;  /* 0x00000000c198783b */ /* 0x000fe20000004200 */
        /* <DEDUP_REMOVED lines=65> */
[----:B------:R-:W-:Y:S01]  /*c070*/  MUFU.EX2 R202, R202 ;  /* 0x000000ca00ca7308 */ /* 0x000fe20000000800 */
[-C--:B------:R-:W-:Y:S01]  /*c080*/  FMUL.FTZ R8, R160, R3.reuse ;  /* 0x00000003a0087220 */ /* 0x080fe20000410000 */
[C---:B------:R-:W-:Y:S01]  /*c090*/  HMMA.16816.F32.BF16 R16, R4.reuse, R20, R16 ;  /* 0x000000140410723c */ /* 0x040fe20000041810 */
        /* <DEDUP_REMOVED lines=9> */
[----:B------:R-:W-:Y:S01]  /*c130*/  MUFU.EX2 R195, R241 ;  /* 0x000000f100c37308 */ /* 0x000fe20000000800 */
[-C--:B------:R-:W-:Y:S01]  /*c140*/  FMUL.FTZ R159, R159, R0.reuse ;  /* 0x000000009f9f7220 */ /* 0x080fe20000410000 */
[-C--:B------:R-:W-:Y:S01]  /*c150*/  FMUL.FTZ R36, R36, R3.reuse ;  /* 0x0000000324247220 */ /* 0x080fe20000410000 */
[-C--:B------:R-:W-:Y:S01]  /*c160*/  FMUL.FTZ R37, R37, R3.reuse ;  /* 0x0000000325257220 */ /* 0x080fe20000410000 */
[----:B------:R-:W1:Y:S01]  /*c170*/  MUFU.EX2 R197, R197 ;  /* 0x000000c500c57308 */ /* 0x000e620000000800 */
[-C--:B------:R-:W-:Y:S01]  /*c180*/  FMUL.FTZ R38, R38, R0.reuse ;  /* 0x0000000026267220 */ /* 0x080fe20000410000 */
[C---:B------:R-:W-:Y:S01]  /*c190*/  HMMA.16816.F32.BF16 R88, R4.reuse, R142, R88 ;  /* 0x0000008e0458723c */ /* 0x040fe20000041858 */
[----:B------:R-:W4:Y:S01]  /*c1a0*/  LDSM.16.MT88.4 R140, [R206+0x16000] ;  /* 0x01600000ce8c783b */ /* 0x000f220000004200 */
[----:B------:R-:W5:Y:S01]  /*c1b0*/  MUFU.EX2 R200, R200 ;  /* 0x000000c800c87308 */ /* 0x000f620000000800 */
[-C--:B------:R-:W-:Y:S01]  /*c1c0*/  FMUL.FTZ R39, R39, R0.reuse ;  /* 0x0000000027277220 */ /* 0x080fe20000410000 */
[-C--:B------:R-:W-:Y:S01]  /*c1d0*/  FMUL.FTZ R40, R40, R3.reuse ;  /* 0x0000000328287220 */ /* 0x080fe20000410000 */
[-C--:B------:R-:W-:Y:S01]  /*c1e0*/  FMUL.FTZ R41, R41, R3.reuse ;  /* 0x0000000329297220 */ /* 0x080fe20000410000 */
[----:B------:R-:W-:Y:S01]  /*c1f0*/  MUFU.EX2 R196, R196 ;  /* 0x000000c400c47308 */ /* 0x000fe20000000800 */
[-C--:B------:R-:W-:Y:S01]  /*c200*/  FMUL.FTZ R42, R42, R0.reuse ;  /* 0x000000002a2a7220 */ /* 0x080fe20000410000 */
[C---:B--2---:R-:W-:Y:S01]  /*c210*/  HMMA.16816.F32.BF16 R92, R4.reuse, R136, R92 ;  /* 0x00000088045c723c */ /* 0x044fe2000004185c */
[-C--:B------:R-:W-:Y:S01]  /*c220*/  FMUL.FTZ R43, R43, R0.reuse ;  /* 0x000000002b2b7220 */ /* 0x080fe20000410000 */
[----:B------:R-:W2:Y:S01]  /*c230*/  MUFU.EX2 R201, R201 ;  /* 0x000000c900c97308 */ /* 0x000ea20000000800 */
        /* <DEDUP_REMOVED lines=24> */
[----:B------:R-:W-:Y:S01]  /*c3c0*/  FFMA.FTZ R207, R207, UR4, -R208 ;  /* 0x00000004cfcf7c23 */ /* 0x000fe200080108d0 */
[----:B------:R-:W-:Y:S01]  /*c3d0*/  FFMA.FTZ R186, R235, R3, R186 ;  /* 0x00000003ebba7223 */ /* 0x000fe200000100ba */
[----:B------:R-:W-:Y:S01]  /*c3e0*/  LDSM.16.MT88.4 R176, [R193+0x1000] ;  /* 0x00100000c1b0783b */ /* 0x000fe20000004200 */
[----:B------:R-:W-:Y:S01]  /*c3f0*/  MUFU.EX2 R224, R224 ;  /* 0x000000e000e07308 */ /* 0x000fe20000000800 */
[----:B------:R-:W-:Y:S01]  /*c400*/  FFMA.FTZ R0, R231, R0, R190 ;  /* 0x00000000e7007223 */ /* 0x000fe200000100be */
[C---:B------:R-:W-:Y:S01]  /*c410*/  HMMA.16816.F32.BF16 R132, R4.reuse, R154, R132 ;  /* 0x0000009a0484723c */ /* 0x040fe20000041884 */
[----:B------:R-:W2:Y:S01]  /*c420*/  LDSM.16.MT88.4 R152, [R193+0x6000] ;  /* 0x00600000c198783b */ /* 0x000ea20000004200 */
[----:B------:R-:W-:Y:S01]  /*c430*/  MUFU.EX2 R222, R222 ;  /* 0x000000de00de7308 */ /* 0x000fe20000000800 */
[----:B------:R-:W-:Y:S01]  /*c440*/  FADD.FTZ R185, R185, R186 ;  /* 0x000000bab9b97221 */ /* 0x000fe20000010000 */
[----:B------:R-:W-:Y:S01]  /*c450*/  FADD.FTZ R0, R187, R0 ;  /* 0x00000000bb007221 */ /* 0x000fe20000010000 */
[----:B------:R-:W-:Y:S01]  /*c460*/  PLOP3.LUT P1, PT, PT, PT, UP0, 0x80, 0x8 ;  /* 0x000000000008781c */ /* 0x000fe20003f2f008 */
[----:B------:R-:W-:Y:S01]  /*c470*/  MUFU.EX2 R237, R237 ;  /* 0x000000ed00ed7308 */ /* 0x000fe20000000800 */
[----:B------:R-:W-:Y:S01]  /*c480*/  FADD.FTZ R192, R192, R185 ;  /* 0x000000b9c0c07221 */ /* 0x000fe20000010000 */
[----:B---3--:R-:W-:Y:S01]  /*c490*/  HMMA.16816.F32.BF16 R100, R4, R144, R100 ;  /* 0x000000900464723c */ /* 0x008fe20000041864 */
[----:B------:R-:W-:Y:S01]  /*c4a0*/  FADD.FTZ R191, R191, R0 ;  /* 0x00000000bfbf7221 */ /* 0x000fe20000010000 */
[----:B------:R-:W-:Y:S01]  /*c4b0*/  MUFU.EX2 R204, R204 ;  /* 0x000000cc00cc7308 */ /* 0x000fe20000000800 */
[----:B------:R-:W-:-:S02]  /*c4c0*/  FADD.FTZ R189, R189, R192 ;  /* 0x000000c0bdbd7221 */ /* 0x000fc40000010000 */
[----:B------:R-:W-:Y:S01]  /*c4d0*/  FADD.FTZ R194, R194, R191 ;  /* 0x000000bfc2c27221 */ /* 0x000fe20000010000 */
[----:B------:R-:W-:Y:S02]  /*c4e0*/  MUFU.EX2 R207, R207 ;  /* 0x000000cf00cf7308 */ /* 0x000fe40000000800 */
[----:B------:R-:W-:Y:S01]  /*c4f0*/  HMMA.16816.F32.BF16 R104, R4, R146, R104 ;  /* 0x000000920468723c */ /* 0x000fe20000041868 */
[----:B------:R-:W3:Y:S01]  /*c500*/  LDSM.16.MT88.4 R144, [R206+0x10800] ;  /* 0x01080000ce90783b */ /* 0x000ee20000004200 */
[----:B-1----:R-:W-:-:S04]  /*c510*/  FADD.FTZ R3, R197, R194 ;  /* 0x000000c2c5037221 */ /* 0x002fc80000010000 */
[C---:B-----5:R-:W-:Y:S02]  /*c520*/  FADD.FTZ R3, R200.reuse, R3 ;  /* 0x00000003c8037221 */ /* 0x060fe40000010000 */
[C---:B----4-:R-:W-:Y:S08]  /*c530*/  HMMA.16816.F32.BF16 R108, R4.reuse, R140, R108 ;  /* 0x0000008c046c723c */ /* 0x050ff0000004186c */
        /* <DEDUP_REMOVED lines=10> */
[----:B------:R-:W4:Y:S07]  /*c5e0*/  LDSM.16.MT88.4 R148, [R219+0x10800] ;  /* 0x01080000db94783b */ /* 0x000f2e0000004200 */
[C---:B------:R-:W-:Y:S08]  /*c5f0*/  HMMA.16816.F32.BF16 R124, R4.reuse, R152, R124 ;  /* 0x00000098047c723c */ /* 0x040ff0000004187c */
[----:B------:R-:W-:Y:S01]  /*c600*/  HMMA.16816.F32.BF16 R4, R4, R154, R128 ;  /* 0x0000009a0404723c */ /* 0x000fe20000041880 */
[----:B------:R-:W-:Y:S01]  /*c610*/  F2FP.BF16.F32.PACK_AB R128, R199, R202 ;  /* 0x000000cac780723e */ /* 0x000fe200000010ff */
[----:B------:R-:W5:Y:S01]  /*c620*/  LDSM.16.MT88.4 R152, [R193+0x2800] ;  /* 0x00280000c198783b */ /* 0x000f620000004200 */
[----:B------:R-:W-:Y:S01]  /*c630*/  F2FP.BF16.F32.PACK_AB R129, R200, R197 ;  /* 0x000000c5c881723e */ /* 0x000fe200000010ff */
[----:B------:R-:W-:Y:S01]  /*c640*/  FADD.FTZ R202, R202, R189 ;  /* 0x000000bdcaca7221 */ /* 0x000fe20000010000 */
[----:B------:R-:W-:-:S02]  /*c650*/  F2FP.BF16.F32.PACK_AB R130, R195, R198 ;  /* 0x000000c6c382723e */ /* 0x000fc400000010ff */
[----:B------:R-:W-:Y:S01]  /*c660*/  F2FP.BF16.F32.PACK_AB R131, R201, R196 ;  /* 0x000000c4c983723e */ /* 0x000fe200000010ff */
[----:B------:R-:W-:Y:S01]  /*c670*/  FADD.FTZ R199, R199, R202 ;  /* 0x000000cac7c77221 */ /* 0x000fe20000010000 */
[----:B------:R-:W-:Y:S01]  /*c680*/  FADD.FTZ R196, R196, R3 ;  /* 0x00000003c4c47221 */ /* 0x000fe20000010000 */
[-C--:B------:R-:W-:Y:S02]  /*c690*/  MOV R3, R2.reuse ;  /* 0x0000000200037202 */ /* 0x080fe40000000f00 */
[----:B------:R-:W-:Y:S01]  /*c6a0*/  FADD.FTZ R198, R198, R199 ;  /* 0x000000c7c6c67221 */ /* 0x000fe20000010000 */
[----:B------:R-:W-:Y:S01]  /*c6b0*/  FADD.FTZ R201, R201, R196 ;  /* 0x000000c4c9c97221 */ /* 0x000fe20000010000 */
[----:B---3--:R-:W-:Y:S01]  /*c6c0*/  HMMA.16816.F32.BF16 R16, R128, R144, R16 ;  /* 0x000000908010723c */ /* 0x008fe20000041810 */
[----:B------:R-:W-:Y:S01]  /*c6d0*/  @P1 MOV R3, R2 ;  /* 0x0000000200031202 */ /* 0x000fe20000000f00 */
        /* <DEDUP_REMOVED lines=12> */
[C---:B-----5:R-:W-:Y:S08]  /*c7a0*/  HMMA.16816.F32.BF16 R60, R128.reuse, R152, R60 ;  /* 0x00000098803c723c */ /* 0x060ff0000004183c */
        /* <DEDUP_REMOVED lines=34> */
[----:B-----5:R-:W4:Y:S07]  /*c9d0*/  LDSM.16.MT88.4 R136, [R205+0x1000] ;  /* 0x00100000cd88783b */ /* 0x020f2e0000004200 */
        /* <DEDUP_REMOVED lines=15> */
[----:B-1----:R-:W-:Y:S01]  /*cad0*/  HMMA.16816.F32.BF16 R16, R4, R140, R16 ;  /* 0x0000008c0410723c */ /* 0x002fe20000041810 */
[----:B------:R-:W-:Y:S01]  /*cae0*/  FADD.FTZ R0, R222, R225 ;  /* 0x000000e1de007221 */ /* 0x000fe20000010000 */
[----:B------:R-:W-:-:S03]  /*caf0*/  FADD.FTZ R221, R216, R221 ;  /* 0x000000ddd8dd7221 */ /* 0x000fc60000010000 */
[----:B------:R-:W-:-:S03]  /*cb00*/  FADD.FTZ R0, R237, R0 ;  /* 0x00000000ed007221 */ /* 0x000fc60000010000 */
[C---:B------:R-:W-:Y:S01]  /*cb10*/  HMMA.16816.F32.BF16 R20, R4.reuse, R142, R20 ;  /* 0x0000008e0414723c */ /* 0x040fe20000041814 */
[----:B------:R-:W1:Y:S07]  /*cb20*/  LDSM.16.MT88.4 R140, [R193+0x5000] ;  /* 0x00500000c18c783b */ /* 0x000e6e0000004200 */
[C---:B------:R-:W-:Y:S01]  /*cb30*/  HMMA.16816.F32.BF16 R160, R4.reuse, R156, R8 ;  /* 0x0000009c04a0723c */ /* 0x040fe20000041808 */
[----:B------:R-:W2:Y:S07]  /*cb40*/  LDSM.16.MT88.4 R8, [R206+0x17000] ;  /* 0x01700000ce08783b */ /* 0x000eae0000004200 */
[C---:B----4-:R-:W-:Y:S08]  /*cb50*/  HMMA.16816.F32.BF16 R24, R4.reuse, R136, R24 ;  /* 0x000000880418723c */ /* 0x050ff00000041818 */
        /* <DEDUP_REMOVED lines=11> */
[----:B------:R-:W-:Y:S01]  /*cc10*/  HMMA.16816.F32.BF16 R40, R4, R182, R40 ;  /* 0x000000b60428723c */ /* 0x000fe20000041828 */
[--C-:B------:R-:W-:Y:S01]  /*cc20*/  FFMA.FTZ R183, R203, UR4, -R212.reuse ;  /* 0x00000004cbb77c23 */ /* 0x100fe200080108d4 */
[----:B------:R-:W-:Y:S01]  /*cc30*/  FFMA.FTZ R182, R210, UR4, -R212 ;  /* 0x00000004d2b67c23 */ /* 0x000fe200080108d4 */
[--C-:B------:R-:W-:Y:S01]  /*cc40*/  FFMA.FTZ R203, R211, UR4, -R208.reuse ;  /* 0x00000004d3cb7c23 */ /* 0x100fe200080108d0 */
[----:B------:R-:W-:-:S03]  /*cc50*/  FFMA.FTZ R210, R209, UR4, -R208 ;  /* 0x00000004d1d27c23 */ /* 0x000fc600080108d0 */
[----:B------:R-:W-:Y:S01]  /*cc60*/  MUFU.EX2 R183, R183 ;  /* 0x000000b700b77308 */ /* 0x000fe20000000800 */
[C---:B------:R-:W-:Y:S01]  /*cc70*/  HMMA.16816.F32.BF16 R36, R4.reuse, R180, R36 ;  /* 0x000000b40424723c */ /* 0x040fe20000041824 */
[--C-:B------:R-:W-:Y:S01]  /*cc80*/  FFMA.FTZ R180, R213, UR4, -R212.reuse ;  /* 0x00000004d5b47c23 */ /* 0x100fe200080108d4 */
[----:B------:R-:W-:Y:S01]  /*cc90*/  FFMA.FTZ R181, R215, UR4, -R212 ;  /* 0x00000004d7b57c23 */ /* 0x000fe200080108d4 */
[----:B------:R-:W-:Y:S04]  /*cca0*/  MUFU.EX2 R182, R182 ;  /* 0x000000b600b67308 */ /* 0x000fe80000000800 */
[----:B------:R-:W-:Y:S01]  /*ccb0*/  MUFU.EX2 R180, R180 ;  /* 0x000000b400b47308 */ /* 0x000fe20000000800 */
[C---:B------:R-:W-:Y:S01]  /*ccc0*/  HMMA.16816.F32.BF16 R132, R4.reuse, R178, R132 ;  /* 0x000000b20484723c */ /* 0x040fe20000041884 */
[----:B------:R-:W-:Y:S02]  /*ccd0*/  LDSM.16.MT88.4 R176, [R205+0x3800] ;  /* 0x00380000cdb0783b */ /* 0x000fe40000004200 */
[----:B------:R-:W5:Y:S04]  /*cce0*/  MUFU.EX2 R181, R181 ;  /* 0x000000b500b57308 */ /* 0x000f680000000800 */
[----:B------:R-:W-:Y:S01]  /*ccf0*/  MUFU.EX2 R203, R203 ;  /* 0x000000cb00cb7308 */ /* 0x000fe20000000800 */
        /* <DEDUP_REMOVED lines=15> */
[C---:B------:R-:W-:Y:S08]  /*cdf0*/  HMMA.16816.F32.BF16 R84, R4.reuse, R144, R84 ;  /* 0x000000900454723c */ /* 0x040ff00000041854 */
[C---:B------:R-:W-:Y:S01]  /*ce00*/  HMMA.16816.F32.BF16 R88, R4.reuse, R146, R88 ;  /* 0x000000920458723c */ /* 0x040fe20000041858 */
[----:B------:R-:W2:Y:S07]  /*ce10*/  LDSM.16.MT88.4 R144, [R206+0x13800] ;  /* 0x01380000ce90783b */ /* 0x000eae0000004200 */
[C---:B---3--:R-:W-:Y:S08]  /*ce20*/  HMMA.16816.F32.BF16 R100, R4.reuse, R12, R100 ;  /* 0x0000000c0464723c */ /* 0x048ff00000041864 */
[C---:B------:R-:W-:Y:S01]  /*ce30*/  HMMA.16816.F32.BF16 R104, R4.reuse, R14, R104 ;  /* 0x0000000e0468723c */ /* 0x040fe20000041868 */
[----:B------:R-:W3:Y:S07]  /*ce40*/  LDSM.16.MT88.4 R12, [R206+0x15800] ;  /* 0x01580000ce0c783b */ /* 0x000eee0000004200 */
[C---:B----4-:R-:W-:Y:S08]  /*ce50*/  HMMA.16816.F32.BF16 R116, R4.reuse, R32, R116 ;  /* 0x000000200474723c */ /* 0x050ff00000041874 */
[C---:B------:R-:W-:Y:S01]  /*ce60*/  HMMA.16816.F32.BF16 R120, R4.reuse, R34, R120 ;  /* 0x000000220478723c */ /* 0x040fe20000041878 */
[----:B------:R-:W-:Y:S07]  /*ce70*/  LDSM.16.MT88.4 R32, [R193+0x1800] ;  /* 0x00180000c120783b */ /* 0x000fee0000004200 */
[C---:B-1----:R-:W-:Y:S08]  /*ce80*/  HMMA.16816.F32.BF16 R124, R4.reuse, R140, R124 ;  /* 0x0000008c047c723c */ /* 0x042ff0000004187c */
[----:B------:R-:W-:Y:S01]  /*ce90*/  HMMA.16816.F32.BF16 R128, R4, R142, R128 ;  /* 0x0000008e0480723c */ /* 0x000fe20000041880 */
[----:B-----5:R-:W-:Y:S01]  /*cea0*/  F2FP.BF16.F32.PACK_AB R4, R181, R180 ;  /* 0x000000b4b504723e */ /* 0x020fe200000010ff */
[----:B------:R-:W1:Y:S01]  /*ceb0*/  LDSM.16.MT88.4 R140, [R205+0x1800] ;  /* 0x00180000cd8c783b */ /* 0x000e620000004200 */
        /* <DEDUP_REMOVED lines=13> */
[----:B------:R-:W2:Y:S07]  /*cf90*/  LDSM.16.MT88.4 R8, [R219+0x15800] ;  /* 0x01580000db08783b */ /* 0x000eae0000004200 */
[C---:B------:R-:W-:Y:S01]  /*cfa0*/  HMMA.16816.F32.BF16 R152, R4.reuse, R148, R16 ;  /* 0x000000940498723c */ /* 0x040fe20000041810 */
[----:B------:R-:W-:Y:S07]  /*cfb0*/  LDSM.16.MT88.4 R16, [R193+0x3800] ;  /* 0x00380000c110783b */ /* 0x000fee0000004200 */
[C---:B------:R-:W-:Y:S08]  /*cfc0*/  HMMA.16816.F32.BF16 R44, R4.reuse, R144, R44 ;  /* 0x00000090042c723c */ /* 0x040ff0000004182c */
[C---:B------:R-:W-:Y:S08]  /*cfd0*/  HMMA.16816.F32.BF16 R48, R4.reuse, R146, R48 ;  /* 0x000000920430723c */ /* 0x040ff00000041830 */
[C---:B------:R-:W-:Y:S01]  /*cfe0*/  HMMA.16816.F32.BF16 R148, R4.reuse, R150, R20 ;  /* 0x000000960494723c */ /* 0x040fe20000041814 */
[----:B------:R-:W4:Y:S07]  /*cff0*/  LDSM.16.MT88.4 R20, [R219+0x13800] ;  /* 0x01380000db14783b */ /* 0x000f2e0000004200 */
[C---:B---3--:R-:W-:Y:S08]  /*d000*/  HMMA.16816.F32.BF16 R76, R4.reuse, R12, R76 ;  /* 0x0000000c044c723c */ /* 0x048ff0000004184c */
[C---:B------:R-:W-:Y:S01]  /*d010*/  HMMA.16816.F32.BF16 R80, R4.reuse, R14, R80 ;  /* 0x0000000e0450723c */ /* 0x040fe20000041850 */
[----:B------:R-:W3:Y:S07]  /*d020*/  LDSM.16.MT88.4 R12, [R193+0x5800] ;  /* 0x00580000c10c783b */ /* 0x000eee0000004200 */
[C---:B-1----:R-:W-:Y:S01]  /*d030*/  HMMA.16816.F32.BF16 R144, R4.reuse, R140, R24 ;  /* 0x0000008c0490723c */ /* 0x042fe20000041818 */
[----:B------:R-:W1:Y:S07]  /*d040*/  LDSM.16.MT88.4 R24, [R219+0x17800] ;  /* 0x01780000db18783b */ /* 0x000e6e0000004200 */
[C---:B--2---:R-:W-:Y:S08]  /*d050*/  HMMA.16816.F32.BF16 R68, R4.reuse, R8, R68 ;  /* 0x000000080444723c */ /* 0x044ff00000041844 */
[C---:B------:R-:W-:Y:S01]  /*d060*/  HMMA.16816.F32.BF16 R72, R4.reuse, R10, R72 ;  /* 0x0000000a0448723c */ /* 0x040fe20000041848 */
[----:B------:R-:W2:Y:S07]  /*d070*/  LDSM.16.MT88.4 R8, [R193+0x7800] ;  /* 0x00780000c108783b */ /* 0x000eae0000004200 */
        /* <DEDUP_REMOVED lines=15> */
[C---:B------:R-:W-:Y:S08]  /*d170*/  HMMA.16816.F32.BF16 R96, R4.reuse, R14, R96 ;  /* 0x0000000e0460723c */ /* 0x040ff00000041860 */
[C---:B-1----:R-:W-:Y:S08]  /*d180*/  HMMA.16816.F32.BF16 R100, R4.reuse, R24, R100 ;  /* 0x000000180464723c */ /* 0x042ff00000041864 */
        /* <DEDUP_REMOVED lines=8> */
.L_x_3155:
[----:B------:R-:W-:-:S12]  /*d210*/  UIADD3 UR20, UPT, UPT, UR27, -0x1, URZ ;  /* 0xffffffff1b147890 */ /* 0x000fd8000fffe0ff */
.L_x_3161:
        /* <DEDUP_REMOVED lines=22> */
[----:B------:R-:W2:Y:S01]  /*d380*/  LDCU UR4, c[0x0][0x45c] ;  /* 0x00008b80ff0477ac */ /* 0x000ea20008000800 */
[----:B------:R-:W3:Y:S01]  /*d390*/  LDCU.64 UR12, c[0x0][0x3a0] ;  /* 0x00007400ff0c77ac */ /* 0x000ee20008000a00 */
[----:B------:R-:W2:Y:S01]  /*d3a0*/  LDCU.64 UR10, c[0x0][0x3c0] ;  /* 0x00007800ff0a77ac */ /* 0x000ea20008000a00 */
[----:B------:R-:W2:Y:S01]  /*d3b0*/  LDCU.64 UR14, c[0x0][0x3a8] ;  /* 0x00007500ff0e77ac */ /* 0x000ea20008000a00 */
[----:B------:R-:W2:Y:S01]  /*d3c0*/  LDCU.64 UR8, c[0x0][0x3b8] ;  /* 0x00007700ff0877ac */ /* 0x000ea20008000a00 */
[----:B------:R-:W-:Y:S02]  /*d3d0*/  UIADD3 UR26, UPT, UPT, UR26, 0x40, URZ ;  /* 0x000000401a1a7890 */ /* 0x000fe4000fffe0ff */
[----:B-1--4-:R-:W-:-:S12]  /*d3e0*/  ULEA UR6, UR6, UR7, 0x18 ;  /* 0x0000000706067291 */ /* 0x012fd8000f8ec0ff */
.L_x_3166:
        /* <DEDUP_REMOVED lines=17> */
[----:B------:R-:W-:Y:S01]  /*d500*/  LOP3.LUT R217, R7, 0x7c00, RZ, 0xc0, !PT ;  /* 0x00007c0007d97812 */ /* 0x000fe200078ec0ff */
[----:B------:R-:W-:Y:S01]  /*d510*/  @!UP1 UIADD3 UR24, UP2, UPT, URZ, -UR24, URZ ;  /* 0x80000018ff189290 */ /* 0x000fe2000ff5e0ff */
[----:B------:R-:W-:Y:S02]  /*d520*/  ISETP.GE.AND P3, PT, R6, UR21, PT ;  /* 0x0000001506007c0c */ /* 0x000fe4000bf66270 */
[----:B------:R-:W-:Y:S01]  /*d530*/  LOP3.LUT R6, R5, 0x80, RZ, 0xfc, !PT ;  /* 0x0000008005067812 */ /* 0x000fe200078efcff */
[----:B------:R-:W-:Y:S01]  /*d540*/  @!UP1 UIADD3.X UR7, UPT, UPT, URZ, ~UR7, URZ, UP2, !UPT ;  /* 0x80000007ff079290 */ /* 0x000fe200097fe4ff */
[--C-:B------:R-:W-:Y:S02]  /*d550*/  LOP3.LUT R237, R237, 0x1f8, R4.reuse, 0x78, !PT ;  /* 0x000001f8eded7812 */ /* 0x100fe400078e7804 */
[----:B------:R-:W-:Y:S01]  /*d560*/  LOP3.LUT R3, R3, 0x38, R4, 0xf8, !PT ;  /* 0x0000003803037812 */ /* 0x000fe200078ef804 */
[----:B------:R-:W-:Y:S01]  /*d570*/  @!UP1 USHF.R.S64 UR24, UR24, 0x1f, UR7 ;  /* 0x0000001f18189899 */ /* 0x000fe20008001007 */
[----:B------:R-:W-:Y:S01]  /*d580*/  ISETP.GE.AND P4, PT, R5, UR21, PT ;  /* 0x0000001505007c0c */ /* 0x000fe2000bf86270 */
[----:B------:R-:W-:Y:S01]  /*d590*/  IMAD.U32 R8, RZ, RZ, UR7 ;  /* 0x00000007ff087e24 */ /* 0x000fe2000f8e00ff */
[----:B------:R-:W-:Y:S02]  /*d5a0*/  LOP3.LUT R225, R217, 0x200, R2, 0xf8, !PT ;  /* 0x00000200d9e17812 */ /* 0x000fe400078ef802 */
[----:B------:R-:W-:Y:S01]  /*d5b0*/  ISETP.GE.AND P2, PT, R6, UR21, PT ;  /* 0x0000001506007c0c */ /* 0x000fe2000bf46270 */
[----:B------:R-:W-:Y:S01]  /*d5c0*/  IMAD.MOV.U32 R6, RZ, RZ, R228 ;  /* 0x000000ffff067224 */ /* 0x000fe200078e00e4 */
[----:B------:R-:W-:Y:S02]  /*d5d0*/  LOP3.LUT R223, R2, 0x400, RZ, 0xc0, !PT ;  /* 0x0000040002df7812 */ /* 0x000fe400078ec0ff */
[----:B------:R-:W-:Y:S02]  /*d5e0*/  LOP3.LUT R5, R5, 0xc0, RZ, 0xfc, !PT ;  /* 0x000000c005057812 */ /* 0x000fe400078efcff */
[----:B------:R-:W-:Y:S02]  /*d5f0*/  LOP3.LUT R237, R237, 0x1e00, R4, 0xf8, !PT ;  /* 0x00001e00eded7812 */ /* 0x000fe400078ef804 */
        /* <DEDUP_REMOVED lines=72> */
.L_x_3163:
        /* <DEDUP_REMOVED lines=38> */
[C---:B------:R-:W-:Y:S02]  /*dce0*/  IADD3 R222, PT, PT, R170.reuse, R225, RZ ;  /* 0x000000e1aade7210 */ /* 0x040fe40007ffe0ff */
[----:B------:R-:W-:Y:S01]  /*dcf0*/  @!PT LDS RZ, [RZ] ;  /* 0x00000000fffff984 */ /* 0x000fe20000000800 */
[----:B------:R-:W-:Y:S01]  /*dd00*/  @!PT LDS RZ, [RZ] ;  /* 0x00000000fffff984 */ /* 0x000fe20000000800 */
[----:B------:R-:W-:Y:S01]  /*dd10*/  @!PT LDS RZ, [RZ] ;  /* 0x00000000fffff984 */ /* 0x000fe20000000800 */
[----:B------:R-:W-:Y:S01]  /*dd20*/  @!P4 LDGSTS.E.BYPASS.LTC128B.128 [R237+0x10800], desc[UR22][R166.64] ;  /* 0x10800000a6edcfae */ /* 0x000fe2000b981a16 */
[----:B------:R-:W-:Y:S02]  /*dd30*/  IADD3 R171, PT, PT, R170, R3, RZ ;  /* 0x00000003aaab7210 */ /* 0x000fe40007ffe0ff */
[----:B------:R-:W-:Y:S02]  /*dd40*/  LOP3.LUT P0, RZ, R218, 0x4, RZ, 0xc0, !PT ;  /* 0x00000004daff7812 */ /* 0x000fe4000780c0ff */
[----:B------:R-:W-:Y:S02]  /*dd50*/  @P4 STS.128 [R237+0x10800], RZ ;  /* 0x010800ffed004388 */ /* 0x000fe40000000c00 */
[----:B------:R-:W-:Y:S03]  /*dd60*/  SEL R2, R2, 0xffffffc0, !P0 ;  /* 0xffffffc002027807 */ /* 0x000fe60004000000 */
[----:B------:R-:W-:Y:S01]  /*dd70*/  @!PT LDS RZ, [RZ] ;  /* 0x00000000fffff984 */ /* 0x000fe20000000800 */
[----:B------:R-:W-:Y:S01]  /*dd80*/  @!PT LDS RZ, [RZ] ;  /* 0x00000000fffff984 */ /* 0x000fe20000000800 */
[----:B------:R-:W-:Y:S01]  /*dd90*/  @!PT LDS RZ, [RZ] ;  /* 0x00000000fffff984 */ /* 0x000fe20000000800 */
[----:B------:R-:W-:Y:S01]  /*dda0*/  @!P3 LDGSTS.E.BYPASS.LTC128B.128 [R237+0x12800], desc[UR22][R166.64+0x80] ;  /* 0x12800080a6edbfae */ /* 0x000fe2000b981a16 */
[C---:B------:R-:W-:Y:S04]  /*ddb0*/  IADD3 R221, PT, PT, R2.reuse, R225, RZ ;  /* 0x000000e102dd7210 */ /* 0x040fe80007ffe0ff */
        /* <DEDUP_REMOVED lines=283> */
[----:B------:R-:W-:Y:S01]  /*ef70*/  FMUL.FTZ R234, R21, UR20 ;  /* 0x0000001415ea7c20 */ /* 0x000fe20008410000 */
[----:B------:R-:W-:Y:S06]  /*ef80*/  FMUL.FTZ R214, R23, UR20 ;  /* 0x0000001417d67c20 */ /* 0x000fec0008410000 */
[----:B------:R2:W1:Y:S01]  /*ef90*/  MUFU.TANH R198, R212 ;  /* 0x000000d400c67308 */ /* 0x0004620000002400 */
[----:B----4-:R-:W-:Y:S09]  /*efa0*/  FMUL.FTZ R206, R19, UR20 ;  /* 0x0000001413ce7c20 */ /* 0x010ff20008410000 */
[----:B------:R4:W1:Y:S01]  /*efb0*/  MUFU.TANH R180, R210 ;  /* 0x000000d200b47308 */ /* 0x0008620000002400 */
[C---:B---3--:R-:W-:Y:S03]  /*efc0*/  HMMA.16816.F32.BF16 R28, R200.reuse, R164, R28 ;  /* 0x000000a4c81c723c */ /* 0x048fe6000004181c */
[----:B-----5:R-:W-:Y:S06]  /*efd0*/  FMUL.FTZ R168, R22, UR20 ;  /* 0x0000001416a87c20 */ /* 0x020fec0008410000 */
[----:B------:R3:W1:Y:S01]  /*efe0*/  MUFU.TANH R176, R208 ;  /* 0x000000d000b07308 */ /* 0x0006620000002400 */
[----:B------:R-:W-:Y:S03]  /*eff0*/  HMMA.16816.F32.BF16 R32, R200, R166, R32 ;  /* 0x000000a6c820723c */ /* 0x000fe60000041820 */
[----:B--2---:R-:W-:Y:S06]  /*f000*/  FMUL.FTZ R212, R24, UR20 ;  /* 0x0000001418d47c20 */ /* 0x004fec0008410000 */
[----:B------:R2:W1:Y:S01]  /*f010*/  MUFU.TANH R172, R206 ;  /* 0x000000ce00ac7308 */ /* 0x0004620000002400 */
[----:B----4-:R-:W-:Y:S01]  /*f020*/  FMUL.FTZ R210, R26, UR20 ;  /* 0x000000141ad27c20 */ /* 0x010fe20008410000 */
[----:B------:R-:W-:Y:S01]  /*f030*/  FMUL.FTZ R165, R29, UR20 ;  /* 0x000000141da57c20 */ /* 0x000fe20008410000 */
[----:B------:R-:W-:Y:S01]  /*f040*/  FMUL.FTZ R164, R28, UR20 ;  /* 0x000000141ca47c20 */ /* 0x000fe20008410000 */
[----:B------:R-:W-:Y:S06]  /*f050*/  FMUL.FTZ R167, R31, UR20 ;  /* 0x000000141fa77c20 */ /* 0x000fec0008410000 */
[----:B------:R4:W1:Y:S01]  /*f060*/  MUFU.TANH R222, R168 ;  /* 0x000000a800de7308 */ /* 0x0008620000002400 */
[----:B---3--:R-:W-:Y:S01]  /*f070*/  FMUL.FTZ R208, R25, UR20 ;  /* 0x0000001419d07c20 */ /* 0x008fe20008410000 */
[----:B------:R-:W-:Y:S01]  /*f080*/  FMUL.FTZ R166, R34, UR20 ;  /* 0x0000001422a67c20 */ /* 0x000fe20008410000 */
[----:B------:R-:W-:Y:S07]  /*f090*/  FMUL.FTZ R241, R32, UR20 ;  /* 0x0000001420f17c20 */ /* 0x000fee0008410000 */
[----:B------:R3:W1:Y:S01]  /*f0a0*/  MUFU.TANH R195, R165 ;  /* 0x000000a500c37308 */ /* 0x0006620000002400 */
[----:B--2---:R-:W-:Y:S09]  /*f0b0*/  FMUL.FTZ R206, R27, UR20 ;  /* 0x000000141bce7c20 */ /* 0x004ff20008410000 */
[----:B------:R2:W1:Y:S01]  /*f0c0*/  MUFU.TANH R196, R164 ;  /* 0x000000a400c47308 */ /* 0x0004620000002400 */
[----:B----4-:R-:W-:Y:S09]  /*f0d0*/  FMUL.FTZ R168, R30, UR20 ;  /* 0x000000141ea87c20 */ /* 0x010ff20008410000 */
[----:B------:R-:W4:Y:S01]  /*f0e0*/  MUFU.TANH R207, R207 ;  /* 0x000000cf00cf7308 */ /* 0x000f220000002400 */
[----:B---3--:R-:W-:Y:S09]  /*f0f0*/  FMUL.FTZ R165, R35, UR20 ;  /* 0x0000001423a57c20 */ /* 0x008ff20008410000 */
[----:B------:R-:W3:Y:S01]  /*f100*/  MUFU.TANH R209, R209 ;  /* 0x000000d100d17308 */ /* 0x000ee20000002400 */
[----:B--2---:R-:W-:Y:S09]  /*f110*/  FMUL.FTZ R164, R33, UR20 ;  /* 0x0000001421a47c20 */ /* 0x004ff20008410000 */
[----:B------:R-:W2:Y:S10]  /*f120*/  MUFU.TANH R211, R211 ;  /* 0x000000d300d37308 */ /* 0x000eb40000002400 */
        /* <DEDUP_REMOVED lines=97> */
.L_x_3165:
        /* <DEDUP_REMOVED lines=93> */
.L_x_3164:
[C---:B---3--:R-:W-:Y:S01]  /*fd10*/  IADD3 R3, PT, PT, R230.reuse, -0x20, RZ ;  /* 0xffffffe0e6037810 */ /* 0x048fe20007ffe0ff */
[----:B------:R-:W-:Y:S01]  /*fd20*/  LDSM.16.MT88.4 R12, [R219+0x10000] ;  /* 0x01000000db0c783b */ /* 0x000fe20000004200 */
[C---:B------:R-:W-:Y:S01]  /*fd30*/  IADD3 R2, PT, PT, R230.reuse, -0x1f, RZ ;  /* 0xffffffe1e6027810 */ /* 0x040fe20007ffe0ff */
[----:B------:R-:W-:Y:S01]  /*fd40*/  UISETP.GT.AND UP2, UPT, UR25, UR18, UPT ;  /* 0x000000121900728c */ /* 0x000fe2000bf44270 */
[----:B------:R-:W-:Y:S01]  /*fd50*/  I2FP.F32.S32 R3, R3 ;  /* 0x0000000300037245 */ /* 0x000fe20000201400 */
[----:B------:R-:W-:Y:S01]  /*fd60*/  UIADD3 UR26, UPT, UPT, UR26, -0x40, URZ ;  /* 0xffffffc01a1a7890 */ /* 0x000fe2000fffe0ff */
[----:B------:R-:W-:Y:S02]  /*fd70*/  I2FP.F32.S32 R5, R230 ;  /* 0x000000e600057245 */ /* 0x000fe40000201400 */
[----:B------:R-:W-:Y:S01]  /*fd80*/  I2FP.F32.S32 R2, R2 ;  /* 0x0000000200027245 */ /* 0x000fe20000201400 */
[C---:B------:R-:W-:Y:S01]  /*fd90*/  FFMA.FTZ R204, R3.reuse, UR5, R204 ;  /* 0x0000000503cc7c23 */ /* 0x040fe200080100cc */
[----:B------:R-:W-:Y:S01]  /*fda0*/  FFMA.FTZ R207, R3, UR5, R207 ;  /* 0x0000000503cf7c23 */ /* 0x000fe200080100cf */
[----:B------:R-:W-:Y:S01]  /*fdb0*/  IADD3 R3, PT, PT, R230, -0xf, RZ ;  /* 0xfffffff1e6037810 */ /* 0x000fe20007ffe0ff */
[C---:B-1----:R-:W-:Y:S01]  /*fdc0*/  FFMA.FTZ R222, R5.reuse, UR5, R222 ;  /* 0x0000000505de7c23 */ /* 0x042fe200080100de */
[----:B------:R-:W-:Y:S01]  /*fdd0*/  FFMA.FTZ R236, R5, UR5, R236 ;  /* 0x0000000505ec7c23 */ /* 0x000fe200080100ec */
[C---:B------:R-:W-:Y:S01]  /*fde0*/  FFMA.FTZ R205, R2.reuse, UR5, R205 ;  /* 0x0000000502cd7c23 */ /* 0x040fe200080100cd */
[----:B------:R-:W-:Y:S01]  /*fdf0*/  I2FP.F32.S32 R3, R3 ;  /* 0x0000000300037245 */ /* 0x000fe20000201400 */
[----:B------:R-:W-:Y:S01]  /*fe00*/  FFMA.FTZ R209, R2, UR5, R209 ;  /* 0x0000000502d17c23 */ /* 0x000fe200080100d1 */
[C---:B------:R-:W-:Y:S01]  /*fe10*/  IADD3 R5, PT, PT, R230.reuse, -0x8, RZ ;  /* 0xfffffff8e6057810 */ /* 0x040fe20007ffe0ff */
[----:B------:R-:W-:Y:S01]  /*fe20*/  LDSM.16.MT88.4 R20, [R216+0x10000] ;  /* 0x01000000d814783b */ /* 0x000fe20000004200 */
[C---:B------:R-:W-:Y:S01]  /*fe30*/  IADD3 R2, PT, PT, R230.reuse, -0x10, RZ ;  /* 0xfffffff0e6027810 */ /* 0x040fe20007ffe0ff */
[C---:B------:R-:W-:Y:S01]  /*fe40*/  FFMA.FTZ R180, R3.reuse, UR5, R180 ;  /* 0x0000000503b47c23 */ /* 0x040fe200080100b4 */
[----:B------:R-:W-:Y:S01]  /*fe50*/  I2FP.F32.S32 R5, R5 ;  /* 0x0000000500057245 */ /* 0x000fe20000201400 */
[----:B------:R-:W-:Y:S01]  /*fe60*/  FFMA.FTZ R198, R3, UR5, R198 ;  /* 0x0000000503c67c23 */ /* 0x000fe200080100c6 */
[----:B------:R-:W-:Y:S02]  /*fe70*/  I2FP.F32.S32 R2, R2 ;  /* 0x0000000200027245 */ /* 0x000fe40000201400 */
        /* <DEDUP_REMOVED lines=8> */
[----:B------:R-:W-:Y:S02]  /*ff00*/  I2FP.F32.S32 R3, R3 ;  /* 0x0000000300037245 */ /* 0x000fe40000201400 */
[----:B------:R-:W-:Y:S02]  /*ff10*/  I2FP.F32.S32 R6, R6 ;  /* 0x0000000600067245 */ /* 0x000fe40000201400 */
[----:B------:R-:W-:Y:S01]  /*ff20*/  I2FP.F32.S32 R4, R4 ;  /* 0x0000000400047245 */ /* 0x000fe20000201400 */
[C---:B------:R-:W-:Y:S01]  /*ff30*/  FFMA.FTZ R234, R3.reuse, UR5, R234 ;  /* 0x0000000503ea7c23 */ /* 0x040fe200080100ea */
[C---:B------:R-:W-:Y:S01]  /*ff40*/  IADD3 R5, PT, PT, R230.reuse, 0x9, RZ ;  /* 0x00000009e6057810 */ /* 0x040fe20007ffe0ff */
[----:B------:R-:W-:Y:S01]  /*ff50*/  FFMA.FTZ R214, R3, UR5, R214 ;  /* 0x0000000503d67c23 */ /* 0x000fe200080100d6 */
[----:B------:R-:W-:Y:S01]  /*ff60*/  IADD3 R2, PT, PT, R230, 0x10, RZ ;  /* 0x00000010e6027810 */ /* 0x000fe20007ffe0ff */
[----:B------:R-:W-:Y:S01]  /*ff70*/  FFMA.FTZ R211, R6, UR5, R211 ;  /* 0x0000000506d37c23 */ /* 0x000fe200080100d3 */
[----:B------:R-:W-:Y:S01]  /*ff80*/  I2FP.F32.S32 R7, R7 ;  /* 0x0000000700077245 */ /* 0x000fe20000201400 */
[----:B------:R-:W-:Y:S01]  /*ff90*/  FFMA.FTZ R213, R4, UR5, R213 ;  /* 0x0000000504d57c23 */ /* 0x000fe200080100d5 */
[----:B------:R-:W-:Y:S01]  /*ffa0*/  IADD3 R9, PT, PT, R230, -0x7, RZ ;  /* 0xfffffff9e6097810 */ /* 0x000fe20007ffe0ff */
[----:B------:R-:W-:Y:S01]  /*ffb0*/  FFMA.FTZ R215, R6, UR5, R215 ;  /* 0x0000000506d77c23 */ /* 0x000fe200080100d7 */
[----:B------:R-:W-:Y:S01]  /*ffc0*/  I2FP.F32.S32 R5, R5 ;  /* 0x0000000500057245 */ /* 0x000fe20000201400 */
[----:B------:R-:W-:Y:S01]  /*ffd0*/  FFMA.FTZ R212, R7, UR5, R212 ;  /* 0x0000000507d47c23 */ /* 0x000fe200080100d4 */
[----:B------:R-:W-:Y:S01]  /*ffe0*/  I2FP.F32.S32 R3, R2 ;  /* 0x0000000200037245 */ /* 0x000fe20000201400 */
[----:B------:R-:W-:Y:S01]  /*fff0*/  FFMA.FTZ R238, R4, UR5, R238 ;  /* 0x0000000504ee7c23 */ /* 0x000fe200080100ee */
[----:B------:R-:W-:Y:S01]  /*10000*/  FMNMX3.FTZ R2, R169, R204, R205, !PT ;  /* 0x000000cca9027276 */ /* 0x000fe200078100cd */
[----:B------:R-:W-:Y:S01]  /*10010*/  FFMA.FTZ R210, R7, UR5, R210 ;  /* 0x0000000507d27c23 */ /* 0x000fe200080100d2 */
[----:B------:R-:W-:Y:S01]  /*10020*/  FMNMX3.FTZ R7, R0, R207, R209, !PT ;  /* 0x000000cf00077276 */ /* 0x000fe200078100d1 */
[C---:B------:R-:W-:Y:S01]  /*10030*/  FFMA.FTZ R208, R5.reuse, UR5, R208 ;  /* 0x0000000505d07c23 */ /* 0x040fe200080100d0 */
[----:B------:R-:W-:Y:S01]  /*10040*/  I2FP.F32.S32 R9, R9 ;  /* 0x0000000900097245 */ /* 0x000fe20000201400 */
        /* <DEDUP_REMOVED lines=12> */
[----:B------:R-:W-:Y:S02]  /*10110*/  I2FP.F32.S32 R2, R2 ;  /* 0x0000000200027245 */ /* 0x000fe40000201400 */
[C---:B------:R-:W-:Y:S02]  /*10120*/  IADD3 R4, PT, PT, R230.reuse, 0x19, RZ ;  /* 0x00000019e6047810 */ /* 0x040fe40007ffe0ff */
[----:B------:R-:W-:Y:S01]  /*10130*/  IADD3 R3, PT, PT, R230, 0x18, RZ ;  /* 0x00000018e6037810 */ /* 0x000fe20007ffe0ff */
[C---:B------:R-:W-:Y:S01]  /*10140*/  FFMA.FTZ R195, R2.reuse, UR5, R195 ;  /* 0x0000000502c37c23 */ /* 0x040fe200080100c3 */
[----:B------:R-:W-:Y:S01]  /*10150*/  FMNMX3.FTZ R5, R5, R236, R234, !PT ;  /* 0x000000ec05057276 */ /* 0x000fe200078100ea */
[----:B------:R-:W-:Y:S01]  /*10160*/  FFMA.FTZ R167, R2, UR5, R167 ;  /* 0x0000000502a77c23 */ /* 0x000fe200080100a7 */
[----:B------:R-:W-:Y:S02]  /*10170*/  FMNMX3.FTZ R7, R7, R222, R214, !PT ;  /* 0x000000de07077276 */ /* 0x000fe400078100d6 */
[----:B------:R-:W-:Y:S02]  /*10180*/  I2FP.F32.S32 R4, R4 ;  /* 0x0000000400047245 */ /* 0x000fe40000201400 */
[----:B------:R-:W-:Y:S02]  /*10190*/  I2FP.F32.S32 R3, R3 ;  /* 0x0000000300037245 */ /* 0x000fe40000201400 */
        /* <DEDUP_REMOVED lines=467> */
.L_x_3162:
        /* <DEDUP_REMOVED lines=256> */
[----:B------:R-:W-:Y:S04]  /*12ed0*/  STS.64 [R13+0xc800], R114 ;  /* 0x00c800720d007388 */ /* 0x000fe80000000a00 */
[----:B------:R-:W-:Y:S04]  /*12ee0*/  STS.64 [R11+0xc000], R116 ;  /* 0x00c000740b007388 */ /* 0x000fe80000000a00 */
[----:B------:R3:W-:Y:S01]  /*12ef0*/  STS.64 [R11+0xc800], R118 ;  /* 0x00c800760b007388 */ /* 0x0007e20000000a00 */
[----:B-1----:R-:W-:-:S03]  /*12f00*/  @P6 FMUL.FTZ R9, R6, 0.69314718246459960938 ;  /* 0x3f31721806096820 */ /* 0x002fc60000410000 */
[----:B------:R1:W-:Y:S01]  /*12f10*/  STS.64 [R14+0xc000], R120 ;  /* 0x00c000780e007388 */ /* 0x0003e20000000a00 */
[----:B------:R-:W-:-:S03]  /*12f20*/  @P6 FFMA.FTZ R134, R164, R15, R9 ;  /* 0x0000000fa4866223 */ /* 0x000fc60000010009 */
[----:B------:R1:W-:Y:S04]  /*12f30*/  STS.64 [R14+0xc800], R122 ;  /* 0x00c8007a0e007388 */ /* 0x0003e80000000a00 */
[----:B------:R1:W-:Y:S04]  /*12f40*/  STS.64 [R8+0xc000], R124 ;  /* 0x00c0007c08007388 */ /* 0x0003e80000000a00 */
[----:B------:R1:W-:Y:S04]  /*12f50*/  STS.64 [R8+0xc800], R126 ;  /* 0x00c8007e08007388 */ /* 0x0003e80000000a00 */
[----:B------:R1:W-:Y:S04]  /*12f60*/  STS.64 [R7+0xc000], R128 ;  /* 0x00c0008007007388 */ /* 0x0003e80000000a00 */
[----:B------:R1:W-:Y:S01]  /*12f70*/  STS.64 [R7+0xc800], R130 ;  /* 0x00c8008207007388 */ /* 0x0003e20000000a00 */
[----:B---3--:R-:W-:Y:S01]  /*12f80*/  LOP3.LUT R11, R4, 0x3f00, RZ, 0xc0, !PT ;  /* 0x00003f00040b7812 */ /* 0x008fe200078ec0ff */
[----:B------:R-:W-:Y:S01]  /*12f90*/  BAR.SYNC.DEFER_BLOCKING 0x0 ;  /* 0x0000000000007b1d */ /* 0x000fe20000010000 */
[----:B----4-:R-:W-:-:S02]  /*12fa0*/  @P3 FMUL.FTZ R4, R5, 0.69314718246459960938 ;  /* 0x3f31721805043820 */ /* 0x010fc40000410000 */
[----:B------:R-:W-:Y:S02]  /*12fb0*/  LOP3.LUT R11, R11, 0x3c, R0, 0xf8, !PT ;  /* 0x0000003c0b0b7812 */ /* 0x000fe400078ef800 */
[----:B--2---:R-:W-:Y:S01]  /*12fc0*/  @P3 FFMA.FTZ R133, R3, R16, R4 ;  /* 0x0000001003853223 */ /* 0x004fe20000010004 */
[----:B------:R-:W-:Y:S02]  /*12fd0*/  IADD3 R3, PT, PT, R218, 0x28, RZ ;  /* 0x00000028da037810 */ /* 0x000fe40007ffe0ff */
        /* <DEDUP_REMOVED lines=45> */
.L_x_3168:
[----:B------:R-:W-:Y:S05]  /*132b0*/  BSYNC.RECONVERGENT B0 ;  /* 0x0000000000007941 */ /* 0x000fea0003800200 */
.L_x_3167:
        /* <DEDUP_REMOVED lines=25> */
.L_x_3170:
[----:B------:R-:W-:Y:S05]  /*13450*/  BSYNC.RECONVERGENT B0 ;  /* 0x0000000000007941 */ /* 0x000fea0003800200 */
.L_x_3169:
        /* <DEDUP_REMOVED lines=26> */
.L_x_3172:
[----:B------:R-:W-:Y:S05]  /*13600*/  BSYNC.RECONVERGENT B0 ;  /* 0x0000000000007941 */ /* 0x000fea0003800200 */
.L_x_3171:
        /* <DEDUP_REMOVED lines=24> */
.L_x_3174:
[----:B------:R-:W-:Y:S05]  /*13790*/  BSYNC.RECONVERGENT B0 ;  /* 0x0000000000007941 */ /* 0x000fea0003800200 */
.L_x_3173:
        /* <DEDUP_REMOVED lines=23> */
.L_x_3176:
[----:B------:R-:W-:Y:S05]  /*13910*/  BSYNC.RECONVERGENT B0 ;  /* 0x0000000000007941 */ /* 0x000fea0003800200 */
.L_x_3175:
        /* <DEDUP_REMOVED lines=24> */
.L_x_3178:
[----:B------:R-:W-:Y:S05]  /*13aa0*/  BSYNC.RECONVERGENT B0 ;  /* 0x0000000000007941 */ /* 0x000fea0003800200 */
.L_x_3177:
        /* <DEDUP_REMOVED lines=24> */
.L_x_3180:
[----:B------:R-:W-:Y:S05]  /*13c30*/  BSYNC.RECONVERGENT B0 ;  /* 0x0000000000007941 */ /* 0x000fea0003800200 */
.L_x_3179:
        /* <DEDUP_REMOVED lines=24> */
.L_x_3182:
[----:B------:R-:W-:Y:S05]  /*13dc0*/  BSYNC.RECONVERGENT B0 ;  /* 0x0000000000007941 */ /* 0x000fea0003800200 */
.L_x_3181:
        /* <DEDUP_REMOVED lines=24> */
.L_x_3183:
        /* <DEDUP_REMOVED lines=11> */
.L_x_4079:


//--------------------- .text._ZN5flash24flash_fwd_splitkv_kernelI23Flash_fwd_kernel_traitsILi256ELi64ELi64ELi4ELb0ELb0EN7cutlass10bfloat16_tE19Flash_kernel_traitsILi256ELi64ELi64ELi4ES3_EELb1ELb0ELb0ELb0ELb1ELb0ELb1ELb1EEEvNS_16Flash_fwd_paramsE --------------------------
	.section	.text._ZN5flash24flash_fwd_splitkv_kernelI23Flash_fwd_kernel_traitsILi256ELi64ELi64ELi4ELb0ELb0EN7cutlass10bfloat16_tE19Flash_kernel_traitsILi256ELi64ELi64ELi4ES3_EELb1ELb0ELb0ELb0ELb1ELb0ELb1ELb1EEEvNS_16Flash_fwd_paramsE,"ax",@progbits
	.align	128
        .global         _ZN5flash24flash_fwd_splitkv_kernelI23Flash_fwd_kernel_traitsILi256ELi64ELi64ELi4ELb0ELb0EN7cutlass10bfloat16_tE19Flash_kernel_traitsILi256ELi64ELi64ELi4ES3_EELb1ELb0ELb0ELb0ELb1ELb0ELb1ELb1EEEvNS_16Flash_fwd_paramsE
        .type           _ZN5flash24flash_fwd_splitkv_kernelI23Flash_fwd_kernel_traitsILi256ELi64ELi64ELi4ELb0ELb0EN7cutlass10bfloat16_tE19Flash_kernel_traitsILi256ELi64ELi64ELi4ES3_EELb1ELb0ELb0ELb0ELb1ELb0ELb1ELb1EEEvNS_16Flash_fwd_paramsE,@function
        .size           _ZN5flash24flash_fwd_splitkv_kernelI23Flash_fwd_kernel_traitsILi256ELi64ELi64ELi4ELb0ELb0EN7cutlass10bfloat16_tE19Flash_kernel_traitsILi256ELi64ELi64ELi4ES3_EELb1ELb0ELb0ELb0ELb1ELb0ELb1ELb1EEEvNS_16Flash_fwd_paramsE,(.L_x_4080 - _ZN5flash24flash_fwd_splitkv_kernelI23Flash_fwd_kernel_traitsILi256ELi64ELi64ELi4ELb0ELb0EN7cutlass10bfloat16_tE19Flash_kernel_traitsILi256ELi64ELi64ELi4ES3_EELb1ELb0ELb0ELb0ELb1ELb0ELb1ELb1EEEvNS_16Flash_fwd_paramsE)
        .other          _ZN5flash24flash_fwd_splitkv_kernelI23Flash_fwd_kernel_traitsILi256ELi64ELi64ELi4ELb0ELb0EN7cutlass10bfloat16_tE19Flash_kernel_traitsILi256ELi64ELi64ELi4ES3_EELb1ELb0ELb0ELb0ELb1ELb0ELb1ELb1EEEvNS_16Flash_fwd_paramsE,@"STO_CUDA_ENTRY STV_DEFAULT"
_ZN5flash24flash_fwd_splitkv_kernelI23Flash_fwd_kernel_traitsILi256ELi64ELi64ELi4ELb0ELb0EN7cutlass10bfloat16_tE19Flash_kernel_traitsILi256ELi64ELi64ELi4ES3_EELb1ELb0ELb0ELb0ELb1ELb0ELb1ELb1EEEvNS_16Flash_fwd_paramsE:
.text._ZN5flash24flash_fwd_splitkv_kernelI23Flash_fwd_kernel_traitsILi256ELi64ELi64ELi4ELb0ELb0EN7cutlass10bfloat16_tE19Flash_kernel_traitsILi256ELi64ELi64ELi4ES3_EELb1ELb0ELb0ELb0ELb1ELb0ELb1ELb1EEEvNS_16Flash_fwd_paramsE:
[----:B------:R-:W-:Y:S01]  /*0000*/  LDC R1, c[0x0][0x37c] ;  /* 0x0000df00ff017b82 */ /* 0x000fe20000000800 */
[----:B------:R-:W1:Y:S07]  /*0010*/  LDCU UR12, c[0x0][0x3e0] ;  /* 0x00007c00ff0c77ac */ /* 0x000e6e0008000800 */
[----:B------:R-:W2:Y:S01]  /*0020*/  S2UR UR18, SR_CTAID.Z ;  /* 0x00000000001279c3 */ /* 0x000ea20000002700 */
[----:B------:R-:W3:Y:S01]  /*0030*/  LDCU.64 UR10, c[0x0][0x460] ;  /* 0x00008c00ff0a77ac */ /* 0x000ee20008000a00 */
[----:B------:R-:W4:Y:S01]  /*0040*/  LDCU.U8 UR13, c[0x0][0x532] ;  /* 0x0000a640ff0d77ac */ /* 0x000f220008000000 */
[----:B------:R-:W5:Y:S01]  /*0050*/  LDCU.64 UR16, c[0x0][0x460] ;  /* 0x00008c00ff1077ac */ /* 0x000f620008000a00 */
[----:B-1----:R-:W1:Y:S01]  /*0060*/  I2F.U32.RP R2, UR12 ;  /* 0x0000000c00027d06 */ /* 0x002e620008209000 */
[----:B------:R-:W-:-:S02]  /*0070*/  UISETP.NE.U32.AND UP0, UPT, UR12, URZ, UPT ;  /* 0x000000ff0c00728c */ /* 0x000fc4000bf05070 */
[----:B---3--:R-:W-:Y:S01]  /*0080*/  UISETP.NE.U32.AND UP2, UPT, UR10, URZ, UPT ;  /* 0x000000ff0a00728c */ /* 0x008fe2000bf45070 */
[----:B------:R-:W-:-:S03]  /*0090*/  ISETP.NE.U32.AND P3, PT, RZ, UR10, PT ;  /* 0x0000000aff007c0c */ /* 0x000fc6000bf65070 */
[----:B------:R-:W-:Y:S01]  /*00a0*/  UISETP.NE.AND.EX UP2, UPT, UR11, URZ, UPT, UP2 ;  /* 0x000000ff0b00728c */ /* 0x000fe2000bf45320 */
[----:B------:R-:W-:-:S05]  /*00b0*/  ISETP.NE.AND.EX P3, PT, RZ, UR11, PT, P3 ;  /* 0x0000000bff007c0c */ /* 0x000fca000bf65330 */
[----:B------:R-:W-:Y:S01]  /*00c0*/  PLOP3.LUT P1, PT, PT, PT, UP2, 0x80, 0x8 ;  /* 0x000000000008781c */ /* 0x000fe20003f2f028 */
[----:B-1----:R-:W1:Y:S02]  /*00d0*/  MUFU.RCP R0, R2 ;  /* 0x0000000200007308 */ /* 0x002e640000001000 */
[----:B-1----:R-:W-:-:S06]  /*00e0*/  VIADD R0, R0, 0xffffffe ;  /* 0x0ffffffe00007836 */ /* 0x002fcc0000000000 */
[----:B------:R-:W1:Y:S02]  /*00f0*/  F2I.FTZ.U32.TRUNC.NTZ R0, R0 ;  /* 0x0000000000007305 */ /* 0x000e64000021f000 */
[----:B-1----:R-:W-:-:S13]  /*0100*/  R2UR UR5, R0 ;  /* 0x00000000000572ca */ /* 0x002fda00000e0000 */
[----:B------:R-:W-:-:S04]  /*0110*/  UIADD3 UR4, UPT, UPT, URZ, -UR5, URZ ;  /* 0x80000005ff047290 */ /* 0x000fc8000fffe0ff */
[----:B------:R-:W-:-:S03]  /*0120*/  UIMAD UR6, UR4, UR12, URZ ;  /* 0x0000000c040672a4 */ /* 0x000fc6000f8e02ff */
[----:B------:R-:W-:Y:S02]  /*0130*/  UMOV UR4, URZ ;  /* 0x000000ff00047c82 */ /* 0x000fe40008000000 */
[----:B------:R-:W-:Y:S02]  /*0140*/  UIMAD.WIDE.U32 UR6, UR5, UR6, UR4 ;  /* 0x00000006050672a5 */ /* 0x000fe4000f8e0004 */
[----:B------:R-:W1:Y:S02]  /*0150*/  LDCU.64 UR4, c[0x0][0x358] ;  /* 0x00006b00ff0477ac */ /* 0x000e640008000a00 */
[----:B--2---:R-:W-:-:S04]  /*0160*/  UIMAD.WIDE.U32 UR20, UR7, UR18, URZ ;  /* 0x00000012071472a5 */ /* 0x004fc8000f8e00ff */
        /* <DEDUP_REMOVED lines=8> */
[----:B----4-:R-:W-:-:S04]  /*01f0*/  UISETP.NE.AND UP3, UPT, UR13, URZ, UPT ;  /* 0x000000ff0d00728c */ /* 0x010fc8000bf65270 */
[----:B------:R-:W-:Y:S01]  /*0200*/  UISETP.EQ.OR.EX UP4, UPT, UR7, URZ, !UP3, UP4 ;  /* 0x000000ff0700728c */ /* 0x000fe2000df82740 */
[----:B------:R-:W2:Y:S04]  /*0210*/  LDCU.64 UR8, c[0x0][0x470] ;  /* 0x00008e00ff0877ac */ /* 0x000ea80008000a00 */
[----:B------:R-:W-:Y:S01]  /*0220*/  @UP1 UIADD3 UR21, UPT, UPT, UR21, 0x1, URZ ;  /* 0x0000000115151890 */ /* 0x000fe2000fffe0ff */
[----:B------:R-:W-:Y:S01]  /*0230*/  PLOP3.LUT P2, PT, PT, PT, UP4, 0x80, 0x8 ;  /* 0x000000000008781c */ /* 0x000fe20003f4f048 */
[----:B------:R-:W-:-:S04]  /*0240*/  @!UP0 ULOP3.LUT UR21, URZ, UR12, URZ, 0x33, !UPT ;  /* 0x0000000cff158292 */ /* 0x000fc8000f8e33ff */
[----:B------:R-:W-:Y:S02]  /*0250*/  USHF.L.U32 UR15, UR21, 0x2, URZ ;  /* 0x00000002150f7899 */ /* 0x000fe400080006ff */
[----:B------:R-:W-:Y:S02]  /*0260*/  USHF.R.U32.HI UR14, URZ, 0x1e, UR21 ;  /* 0x0000001eff0e7899 */ /* 0x000fe40008011615 */
[----:B------:R-:W-:Y:S02]  /*0270*/  UIADD3 UR10, UP1, UPT, UR15, UR6, URZ ;  /* 0x000000060f0a7290 */ /* 0x000fe4000ff3e0ff */
[----:B-----5:R-:W-:Y:S01]  /*0280*/  UIMAD.WIDE.U32 UR16, UR21, 0x4, UR16 ;  /* 0x00000004151078a5 */ /* 0x020fe2000f8e0010 */
[----:B--2---:R-:W-:Y:S01]  /*0290*/  ISETP.NE.U32.AND P0, PT, RZ, UR8, PT ;  /* 0x00000008ff007c0c */ /* 0x004fe2000bf05070 */
[----:B------:R-:W-:Y:S02]  /*02a0*/  UIADD3 UR8, UP0, UPT, UR15, UR8, URZ ;  /* 0x000000080f087290 */ /* 0x000fe4000ff1e0ff */
[----:B------:R-:W-:Y:S01]  /*02b0*/  UIADD3.X UR11, UPT, UPT, UR14, UR7, URZ, UP1, !UPT ;  /* 0x000000070e0b7290 */ /* 0x000fe20008ffe4ff */
[----:B------:R-:W-:Y:S01]  /*02c0*/  ISETP.NE.AND.EX P0, PT, RZ, UR9, PT, P0 ;  /* 0x00000009ff007c0c */ /* 0x000fe2000bf05300 */
[----:B------:R-:W-:Y:S01]  /*02d0*/  UIADD3.X UR9, UPT, UPT, UR14, UR9, URZ, UP0, !UPT ;  /* 0x000000090e097290 */ /* 0x000fe200087fe4ff */
[----:B------:R-:W-:-:S02]  /*02e0*/  IMAD.U32 R8, RZ, RZ, UR16 ;  /* 0x00000010ff087e24 */ /* 0x000fc4000f8e00ff */
[----:B------:R-:W-:Y:S02]  /*02f0*/  IMAD.U32 R9, RZ, RZ, UR17 ;  /* 0x00000011ff097e24 */ /* 0x000fe4000f8e00ff */
[----:B------:R-:W-:Y:S02]  /*0300*/  IMAD.U32 R6, RZ, RZ, UR10 ;  /* 0x0000000aff067e24 */ /* 0x000fe4000f8e00ff */
[----:B------:R-:W-:Y:S01]  /*0310*/  IMAD.U32 R106, RZ, RZ, UR8 ;  /* 0x00000008ff6a7e24 */ /* 0x000fe2000f8e00ff */
[----:B-1----:R-:W2:Y:S01]  /*0320*/  @P3 LDG.E R4, desc[UR4][R8.64] ;  /* 0x0000000408043981 */ /* 0x002ea2000c1e1900 */
[----:B------:R-:W-:Y:S02]  /*0330*/  IMAD.U32 R7, RZ, RZ, UR11 ;  /* 0x0000000bff077e24 */ /* 0x000fe4000f8e00ff */
[----:B------:R-:W-:Y:S01]  /*0340*/  IMAD.U32 R107, RZ, RZ, UR9 ;  /* 0x00000009ff6b7e24 */ /* 0x000fe2000f8e00ff */
[----:B------:R-:W3:Y:S04]  /*0350*/  @P1 LDG.E R0, desc[UR4][R8.64+0x4] ;  /* 0x0000040408001981 */ /* 0x000ee8000c1e1900 */
[----:B------:R-:W4:Y:S04]  /*0360*/  @!P2 LDG.E R3, desc[UR4][R6.64] ;  /* 0x000000040603a981 */ /* 0x000f28000c1e1900 */
[----:B------:R-:W5:Y:S01]  /*0370*/  @P0 LDG.E R2, desc[UR4][R106.64] ;  /* 0x000000046a020981 */ /* 0x000f62000c1e1900 */
[----:B------:R-:W-:Y:S01]  /*0380*/  UISETP.NE.U32.AND UP0, UPT, UR6, URZ, UPT ;  /* 0x000000ff0600728c */ /* 0x000fe2000bf05070 */
[----:B------:R-:W1:Y:S01]  /*0390*/  S2UR UR13, SR_CTAID.Y ;  /* 0x00000000000d79c3 */ /* 0x000e620000002600 */
[----:B------:R-:W-:Y:S01]  /*03a0*/  UMOV UR11, 0xffffffff ;  /* 0xffffffff000b7882 */ /* 0x000fe20000000000 */
[----:B------:R-:W-:Y:S01]  /*03b0*/  UMOV UR6, 0xffffffff ;  /* 0xffffffff00067882 */ /* 0x000fe20000000000 */
[----:B------:R-:W-:Y:S01]  /*03c0*/  UISETP.NE.AND.EX UP0, UPT, UR7, URZ, UPT, UP0 ;  /* 0x000000ff0700728c */ /* 0x000fe2000bf05300 */
[----:B------:R-:W-:Y:S01]  /*03d0*/  UMOV UR10, URZ ;  /* 0x000000ff000a7c82 */ /* 0x000fe20008000000 */
[----:B------:R-:W-:-:S03]  /*03e0*/  UIADD3 UR9, UPT, UPT, -UR21, URZ, URZ ;  /* 0x000000ff15097290 */ /* 0x000fc6000fffe1ff */
[----:B------:R-:W1:Y:S01]  /*03f0*/  S2UR UR7, SR_CTAID.X ;  /* 0x00000000000779c3 */ /* 0x000e620000002500 */
[----:B------:R-:W1:Y:S01]  /*0400*/  @!UP2 LDCU UR20, c[0x0][0x434] ;  /* 0x00008680ff14a7ac */ /* 0x000e620008000800 */
[----:B------:R-:W-:-:S04]  /*0410*/  UIMAD UR18, UR12, UR9, UR18 ;  /* 0x000000090c1272a4 */ /* 0x000fc8000f8e0212 */
[----:B------:R-:W1:Y:S01]  /*0420*/  @!UP0 LDCU UR23, c[0x0][0x438] ;  /* 0x00008700ff1787ac */ /* 0x000e620008000800 */
[----:B--2---:R-:W-:Y:S02]  /*0430*/  @P3 R2UR UR6, R4 ;  /* 0x00000000040632ca */ /* 0x004fe400000e0000 */
[----:B---3--:R-:W-:Y:S02]  /*0440*/  @P1 R2UR UR8, R0 ;  /* 0x00000000000812ca */ /* 0x008fe400000e0000 */
[----:B----4-:R-:W-:Y:S02]  /*0450*/  @!P2 R2UR UR11, R3 ;  /* 0x00000000030ba2ca */ /* 0x010fe400000e0000 */
[----:B-----5:R-:W-:-:S09]  /*0460*/  @P0 R2UR UR10, R2 ;  /* 0x00000000020a02ca */ /* 0x020fd200000e0000 */
        /* <DEDUP_REMOVED lines=8> */
.L_x_3184:
        /* <DEDUP_REMOVED lines=11> */
[----:B------:R-:W-:Y:S02]  /*05a0*/  USHF.L.U32 UR24, UR7, 0x6, URZ ;  /* 0x0000000607187899 */ /* 0x000fe400080006ff */
[----:B------:R-:W-:Y:S02]  /*05b0*/  UIADD3 UR23, UPT, UPT, UR23, -UR10, URZ ;  /* 0x8000000a17177290 */ /* 0x000fe4000fffe0ff */
[----:B------:R-:W-:Y:S02]  /*05c0*/  UISETP.GT.AND UP1, UPT, UR20, UR24, UPT ;  /* 0x000000181400728c */ /* 0x000fe4000bf24270 */
[----:B---3--:R-:W-:-:S04]  /*05d0*/  @!UP2 UISETP.NE.U32.AND UP0, UPT, UR8, URZ, UPT ;  /* 0x000000ff0800a28c */ /* 0x008fc8000bf05070 */
[----:B------:R-:W-:-:S04]  /*05e0*/  @!UP2 UISETP.NE.AND.EX UP0, UPT, UR9, URZ, UPT, UP0 ;  /* 0x000000ff0900a28c */ /* 0x000fc8000bf05300 */
[----:B-1----:R-:W-:Y:S01]  /*05f0*/  @!UP2 USEL UR16, UR16, URZ, UP0 ;  /* 0x000000ff1010a287 */ /* 0x002fe20008000000 */
[----:B--2---:R-:W-:Y:S02]  /*0600*/  @P1 R2UR UR25, R0 ;  /* 0x00000000001912ca */ /* 0x004fe400000e0000 */
[----:B------:R-:W-:-:S11]  /*0610*/  PLOP3.LUT P1, PT, PT, PT, UP1, 0x80, 0x8 ;  /* 0x000000000008781c */ /* 0x000fd60003f2f018 */
[----:B------:R-:W-:Y:S02]  /*0620*/  @UP2 UIADD3 UR25, UPT, UPT, UR25, -UR10, URZ ;  /* 0x8000000a19192290 */ /* 0x000fe4000fffe0ff */
[----:B------:R-:W-:Y:S01]  /*0630*/  @!UP2 UIADD3 UR25, UPT, UPT, UR23, UR16, URZ ;  /* 0x000000101719a290 */ /* 0x000fe2000fffe0ff */
[----:B------:R-:W-:Y:S11]  /*0640*/  @!P1 EXIT ;  /* 0x000000000000994d */ /* 0x000ff60003800000 */
[----:B------:R-:W1:Y:S01]  /*0650*/  LDCU UR17, c[0x0][0x374] ;  /* 0x00006e80ff1177ac */ /* 0x000e620008000800 */
[----:B------:R-:W2:Y:S01]  /*0660*/  LDC R0, c[0x0][0x374] ;  /* 0x0000dd00ff007b82 */ /* 0x000ea20000000800 */
[----:B------:R-:W3:Y:S01]  /*0670*/  S2R R62, SR_TID.X ;  /* 0x00000000003e7919 */ /* 0x000ee20000002100 */
[----:B------:R-:W4:Y:S01]  /*0680*/  LDCU UR9, c[0x0][0x438] ;  /* 0x00008700ff0977ac */ /* 0x000f220008000800 */
[----:B------:R-:W-:Y:S01]  /*0690*/  UMOV UR26, URZ ;  /* 0x000000ff001a7c82 */ /* 0x000fe20008000000 */
        /* <DEDUP_REMOVED lines=8> */
[----:B------:R-:W-:-:S04]  /*0720*/  ULEA.HI.SX32 UR19, UR8, UR17, 0x1a ;  /* 0x0000001108137291 */ /* 0x000fc8000f8fd2ff */
        /* <DEDUP_REMOVED lines=13> */
[----:B------:R-:W-:Y:S01]  /*0800*/  R2UR UR8, R0 ;  /* 0x00000000000872ca */ /* 0x000fe200000e0000 */
[----:B------:R-:W-:-:S12]  /*0810*/  UIMAD.WIDE.U32 UR26, UR27, UR9, URZ ;  /* 0x000000091b1a72a5 */ /* 0x000fd8000f8e00ff */
[----:B------:R-:W-:Y:S01]  /*0820*/  UIMAD UR8, UR27, UR8, UR9 ;  /* 0x000000081b0872a4 */ /* 0x000fe2000f8e0209 */
[----:B------:R-:W1:Y:S03]  /*0830*/  LDCU UR9, c[0x0][0x508] ;  /* 0x0000a100ff0977ac */ /* 0x000e660008000800 */
        /* <DEDUP_REMOVED lines=9> */
[----:B------:R-:W-:Y:S02]  /*08d0*/  USHF.R.S32.HI UR16, URZ, 0x6, UR16 ;  /* 0x00000006ff107899 */ /* 0x000fe40008011410 */
[----:B------:R-:W-:Y:S02]  /*08e0*/  @!UP0 UIADD3 UR27, UPT, UPT, -UR27, URZ, URZ ;  /* 0x000000ff1b1b8290 */ /* 0x000fe4000fffe1ff */
[----:B------:R-:W-:Y:S02]  /*08f0*/  @!UP1 ULOP3.LUT UR27, URZ, UR17, URZ, 0x33, !UPT ;  /* 0x00000011ff1b9292 */ /* 0x000fe4000f8e33ff */
[----:B------:R-:W-:Y:S01]  /*0900*/  UIADD3 UR17, UPT, UPT, UR7, 0x1, URZ ;  /* 0x0000000107117890 */ /* 0x000fe2000fffe0ff */
[----:B------:R-:W-:Y:S01]  /*0910*/  IMAD.U32 R3, RZ, RZ, UR16 ;  /* 0x00000010ff037e24 */ /* 0x000fe2000f8e00ff */
[----:B------:R-:W-:-:S02]  /*0920*/  UIMAD UR7, UR27, UR13, URZ ;  /* 0x0000000d1b0772a4 */ /* 0x000fc4000f8e02ff */
[----:B------:R-:W-:Y:S01]  /*0930*/  IMAD.U32 R0, RZ, RZ, UR27 ;  /* 0x0000001bff007e24 */ /* 0x000fe2000f8e00ff */
[----:B------:R-:W-:-:S04]  /*0940*/  ULEA UR17, UR17, -UR20, 0x6 ;  /* 0x8000001411117291 */ /* 0x000fc8000f8e30ff */
[----:B------:R-:W-:Y:S01]  /*0950*/  VIADDMNMX R0, R0, UR7, R3, PT ;  /* 0x0000000700007c46 */ /* 0x000fe2000b800103 */
[----:B-1----:R-:W-:-:S03]  /*0960*/  UIADD3 UR9, UPT, UPT, UR8, UR9, UR17 ;  /* 0x0000000908097290 */ /* 0x002fc6000fffe011 */
[----:B------:R-:W-:Y:S01]  /*0970*/  R2UR UR22, R0 ;  /* 0x00000000001672ca */ /* 0x000fe200000e0000 */
[----:B------:R-:W-:-:S04]  /*0980*/  USHF.R.S32.HI UR8, URZ, 0x1f, UR9 ;  /* 0x0000001fff087899 */ /* 0x000fc80008011409 */
[----:B------:R-:W-:-:S04]  /*0990*/  ULEA.HI UR8, UR8, UR9, URZ, 0x6 ;  /* 0x0000000908087291 */ /* 0x000fc8000f8f30ff */
[----:B------:R-:W-:-:S04]  /*09a0*/  USHF.R.S32.HI UR8, URZ, 0x6, UR8 ;  /* 0x00000006ff087899 */ /* 0x000fc80008011408 */
        /* <DEDUP_REMOVED lines=11> */
[----:B------:R-:W3:Y:S01]  /*0a60*/  LDCU.64 UR10, c[0x0][0x3f8] ;  /* 0x00007f00ff0a77ac */ /* 0x000ee20008000a00 */
[C---:B------:R-:W-:Y:S02]  /*0a70*/  VIADD R2, R0.reuse, 0x8 ;  /* 0x0000000800027836 */ /* 0x040fe40000000000 */
[----:B------:R-:W-:Y:S01]  /*0a80*/  LOP3.LUT R3, R3, 0x3c, R4, 0xf8, !PT ;  /* 0x0000003c03037812 */ /* 0x000fe200078ef804 */
[----:B------:R-:W-:-:S02]  /*0a90*/  VIADD R5, R0, 0x10 ;  /* 0x0000001000057836 */ /* 0x000fc40000000000 */
[C---:B------:R-:W-:Y:S02]  /*0aa0*/  VIADD R4, R0.reuse, 0x18 ;  /* 0x0000001800047836 */ /* 0x040fe40000000000 */
[----:B------:R-:W-:Y:S01]  /*0ab0*/  VIADD R6, R0, 0x20 ;  /* 0x0000002000067836 */ /* 0x000fe20000000000 */
[----:B-1----:R-:W-:-:S04]  /*0ac0*/  UIMAD UR8, UR13, UR8, UR21 ;  /* 0x000000080d0872a4 */ /* 0x002fc8000f8e0215 */
[----:B------:R-:W-:Y:S02]  /*0ad0*/  UIMAD UR8, UR8, UR12, UR18 ;  /* 0x0000000c080872a4 */ /* 0x000fe4000f8e0212 */
[----:B------:R-:W-:Y:S02]  /*0ae0*/  UIADD3 UR12, UPT, UPT, -UR24, UR20, URZ ;  /* 0x00000014180c7290 */ /* 0x000fe4000fffe1ff */
[----:B------:R-:W-:-:S04]  /*0af0*/  UIMAD UR13, UR8, UR9, UR24 ;  /* 0x00000009080d72a4 */ /* 0x000fc8000f8e0218 */
[----:B--2---:R-:W-:Y:S01]  /*0b00*/  UIMAD UR6, UR13, UR6, URZ ;  /* 0x000000060d0672a4 */ /* 0x004fe2000f8e02ff */
[----:B------:R-:W-:Y:S02]  /*0b10*/  ISETP.GE.AND P6, PT, R2, UR12, PT ;  /* 0x0000000c02007c0c */ /* 0x000fe4000bfc6270 */
[----:B------:R-:W1:Y:S01]  /*0b20*/  LDCU.64 UR8, c[0x0][0x428] ;  /* 0x00008500ff0877ac */ /* 0x000e620008000a00 */
[C---:B------:R-:W-:Y:S02]  /*0b30*/  ISETP.GE.OR P2, PT, R0.reuse, UR12, P2 ;  /* 0x0000000c00007c0c */ /* 0x040fe40009746670 */
[----:B------:R-:W-:Y:S01]  /*0b40*/  IADD3 R2, P0, PT, R3, UR6, RZ ;  /* 0x0000000603027c10 */ /* 0x000fe2000ff1e0ff */
[----:B------:R-:W-:Y:S01]  /*0b50*/  IMAD.U32 R3, RZ, RZ, UR6 ;  /* 0x00000006ff037e24 */ /* 0x000fe2000f8e00ff */
[----:B------:R-:W-:Y:S02]  /*0b60*/  P2R R7, PR, RZ, 0x4 ;  /* 0x00000004ff077803 */ /* 0x000fe40000000000 */
[----:B------:R-:W-:-:S02]  /*0b70*/  ISETP.GE.AND P1, PT, R0, UR12, PT ;  /* 0x0000000c00007c0c */ /* 0x000fc4000bf26270 */
[----:B------:R-:W-:Y:S02]  /*0b80*/  LEA.HI.X.SX32 R3, R3, RZ, 0x1, P0 ;  /* 0x000000ff03037211 */ /* 0x000fe400000f0eff */
[----:B---3--:R-:W-:Y:S02]  /*0b90*/  LEA R8, P0, R2, UR10, 0x2 ;  /* 0x0000000a02087c11 */ /* 0x008fe4000f8010ff */
[----:B------:R-:W-:Y:S01]  /*0ba0*/  ISETP.GE.AND P5, PT, R5, UR12, PT ;  /* 0x0000000c05007c0c */ /* 0x000fe2000bfa6270 */
[----:B------:R-:W-:Y:S01]  /*0bb0*/  VIADD R5, R0, 0x28 ;  /* 0x0000002800057836 */ /* 0x000fe20000000000 */
[----:B------:R-:W-:Y:S01]  /*0bc0*/  LEA.HI.X R9, R2, UR11, R3, 0x2, P0 ;  /* 0x0000000b02097c11 */ /* 0x000fe200080f1403 */
[----:B------:R-:W-:Y:S01]  /*0bd0*/  IMAD.U32 R2, RZ, RZ, UR13 ;  /* 0x0000000dff027e24 */ /* 0x000fe2000f8e00ff */
[----:B------:R-:W-:Y:S02]  /*0be0*/  IADD3 R3, P0, PT, R0, UR13, RZ ;  /* 0x0000000d00037c10 */ /* 0x000fe4000ff1e0ff */
[----:B------:R-:W-:Y:S01]  /*0bf0*/  ISETP.GE.AND P4, PT, R4, UR12, PT ;  /* 0x0000000c04007c0c */ /* 0x000fe2000bf86270 */
[----:B------:R-:W-:Y:S01]  /*0c00*/  VIADD R4, R0, 0x30 ;  /* 0x0000003000047836 */ /* 0x000fe20000000000 */
[----:B------:R-:W-:Y:S01]  /*0c10*/  LEA.HI.X.SX32 R2, R2, RZ, 0x1, P0 ;  /* 0x000000ff02027211 */ /* 0x000fe200000f0eff */
[----:B------:R-:W-:Y:S01]  /*0c20*/  VIADD R0, R0, 0x38 ;  /* 0x0000003800007836 */ /* 0x000fe20000000000 */
[----:B-1----:R-:W-:Y:S01]  /*0c30*/  LEA R10, P0, R3, UR8, 0x2 ;  /* 0x00000008030a7c11 */ /* 0x002fe2000f8010ff */
[----:B------:R-:W-:Y:S01]  /*0c40*/  @!P1 STG.E.128 desc[UR4][R8.64], RZ ;  /* 0x000000ff08009986 */ /* 0x000fe2000c101d04 */
[----:B------:R-:W-:-:S02]  /*0c50*/  ISETP.GE.AND P3, PT, R6, UR12, PT ;  /* 0x0000000c06007c0c */ /* 0x000fc4000bf66270 */
[----:B------:R-:W-:Y:S01]  /*0c60*/  LEA.HI.X R11, R3, UR9, R2, 0x2, P0 ;  /* 0x00000009030b7c11 */ /* 0x000fe200080f1402 */
[----:B------:R-:W-:Y:S01]  /*0c70*/  @!P1 STG.E.128 desc[UR4][R8.64+0x100], RZ ;  /* 0x000100ff08009986 */ /* 0x000fe2000c101d04 */
[----:B------:R-:W-:Y:S02]  /*0c80*/  ISETP.NE.AND P0, PT, R7, RZ, PT ;  /* 0x000000ff0700720c */ /* 0x000fe40003f05270 */
[----:B------:R-:W-:Y:S01]  /*0c90*/  ISETP.GE.AND P2, PT, R5, UR12, PT ;  /* 0x0000000c05007c0c */ /* 0x000fe2000bf46270 */
[----:B------:R-:W-:Y:S01]  /*0ca0*/  @!P1 STG.E.128 desc[UR4][R8.64+0x200], RZ ;  /* 0x000200ff08009986 */ /* 0x000fe2000c101d04 */
[----:B------:R-:W-:-:S03]  /*0cb0*/  P2R R2, PR, RZ, 0x40 ;  /* 0x00000040ff027803 */ /* 0x000fc60000000000 */
[----:B------:R-:W-:Y:S01]  /*0cc0*/  @!P1 STG.E.128 desc[UR4][R8.64+0x300], RZ ;  /* 0x000300ff08009986 */ /* 0x000fe2000c101d04 */
[----:B------:R-:W-:-:S03]  /*0cd0*/  ISETP.GE.AND P1, PT, R4, UR12, PT ;  /* 0x0000000c04007c0c */ /* 0x000fc6000bf26270 */
[----:B------:R-:W-:Y:S02]  /*0ce0*/  @!P6 STG.E.128 desc[UR4][R8.64+0x2000], RZ ;  /* 0x002000ff0800e986 */ /* 0x000fe4000c101d04 */
[----:B------:R-:W-:Y:S01]  /*0cf0*/  @!P0 IMAD.MOV.U32 R3, RZ, RZ, -0x800000 ;  /* 0xff800000ff038424 */ /* 0x000fe200078e00ff */
[----:B------:R-:W-:Y:S01]  /*0d00*/  ISETP.GE.AND P0, PT, R0, UR12, PT ;  /* 0x0000000c00007c0c */ /* 0x000fe2000bf06270 */
[----:B------:R-:W-:Y:S04]  /*0d10*/  @!P6 STG.E.128 desc[UR4][R8.64+0x2100], RZ ;  /* 0x002100ff0800e986 */ /* 0x000fe8000c101d04 */
        /* <DEDUP_REMOVED lines=52> */
.L_x_3185:
[----:B------:R-:W1:Y:S01]  /*1060*/  LDCU.64 UR8, c[0x0][0x4d8] ;  /* 0x00009b00ff0877ac */ /* 0x000e620008000a00 */
[----:B------:R-:W-:Y:S01]  /*1070*/  MOV R7, UR21 ;  /* 0x0000001500077c02 */ /* 0x000fe20008000f00 */
[----:B------:R-:W2:Y:S01]  /*1080*/  LDCU.64 UR12, c[0x0][0x4e0] ;  /* 0x00009c00ff0c77ac */ /* 0x000ea20008000a00 */
[----:B-1----:R-:W-:-:S04]  /*1090*/  UISETP.NE.U32.AND UP0, UPT, UR8, URZ, UPT ;  /* 0x000000ff0800728c */ /* 0x002fc8000bf05070 */
[----:B------:R-:W-:-:S09]  /*10a0*/  UISETP.NE.AND.EX UP0, UPT, UR9, URZ, UPT, UP0 ;  /* 0x000000ff0900728c */ /* 0x000fd2000bf05300 */
[----:B--2---:R-:W-:Y:S05]  /*10b0*/  BRA.U !UP0, `(.L_x_3186) ;  /* 0x0000000108147547 */ /* 0x004fea000b800000 */
[----:B------:R-:W-:-:S04]  /*10c0*/  UIADD3 UR8, UP0, UPT, UR15, UR8, URZ ;  /* 0x000000080f087290 */ /* 0x000fc8000ff1e0ff */
[----:B------:R-:W-:Y:S02]  /*10d0*/  UIADD3.X UR9, UPT, UPT, UR14, UR9, URZ, UP0, !UPT ;  /* 0x000000090e097290 */ /* 0x000fe400087fe4ff */
[----:B------:R-:W-:-:S04]  /*10e0*/  MOV R2, UR8 ;  /* 0x0000000800027c02 */ /* 0x000fc80008000f00 */
[----:B------:R-:W-:-:S05]  /*10f0*/  MOV R3, UR9 ;  /* 0x0000000900037c02 */ /* 0x000fca0008000f00 */
[----:B------:R1:W5:Y:S02]  /*1100*/  LDG.E R7, desc[UR4][R2.64] ;  /* 0x0000000402077981 */ /* 0x000364000c1e1900 */
.L_x_3186:
[----:B------:R-:W-:-:S04]  /*1110*/  UISETP.NE.U32.AND UP0, UPT, UR12, URZ, UPT ;  /* 0x000000ff0c00728c */ /* 0x000fc8000bf05070 */
[----:B------:R-:W-:-:S09]  /*1120*/  UISETP.NE.AND.EX UP0, UPT, UR13, URZ, UPT, UP0 ;  /* 0x000000ff0d00728c */ /* 0x000fd2000bf05300 */
        /* <DEDUP_REMOVED lines=21> */
[----:B-----5:R-:W1:Y:S02]  /*1280*/  F2I.FTZ.U32.TRUNC.NTZ R7, R6 ;  /* 0x0000000600077305 */ /* 0x020e64000021f000 */
        /* <DEDUP_REMOVED lines=20> */
[----:B---3--:R-:W-:Y:S01]  /*13d0*/  IABS R2, R9 ;  /* 0x0000000900027213 */ /* 0x008fe20000000000 */
[----:B------:R-:W-:Y:S01]  /*13e0*/  IMAD.MOV R0, RZ, RZ, -R0 ;  /* 0x000000ffff007224 */ /* 0x000fe200078e0a00 */
[----:B------:R-:W-:Y:S02]  /*13f0*/  MOV R5, UR18 ;  /* 0x0000001200057c02 */ /* 0x000fe40008000f00 */
[----:B------:R-:W1:Y:S01]  /*1400*/  I2F.RP R8, R2 ;  /* 0x0000000200087306 */ /* 0x000e620000209400 */
[----:B------:R-:W-:Y:S01]  /*1410*/  IMAD R0, R3, R0, UR19 ;  /* 0x0000001303007e24 */ /* 0x000fe2000f8e0200 */
[----:B------:R-:W-:Y:S02]  /*1420*/  IABS R5, R5 ;  /* 0x0000000500057213 */ /* 0x000fe40000000000 */
[----:B------:R-:W-:Y:S02]  /*1430*/  ISETP.NE.AND P3, PT, R9, RZ, PT ;  /* 0x000000ff0900720c */ /* 0x000fe40003f65270 */
[----:B----4-:R-:W-:-:S02]  /*1440*/  MOV R3, UR15 ;  /* 0x0000000f00037c02 */ /* 0x010fc40008000f00 */
[----:B-1----:R-:W1:Y:S02]  /*1450*/  MUFU.RCP R10, R8 ;  /* 0x00000008000a7308 */ /* 0x002e640000001000 */
[----:B-1----:R-:W-:-:S06]  /*1460*/  IADD3 R10, PT, PT, R10, 0xffffffe, RZ ;  /* 0x0ffffffe0a0a7810 */ /* 0x002fcc0007ffe0ff */
[----:B------:R-:W1:Y:S02]  /*1470*/  F2I.FTZ.U32.TRUNC.NTZ R11, R10 ;  /* 0x0000000a000b7305 */ /* 0x000e64000021f000 */
[----:B-1----:R-:W-:Y:S02]  /*1480*/  IMAD.MOV R7, RZ, RZ, -R11 ;  /* 0x000000ffff077224 */ /* 0x002fe400078e0a0b */
[----:B------:R-:W-:Y:S02]  /*1490*/  IMAD.MOV.U32 R10, RZ, RZ, RZ ;  /* 0x000000ffff0a7224 */ /* 0x000fe400078e00ff */
        /* <DEDUP_REMOVED lines=10> */
[----:B------:R-:W-:Y:S02]  /*1540*/  LOP3.LUT R2, R9, UR18, RZ, 0x3c, !PT ;  /* 0x0000001209027c12 */ /* 0x000fe4000f8e3cff */
[----:B------:R-:W-:Y:S02]  /*1550*/  LOP3.LUT R9, RZ, R9, RZ, 0x33, !PT ;  /* 0x00000009ff097212 */ /* 0x000fe400078e33ff */
[----:B------:R-:W-:Y:S01]  /*1560*/  ISETP.GE.AND P2, PT, R2, RZ, PT ;  /* 0x000000ff0200720c */ /* 0x000fe20003f46270 */
[----:B------:R-:W-:-:S06]  /*1570*/  IMAD.U32 R2, RZ, RZ, UR14 ;  /* 0x0000000eff027e24 */ /* 0x000fcc000f8e00ff */
[----:B------:R-:W-:-:S05]  /*1580*/  @P1 VIADD R8, R8, 0x1 ;  /* 0x0000000108081836 */ /* 0x000fca0000000000 */
[----:B------:R-:W-:-:S04]  /*1590*/  MOV R10, R8 ;  /* 0x00000008000a7202 */ /* 0x000fc80000000f00 */
        /* <DEDUP_REMOVED lines=9> */
[----:B------:R-:W1:Y:S01]  /*1630*/  LDCU.128 UR8, c[0x0][0x3d0] ;  /* 0x00007a00ff0877ac */ /* 0x000e620008000c00 */
[----:B------:R-:W-:-:S02]  /*1640*/  IADD3 R15, PT, PT, R7, R14, RZ ;  /* 0x0000000e070f7210 */ /* 0x000fc40007ffe0ff */
[----:B------:R-:W-:Y:S02]  /*1650*/  SHF.R.S32.HI R7, RZ, 0x1f, R0 ;  /* 0x0000001fff077819 */ /* 0x000fe40000011400 */
[----:B------:R-:W-:Y:S02]  /*1660*/  IADD3 R13, PT, PT, R5, R12, RZ ;  /* 0x0000000c050d7210 */ /* 0x000fe40007ffe0ff */
[----:B------:R-:W-:Y:S01]  /*1670*/  MOV R12, R4 ;  /* 0x00000004000c7202 */ /* 0x000fe20000000f00 */
[----:B------:R-:W-:Y:S01]  /*1680*/  IMAD.U32 R4, RZ, RZ, UR16 ;  /* 0x00000010ff047e24 */ /* 0x000fe2000f8e00ff */
[----:B------:R-:W-:Y:S02]  /*1690*/  MOV R14, R6 ;  /* 0x00000006000e7202 */ /* 0x000fe40000000f00 */
[----:B------:R-:W-:Y:S01]  /*16a0*/  MOV R5, UR17 ;  /* 0x0000001100057c02 */ /* 0x000fe20008000f00 */
[C---:B------:R-:W-:Y:S02]  /*16b0*/  IMAD R6, R7.reuse, R4, RZ ;  /* 0x0000000407067224 */ /* 0x040fe400078e02ff */
[----:B------:R-:W-:-:S02]  /*16c0*/  IMAD R7, R7, R2, RZ ;  /* 0x0000000207077224 */ /* 0x000fc400078e02ff */
[C---:B------:R-:W-:Y:S02]  /*16d0*/  IMAD R6, R0.reuse, R5, R6 ;  /* 0x0000000500067224 */ /* 0x040fe400078e0206 */
[----:B------:R-:W-:-:S04]  /*16e0*/  IMAD.WIDE.U32 R14, R0, R4, R14 ;  /* 0x00000004000e7225 */ /* 0x000fc800078e000e */
[C---:B------:R-:W-:Y:S02]  /*16f0*/  IMAD R7, R0.reuse, R3, R7 ;  /* 0x0000000300077224 */ /* 0x040fe400078e0207 */
        /* <DEDUP_REMOVED lines=15> */
.L_x_3187:
        /* <DEDUP_REMOVED lines=15> */
.L_x_3189:
[----:B------:R-:W2:Y:S01]  /*18e0*/  LDC.64 R4, c[0x0][0x3b8] ;  /* 0x0000ee00ff047b82 */ /* 0x000ea20000000a00 */
[----:B------:R-:W-:-:S06]  /*18f0*/  UIADD3 UR8, UPT, UPT, UR10, UR11, URZ ;  /* 0x0000000b0a087290 */ /* 0x000fcc000fffe0ff */
[----:B--2---:R-:W-:Y:S02]  /*1900*/  IMAD R17, R5, UR8, RZ ;  /* 0x0000000805117c24 */ /* 0x004fe4000f8e02ff */
[----:B-1----:R-:W-:-:S05]  /*1910*/  IMAD.WIDE.U32 R2, R4, UR8, RZ ;  /* 0x0000000804027c25 */ /* 0x002fca000f8e00ff */
[----:B------:R-:W-:Y:S02]  /*1920*/  IADD3 R17, PT, PT, R3, R17, RZ ;  /* 0x0000001103117210 */ /* 0x000fe40007ffe0ff */
[----:B------:R-:W-:Y:S02]  /*1930*/  MOV R16, R2 ;  /* 0x0000000200107202 */ /* 0x000fe40000000f00 */
.L_x_3190:
        /* <DEDUP_REMOVED lines=14> */
.L_x_3191:
[----:B------:R-:W1:Y:S01]  /*1a20*/  LDC.64 R2, c[0x0][0x3c0] ;  /* 0x0000f000ff027b82 */ /* 0x000e620000000a00 */
[----:B------:R-:W-:-:S06]  /*1a30*/  UIADD3 UR10, UPT, UPT, UR10, UR11, URZ ;  /* 0x0000000b0a0a7290 */ /* 0x000fcc000fffe0ff */
[----:B-1---5:R-:W-:Y:S02]  /*1a40*/  IMAD R7, R3, UR10, RZ ;  /* 0x0000000a03077c24 */ /* 0x022fe4000f8e02ff */
[----:B------:R-:W-:-:S05]  /*1a50*/  IMAD.WIDE.U32 R8, R2, UR10, RZ ;  /* 0x0000000a02087c25 */ /* 0x000fca000f8e00ff */
[----:B------:R-:W-:Y:S02]  /*1a60*/  IADD3 R7, PT, PT, R9, R7, RZ ;  /* 0x0000000709077210 */ /* 0x000fe40007ffe0ff */
[----:B------:R-:W-:-:S07]  /*1a70*/  MOV R6, R8 ;  /* 0x0000000800067202 */ /* 0x000fce0000000f00 */
.L_x_3192:
[----:B------:R-:W1:Y:S01]  /*1a80*/  LDC R9, c[0x0][0x3e8] ;  /* 0x0000fa00ff097b82 */ /* 0x000e620000000800 */
[----:B------:R-:W-:Y:S01]  /*1a90*/  MOV R8, UR18 ;  /* 0x0000001200087c02 */ /* 0x000fe20008000f00 */
[----:B------:R-:W-:Y:S01]  /*1aa0*/  ULEA UR8, UR22, 0xffffffc0, 0x6 ;  /* 0xffffffc016087891 */ /* 0x000fe2000f8e30ff */
[----:B------:R-:W-:Y:S02]  /*1ab0*/  MOV R18, R6 ;  /* 0x0000000600127202 */ /* 0x000fe40000000f00 */
[----:B------:R-:W-:Y:S02]  /*1ac0*/  CS2R R230, SRZ ;  /* 0x0000000000e67805 */ /* 0x000fe4000001ff00 */
[----:B------:R-:W-:Y:S01]  /*1ad0*/  IABS R8, R8 ;  /* 0x0000000800087213 */ /* 0x000fe20000000000 */
[----:B------:R-:W-:Y:S01]  /*1ae0*/  USHF.R.S32.HI UR9, URZ, 0x1f, UR8 ;  /* 0x0000001fff097899 */ /* 0x000fe20008011408 */
[----:B------:R-:W-:Y:S01]  /*1af0*/  MOV R19, R7 ;  /* 0x0000000700137202 */ /* 0x000fe20000000f00 */
[----:B------:R-:W-:Y:S01]  /*1b00*/  IMAD.WIDE.U32 R16, R4, UR8, R16 ;  /* 0x0000000804107c25 */ /* 0x000fe2000f8e0010 */
[----:B------:R-:W2:Y:S03]  /*1b10*/  LDC.64 R6, c[0x0][0x3d0] ;  /* 0x0000f400ff067b82 */ /* 0x000ea60000000a00 */
[----:B------:R-:W-:Y:S01]  /*1b20*/  IMAD.WIDE.U32 R18, R2, UR8, R18 ;  /* 0x0000000802127c25 */ /* 0x000fe2000f8e0012 */
[----:B-1----:R-:W-:-:S02]  /*1b30*/  IABS R0, R9 ;  /* 0x0000000900007213 */ /* 0x002fc40000000000 */
[----:B------:R-:W-:Y:S02]  /*1b40*/  ISETP.NE.AND P3, PT, R9, RZ, PT ;  /* 0x000000ff0900720c */ /* 0x000fe40003f65270 */
[----:B------:R-:W1:Y:S08]  /*1b50*/  I2F.RP R14, R0 ;  /* 0x00000000000e7306 */ /* 0x000e700000209400 */
[----:B-1----:R-:W1:Y:S02]  /*1b60*/  MUFU.RCP R12, R14 ;  /* 0x0000000e000c7308 */ /* 0x002e640000001000 */
[----:B-1----:R-:W-:-:S06]  /*1b70*/  IADD3 R12, PT, PT, R12, 0xffffffe, RZ ;  /* 0x0ffffffe0c0c7810 */ /* 0x002fcc0007ffe0ff */
[----:B------:R-:W1:Y:S02]  /*1b80*/  F2I.FTZ.U32.TRUNC.NTZ R13, R12 ;  /* 0x0000000c000d7305 */ /* 0x000e64000021f000 */
[----:B-1----:R-:W-:Y:S02]  /*1b90*/  IMAD.MOV R11, RZ, RZ, -R13 ;  /* 0x000000ffff0b7224 */ /* 0x002fe400078e0a0d */
[----:B------:R-:W-:Y:S02]  /*1ba0*/  IMAD.MOV.U32 R12, RZ, RZ, RZ ;  /* 0x000000ffff0c7224 */ /* 0x000fe400078e00ff */
[----:B------:R-:W-:-:S04]  /*1bb0*/  IMAD R10, R11, R0, RZ ;  /* 0x000000000b0a7224 */ /* 0x000fc800078e02ff */
[----:B------:R-:W-:Y:S01]  /*1bc0*/  IMAD.HI.U32 R13, R13, R10, R12 ;  /* 0x0000000a0d0d7227 */ /* 0x000fe200078e000c */
[----:B------:R-:W-:-:S03]  /*1bd0*/  MOV R10, R8 ;  /* 0x00000008000a7202 */ /* 0x000fc60000000f00 */
        /* <DEDUP_REMOVED lines=23> */
[C---:B------:R-:W-:Y:S01]  /*1d50*/  IMAD R0, R15.reuse, R10, RZ ;  /* 0x0000000a0f007224 */ /* 0x040fe200078e02ff */
[----:B------:R-:W-:Y:S01]  /*1d60*/  MOV R10, R18 ;  /* 0x00000012000a7202 */ /* 0x000fe20000000f00 */
[-C--:B--2---:R-:W-:Y:S02]  /*1d70*/  IMAD R12, R15, R6.reuse, RZ ;  /* 0x000000060f0c7224 */ /* 0x084fe400078e02ff */
[C---:B------:R-:W-:Y:S02]  /*1d80*/  IMAD R0, R13.reuse, R11, R0 ;  /* 0x0000000b0d007224 */ /* 0x040fe400078e0200 */
[----:B------:R-:W-:-:S04]  /*1d90*/  IMAD.WIDE.U32 R16, R13, R6, R16 ;  /* 0x000000060d107225 */ /* 0x000fc800078e0010 */
[----:B------:R-:W-:Y:S01]  /*1da0*/  IMAD R7, R13, R7, R12 ;  /* 0x000000070d077224 */ /* 0x000fe200078e020c */
[----:B------:R-:W-:Y:S01]  /*1db0*/  MOV R12, R16 ;  /* 0x00000010000c7202 */ /* 0x000fe20000000f00 */
[----:B------:R-:W-:-:S03]  /*1dc0*/  IMAD.IADD R6, R19, 0x1, R0 ;  /* 0x0000000113067824 */ /* 0x000fc600078e0200 */
[----:B------:R-:W-:-:S07]  /*1dd0*/  IADD3 R0, PT, PT, R17, R7, RZ ;  /* 0x0000000711007210 */ /* 0x000fce0007ffe0ff */
.L_x_3188:
[----:B------:R-:W-:Y:S01]  /*1de0*/  UISETP.NE.AND UP0, UPT, UR6, -0x1, UPT ;  /* 0xffffffff0600788c */ /* 0x000fe2000bf05270 */
[----:B------:R-:W-:Y:S01]  /*1df0*/  IMAD.MOV.U32 R52, RZ, RZ, RZ ;  /* 0x000000ffff347224 */ /* 0x000fe200078e00ff */
[----:B------:R-:W1:Y:S01]  /*1e00*/  LDCU.64 UR10, c[0x0][0x3b0] ;  /* 0x00007600ff0a77ac */ /* 0x000e620008000a00 */
[----:B------:R-:W2:Y:S01]  /*1e10*/  S2R R7, SR_CTAID.X ;  /* 0x0000000000077919 */ /* 0x000ea20000002500 */
[----:B------:R-:W3:Y:S01]  /*1e20*/  LDCU.64 UR8, c[0x0][0x3c8] ;  /* 0x00007900ff0877ac */ /* 0x000ee20008000a00 */
[----:B------:R-:W-:Y:S02]  /*1e30*/  IMAD.SHL.U32 R98, R62, 0x8, RZ ;  /* 0x000000083e627824 */ /* 0x000fe400078e00ff */
[----:B------:R4:W5:Y:S01]  /*1e40*/  @P0 LDG.E R52, desc[UR4][R106.64] ;  /* 0x000000046a340981 */ /* 0x000962000c1e1900 */
[----:B------:R-:W-:Y:S01]  /*1e50*/  SHF.R.U32.HI R104, RZ, 0x3, R62 ;  /* 0x00000003ff687819 */ /* 0x000fe2000001163e */
[----:B------:R-:W-:Y:S02]  /*1e60*/  IMAD.MOV.U32 R105, RZ, RZ, RZ ;  /* 0x000000ffff697224 */ /* 0x000fe400078e00ff */
[----:B------:R-:W4:Y:S01]  /*1e70*/  @!UP0 LDCU.64 UR14, c[0x0][0x398] ;  /* 0x00007300ff0e87ac */ /* 0x000f220008000a00 */
[----:B------:R-:W-:Y:S01]  /*1e80*/  LOP3.LUT R22, R98, 0x38, RZ, 0xc0, !PT ;  /* 0x0000003862167812 */ /* 0x000fe200078ec0ff */
[C---:B------:R-:W-:Y:S01]  /*1e90*/  IMAD.SHL.U32 R65, R62.reuse, 0x40, RZ ;  /* 0x000000403e417824 */ /* 0x040fe200078e00ff */
[----:B------:R-:W-:Y:S01]  /*1ea0*/  SHF.L.U32 R96, R62, 0x2, RZ ;  /* 0x000000023e607819 */ /* 0x000fe200000006ff */
[----:B------:R-:W-:Y:S01]  /*1eb0*/  IMAD.SHL.U32 R59, R4, 0x10, RZ ;  /* 0x00000010043b7824 */ /* 0x000fe200078e00ff */
[----:B------:R-:W-:Y:S01]  /*1ec0*/  IADD3 R12, P1, PT, R22, R12, RZ ;  /* 0x0000000c160c7210 */ /* 0x000fe20007f3e0ff */
[----:B------:R-:W-:Y:S01]  /*1ed0*/  IMAD.SHL.U32 R61, R2, 0x10, RZ ;  /* 0x00000010023d7824 */ /* 0x000fe200078e00ff */
[----:B------:R-:W-:Y:S01]  /*1ee0*/  LOP3.LUT R96, R96, 0x1c, RZ, 0xc0, !PT ;  /* 0x0000001c60607812 */ /* 0x000fe200078ec0ff */
[----:B-1----:R-:W-:Y:S01]  /*1ef0*/  @UP0 UIMAD.WIDE.U32 UR16, UR6, UR10, URZ ;  /* 0x0000000a061002a5 */ /* 0x002fe2000f8e00ff */
[----:B------:R-:W-:-:S02]  /*1f00*/  IADD3.X R13, PT, PT, RZ, R0, RZ, P1, !PT ;  /* 0x00000000ff0d7210 */ /* 0x000fc40000ffe4ff */
[----:B------:R-:W1:Y:S01]  /*1f10*/  LDC R0, c[0x0][0x450] ;  /* 0x00011400ff007b82 */ /* 0x000e620000000800 */
[----:B---3--:R-:W-:Y:S01]  /*1f20*/  IMAD.U32 R102, RZ, RZ, UR8 ;  /* 0x00000008ff667e24 */ /* 0x008fe2000f8e00ff */
[----:B------:R-:W-:Y:S01]  /*1f30*/  LOP3.LUT R65, R65, 0x1c0, RZ, 0xc0, !PT ;  /* 0x000001c041417812 */ /* 0x000fe200078ec0ff */
[C---:B------:R-:W-:Y:S01]  /*1f40*/  IMAD.WIDE.U32 R12, R104.reuse, R4, R12 ;  /* 0x00000004680c7225 */ /* 0x040fe200078e000c */
[----:B------:R-:W-:Y:S01]  /*1f50*/  SHF.R.U32.HI R64, RZ, 0x1, R62 ;  /* 0x00000001ff407819 */ /* 0x000fe2000001163e */
[----:B----4-:R-:W-:Y:S02]  /*1f60*/  @!UP0 UIMAD.WIDE.U32 UR26, UR21, UR14, URZ ;  /* 0x0000000e151a82a5 */ /* 0x010fe4000f8e00ff */
[----:B------:R-:W-:Y:S01]  /*1f70*/  IMAD R71, R104, R5, R13 ;  /* 0x0000000568477224 */ /* 0x000fe200078e020d */
[----:B------:R-:W-:Y:S01]  /*1f80*/  LOP3.LUT R65, R65, 0x38, R98, 0xf8, !PT ;  /* 0x0000003841417812 */ /* 0x000fe200078ef862 */
[----:B------:R-:W-:Y:S01]  /*1f90*/  IMAD.SHL.U32 R70, R12, 0x2, RZ ;  /* 0x000000020c467824 */ /* 0x000fe200078e00ff */
[----:B------:R-:W-:Y:S01]  /*1fa0*/  @!UP0 UIMAD UR15, UR21, UR15, UR27 ;  /* 0x0000000f150f82a4 */ /* 0x000fe2000f8e021b */
[----:B------:R-:W-:Y:S01]  /*1fb0*/  SHF.L.U64.HI R58, R4, 0x4, R5 ;  /* 0x00000004043a7819 */ /* 0x000fe20000010205 */
[----:B------:R-:W-:Y:S01]  /*1fc0*/  @UP0 UIMAD UR15, UR6, UR11, UR17 ;  /* 0x0000000b060f02a4 */ /* 0x000fe2000f8e0211 */
[----:B------:R-:W-:Y:S01]  /*1fd0*/  SHF.L.U64.HI R71, R12, 0x1, R71 ;  /* 0x000000010c477819 */ /* 0x000fe20000010247 */
[----:B------:R-:W-:Y:S01]  /*1fe0*/  @!UP0 UMOV UR14, UR26 ;  /* 0x0000001a000e8c82 */ /* 0x000fe20008000000 */
[----:B------:R-:W-:Y:S01]  /*1ff0*/  @UP0 UMOV UR14, UR16 ;  /* 0x00000010000e0c82 */ /* 0x000fe20008000000 */
[----:B------:R-:W-:Y:S01]  /*2000*/  USHF.R.S32.HI UR6, URZ, 0x1f, UR18 ;  /* 0x0000001fff067899 */ /* 0x000fe20008011412 */
[----:B------:R-:W-:Y:S01]  /*2010*/  IADD3 R14, P0, PT, R22, UR14, RZ ;  /* 0x0000000e160e7c10 */ /* 0x000fe2000ff1e0ff */
[----:B------:R-:W-:Y:S01]  /*2020*/  UIADD3 UR27, UPT, UPT, UR22, -0x1, URZ ;  /* 0xffffffff161b7890 */ /* 0x000fe2000fffe0ff */
[----:B------:R-:W-:Y:S01]  /*2030*/  SHF.L.U64.HI R60, R2, 0x4, R3 ;  /* 0x00000004023c7819 */ /* 0x000fe20000010203 */
[----:B------:R-:W-:Y:S01]  /*2040*/  UIMAD UR6, UR6, UR8, URZ ;  /* 0x00000008060672a4 */ /* 0x000fe2000f8e02ff */
[----:B------:R-:W-:Y:S01]  /*2050*/  LOP3.LUT R63, R65, 0x8, R64, 0x78, !PT ;  /* 0x00000008413f7812 */ /* 0x000fe200078e7840 */
[----:B------:R-:W-:Y:S01]  /*2060*/  IMAD.X R15, RZ, RZ, UR15, P0 ;  /* 0x0000000fff0f7e24 */ /* 0x000fe200080e06ff */
[----:B------:R-:W-:Y:S01]  /*2070*/  IADD3 R10, P0, PT, R22, R10, RZ ;  /* 0x0000000a160a7210 */ /* 0x000fe20007f1e0ff */
[----:B------:R-:W-:Y:S01]  /*2080*/  USHF.L.U32 UR26, UR27, 0x6, URZ ;  /* 0x000000061b1a7899 */ /* 0x000fe200080006ff */
[----:B-1----:R-:W-:Y:S01]  /*2090*/  LEA.HI R99, R0, R0, RZ, 0x1 ;  /* 0x0000000000637211 */ /* 0x002fe200078f08ff */
[----:B------:R-:W-:Y:S01]  /*20a0*/  IMAD.WIDE.U32 R102, R102, UR18, R14 ;  /* 0x0000001266667c25 */ /* 0x000fe2000f8e000e */
[----:B------:R-:W-:Y:S01]  /*20b0*/  UIMAD UR18, UR18, UR9, UR6 ;  /* 0x00000009121272a4 */ /* 0x000fe2000f8e0206 */
[----:B------:R-:W1:Y:S02]  /*20c0*/  LDCU.64 UR8, c[0x0][0x388] ;  /* 0x00007100ff0877ac */ /* 0x000e640008000a00 */
[----:B------:R-:W-:Y:S01]  /*20d0*/  IMAD.X R11, RZ, RZ, R6, P0 ;  /* 0x000000ffff0b7224 */ /* 0x000fe200000e0606 */
[----:B------:R-:W-:Y:S01]  /*20e0*/  SHF.R.S32.HI R99, RZ, 0x1, R99 ;  /* 0x00000001ff637819 */ /* 0x000fe20000011463 */
[----:B--2---:R-:W-:Y:S01]  /*20f0*/  IMAD.WIDE.U32 R6, R7, 0x40, R104 ;  /* 0x0000004007067825 */ /* 0x004fe200078e0068 */
[----:B------:R-:W-:Y:S01]  /*2100*/  IADD3 R103, PT, PT, R103, UR18, RZ ;  /* 0x0000001267677c10 */ /* 0x000fe2000fffe0ff */
[----:B------:R-:W-:-:S02]  /*2110*/  USHF.R.S32.HI UR6, URZ, 0x1f, UR23 ;  /* 0x0000001fff067899 */ /* 0x000fc40008011417 */
[----:B------:R-:W-:Y:S02]  /*2120*/  IMAD R7, R7, UR10, RZ ;  /* 0x0000000a07077c24 */ /* 0x000fe4000f8e02ff */
[----:B------:R-:W-:Y:S01]  /*2130*/  IMAD.WIDE.U32 R102, R6, UR10, R102 ;  /* 0x0000000a06667c25 */ /* 0x000fe2000f8e0066 */
[----:B------:R-:W-:-:S03]  /*2140*/  ULEA.HI UR6, UR6, UR23, URZ, 0x6 ;  /* 0x0000001706067291 */ /* 0x000fc6000f8f30ff */
[----:B------:R-:W-:Y:S01]  /*2150*/  IMAD R7, R6, UR11, R7 ;  /* 0x0000000b06077c24 */ /* 0x000fe2000f8e0207 */
[----:B------:R-:W2:Y:S01]  /*2160*/  LDCU.64 UR10, c[0x0][0x390] ;  /* 0x00007200ff0a77ac */ /* 0x000ea20008000a00 */
[----:B------:R-:W-:Y:S01]  /*2170*/  IMAD.WIDE.U32 R10, R104, R2, R10 ;  /* 0x00000002680a7225 */ /* 0x000fe200078e000a */
[----:B------:R-:W-:-:S03]  /*2180*/  USHF.R.S32.HI UR6, URZ, 0x6, UR6 ;  /* 0x00000006ff067899 */ /* 0x000fc60008011406 */
[----:B------:R-:W-:Y:S01]  /*2190*/  IMAD R67, R104, R3, R11 ;  /* 0x0000000368437224 */ /* 0x000fe200078e020b */
[----:B-1----:R-:W-:Y:S01]  /*21a0*/  IADD3 R70, P0, PT, R70, UR8, RZ ;  /* 0x0000000846467c10 */ /* 0x002fe2000ff1e0ff */
[----:B------:R-:W-:Y:S01]  /*21b0*/  IMAD.SHL.U32 R68, R10, 0x2, RZ ;  /* 0x000000020a447824 */ /* 0x000fe200078e00ff */
[----:B------:R-:W-:Y:S01]  /*21c0*/  UISETP.LT.AND UP0, UPT, UR7, UR6, UPT ;  /* 0x000000060700728c */ /* 0x000fe2000bf01270 */
[----:B------:R-:W-:Y:S01]  /*21d0*/  IMAD R97, R104, R99, R96 ;  /* 0x0000006368617224 */ /* 0x000fe200078e0260 */
[----:B------:R-:W-:Y:S01]  /*21e0*/  IADD3.X R71, PT, PT, R71, UR9, RZ, P0, !PT ;  /* 0x0000000947477c10 */ /* 0x000fe200087fe4ff */
[----:B------:R-:W-:Y:S01]  /*21f0*/  IMAD.IADD R66, R103, 0x1, R7 ;  /* 0x0000000167427824 */ /* 0x000fe200078e0207 */
[----:B------:R-:W-:Y:S01]  /*2200*/  USEL UR6, UR7, UR6, !UP0 ;  /* 0x0000000607067287 */ /* 0x000fe2000c000000 */
[----:B------:R-:W-:Y:S01]  /*2210*/  SHF.L.U64.HI R67, R10, 0x1, R67 ;  /* 0x000000010a437819 */ /* 0x000fe20000010243 */
[--C-:B------:R-:W-:Y:S01]  /*2220*/  IMAD.IADD R96, R96, 0x1, R97.reuse ;  /* 0x0000000160607824 */ /* 0x100fe200078e0261 */
[----:B------:R-:W-:Y:S01]  /*2230*/  SHF.R.S32.HI R88, RZ, 0x1f, R97 ;  /* 0x0000001fff587819 */ /* 0x000fe20000011461 */
[----:B------:R-:W-:Y:S01]  /*2240*/  UISETP.GT.AND UP0, UPT, UR22, UR6, UPT ;  /* 0x000000061600728c */ /* 0x000fe2000bf04270 */
[----:B------:R-:W-:Y:S01]  /*2250*/  MOV R226, R70 ;  /* 0x0000004600e27202 */ /* 0x000fe20000000f00 */
[----:B------:R-:W-:Y:S01]  /*2260*/  IMAD.MOV.U32 R225, RZ, RZ, R71 ;  /* 0x000000ffffe17224 */ /* 0x000fe200078e0047 */
[----:B--2---:R-:W-:-:S02]  /*2270*/  IADD3 R68, P0, PT, R68, UR10, RZ ;  /* 0x0000000a44447c10 */ /* 0x004fc4000ff1e0ff */
[----:B------:R-:W-:Y:S02]  /*2280*/  SHF.R.S32.HI R86, RZ, 0x1f, R96 ;  /* 0x0000001fff567819 */ /* 0x000fe40000011460 */
[----:B------:R-:W-:Y:S01]  /*2290*/  IADD3.X R67, PT, PT, R67, UR11, RZ, P0, !PT ;  /* 0x0000000b43437c10 */ /* 0x000fe200087fe4ff */
[----:B------:R-:W-:-:S03]  /*22a0*/  IMAD.MOV.U32 R228, RZ, RZ, R68 ;  /* 0x000000ffffe47224 */ /* 0x000fc600078e0044 */
        /* <DEDUP_REMOVED lines=8> */
[----:B-----5:R-:W-:Y:S01]  /*2330*/  VIADD R52, R52, UR26 ;  /* 0x0000001a34347c36 */ /* 0x020fe20008000000 */
[----:B------:R-:W-:Y:S01]  /*2340*/  SHF.R.S32.HI R5, RZ, 0x1f, R94 ;  /* 0x0000001fff057819 */ /* 0x000fe2000001145e */
[----:B------:R-:W4:Y:S01]  /*2350*/  LDC.64 R84, c[0x0][0x4a8] ;  /* 0x00012a00ff547b82 */ /* 0x000f220000000a00 */
[----:B------:R-:W4:Y:S01]  /*2360*/  LDCU.128 UR12, c[0x0][0x4c0] ;  /* 0x00009800ff0c77ac */ /* 0x000f220008000c00 */
[----:B------:R-:W-:Y:S01]  /*2370*/  SEL R8, R9, R8, !P3 ;  /* 0x0000000809087207 */ /* 0x000fe20005800000 */
[----:B------:R-:W-:Y:S01]  /*2380*/  IMAD R52, R52, R99, RZ ;  /* 0x0000006334347224 */ /* 0x000fe200078e02ff */
[C---:B------:R-:W-:Y:S01]  /*2390*/  IADD3 R93, PT, PT, R104.reuse, 0x10, RZ ;  /* 0x00000010685d7810 */ /* 0x040fe20007ffe0ff */
[----:B------:R-:W4:Y:S01]  /*23a0*/  LDCU UR29, c[0x0][0x450] ;  /* 0x00008a00ff1d77ac */ /* 0x000f220008000800 */
[C---:B------:R-:W-:Y:S01]  /*23b0*/  IMAD.SHL.U32 R95, R99.reuse, 0x10, RZ ;  /* 0x00000010635f7824 */ /* 0x040fe200078e00ff */
[----:B------:R-:W-:Y:S01]  /*23c0*/  IADD3 R91, PT, PT, R104, 0x30, RZ ;  /* 0x00000030685b7810 */ /* 0x000fe20007ffe0ff */
[C---:B------:R-:W-:Y:S01]  /*23d0*/  IMAD R90, R99.reuse, 0x30, RZ ;  /* 0x00000030635a7824 */ /* 0x040fe200078e02ff */
[----:B------:R-:W4:Y:S01]  /*23e0*/  LDCU.U8 UR30, c[0x0][0x533] ;  /* 0x0000a660ff1e77ac */ /* 0x000f220008000000 */
[----:B------:R-:W-:Y:S01]  /*23f0*/  IMAD.SHL.U32 R89, R99, 0x20, RZ ;  /* 0x0000002063597824 */ /* 0x000fe200078e00ff */
[----:B------:R-:W-:Y:S01]  /*2400*/  LOP3.LUT R19, R22, 0x40, RZ, 0xfc, !PT ;  /* 0x0000004016137812 */ /* 0x000fe200078efcff */
[----:B--2---:R-:W-:Y:S01]  /*2410*/  IMAD.U32 R7, RZ, RZ, UR10 ;  /* 0x0000000aff077e24 */ /* 0x004fe2000f8e00ff */
[----:B------:R-:W-:Y:S01]  /*2420*/  USHF.R.S32.HI UR10, URZ, 0x1f, UR23 ;  /* 0x0000001fff0a7899 */ /* 0x000fe20008011417 */
[----:B------:R-:W-:Y:S01]  /*2430*/  IMAD.U32 R0, RZ, RZ, UR11 ;  /* 0x0000000bff007e24 */ /* 0x000fe2000f8e00ff */
[----:B------:R-:W-:Y:S01]  /*2440*/  UMOV UR31, URZ ;  /* 0x000000ff001f7c82 */ /* 0x000fe20008000000 */
[----:B-1----:R-:W-:Y:S01]  /*2450*/  IMAD.WIDE.U32 R10, R2, UR21, R22 ;  /* 0x00000015020a7c25 */ /* 0x002fe2000f8e0016 */
[C---:B------:R-:W-:Y:S01]  /*2460*/  LOP3.LUT R18, R22.reuse, 0x80, RZ, 0xfc, !PT ;  /* 0x0000008016127812 */ /* 0x040fe200078efcff */
[----:B------:R-:W-:Y:S01]  /*2470*/  UIMAD UR28, UR22, -0x40, UR25 ;  /* 0xffffffc0161c78a4 */ /* 0x000fe2000f8e0219 */
[----:B------:R-:W-:Y:S01]  /*2480*/  LOP3.LUT R17, R22, 0xc0, RZ, 0xfc, !PT ;  /* 0x000000c016117812 */ /* 0x000fe200078efcff */
[----:B------:R-:W-:Y:S01]  /*2490*/  IMAD R11, R3, UR21, R11 ;  /* 0x00000015030b7c24 */ /* 0x000fe2000f8e020b */
[----:B------:R-:W-:Y:S01]  /*24a0*/  SHF.R.S32.HI R82, RZ, 0x1f, R89 ;  /* 0x0000001fff527819 */ /* 0x000fe20000011459 */
[----:B---3--:R-:W-:Y:S01]  /*24b0*/  IMAD R3, R5, UR16, RZ ;  /* 0x0000001005037c24 */ /* 0x008fe2000f8e02ff */
[----:B------:R-:W-:Y:S01]  /*24c0*/  SHF.R.S32.HI R80, RZ, 0x1f, R90 ;  /* 0x0000001fff507819 */ /* 0x000fe2000001145a */
[----:B------:R-:W-:Y:S01]  /*24d0*/  IMAD.WIDE.U32 R12, R7, UR21, R22 ;  /* 0x00000015070c7c25 */ /* 0x000fe2000f8e0016 */
[----:B----4-:R-:W-:-:S02]  /*24e0*/  SHF.L.U32 R81, R84, 0x6, RZ ;  /* 0x0000000654517819 */ /* 0x010fc400000006ff */
[----:B------:R-:W-:Y:S01]  /*24f0*/  MOV R26, UR29 ;  /* 0x0000001d001a7c02 */ /* 0x000fe20008000f00 */
[C---:B------:R-:W-:Y:S01]  /*2500*/  IMAD R2, R94.reuse, UR17, R3 ;  /* 0x000000115e027c24 */ /* 0x040fe2000f8e0203 */
[----:B------:R-:W-:Y:S01]  /*2510*/  SHF.R.S32.HI R3, RZ, 0x1f, R8 ;  /* 0x0000001fff037819 */ /* 0x000fe20000011408 */
[----:B------:R-:W-:Y:S01]  /*2520*/  IMAD.WIDE.U32 R6, R94, UR16, R10 ;  /* 0x000000105e067c25 */ /* 0x000fe2000f8e000a */
[----:B------:R-:W-:-:S03]  /*2530*/  UISETP.NE.AND UP1, UPT, UR30, URZ, UPT ;  /* 0x000000ff1e00728c */ /* 0x000fc6000bf25270 */
[----:B------:R-:W-:Y:S01]  /*2540*/  IMAD.MOV.U32 R14, RZ, RZ, R6 ;  /* 0x000000ffff0e7224 */ /* 0x000fe200078e0006 */
[----:B------:R-:W-:Y:S01]  /*2550*/  IADD3 R15, PT, PT, R7, R2, RZ ;  /* 0x00000002070f7210 */ /* 0x000fe20007ffe0ff */
[C---:B------:R-:W-:Y:S01]  /*2560*/  IMAD R7, R3.reuse, UR12, RZ ;  /* 0x0000000c03077c24 */ /* 0x040fe2000f8e02ff */
[----:B------:R-:W-:Y:S01]  /*2570*/  IADD3 R2, P0, PT, R104, -UR23, RZ ;  /* 0x8000001768027c10 */ /* 0x000fe2000ff1e0ff */
[----:B------:R-:W-:Y:S02]  /*2580*/  IMAD R3, R3, UR18, RZ ;  /* 0x0000001203037c24 */ /* 0x000fe4000f8e02ff */
[C---:B------:R-:W-:Y:S02]  /*2590*/  IMAD R4, R8.reuse, UR13, R7 ;  /* 0x0000000d08047c24 */ /* 0x040fe4000f8e0207 */
[----:B------:R-:W-:Y:S01]  /*25a0*/  IMAD.WIDE.U32 R6, R8, UR12, R14 ;  /* 0x0000000c08067c25 */ /* 0x000fe2000f8e000e */
[----:B------:R-:W1:Y:S03]  /*25b0*/  LDCU.64 UR12, c[0x0][0x4d0] ;  /* 0x00009a00ff0c77ac */ /* 0x000e660008000a00 */
[----:B------:R-:W-:-:S02]  /*25c0*/  IMAD R10, R5, R84, RZ ;  /* 0x00000054050a7224 */ /* 0x000fc400078e02ff */
[----:B------:R-:W-:Y:S02]  /*25d0*/  IMAD.IADD R5, R7, 0x1, R4 ;  /* 0x0000000107057824 */ /* 0x000fe400078e0204 */
[----:B------:R-:W-:Y:S02]  /*25e0*/  IMAD.MOV.U32 R4, RZ, RZ, R6 ;  /* 0x000000ffff047224 */ /* 0x000fe400078e0006 */
[----:B------:R-:W-:Y:S01]  /*25f0*/  IMAD.X R21, RZ, RZ, ~UR10, P0 ;  /* 0x8000000aff157e24 */ /* 0x000fe200080e06ff */
[----:B------:R-:W-:Y:S01]  /*2600*/  IADD3 R74, P0, PT, R52, R96, RZ ;  /* 0x00000060344a7210 */ /* 0x000fe20007f1e0ff */
[----:B------:R-:W-:Y:S01]  /*2610*/  IMAD R6, R8, UR19, R3 ;  /* 0x0000001308067c24 */ /* 0x000fe2000f8e0203 */
[----:B------:R-:W-:Y:S01]  /*2620*/  SHF.R.S32.HI R3, RZ, 0x1f, R52 ;  /* 0x0000001fff037819 */ /* 0x000fe20000011434 */
[----:B------:R-:W-:Y:S01]  /*2630*/  IMAD R13, R0, UR21, R13 ;  /* 0x00000015000d7c24 */ /* 0x000fe2000f8e020d */
[----:B------:R-:W-:Y:S01]  /*2640*/  IADD3 R52, P1, PT, R52, R97, RZ ;  /* 0x0000006134347210 */ /* 0x000fe20007f3e0ff */
[C---:B------:R-:W-:Y:S01]  /*2650*/  IMAD R10, R94.reuse, R85, R10 ;  /* 0x000000555e0a7224 */ /* 0x040fe200078e020a */
[----:B------:R-:W2:Y:S01]  /*2660*/  LDCU.64 UR10, c[0x0][0x488] ;  /* 0x00009100ff0a77ac */ /* 0x000ea20008000a00 */
[C---:B------:R-:W-:Y:S01]  /*2670*/  IMAD.X R75, R3.reuse, 0x1, R86, P0 ;  /* 0x00000001034b7824 */ /* 0x040fe200000e0656 */
[----:B------:R-:W-:Y:S01]  /*2680*/  IADD3.X R3, PT, PT, R3, R88, RZ, P1, !PT ;  /* 0x0000005803037210 */ /* 0x000fe20000ffe4ff */
[----:B------:R-:W-:Y:S01]  /*2690*/  IMAD.WIDE.U32 R12, R94, R84, R12 ;  /* 0x000000545e0c7225 */ /* 0x000fe200078e000c */
[----:B------:R-:W-:-:S02]  /*26a0*/  UIMAD UR19, UR22, -0x40, UR23 ;  /* 0xffffffc0161378a4 */ /* 0x000fc4000f8e0217 */
[C---:B------:R-:W-:Y:S01]  /*26b0*/  SHF.L.U64.HI R0, R52.reuse, 0x1, R3 ;  /* 0x0000000134007819 */ /* 0x040fe20000010203 */
[----:B------:R-:W-:Y:S01]  /*26c0*/  IMAD R73, R21, UR16, RZ ;  /* 0x0000001015497c24 */ /* 0x000fe2000f8e02ff */
[----:B------:R-:W-:Y:S01]  /*26d0*/  IADD3 R11, PT, PT, R13, R10, RZ ;  /* 0x0000000a0d0b7210 */ /* 0x000fe20007ffe0ff */
[----:B------:R-:W-:Y:S01]  /*26e0*/  IMAD R21, R21, R84, RZ ;  /* 0x0000005415157224 */ /* 0x000fe200078e02ff */
[----:B------:R-:W-:Y:S01]  /*26f0*/  SHF.L.U32 R52, R52, 0x1, RZ ;  /* 0x0000000134347819 */ /* 0x000fe200000006ff */
[C---:B------:R-:W-:Y:S01]  /*2700*/  IMAD R73, R2.reuse, UR17, R73 ;  /* 0x0000001102497c24 */ /* 0x040fe2000f8e0249 */
[----:B------:R-:W-:Y:S01]  /*2710*/  MOV R10, R12 ;  /* 0x0000000c000a7202 */ /* 0x000fe20000000f00 */
[----:B------:R-:W-:Y:S01]  /*2720*/  IMAD.WIDE.U32 R4, R2, UR16, R4 ;  /* 0x0000001002047c25 */ /* 0x000fe2000f8e0004 */
[----:B------:R-:W-:Y:S02]  /*2730*/  IADD3 R24, P0, PT, R52, UR14, RZ ;  /* 0x0000000e34187c10 */ /* 0x000fe4000ff1e0ff */
[----:B------:R-:W-:Y:S01]  /*2740*/  SHF.L.U64.HI R75, R74, 0x1, R75 ;  /* 0x000000014a4b7819 */ /* 0x000fe2000001024b */
[----:B------:R-:W-:Y:S01]  /*2750*/  IMAD.WIDE.U32 R8, R8, UR18, R10 ;  /* 0x0000001208087c25 */ /* 0x000fe2000f8e000a */
[----:B------:R-:W-:Y:S01]  /*2760*/  IADD3.X R25, PT, PT, R0, UR15, RZ, P0, !PT ;  /* 0x0000000f00197c10 */ /* 0x000fe200087fe4ff */
[----:B------:R-:W-:Y:S01]  /*2770*/  USHF.L.U32 UR18, UR16, 0x6, URZ ;  /* 0x0000000610127899 */ /* 0x000fe200080006ff */
[----:B-1----:R-:W-:Y:S01]  /*2780*/  IADD3 R52, P0, PT, R52, UR12, RZ ;  /* 0x0000000c34347c10 */ /* 0x002fe2000ff1e0ff */
[----:B------:R-:W-:Y:S01]  /*2790*/  IMAD.IADD R7, R9, 0x1, R6 ;  /* 0x0000000109077824 */ /* 0x000fe200078e0206 */
[----:B------:R-:W-:Y:S01]  /*27a0*/  LEA R72, P2, R4, UR8, 0x1 ;  /* 0x0000000804487c11 */ /* 0x000fe2000f8408ff */
[----:B------:R-:W-:Y:S01]  /*27b0*/  IMAD.MOV.U32 R6, RZ, RZ, R8 ;  /* 0x000000ffff067224 */ /* 0x000fe200078e0008 */
[----:B------:R-:W-:Y:S01]  /*27c0*/  IADD3.X R53, PT, PT, R0, UR13, RZ, P0, !PT ;  /* 0x0000000d00357c10 */ /* 0x000fe200087fe4ff */
[----:B------:R-:W-:Y:S01]  /*27d0*/  IMAD.SHL.U32 R74, R74, 0x2, RZ ;  /* 0x000000024a4a7824 */ /* 0x000fe200078e00ff */
[----:B------:R-:W-:Y:S01]  /*27e0*/  IADD3 R0, P0, PT, RZ, -UR31, RZ ;  /* 0x8000001fff007c10 */ /* 0x000fe2000ff1e0ff */
[----:B------:R-:W-:Y:S01]  /*27f0*/  IMAD R21, R2, R85, R21 ;  /* 0x0000005502157224 */ /* 0x000fe200078e0215 */
[----:B------:R-:W-:Y:S01]  /*2800*/  SHF.L.U64.HI R85, R84, 0x4, R85 ;  /* 0x0000000454557819 */ /* 0x000fe20000010255 */
[----:B------:R-:W-:Y:S01]  /*2810*/  IMAD.WIDE.U32 R2, R2, R84, R6 ;  /* 0x0000005402027225 */ /* 0x000fe200078e0006 */
[----:B------:R-:W-:Y:S01]  /*2820*/  IADD3 R76, P1, PT, R74, UR14, RZ ;  /* 0x0000000e4a4c7c10 */ /* 0x000fe2000ff3e0ff */
[----:B------:R-:W1:Y:S02]  /*2830*/  LDCU.64 UR16, c[0x0][0x3c0] ;  /* 0x00007800ff1077ac */ /* 0x000e640008000a00 */
[----:B------:R-:W-:Y:S01]  /*2840*/  IMAD.IADD R73, R5, 0x1, R73 ;  /* 0x0000000105497824 */ /* 0x000fe200078e0249 */
[----:B------:R-:W-:Y:S01]  /*2850*/  IADD3 R21, PT, PT, R3, R21, RZ ;  /* 0x0000001503157210 */ /* 0x000fe20007ffe0ff */
[----:B------:R-:W-:Y:S01]  /*2860*/  IMAD.X R81, RZ, RZ, ~R81, P0 ;  /* 0x000000ffff517224 */ /* 0x000fe200000e0e51 */
[----:B------:R-:W-:Y:S01]  /*2870*/  IADD3.X R3, PT, PT, RZ, ~UR18, RZ, P0, !PT ;  /* 0x80000012ff037c10 */ /* 0x000fe200087fe4ff */
[----:B------:R-:W-:Y:S01]  /*2880*/  IMAD.SHL.U32 R87, R84, 0x10, RZ ;  /* 0x0000001054577824 */ /* 0x000fe200078e00ff */
[----:B------:R-:W-:Y:S01]  /*2890*/  IADD3.X R77, PT, PT, R75, UR15, RZ, P1, !PT ;  /* 0x0000000f4b4d7c10 */ /* 0x000fe20008ffe4ff */
[----:B------:R-:W-:Y:S01]  /*28a0*/  VIADD R92, R104, 0x20 ;  /* 0x00000020685c7836 */ /* 0x000fe20000000000 */
[----:B------:R-:W-:Y:S01]  /*28b0*/  LEA.HI.X R73, R4, UR9, R73, 0x1, P2 ;  /* 0x0000000904497c11 */ /* 0x000fe200090f0c49 */
[----:B------:R-:W3:Y:S01]  /*28c0*/  LDCU.64 UR14, c[0x0][0x3b8] ;  /* 0x00007700ff0e77ac */ /* 0x000ee20008000a00 */
[----:B--2---:R-:W-:-:S02]  /*28d0*/  LEA R20, P2, R2, UR10, 0x1 ;  /* 0x0000000a02147c11 */ /* 0x004fc4000f8408ff */
[----:B------:R-:W-:Y:S01]  /*28e0*/  IADD3 R74, P1, PT, R74, UR12, RZ ;  /* 0x0000000c4a4a7c10 */ /* 0x000fe2000ff3e0ff */
[----:B------:R-:W-:Y:S01]  /*28f0*/  UMOV UR18, UR22 ;  /* 0x0000001600127c82 */ /* 0x000fe20008000000 */
[C---:B------:R-:W-:Y:S02]  /*2900*/  SHF.R.S64 R83, R0.reuse, 0x1f, R81 ;  /* 0x0000001f00537819 */ /* 0x040fe40000001051 */
[----:B------:R-:W-:Y:S02]  /*2910*/  SHF.R.S32.HI R84, RZ, 0x1f, R95 ;  /* 0x0000001fff547819 */ /* 0x000fe4000001145f */
[--C-:B------:R-:W-:Y:S02]  /*2920*/  SHF.R.S64 R79, R0, 0x1f, R3.reuse ;  /* 0x0000001f004f7819 */ /* 0x100fe40000001003 */
[----:B------:R-:W-:Y:S02]  /*2930*/  SHF.R.S32.HI R78, RZ, 0x1f, R3 ;  /* 0x0000001fff4e7819 */ /* 0x000fe40000011403 */
[----:B------:R-:W-:-:S02]  /*2940*/  SHF.R.S32.HI R81, RZ, 0x1f, R81 ;  /* 0x0000001fff517819 */ /* 0x000fc40000011451 */
[----:B------:R-:W-:Y:S01]  /*2950*/  LEA.HI.X R21, R2, UR11, R21, 0x1, P2 ;  /* 0x0000000b02157c11 */ /* 0x000fe200090f0c15 */
[----:B------:R-:W2:Y:S01]  /*2960*/  LDCU.128 UR8, c[0x0][0x3a0] ;  /* 0x00007400ff0877ac */ /* 0x000ea20008000c00 */
[----:B------:R-:W-:Y:S01]  /*2970*/  IADD3.X R75, PT, PT, R75, UR13, RZ, P1, !PT ;  /* 0x0000000d4b4b7c10 */ /* 0x000fe20008ffe4ff */
[----:B-1-3--:R-:W4:Y:S06]  /*2980*/  LDCU.64 UR12, c[0x0][0x4e0] ;  /* 0x00009c00ff0c77ac */ /* 0x00af2c0008000a00 */
.L_x_3215:
[----:B------:R-:W-:Y:S01]  /*2990*/  UIADD3 UR28, UPT, UPT, UR28, 0x40, URZ ;  /* 0x000000401c1c7890 */ /* 0x000fe2000fffe0ff */
[----:B------:R-:W-:Y:S01]  /*29a0*/  BSSY.RECONVERGENT B1, `(.L_x_3194) ;  /* 0x00008ea000017945 */ /* 0x000fe20003800200 */
[----:B------:R-:W-:Y:S01]  /*29b0*/  UIADD3 UR19, UPT, UPT, UR19, 0x40, URZ ;  /* 0x0000004013137890 */ /* 0x000fe2000fffe0ff */
[----:B------:R-:W-:Y:S01]  /*29c0*/  IMAD.MOV.U32 R100, RZ, RZ, R94 ;  /* 0x000000ffff647224 */ /* 0x000fe200078e005e */
[----:B------:R-:W-:Y:S01]  /*29d0*/  UIADD3 UR18, UPT, UPT, UR18, -0x1, URZ ;  /* 0xffffffff12127890 */ /* 0x000fe2000fffe0ff */
[----:B------:R-:W-:Y:S01]  /*29e0*/  VIADD R94, R94, 0xffffffc0 ;  /* 0xffffffc05e5e7836 */ /* 0x000fe20000000000 */
[C---:B------:R-:W-:Y:S02]  /*29f0*/  ISETP.GE.AND P0, PT, R104.reuse, UR28, PT ;  /* 0x0000001c68007c0c */ /* 0x040fe4000bf06270 */
[C---:B------:R-:W-:Y:S02]  /*2a00*/  ISETP.GE.AND P5, PT, R93.reuse, UR28, PT ;  /* 0x0000001c5d007c0c */ /* 0x040fe4000bfa6270 */
[----:B------:R-:W-:Y:S02]  /*2a10*/  ISETP.GE.AND P0, PT, R104, UR19, !P0 ;  /* 0x0000001368007c0c */ /* 0x000fe4000c706270 */
[----:B------:R-:W-:Y:S02]  /*2a20*/  ISETP.GE.AND P5, PT, R93, UR19, !P5 ;  /* 0x000000135d007c0c */ /* 0x000fe4000efa6270 */
[C---:B------:R-:W-:Y:S02]  /*2a30*/  ISETP.GE.AND P4, PT, R92.reuse, UR28, PT ;  /* 0x0000001c5c007c0c */ /* 0x040fe4000bf86270 */
[C---:B------:R-:W-:Y:S02]  /*2a40*/  ISETP.GE.AND P3, PT, R91.reuse, UR28, PT ;  /* 0x0000001c5b007c0c */ /* 0x040fe4000bf66270 */
[----:B------:R-:W-:Y:S02]  /*2a50*/  ISETP.GE.AND P4, PT, R92, UR19, !P4 ;  /* 0x000000135c007c0c */ /* 0x000fe4000e786270 */
[----:B------:R-:W-:Y:S03]  /*2a60*/  ISETP.GE.AND P3, PT, R91, UR19, !P3 ;  /* 0x000000135b007c0c */ /* 0x000fe6000df66270 */
[----:B------:R-:W3:Y:S01]  /*2a70*/  @P0 LDG.E.128 R28, desc[UR4][R72.64] ;  /* 0x00000004481c0981 */ /* 0x000ee2000c1e1d00 */
[----:B------:R-:W-:Y:S01]  /*2a80*/  @P0 IMAD.MOV.U32 R69, RZ, RZ, R67 ;  /* 0x000000ffff450224 */ /* 0x000fe200078e0043 */
[----:B------:R-:W1:Y:S04]  /*2a90*/  @P5 LDC.64 R2, c[0x0][0x4b0] ;  /* 0x00012c00ff025b82 */ /* 0x000e680000000a00 */
[----:B---3--:R3:W-:Y:S01]  /*2aa0*/  @P0 STG.E.128 desc[UR4][R68.64], R28 ;  /* 0x0000001c44000986 */ /* 0x0087e2000c101d04 */
[C---:B-1----:R-:W-:Y:S03]  /*2ab0*/  @P5 LEA R42, P1, R2.reuse, R72, 0x5 ;  /* 0x00000048022a5211 */ /* 0x042fe600078228ff */
[----:B------:R-:W5:Y:S01]  /*2ac0*/  @P0 LDG.E.128 R12, desc[UR4][R72.64+0x80] ;  /* 0x00008004480c0981 */ /* 0x000f62000c1e1d00 */
        /* <DEDUP_REMOVED lines=12> */
[----:B-----5:R-:W-:Y:S04]  /*2b90*/  @P0 STG.E.128 desc[UR4][R68.64+0x80], R12 ;  /* 0x0000800c44000986 */ /* 0x020fe8000c101d04 */
[----:B------:R-:W5:Y:S04]  /*2ba0*/  @P0 LDG.E.128 R8, desc[UR4][R72.64+0x100] ;  /* 0x0001000448080981 */ /* 0x000f68000c1e1d00 */
[----:B-----5:R1:W-:Y:S04]  /*2bb0*/  @P0 STG.E.128 desc[UR4][R68.64+0x100], R8 ;  /* 0x0001000844000986 */ /* 0x0203e8000c101d04 */
[----:B------:R-:W5:Y:S04]  /*2bc0*/  @P0 LDG.E.128 R4, desc[UR4][R72.64+0x180] ;  /* 0x0001800448040981 */ /* 0x000f68000c1e1d00 */
[----:B-----5:R5:W-:Y:S04]  /*2bd0*/  @P0 STG.E.128 desc[UR4][R68.64+0x180], R4 ;  /* 0x0001800444000986 */ /* 0x020be8000c101d04 */
[----:B------:R-:W2:Y:S04]  /*2be0*/  @P5 LDG.E.128 R32, desc[UR4][R42.64] ;  /* 0x000000042a205981 */ /* 0x000ea8000c1e1d00 */
[----:B--2---:R-:W-:Y:S04]  /*2bf0*/  @P5 STG.E.128 desc[UR4][R40.64], R32 ;  /* 0x0000002028005986 */ /* 0x004fe8000c101d04 */
[----:B---3--:R-:W2:Y:S04]  /*2c00*/  @P5 LDG.E.128 R28, desc[UR4][R42.64+0x80] ;  /* 0x000080042a1c5981 */ /* 0x008ea8000c1e1d00 */
[----:B--2---:R-:W-:Y:S04]  /*2c10*/  @P5 STG.E.128 desc[UR4][R40.64+0x80], R28 ;  /* 0x0000801c28005986 */ /* 0x004fe8000c101d04 */
[----:B-1----:R-:W2:Y:S04]  /*2c20*/  @P5 LDG.E.128 R8, desc[UR4][R42.64+0x100] ;  /* 0x000100042a085981 */ /* 0x002ea8000c1e1d00 */
[----:B--2---:R-:W-:Y:S04]  /*2c30*/  @P5 STG.E.128 desc[UR4][R40.64+0x100], R8 ;  /* 0x0001000828005986 */ /* 0x004fe8000c101d04 */
[----:B------:R-:W2:Y:S04]  /*2c40*/  @P5 LDG.E.128 R12, desc[UR4][R42.64+0x180] ;  /* 0x000180042a0c5981 */ /* 0x000ea8000c1e1d00 */
[----:B--2---:R1:W-:Y:S04]  /*2c50*/  @P5 STG.E.128 desc[UR4][R40.64+0x180], R12 ;  /* 0x0001800c28005986 */ /* 0x0043e8000c101d04 */
[----:B-----5:R-:W2:Y:S01]  /*2c60*/  @P4 LDG.E.128 R4, desc[UR4][R38.64] ;  /* 0x0000000426044981 */ /* 0x020ea2000c1e1d00 */
[----:B-1----:R-:W-:Y:S04]  /*2c70*/  @P3 IMAD.WIDE.U32 R40, R2, 0x60, R72 ;  /* 0x0000006002283825 */ /* 0x002fe800078e0048 */
[----:B------:R-:W-:Y:S02]  /*2c80*/  @P3 IMAD.IADD R41, R41, 0x1, R3 ;  /* 0x0000000129293824 */ /* 0x000fe400078e0203 */
[----:B------:R-:W1:Y:S01]  /*2c90*/  @P3 LDC.64 R2, c[0x0][0x3c0] ;  /* 0x0000f000ff023b82 */ /* 0x000e620000000a00 */
[----:B------:R-:W-:Y:S02]  /*2ca0*/  @P3 IMAD.MOV.U32 R69, RZ, RZ, R67 ;  /* 0x000000ffff453224 */ /* 0x000fe400078e0043 */
        /* <DEDUP_REMOVED lines=72> */
.L_x_3195:
        /* <DEDUP_REMOVED lines=190> */
.L_x_3199:
[----:B----4-:R-:W-:Y:S05]  /*3d10*/  BSYNC.RECONVERGENT B0 ;  /* 0x0000000000007941 */ /* 0x010fea0003800200 */
.L_x_3198:
        /* <DEDUP_REMOVED lines=186> */
.L_x_3201:
[----:B------:R-:W-:Y:S05]  /*48c0*/  BSYNC.RECONVERGENT B0 ;  /* 0x0000000000007941 */ /* 0x000fea0003800200 */
.L_x_3200:
        /* <DEDUP_REMOVED lines=53> */
[----:B------:R-:W-:Y:S01]  /*4c20*/  @!P0 IMAD.MOV.U32 R33, RZ, RZ, R116 ;  /* 0x000000ffff218224 */ /* 0x000fe200078e0074 */
[----:B------:R-:W-:Y:S01]  /*4c30*/  LEA.HI.X R111, R108, R71, R109, 0x6, P2 ;  /* 0x000000476c6f7211 */ /* 0x000fe200010f346d */
        /* <DEDUP_REMOVED lines=137> */
.L_x_3203:
[----:B------:R-:W-:Y:S05]  /*54d0*/  BSYNC.RECONVERGENT B0 ;  /* 0x0000000000007941 */ /* 0x000fea0003800200 */
.L_x_3202:
        /* <DEDUP_REMOVED lines=195> */
.L_x_3205:
[----:B------:R-:W-:Y:S05]  /*6110*/  BSYNC.RECONVERGENT B0 ;  /* 0x0000000000007941 */ /* 0x000fea0003800200 */
.L_x_3204:
[----:B------:R-:W2:Y:S01]  /*6120*/  LDC R26, c[0x0][0x450] ;  /* 0x00011400ff1a7b82 */ /* 0x000ea20000000800 */
[----:B-1----:R-:W-:Y:S05]  /*6130*/  IMAD.U32 R69, R69, -0x20, RZ ;  /* 0xffffffe045457824 */ /* 0x002fea00078e00ff */
[C---:B------:R-:W-:Y:S02]  /*6140*/  LEA R24, P1, R69.reuse, R24, 0x1 ;  /* 0x0000001845187211 */ /* 0x040fe400078208ff */
[C---:B------:R-:W-:Y:S02]  /*6150*/  LEA R52, P0, R69.reuse, R52, 0x1 ;  /* 0x0000003445347211 */ /* 0x040fe400078008ff */
[C---:B------:R-:W-:Y:S02]  /*6160*/  LEA.HI.X.SX32 R25, R69.reuse, R25, 0x1, P1 ;  /* 0x0000001945197211 */ /* 0x040fe400008f0eff */
[----:B------:R-:W-:Y:S01]  /*6170*/  LEA.HI.X.SX32 R53, R69, R53, 0x1, P0 ;  /* 0x0000003545357211 */ /* 0x000fe200000f0eff */
[----:B------:R-:W-:Y:S05]  /*6180*/  BRA `(.L_x_3196) ;  /* 0x0000005400ac7947 */ /* 0x000fea0003800000 */
.L_x_3197:
        /* <DEDUP_REMOVED lines=343> */
.L_x_3207:
[----:B----4-:R-:W-:Y:S05]  /*7700*/  BSYNC.RECONVERGENT B0 ;  /* 0x0000000000007941 */ /* 0x010fea0003800200 */
.L_x_3206:
        /* <DEDUP_REMOVED lines=342> */
.L_x_3209:
[----:B------:R-:W-:Y:S05]  /*8c70*/  BSYNC.RECONVERGENT B0 ;  /* 0x0000000000007941 */ /* 0x000fea0003800200 */
.L_x_3208:
        /* <DEDUP_REMOVED lines=92> */
[----:B------:R-:W-:Y:S01]  /*9240*/  @!P1 IMAD.X R11, R82, 0x1, R11, P5 ;  /* 0x00000001520b9824 */ /* 0x000fe200028e060b */
[C---:B--2---:R-:W-:Y:S01]  /*9250*/  LEA R44, P4, R32.reuse, R70, 0x6 ;  /* 0x00000046202c7211 */ /* 0x044fe200078830ff */
[----:B------:R-:W-:Y:S01]  /*9260*/  @!P0 IMAD.MOV.U32 R38, RZ, RZ, R5 ;  /* 0x000000ffff268224 */ /* 0x000fe200078e0005 */
[----:B------:R-:W-:Y:S01]  /*9270*/  @!P0 MOV R36, R2 ;  /* 0x0000000200248202 */ /* 0x000fe20000000f00 */
[----:B------:R-:W-:Y:S01]  /*9280*/  @!P0 IMAD.MOV.U32 R39, RZ, RZ, R8 ;  /* 0x000000ffff278224 */ /* 0x000fe200078e0008 */
[----:B------:R-:W-:Y:S02]  /*9290*/  LEA.HI.X R45, R32, R71, R33, 0x6, P4 ;  /* 0x00000047202d7211 */ /* 0x000fe400020f3421 */
[C---:B------:R-:W-:Y:S02]  /*92a0*/  @!P1 SHF.L.U32 R29, R4.reuse, 0x1, RZ ;  /* 0x00000001041d9819 */ /* 0x040fe400000006ff */
[----:B------:R-:W-:Y:S01]  /*92b0*/  @!P1 SEL R3, R9, R10, !P2 ;  /* 0x0000000a09039207 */ /* 0x000fe20005000000 */
[----:B------:R2:W-:Y:S01]  /*92c0*/  STG.E.128 desc[UR4][R44.64], R36 ;  /* 0x000000242c007986 */ /* 0x0005e2000c101d04 */
[----:B------:R-:W-:Y:S02]  /*92d0*/  @!P1 SHF.L.U64.HI R0, R4, 0x1, R11 ;  /* 0x0000000104009819 */ /* 0x000fe4000001020b */
[----:B------:R-:W-:Y:S01]  /*92e0*/  @!P1 IADD3 R108, P0, PT, R29, R74, RZ ;  /* 0x0000004a1d6c9210 */ /* 0x000fe20007f1e0ff */
[----:B------:R-:W-:Y:S03]  /*92f0*/  @!P1 IMAD.WIDE R6, R3, 0x2, R12 ;  /* 0x0000000203069825 */ /* 0x000fe600078e020c */
[C---:B------:R-:W-:Y:S01]  /*9300*/  @!P1 IADD3.X R109, PT, PT, R0.reuse, R75, RZ, P0, !PT ;  /* 0x0000004b006d9210 */ /* 0x040fe200007fe4ff */
[----:B------:R-:W3:Y:S01]  /*9310*/  LDG.E.128 R32, desc[UR4][R12.64+0x80] ;  /* 0x000080040c207981 */ /* 0x000ee2000c1e1d00 */
[----:B------:R-:W-:Y:S05]  /*9320*/  @!P1 IADD3 R28, P0, PT, R29, R76, RZ ;  /* 0x0000004c1d1c9210 */ /* 0x000fea0007f1e0ff */
[----:B------:R-:W-:Y:S01]  /*9330*/  @!P1 IMAD.X R29, R0, 0x1, R77, P0 ;  /* 0x00000001001d9824 */ /* 0x000fe200000e064d */
[----:B------:R-:W-:Y:S01]  /*9340*/  ISETP.GE.U32.OR P0, PT, R19, R9, P1 ;  /* 0x000000091300720c */ /* 0x000fe20000f06470 */
[----:B------:R-:W4:Y:S08]  /*9350*/  @!P1 LDG.E.128 R4, desc[UR4][R6.64+0x80] ;  /* 0x0000800406049981 */ /* 0x000f30000c1e1d00 */
[----:B------:R-:W5:Y:S08]  /*9360*/  @!P1 LDG.E.128 R108, desc[UR4][R108.64+0x80] ;  /* 0x000080046c6c9981 */ /* 0x000f70000c1e1d00 */
[----:B------:R1:W2:Y:S01]  /*9370*/  @!P1 LDG.E.128 R40, desc[UR4][R28.64+0x80] ;  /* 0x000080041c289981 */ /* 0x0002a2000c1e1d00 */
[C---:B----4-:R-:W-:Y:S01]  /*9380*/  @!P1 LOP3.LUT R14, R7.reuse, 0xffff0000, RZ, 0xc0, !PT ;  /* 0xffff0000070e9812 */ /* 0x050fe200078ec0ff */
[----:B------:R-:W-:Y:S01]  /*9390*/  @!P1 IMAD.U32 R8, R7, 0x10000, RZ ;  /* 0x0001000007089824 */ /* 0x000fe200078e00ff */
[C---:B------:R-:W-:Y:S01]  /*93a0*/  @!P1 LOP3.LUT R2, R4.reuse, 0xffff0000, RZ, 0xc0, !PT ;  /* 0xffff000004029812 */ /* 0x040fe200078ec0ff */
[----:B------:R-:W-:Y:S01]  /*93b0*/  @!P1 IMAD.U32 R0, R4, 0x10000, RZ ;  /* 0x0001000004009824 */ /* 0x000fe200078e00ff */
[C---:B------:R-:W-:Y:S02]  /*93c0*/  @!P1 SHF.L.U32 R3, R5.reuse, 0x10, RZ ;  /* 0x0000001005039819 */ /* 0x040fe400000006ff */
[----:B------:R-:W-:Y:S01]  /*93d0*/  @!P1 LOP3.LUT R4, R5, 0xffff0000, RZ, 0xc0, !PT ;  /* 0xffff000005049812 */ /* 0x000fe200078ec0ff */
[----:B------:R-:W-:Y:S01]  /*93e0*/  @!P1 IMAD.U32 R5, R6, 0x10000, RZ ;  /* 0x0001000006059824 */ /* 0x000fe200078e00ff */
[C---:B-----5:R-:W-:Y:S01]  /*93f0*/  @!P1 SHF.L.U32 R7, R111.reuse, 0x10, RZ ;  /* 0x000000106f079819 */ /* 0x060fe200000006ff */
        /* <DEDUP_REMOVED lines=13> */
[----:B--2---:R-:W-:Y:S01]  /*94d0*/  @!P1 LOP3.LUT R30, R43, 0xffff0000, RZ, 0xc0, !PT ;  /* 0xffff00002b1e9812 */ /* 0x004fe200078ec0ff */
[----:B------:R-:W-:Y:S01]  /*94e0*/  @!P1 FMUL.FTZ R7, R8, R7 ;  /* 0x0000000708079220 */ /* 0x000fe20000410000 */
[----:B------:R-:W-:Y:S01]  /*94f0*/  @!P0 FADD.FTZ R27, -R27, -RZ ;  /* 0x800000ff1b1b8221 */ /* 0x000fe20000010100 */
[----:B------:R-:W-:Y:S01]  /*9500*/  @!P1 FMUL.FTZ R8, R14, R11 ;  /* 0x0000000b0e089220 */ /* 0x000fe20000410000 */
[----:B------:R-:W-:Y:S02]  /*9510*/  @!P1 IMAD.U32 R14, R40, 0x10000, RZ ;  /* 0x00010000280e9824 */ /* 0x000fe400078e00ff */
[----:B------:R-:W-:Y:S01]  /*9520*/  @!P0 FADD.FTZ R29, -R29, -RZ ;  /* 0x800000ff1d1d8221 */ /* 0x000fe20000010100 */
[----:B------:R-:W-:Y:S01]  /*9530*/  @!P1 FMUL.FTZ R0, R0, R31 ;  /* 0x0000001f00009220 */ /* 0x000fe20000410000 */
[----:B---3--:R-:W-:Y:S02]  /*9540*/  @!P1 IMAD.U32 R11, R32, 0x10000, RZ ;  /* 0x00010000200b9824 */ /* 0x008fe400078e00ff */
        /* <DEDUP_REMOVED lines=204> */
.L_x_3211:
[----:B------:R-:W-:Y:S05]  /*a210*/  BSYNC.RECONVERGENT B0 ;  /* 0x0000000000007941 */ /* 0x000fea0003800200 */
.L_x_3210:
        /* <DEDUP_REMOVED lines=347> */
.L_x_3213:
[----:B------:R-:W-:Y:S05]  /*b7d0*/  BSYNC.RECONVERGENT B0 ;  /* 0x0000000000007941 */ /* 0x000fea0003800200 */
.L_x_3212:
[----:B------:R-:W2:Y:S01]  /*b7e0*/  LDC R26, c[0x0][0x450] ;  /* 0x00011400ff1a7b82 */ /* 0x000ea20000000800 */
[----:B-1----:R-:W-:Y:S05]  /*b7f0*/  IMAD.U32 R3, R48, -0x20, RZ ;  /* 0xffffffe030037824 */ /* 0x002fea00078e00ff */
[C---:B------:R-:W-:Y:S02]  /*b800*/  LEA R76, P1, R3.reuse, R76, 0x1 ;  /* 0x0000004c034c7211 */ /* 0x040fe400078208ff */
[C---:B------:R-:W-:Y:S02]  /*b810*/  LEA R74, P0, R3.reuse, R74, 0x1 ;  /* 0x0000004a034a7211 */ /* 0x040fe400078008ff */
[C---:B------:R-:W-:Y:S02]  /*b820*/  LEA.HI.X.SX32 R77, R3.reuse, R77, 0x1, P1 ;  /* 0x0000004d034d7211 */ /* 0x040fe400008f0eff */
[----:B------:R-:W-:Y:S09]  /*b830*/  LEA.HI.X.SX32 R75, R3, R75, 0x1, P0 ;  /* 0x0000004b034b7211 */ /* 0x000ff200000f0eff */
.L_x_3196:
[----:B------:R-:W-:Y:S05]  /*b840*/  BSYNC.RECONVERGENT B1 ;  /* 0x0000000000017941 */ /* 0x000fea0003800200 */
.L_x_3194:
        /* <DEDUP_REMOVED lines=89> */
.L_x_3214:
[----:B------:R-:W-:Y:S01]  /*bde0*/  UISETP.GT.AND UP0, UPT, UR18, UR6, UPT ;  /* 0x000000061200728c */ /* 0x000fe2000bf04270 */
[----:B------:R-:W-:Y:S02]  /*bdf0*/  IADD3 R72, P1, PT, R72, R79, RZ ;  /* 0x0000004f48487210 */ /* 0x000fe40007f3e0ff */
[----:B------:R-:W-:Y:S03]  /*be00*/  IADD3 R20, P0, PT, R20, R83, RZ ;  /* 0x0000005314147210 */ /* 0x000fe60007f1e0ff */
[----:B------:R-:W-:Y:S02]  /*be10*/  IMAD.X R73, R73, 0x1, R78, P1 ;  /* 0x0000000149497824 */ /* 0x000fe400008e064e */
[----:B------:R-:W-:Y:S01]  /*be20*/  IMAD.X R21, R21, 0x1, R81, P0 ;  /* 0x0000000115157824 */ /* 0x000fe200000e0651 */
[----:B------:R-:W-:Y:S07]  /*be30*/  BRA.U UP0, `(.L_x_3215) ;  /* 0xffffff6900d47547 */ /* 0x000fee000b83ffff */
.L_x_3193:
        /* <DEDUP_REMOVED lines=18> */
[----:B------:R-:W-:Y:S01]  /*bf60*/  VIADD R41, R104, 0x20 ;  /* 0x0000002068297836 */ /* 0x000fe20000000000 */
[----:B------:R-:W-:-:S06]  /*bf70*/  UIADD3 UR10, UPT, UPT, -UR24, UR20, URZ ;  /* 0x00000014180a7290 */ /* 0x000fcc000fffe1ff */
[----:B------:R-:W-:Y:S02]  /*bf80*/  ISETP.GE.AND P1, PT, R2, UR10, PT ;  /* 0x0000000a02007c0c */ /* 0x000fe4000bf26270 */
[----:B------:R-:W-:Y:S02]  /*bf90*/  ISETP.GE.AND P2, PT, R104, UR10, PT ;  /* 0x0000000a68007c0c */ /* 0x000fe4000bf46270 */
[----:B-1----:R-:W-:-:S04]  /*bfa0*/  LEA R6, P0, R102, UR8, 0x1 ;  /* 0x0000000866067c11 */ /* 0x002fc8000f8008ff */
[----:B------:R-:W-:-:S05]  /*bfb0*/  LEA.HI.X R7, R102, UR9, R66, 0x1, P0 ;  /* 0x0000000966077c11 */ /* 0x000fca00080f0c42 */
[C---:B------:R-:W-:Y:S02]  /*bfc0*/  @!P1 LEA R8, P0, R47.reuse, R6, 0x1 ;  /* 0x000000062f089211 */ /* 0x040fe400078008ff */
[----:B------:R-:W-:Y:S01]  /*bfd0*/  @!PT LDS RZ, [RZ] ;  /* 0x00000000fffff984 */ /* 0x000fe20000000800 */
[----:B------:R-:W-:Y:S01]  /*bfe0*/  @!PT LDS RZ, [RZ] ;  /* 0x00000000fffff984 */ /* 0x000fe20000000800 */
[----:B------:R-:W-:Y:S01]  /*bff0*/  @!PT LDS RZ, [RZ] ;  /* 0x00000000fffff984 */ /* 0x000fe20000000800 */
[----:B------:R1:W-:Y:S02]  /*c000*/  @!P2 LDGSTS.E.BYPASS.LTC128B.128 [R3], desc[UR4][R6.64] ;  /* 0x000000000603afae */ /* 0x0003e4000b981a04 */
[----:B------:R-:W-:Y:S01]  /*c010*/  @!P1 LEA.HI.X R9, R47, R7, R43, 0x1, P0 ;  /* 0x000000072f099211 */ /* 0x000fe200000f0c2b */
[----:B------:R-:W-:Y:S01]  /*c020*/  VIADD R43, R104, 0x30 ;  /* 0x00000030682b7836 */ /* 0x000fe20000000000 */
[----:B------:R-:W-:Y:S01]  /*c030*/  ISETP.GE.AND P0, PT, R41, UR10, PT ;  /* 0x0000000a29007c0c */ /* 0x000fe2000bf06270 */
[----:B------:R1:W-:Y:S04]  /*c040*/  @!P2 LDGSTS.E.BYPASS.LTC128B.128 [R3+0x2000], desc[UR4][R6.64+0x80] ;  /* 0x020000800603afae */ /* 0x0003e8000b981a04 */
[----:B------:R1:W-:Y:S04]  /*c050*/  @!P2 LDGSTS.E.BYPASS.LTC128B.128 [R3+0x4000], desc[UR4][R6.64+0x100] ;  /* 0x040001000603afae */ /* 0x0003e8000b981a04 */
[----:B------:R1:W-:Y:S04]  /*c060*/  @!P2 LDGSTS.E.BYPASS.LTC128B.128 [R3+0x6000], desc[UR4][R6.64+0x180] ;  /* 0x060001800603afae */ /* 0x0003e8000b981a04 */
[----:B------:R1:W-:Y:S04]  /*c070*/  @!P1 LDGSTS.E.BYPASS.LTC128B.128 [R3+0x800], desc[UR4][R8.64] ;  /* 0x0080000008039fae */ /* 0x0003e8000b981a04 */
[----:B------:R1:W-:Y:S04]  /*c080*/  @!P1 LDGSTS.E.BYPASS.LTC128B.128 [R3+0x2800], desc[UR4][R8.64+0x80] ;  /* 0x0280008008039fae */ /* 0x0003e8000b981a04 */
[----:B------:R1:W-:Y:S04]  /*c090*/  @!P1 LDGSTS.E.BYPASS.LTC128B.128 [R3+0x4800], desc[UR4][R8.64+0x100] ;  /* 0x0480010008039fae */ /* 0x0003e8000b981a04 */
[----:B------:R1:W-:Y:S01]  /*c0a0*/  @!P1 LDGSTS.E.BYPASS.LTC128B.128 [R3+0x6800], desc[UR4][R8.64+0x180] ;  /* 0x0680018008039fae */ /* 0x0003e2000b981a04 */
[----:B------:R-:W-:Y:S01]  /*c0b0*/  ISETP.GE.AND P1, PT, R43, UR10, PT ;  /* 0x0000000a2b007c0c */ /* 0x000fe2000bf26270 */
[----:B------:R-:W-:-:S12]  /*c0c0*/  @P0 BRA `(.L_x_3219) ;  /* 0x0000000000240947 */ /* 0x000fd80003800000 */
[----:B-1----:R-:W-:-:S04]  /*c0d0*/  LEA R8, P0, R4, R6, 0x6 ;  /* 0x0000000604087211 */ /* 0x002fc800078030ff */
        /* <DEDUP_REMOVED lines=8> */
.L_x_3219:
[----:B------:R-:W-:Y:S05]  /*c160*/  BSYNC.RECONVERGENT B0 ;  /* 0x0000000000007941 */ /* 0x000fea0003800200 */
.L_x_3218:
        /* <DEDUP_REMOVED lines=12> */
.L_x_3217:
        /* <DEDUP_REMOVED lines=41> */
[C---:B-----5:R-:W-:Y:S02]  /*c4c0*/  SHF.L.U32 R2, R33.reuse, 0x10, RZ ;  /* 0x0000001021027819 */ /* 0x060fe400000006ff */
[----:B------:R-:W-:Y:S02]  /*c4d0*/  LOP3.LUT R0, R33, 0xffff0000, RZ, 0xc0, !PT ;  /* 0xffff000021007812 */ /* 0x000fe400078ec0ff */
[C---:B------:R-:W-:Y:S02]  /*c4e0*/  SHF.L.U32 R6, R32.reuse, 0x10, RZ ;  /* 0x0000001020067819 */ /* 0x040fe400000006ff */
[----:B------:R-:W-:-:S02]  /*c4f0*/  LOP3.LUT R37, R32, 0xffff0000, RZ, 0xc0, !PT ;  /* 0xffff000020257812 */ /* 0x000fc400078ec0ff */
[C---:B------:R-:W-:Y:S02]  /*c500*/  LOP3.LUT R32, R35.reuse, 0xffff0000, RZ, 0xc0, !PT ;  /* 0xffff000023207812 */ /* 0x040fe400078ec0ff */
[----:B------:R-:W-:Y:S01]  /*c510*/  SHF.L.U32 R36, R35, 0x10, RZ ;  /* 0x0000001023247819 */ /* 0x000fe200000006ff */
[C---:B------:R-:W-:Y:S01]  /*c520*/  IMAD.U32 R35, R34.reuse, 0x10000, RZ ;  /* 0x0001000022237824 */ /* 0x040fe200078e00ff */
[----:B------:R-:W-:Y:S02]  /*c530*/  LOP3.LUT R34, R34, 0xffff0000, RZ, 0xc0, !PT ;  /* 0xffff000022227812 */ /* 0x000fe400078ec0ff */
[----:B--2---:R-:W-:Y:S02]  /*c540*/  LOP3.LUT R27, R8, 0xffff0000, RZ, 0xc0, !PT ;  /* 0xffff0000081b7812 */ /* 0x004fe400078ec0ff */
        /* <DEDUP_REMOVED lines=13> */
[----:B------:R-:W-:Y:S01]  /*c620*/  FFMA.FTZ R21, R2, R33, -R21 ;  /* 0x0000002102157223 */ /* 0x000fe20000010815 */
        /* <DEDUP_REMOVED lines=13> */
.L_x_3225:
[----:B------:R-:W-:Y:S05]  /*c700*/  BSYNC.RECONVERGENT B0 ;  /* 0x0000000000007941 */ /* 0x000fea0003800200 */
.L_x_3224:
[----:B-----5:R2:W-:Y:S01]  /*c710*/  STS.128 [R3], R32 ;  /* 0x0000002003007388 */ /* 0x0205e20000000c00 */
[----:B------:R-:W-:Y:S01]  /*c720*/  LOP3.LUT R0, R22, 0x40, RZ, 0xfc, !PT ;  /* 0x0000004016007812 */ /* 0x000fe200078efcff */
[----:B------:R-:W-:Y:S03]  /*c730*/  BSSY.RECONVERGENT B0, `(.L_x_3226) ;  /* 0x0000029000007945 */ /* 0x000fe60003800200 */
[----:B------:R-:W-:-:S13]  /*c740*/  ISETP.GE.AND P0, PT, R0, R7, PT ;  /* 0x000000070000720c */ /* 0x000fda0003f06270 */
[----:B------:R-:W-:Y:S05]  /*c750*/  @P0 BRA `(.L_x_3227) ;  /* 0x0000000000980947 */ /* 0x000fea0003800000 */
[----:B------:R-:W3:Y:S04]  /*c760*/  LDG.E.64 R8, desc[UR4][R50.64+0x40] ;  /* 0x0000400432087981 */ /* 0x000ee8000c1e1b00 */
[----:B------:R-:W4:Y:S01]  /*c770*/  LDG.E.64 R10, desc[UR4][R38.64+0x40] ;  /* 0x00004004260a7981 */ /* 0x000f22000c1e1b00 */
[C---:B------:R-:W-:Y:S02]  /*c780*/  SHF.L.U32 R2, R29.reuse, 0x10, RZ ;  /* 0x000000101d027819 */ /* 0x040fe400000006ff */
[----:B------:R-:W-:Y:S02]  /*c790*/  LOP3.LUT R0, R29, 0xffff0000, RZ, 0xc0, !PT ;  /* 0xffff00001d007812 */ /* 0x000fe400078ec0ff */
[C---:B------:R-:W-:Y:S02]  /*c7a0*/  SHF.L.U32 R6, R28.reuse, 0x10, RZ ;  /* 0x000000101c067819 */ /* 0x040fe400000006ff */
[----:B--2---:R-:W-:-:S02]  /*c7b0*/  LOP3.LUT R33, R28, 0xffff0000, RZ, 0xc0, !PT ;  /* 0xffff00001c217812 */ /* 0x004fc400078ec0ff */
[C---:B------:R-:W-:Y:S02]  /*c7c0*/  LOP3.LUT R28, R31.reuse, 0xffff0000, RZ, 0xc0, !PT ;  /* 0xffff00001f1c7812 */ /* 0x040fe400078ec0ff */
[----:B------:R-:W-:Y:S01]  /*c7d0*/  SHF.L.U32 R32, R31, 0x10, RZ ;  /* 0x000000101f207819 */ /* 0x000fe200000006ff */
[C---:B------:R-:W-:Y:S01]  /*c7e0*/  IMAD.U32 R31, R30.reuse, 0x10000, RZ ;  /* 0x000100001e1f7824 */ /* 0x040fe200078e00ff */
[----:B------:R-:W-:Y:S02]  /*c7f0*/  LOP3.LUT R30, R30, 0xffff0000, RZ, 0xc0, !PT ;  /* 0xffff00001e1e7812 */ /* 0x000fe400078ec0ff */
[----:B---3--:R-:W-:Y:S02]  /*c800*/  LOP3.LUT R27, R8, 0xffff0000, RZ, 0xc0, !PT ;  /* 0xffff0000081b7812 */ /* 0x008fe400078ec0ff */
[----:B------:R-:W-:Y:S02]  /*c810*/  LOP3.LUT R25, R9, 0xffff0000, RZ, 0xc0, !PT ;  /* 0xffff000009197812 */ /* 0x000fe400078ec0ff */
[----:B----4-:R-:W-:Y:S01]  /*c820*/  LOP3.LUT R29, R10, 0xffff0000, RZ, 0xc0, !PT ;  /* 0xffff00000a1d7812 */ /* 0x010fe200078ec0ff */
        /* <DEDUP_REMOVED lines=25> */
.L_x_3227:
[----:B------:R-:W-:Y:S05]  /*c9c0*/  BSYNC.RECONVERGENT B0 ;  /* 0x0000000000007941 */ /* 0x000fea0003800200 */
.L_x_3226:
[----:B------:R3:W-:Y:S01]  /*c9d0*/  STS.128 [R3+0x2000], R28 ;  /* 0x0020001c03007388 */ /* 0x0007e20000000c00 */
[----:B------:R-:W-:Y:S01]  /*c9e0*/  LOP3.LUT R0, R22, 0x80, RZ, 0xfc, !PT ;  /* 0x0000008016007812 */ /* 0x000fe200078efcff */
[----:B------:R-:W-:Y:S03]  /*c9f0*/  BSSY.RECONVERGENT B0, `(.L_x_3228) ;  /* 0x000002a000007945 */ /* 0x000fe60003800200 */
[----:B------:R-:W-:-:S13]  /*ca00*/  ISETP.GE.AND P0, PT, R0, R7, PT ;  /* 0x000000070000720c */ /* 0x000fda0003f06270 */
[----:B------:R-:W-:Y:S05]  /*ca10*/  @P0 BRA `(.L_x_3229) ;  /* 0x00000000009c0947 */ /* 0x000fea0003800000 */
[----:B------:R-:W4:Y:S04]  /*ca20*/  LDG.E.64 R8, desc[UR4][R50.64+0x80] ;  /* 0x0000800432087981 */ /* 0x000f28000c1e1b00 */
[----:B------:R-:W5:Y:S01]  /*ca30*/  LDG.E.64 R10, desc[UR4][R38.64+0x80] ;  /* 0x00008004260a7981 */ /* 0x000f62000c1e1b00 */
[C---:B------:R-:W-:Y:S01]  /*ca40*/  SHF.L.U32 R27, R19.reuse, 0x10, RZ ;  /* 0x00000010131b7819 */ /* 0x040fe200000006ff */
[----:B---3--:R-:W-:Y:S01]  /*ca50*/  IMAD.U32 R28, R18, 0x10000, RZ ;  /* 0x00010000121c7824 */ /* 0x008fe200078e00ff */
[----:B------:R-:W-:Y:S02]  /*ca60*/  LOP3.LUT R26, R19, 0xffff0000, RZ, 0xc0, !PT ;  /* 0xffff0000131a7812 */ /* 0x000fe400078ec0ff */
[----:B------:R-:W-:Y:S02]  /*ca70*/  LOP3.LUT R0, R17, 0xffff0000, RZ, 0xc0, !PT ;  /* 0xffff000011007812 */ /* 0x000fe400078ec0ff */
[----:B------:R-:W-:-:S02]  /*ca80*/  SHF.L.U32 R6, R16, 0x10, RZ ;  /* 0x0000001010067819 */ /* 0x000fc400000006ff */
[----:B------:R-:W-:Y:S02]  /*ca90*/  LOP3.LUT R29, R16, 0xffff0000, RZ, 0xc0, !PT ;  /* 0xffff0000101d7812 */ /* 0x000fe400078ec0ff */
[----:B------:R-:W-:Y:S02]  /*caa0*/  SHF.L.U32 R2, R17, 0x10, RZ ;  /* 0x0000001011027819 */ /* 0x000fe400000006ff */
[----:B------:R-:W-:Y:S02]  /*cab0*/  LOP3.LUT R30, R18, 0xffff0000, RZ, 0xc0, !PT ;  /* 0xffff0000121e7812 */ /* 0x000fe400078ec0ff */
[----:B----4-:R-:W-:Y:S02]  /*cac0*/  LOP3.LUT R19, R8, 0xffff0000, RZ, 0xc0, !PT ;  /* 0xffff000008137812 */ /* 0x010fe400078ec0ff */
[C---:B------:R-:W-:Y:S01]  /*cad0*/  LOP3.LUT R16, R9.reuse, 0xffff0000, RZ, 0xc0, !PT ;  /* 0xffff000009107812 */ /* 0x040fe200078ec0ff */
[----:B------:R-:W-:Y:S01]  /*cae0*/  IMAD.U32 R9, R9, 0x10000, RZ ;  /* 0x0001000009097824 */ /* 0x000fe200078e00ff */
[----:B-----5:R-:W-:Y:S01]  /*caf0*/  LOP3.LUT R25, R10, 0xffff0000, RZ, 0xc0, !PT ;  /* 0xffff00000a197812 */ /* 0x020fe200078ec0ff */
[----:B------:R-:W-:Y:S01]  /*cb00*/  FMUL.FTZ R17, R0, R19 ;  /* 0x0000001300117220 */ /* 0x000fe20000410000 */
[C---:B------:R-:W-:Y:S01]  /*cb10*/  LOP3.LUT R21, R11.reuse, 0xffff0000, RZ, 0xc0, !PT ;  /* 0xffff00000b157812 */ /* 0x040fe200078ec0ff */
[----:B------:R-:W-:Y:S01]  /*cb20*/  FMUL.FTZ R18, R26, R16 ;  /* 0x000000101a127220 */ /* 0x000fe20000410000 */
[----:B------:R-:W-:Y:S01]  /*cb30*/  SHF.L.U32 R8, R8, 0x10, RZ ;  /* 0x0000001008087819 */ /* 0x000fe200000006ff */
[----:B------:R-:W-:Y:S01]  /*cb40*/  FMUL.FTZ R0, R0, R25 ;  /* 0x0000001900007220 */ /* 0x000fe20000410000 */
[----:B------:R-:W-:Y:S01]  /*cb50*/  SHF.L.U32 R10, R10, 0x10, RZ ;  /* 0x000000100a0a7819 */ /* 0x000fe200000006ff */
[----:B------:R-:W-:Y:S01]  /*cb60*/  FMUL.FTZ R26, R26, R21 ;  /* 0x000000151a1a7220 */ /* 0x000fe20000410000 */
[----:B------:R-:W-:Y:S01]  /*cb70*/  SHF.L.U32 R11, R11, 0x10, RZ ;  /* 0x000000100b0b7819 */ /* 0x000fe200000006ff */
[----:B------:R-:W-:Y:S01]  /*cb80*/  FFMA.FTZ R0, R2, R19, R0 ;  /* 0x0000001302007223 */ /* 0x000fe20000010000 */
[----:B------:R-:W-:Y:S01]  /*cb90*/  FFMA.FTZ R18, R27, R21, -R18 ;  /* 0x000000151b127223 */ /* 0x000fe20000010812 */
[C---:B------:R-:W-:Y:S01]  /*cba0*/  FMUL.FTZ R19, R29.reuse, R8 ;  /* 0x000000081d137220 */ /* 0x040fe20000410000 */
[----:B------:R-:W-:Y:S01]  /*cbb0*/  FMUL.FTZ R29, R29, R10 ;  /* 0x0000000a1d1d7220 */ /* 0x000fe20000410000 */
[C---:B------:R-:W-:Y:S01]  /*cbc0*/  FMUL.FTZ R21, R30.reuse, R9 ;  /* 0x000000091e157220 */ /* 0x040fe20000410000 */
[----:B------:R-:W-:Y:S01]  /*cbd0*/  FFMA.FTZ R27, R27, R16, R26 ;  /* 0x000000101b1b7223 */ /* 0x000fe2000001001a */
[----:B------:R-:W-:Y:S01]  /*cbe0*/  FMUL.FTZ R30, R30, R11 ;  /* 0x0000000b1e1e7220 */ /* 0x000fe20000410000 */
[C---:B------:R-:W-:Y:S01]  /*cbf0*/  FFMA.FTZ R19, R6.reuse, R10, -R19 ;  /* 0x0000000a06137223 */ /* 0x040fe20000010813 */
[----:B------:R-:W-:Y:S01]  /*cc00*/  FFMA.FTZ R6, R6, R8, R29 ;  /* 0x0000000806067223 */ /* 0x000fe2000001001d */
[----:B------:R-:W-:Y:S01]  /*cc10*/  FFMA.FTZ R17, R2, R25, -R17 ;  /* 0x0000001902117223 */ /* 0x000fe20000010811 */
[C---:B------:R-:W-:Y:S01]  /*cc20*/  FFMA.FTZ R21, R28.reuse, R11, -R21 ;  /* 0x0000000b1c157223 */ /* 0x040fe20000010815 */
[----:B------:R-:W-:Y:S01]  /*cc30*/  FFMA.FTZ R30, R28, R9, R30 ;  /* 0x000000091c1e7223 */ /* 0x000fe2000001001e */
[----:B------:R-:W-:-:S02]  /*cc40*/  F2FP.BF16.F32.PACK_AB R27, R27, R18 ;  /* 0x000000121b1b723e */ /* 0x000fc400000010ff */
[----:B------:R-:W-:Y:S02]  /*cc50*/  F2FP.BF16.F32.PACK_AB R16, R6, R19 ;  /* 0x000000130610723e */ /* 0x000fe400000010ff */
[----:B------:R-:W-:Y:S02]  /*cc60*/  F2FP.BF16.F32.PACK_AB R17, R0, R17 ;  /* 0x000000110011723e */ /* 0x000fe400000010ff */
[----:B------:R-:W-:Y:S02]  /*cc70*/  F2FP.BF16.F32.PACK_AB R18, R30, R21 ;  /* 0x000000151e12723e */ /* 0x000fe400000010ff */
[----:B------:R-:W-:Y:S02]  /*cc80*/  MOV R19, R27 ;  /* 0x0000001b00137202 */ /* 0x000fe40000000f00 */
.L_x_3229:
[----:B------:R-:W-:Y:S05]  /*cc90*/  BSYNC.RECONVERGENT B0 ;  /* 0x0000000000007941 */ /* 0x000fea0003800200 */
.L_x_3228:
[----:B------:R4:W-:Y:S01]  /*cca0*/  STS.128 [R3+0x4000], R16 ;  /* 0x0040001003007388 */ /* 0x0009e20000000c00 */
[----:B------:R-:W-:Y:S01]  /*ccb0*/  LOP3.LUT R0, R22, 0xc0, RZ, 0xfc, !PT ;  /* 0x000000c016007812 */ /* 0x000fe200078efcff */
[----:B------:R-:W-:Y:S03]  /*ccc0*/  BSSY.RECONVERGENT B0, `(.L_x_3230) ;  /* 0x000002a000007945 */ /* 0x000fe60003800200 */
[----:B------:R-:W-:-:S13]  /*ccd0*/  ISETP.GE.AND P0, PT, R0, R7, PT ;  /* 0x000000070000720c */ /* 0x000fda0003f06270 */
[----:B------:R-:W-:Y:S05]  /*cce0*/  @P0 BRA `(.L_x_3231) ;  /* 0x00000000009c0947 */ /* 0x000fea0003800000 */
[----:B------:R-:W5:Y:S04]  /*ccf0*/  LDG.E.64 R8, desc[UR4][R50.64+0xc0] ;  /* 0x0000c00432087981 */ /* 0x000f68000c1e1b00 */
[----:B------:R-:W2:Y:S01]  /*cd00*/  LDG.E.64 R10, desc[UR4][R38.64+0xc0] ;  /* 0x0000c004260a7981 */ /* 0x000ea2000c1e1b00 */
[C---:B------:R-:W-:Y:S01]  /*cd10*/  SHF.L.U32 R21, R15.reuse, 0x10, RZ ;  /* 0x000000100f157819 */ /* 0x040fe200000006ff */
[----:B----4-:R-:W-:Y:S01]  /*cd20*/  IMAD.U32 R18, R14, 0x10000, RZ ;  /* 0x000100000e127824 */ /* 0x010fe200078e00ff */
[----:B------:R-:W-:Y:S02]  /*cd30*/  LOP3.LUT R19, R15, 0xffff0000, RZ, 0xc0, !PT ;  /* 0xffff00000f137812 */ /* 0x000fe400078ec0ff */
[C---:B------:R-:W-:Y:S02]  /*cd40*/  LOP3.LUT R0, R13.reuse, 0xffff0000, RZ, 0xc0, !PT ;  /* 0xffff00000d007812 */ /* 0x040fe400078ec0ff */
[----:B------:R-:W-:-:S02]  /*cd50*/  SHF.L.U32 R2, R13, 0x10, RZ ;  /* 0x000000100d027819 */ /* 0x000fc400000006ff */
[C---:B------:R-:W-:Y:S02]  /*cd60*/  SHF.L.U32 R6, R12.reuse, 0x10, RZ ;  /* 0x000000100c067819 */ /* 0x040fe400000006ff */
[----:B------:R-:W-:Y:S02]  /*cd70*/  LOP3.LUT R25, R12, 0xffff0000, RZ, 0xc0, !PT ;  /* 0xffff00000c197812 */ /* 0x000fe400078ec0ff */
[----:B------:R-:W-:Y:S02]  /*cd80*/  LOP3.LUT R26, R14, 0xffff0000, RZ, 0xc0, !PT ;  /* 0xffff00000e1a7812 */ /* 0x000fe400078ec0ff */
[----:B-----5:R-:W-:Y:S02]  /*cd90*/  LOP3.LUT R15, R8, 0xffff0000, RZ, 0xc0, !PT ;  /* 0xffff0000080f7812 */ /* 0x020fe400078ec0ff */
[C---:B------:R-:W-:Y:S01]  /*cda0*/  LOP3.LUT R12, R9.reuse, 0xffff0000, RZ, 0xc0, !PT ;  /* 0xffff0000090c7812 */ /* 0x040fe200078ec0ff */
[----:B------:R-:W-:Y:S01]  /*cdb0*/  IMAD.U32 R9, R9, 0x10000, RZ ;  /* 0x0001000009097824 */ /* 0x000fe200078e00ff */
[----:B--2---:R-:W-:Y:S01]  /*cdc0*/  LOP3.LUT R17, R10, 0xffff0000, RZ, 0xc0, !PT ;  /* 0xffff00000a117812 */ /* 0x004fe200078ec0ff */
[----:B------:R-:W-:Y:S01]  /*cdd0*/  FMUL.FTZ R13, R0, R15 ;  /* 0x0000000f000d7220 */ /* 0x000fe20000410000 */
[----:B------:R-:W-:Y:S01]  /*cde0*/  LOP3.LUT R16, R11, 0xffff0000, RZ, 0xc0, !PT ;  /* 0xffff00000b107812 */ /* 0x000fe200078ec0ff */
[----:B------:R-:W-:Y:S01]  /*cdf0*/  FMUL.FTZ R14, R19, R12 ;  /* 0x0000000c130e7220 */ /* 0x000fe20000410000 */
[----:B------:R-:W-:Y:S01]  /*ce00*/  SHF.L.U32 R8, R8, 0x10, RZ ;  /* 0x0000001008087819 */ /* 0x000fe200000006ff */
[-C--:B------:R-:W-:Y:S01]  /*ce10*/  FMUL.FTZ R0, R0, R17.reuse ;  /* 0x0000001100007220 */ /* 0x080fe20000410000 */
[----:B------:R-:W-:Y:S01]  /*ce20*/  SHF.L.U32 R10, R10, 0x10, RZ ;  /* 0x000000100a0a7819 */ /* 0x000fe200000006ff */
[C---:B------:R-:W-:Y:S01]  /*ce30*/  FFMA.FTZ R13, R2.reuse, R17, -R13 ;  /* 0x00000011020d7223 */ /* 0x040fe2000001080d */
[----:B------:R-:W-:Y:S01]  /*ce40*/  SHF.L.U32 R11, R11, 0x10, RZ ;  /* 0x000000100b0b7819 */ /* 0x000fe200000006ff */
[----:B------:R-:W-:Y:S01]  /*ce50*/  FFMA.FTZ R0, R2, R15, R0 ;  /* 0x0000000f02007223 */ /* 0x000fe20000010000 */
[----:B------:R-:W-:Y:S01]  /*ce60*/  FMUL.FTZ R2, R19, R16 ;  /* 0x0000001013027220 */ /* 0x000fe20000410000 */
[----:B------:R-:W-:Y:S01]  /*ce70*/  FMUL.FTZ R15, R25, R8 ;  /* 0x00000008190f7220 */ /* 0x000fe20000410000 */
[----:B------:R-:W-:Y:S01]  /*ce80*/  FFMA.FTZ R14, R21, R16, -R14 ;  /* 0x00000010150e7223 */ /* 0x000fe2000001080e */
[----:B------:R-:W-:Y:S01]  /*ce90*/  FMUL.FTZ R25, R25, R10 ;  /* 0x0000000a19197220 */ /* 0x000fe20000410000 */
[C---:B------:R-:W-:Y:S01]  /*cea0*/  FMUL.FTZ R17, R26.reuse, R9 ;  /* 0x000000091a117220 */ /* 0x040fe20000410000 */
        /* <DEDUP_REMOVED lines=11> */
.L_x_3231:
[----:B------:R-:W-:Y:S05]  /*cf60*/  BSYNC.RECONVERGENT B0 ;  /* 0x0000000000007941 */ /* 0x000fea0003800200 */
.L_x_3230:
[----:B------:R1:W-:Y:S02]  /*cf70*/  STS.128 [R3+0x6000], R12 ;  /* 0x0060000c03007388 */ /* 0x0003e40000000c00 */
.L_x_3223:
[----:B------:R-:W-:Y:S05]  /*cf80*/  BSYNC.RECONVERGENT B1 ;  /* 0x0000000000017941 */ /* 0x000fea0003800200 */
.L_x_3222:
[----:B------:R-:W-:Y:S01]  /*cf90*/  IADD3 R2, PT, PT, R104, 0x10, RZ ;  /* 0x0000001068027810 */ /* 0x000fe20007ffe0ff */
[----:B------:R-:W-:Y:S03]  /*cfa0*/  BSSY.RECONVERGENT B1, `(.L_x_3232) ;  /* 0x00000e3000017945 */ /* 0x000fe60003800200 */
[----:B------:R-:W-:-:S13]  /*cfb0*/  ISETP.GE.AND P0, PT, R2, UR14, PT ;  /* 0x0000000e02007c0c */ /* 0x000fda000bf06270 */
        /* <DEDUP_REMOVED lines=46> */
[----:B------:R-:W-:-:S02]  /*d2a0*/  FMUL.FTZ R27, R39, R9 ;  /* 0x00000009271b7220 */ /* 0x000fc40000410000 */
[----:B------:R-:W-:Y:S01]  /*d2b0*/  FFMA.FTZ R37, R37, R26, R6 ;  /* 0x0000001a25257223 */ /* 0x000fe20000010006 */
[-C--:B------:R-:W-:Y:S01]  /*d2c0*/  FMUL.FTZ R6, R38, R8.reuse ;  /* 0x0000000826067220 */ /* 0x080fe20000410000 */
[-C--:B------:R-:W-:Y:S01]  /*d2d0*/  FMUL.FTZ R26, R39, R11.reuse ;  /* 0x0000000b271a7220 */ /* 0x080fe20000410000 */
[C---:B------:R-:W-:Y:S01]  /*d2e0*/  FFMA.FTZ R33, R21.reuse, R8, R33 ;  /* 0x0000000815217223 */ /* 0x040fe20000010021 */
[C---:B------:R-:W-:Y:S01]  /*d2f0*/  FFMA.FTZ R27, R36.reuse, R11, -R27 ;  /* 0x0000000b241b7223 */ /* 0x040fe2000001081b */
[----:B------:R-:W-:Y:S01]  /*d300*/  FFMA.FTZ R6, R21, R10, -R6 ;  /* 0x0000000a15067223 */ /* 0x000fe20000010806 */
[----:B------:R-:W-:Y:S01]  /*d310*/  FFMA.FTZ R26, R36, R9, R26 ;  /* 0x00000009241a7223 */ /* 0x000fe2000001001a */
[----:B------:R-:W-:Y:S02]  /*d320*/  F2FP.BF16.F32.PACK_AB R0, R0, R25 ;  /* 0x000000190000723e */ /* 0x000fe400000010ff */
[----:B------:R-:W-:Y:S02]  /*d330*/  F2FP.BF16.F32.PACK_AB R35, R37, R34 ;  /* 0x000000222523723e */ /* 0x000fe400000010ff */
[----:B------:R-:W-:Y:S01]  /*d340*/  F2FP.BF16.F32.PACK_AB R32, R33, R6 ;  /* 0x000000062120723e */ /* 0x000fe200000010ff */
[----:B------:R-:W-:Y:S01]  /*d350*/  IMAD.MOV.U32 R33, RZ, RZ, R0 ;  /* 0x000000ffff217224 */ /* 0x000fe200078e0000 */
[----:B------:R-:W-:-:S02]  /*d360*/  F2FP.BF16.F32.PACK_AB R34, R26, R27 ;  /* 0x0000001b1a22723e */ /* 0x000fc400000010ff */
.L_x_3235:
[----:B------:R-:W-:Y:S05]  /*d370*/  BSYNC.RECONVERGENT B0 ;  /* 0x0000000000007941 */ /* 0x000fea0003800200 */
.L_x_3234:
        /* <DEDUP_REMOVED lines=17> */
[C---:B------:R-:W-:Y:S01]  /*d490*/  IMAD.U32 R6, R29.reuse, 0x10000, RZ ;  /* 0x000100001d067824 */ /* 0x040fe200078e00ff */
[----:B------:R-:W-:Y:S01]  /*d4a0*/  LOP3.LUT R0, R29, 0xffff0000, RZ, 0xc0, !PT ;  /* 0xffff00001d007812 */ /* 0x000fe200078ec0ff */
[----:B-1----:R-:W-:Y:S01]  /*d4b0*/  IMAD.U32 R33, R31, 0x10000, RZ ;  /* 0x000100001f217824 */ /* 0x002fe200078e00ff */
        /* <DEDUP_REMOVED lines=34> */
.L_x_3237:
[----:B------:R-:W-:Y:S05]  /*d6e0*/  BSYNC.RECONVERGENT B0 ;  /* 0x0000000000007941 */ /* 0x000fea0003800200 */
.L_x_3236:
        /* <DEDUP_REMOVED lines=17> */
[----:B------:R-:W-:Y:S01]  /*d800*/  LOP3.LUT R0, R17, 0xffff0000, RZ, 0xc0, !PT ;  /* 0xffff000011007812 */ /* 0x000fe200078ec0ff */
[C---:B--2---:R-:W-:Y:S01]  /*d810*/  IMAD.U32 R28, R19.reuse, 0x10000, RZ ;  /* 0x00010000131c7824 */ /* 0x044fe200078e00ff */
[----:B------:R-:W-:Y:S01]  /*d820*/  LOP3.LUT R26, R19, 0xffff0000, RZ, 0xc0, !PT ;  /* 0xffff0000131a7812 */ /* 0x000fe200078ec0ff */
[----:B------:R-:W-:Y:S01]  /*d830*/  IMAD.U32 R6, R17, 0x10000, RZ ;  /* 0x0001000011067824 */ /* 0x000fe200078e00ff */
[C---:B------:R-:W-:Y:S02]  /*d840*/  SHF.L.U32 R17, R16.reuse, 0x10, RZ ;  /* 0x0000001010117819 */ /* 0x040fe400000006ff */
        /* <DEDUP_REMOVED lines=31> */
.L_x_3239:
[----:B------:R-:W-:Y:S05]  /*da40*/  BSYNC.RECONVERGENT B0 ;  /* 0x0000000000007941 */ /* 0x000fea0003800200 */
.L_x_3238:
[----:B------:R4:W-:Y:S01]  /*da50*/  STS.128 [R3+0x4800], R16 ;  /* 0x0048001003007388 */ /* 0x0009e20000000c00 */
[----:B------:R-:W-:Y:S01]  /*da60*/  LOP3.LUT R0, R22, 0xc0, RZ, 0xfc, !PT ;  /* 0x000000c016007812 */ /* 0x000fe200078efcff */
[----:B------:R-:W-:Y:S03]  /*da70*/  BSSY.RECONVERGENT B0, `(.L_x_3240) ;  /* 0x0000034000007945 */ /* 0x000fe60003800200 */
[----:B------:R-:W-:-:S13]  /*da80*/  ISETP.GE.AND P0, PT, R0, R7, PT ;  /* 0x000000070000720c */ /* 0x000fda0003f06270 */
[----:B------:R-:W-:Y:S05]  /*da90*/  @P0 BRA `(.L_x_3241) ;  /* 0x0000000000c40947 */ /* 0x000fea0003800000 */
[----:B------:R-:W3:Y:S01]  /*daa0*/  LDCU.64 UR8, c[0x0][0x4d0] ;  /* 0x00009a00ff0877ac */ /* 0x000ee20008000a00 */
[C---:B------:R-:W-:Y:S01]  /*dab0*/  IADD3 R0, P0, PT, R41.reuse, R20, RZ ;  /* 0x0000001429007210 */ /* 0x040fe20007f1e0ff */
[----:B------:R-:W5:Y:S03]  /*dac0*/  LDCU.64 UR10, c[0x0][0x4c8] ;  /* 0x00009900ff0a77ac */ /* 0x000f660008000a00 */
[----:B------:R-:W-:Y:S01]  /*dad0*/  LEA.HI.X.SX32 R41, R41, R24, 0x1, P0 ;  /* 0x0000001829297211 */ /* 0x000fe200000f0eff */
[----:B------:R-:W-:-:S03]  /*dae0*/  IMAD.SHL.U32 R6, R0, 0x2, RZ ;  /* 0x0000000200067824 */ /* 0x000fc600078e00ff */
[----:B------:R-:W-:Y:S02]  /*daf0*/  SHF.L.U64.HI R41, R0, 0x1, R41 ;  /* 0x0000000100297819 */ /* 0x000fe40000010229 */
[C---:B---3--:R-:W-:Y:S02]  /*db00*/  IADD3 R8, P0, PT, R6.reuse, UR8, RZ ;  /* 0x0000000806087c10 */ /* 0x048fe4000ff1e0ff */
[----:B-----5:R-:W-:Y:S02]  /*db10*/  IADD3 R10, P1, PT, R6, UR10, RZ ;  /* 0x0000000a060a7c10 */ /* 0x020fe4000ff3e0ff */
[C---:B------:R-:W-:Y:S02]  /*db20*/  IADD3.X R9, PT, PT, R41.reuse, UR9, RZ, P0, !PT ;  /* 0x0000000929097c10 */ /* 0x040fe400087fe4ff */
[----:B------:R-:W-:-:S04]  /*db30*/  IADD3.X R11, PT, PT, R41, UR11, RZ, P1, !PT ;  /* 0x0000000b290b7c10 */ /* 0x000fc80008ffe4ff */
[----:B------:R-:W3:Y:S04]  /*db40*/  LDG.E.64 R8, desc[UR4][R8.64+0xc0] ;  /* 0x0000c00408087981 */ /* 0x000ee8000c1e1b00 */
[----:B------:R-:W5:Y:S01]  /*db50*/  LDG.E.64 R10, desc[UR4][R10.64+0xc0] ;  /* 0x0000c0040a0a7981 */ /* 0x000f62000c1e1b00 */
[C---:B------:R-:W-:Y:S01]  /*db60*/  LOP3.LUT R0, R13.reuse, 0xffff0000, RZ, 0xc0, !PT ;  /* 0xffff00000d007812 */ /* 0x040fe200078ec0ff */
[----:B------:R-:W-:Y:S01]  /*db70*/  IMAD.U32 R6, R13, 0x10000, RZ ;  /* 0x000100000d067824 */ /* 0x000fe200078e00ff */
[C---:B------:R-:W-:Y:S01]  /*db80*/  SHF.L.U32 R13, R12.reuse, 0x10, RZ ;  /* 0x000000100c0d7819 */ /* 0x040fe200000006ff */
[C---:B------:R-:W-:Y:S01]  /*db90*/  IMAD.U32 R25, R15.reuse, 0x10000, RZ ;  /* 0x000100000f197824 */ /* 0x040fe200078e00ff */
[----:B------:R-:W-:Y:S02]  /*dba0*/  LOP3.LUT R26, R12, 0xffff0000, RZ, 0xc0, !PT ;  /* 0xffff00000c1a7812 */ /* 0x000fe400078ec0ff */
[----:B------:R-:W-:-:S02]  /*dbb0*/  LOP3.LUT R21, R15, 0xffff0000, RZ, 0xc0, !PT ;  /* 0xffff00000f157812 */ /* 0x000fc400078ec0ff */
[C---:B----4-:R-:W-:Y:S02]  /*dbc0*/  SHF.L.U32 R18, R14.reuse, 0x10, RZ ;  /* 0x000000100e127819 */ /* 0x050fe400000006ff */
[----:B------:R-:W-:Y:S02]  /*dbd0*/  LOP3.LUT R27, R14, 0xffff0000, RZ, 0xc0, !PT ;  /* 0xffff00000e1b7812 */ /* 0x000fe400078ec0ff */
[C---:B---3--:R-:W-:Y:S01]  /*dbe0*/  LOP3.LUT R17, R8.reuse, 0xffff0000, RZ, 0xc0, !PT ;  /* 0xffff000008117812 */ /* 0x048fe200078ec0ff */
[----:B------:R-:W-:Y:S01]  /*dbf0*/  IMAD.U32 R8, R8, 0x10000, RZ ;  /* 0x0001000008087824 */ /* 0x000fe200078e00ff */
[C---:B------:R-:W-:Y:S01]  /*dc00*/  LOP3.LUT R12, R9.reuse, 0xffff0000, RZ, 0xc0, !PT ;  /* 0xffff0000090c7812 */ /* 0x040fe200078ec0ff */
[----:B------:R-:W-:Y:S01]  /*dc10*/  IMAD.U32 R9, R9, 0x10000, RZ ;  /* 0x0001000009097824 */ /* 0x000fe200078e00ff */
[----:B-----5:R-:W-:Y:S01]  /*dc20*/  LOP3.LUT R19, R10, 0xffff0000, RZ, 0xc0, !PT ;  /* 0xffff00000a137812 */ /* 0x020fe200078ec0ff */
[----:B------:R-:W-:Y:S01]  /*dc30*/  FMUL.FTZ R15, R0, R17 ;  /* 0x00000011000f7220 */ /* 0x000fe20000410000 */
[----:B------:R-:W-:Y:S01]  /*dc40*/  LOP3.LUT R16, R11, 0xffff0000, RZ, 0xc0, !PT ;  /* 0xffff00000b107812 */ /* 0x000fe200078ec0ff */
[----:B------:R-:W-:Y:S01]  /*dc50*/  FMUL.FTZ R14, R21, R12 ;  /* 0x0000000c150e7220 */ /* 0x000fe20000410000 */
[----:B------:R-:W-:Y:S01]  /*dc60*/  SHF.L.U32 R10, R10, 0x10, RZ ;  /* 0x000000100a0a7819 */ /* 0x000fe200000006ff */
[-C--:B------:R-:W-:Y:S01]  /*dc70*/  FMUL.FTZ R0, R0, R19.reuse ;  /* 0x0000001300007220 */ /* 0x080fe20000410000 */
[C---:B------:R-:W-:Y:S01]  /*dc80*/  FFMA.FTZ R15, R6.reuse, R19, -R15 ;  /* 0x00000013060f7223 */ /* 0x040fe2000001080f */
[-C--:B------:R-:W-:Y:S01]  /*dc90*/  FFMA.FTZ R14, R25, R16.reuse, -R14 ;  /* 0x00000010190e7223 */ /* 0x080fe2000001080e */
[----:B------:R-:W-:Y:S01]  /*dca0*/  SHF.L.U32 R11, R11, 0x10, RZ ;  /* 0x000000100b0b7819 */ /* 0x000fe200000006ff */
        /* <DEDUP_REMOVED lines=13> */
[----:B------:R-:W-:-:S02]  /*dd80*/  F2FP.BF16.F32.PACK_AB R6, R19, R6 ;  /* 0x000000061306723e */ /* 0x000fc400000010ff */
[----:B------:R-:W-:-:S03]  /*dd90*/  F2FP.BF16.F32.PACK_AB R14, R12, R17 ;  /* 0x000000110c0e723e */ /* 0x000fc600000010ff */
[----:B------:R-:W-:Y:S02]  /*dda0*/  IMAD.MOV.U32 R12, RZ, RZ, R6 ;  /* 0x000000ffff0c7224 */ /* 0x000fe400078e0006 */
.L_x_3241:
[----:B------:R-:W-:Y:S05]  /*ddb0*/  BSYNC.RECONVERGENT B0 ;  /* 0x0000000000007941 */ /* 0x000fea0003800200 */
.L_x_3240:
[----:B------:R1:W-:Y:S02]  /*ddc0*/  STS.128 [R3+0x6800], R12 ;  /* 0x0068000c03007388 */ /* 0x0003e40000000c00 */
.L_x_3233:
[----:B------:R-:W-:Y:S05]  /*ddd0*/  BSYNC.RECONVERGENT B1 ;  /* 0x0000000000017941 */ /* 0x000fea0003800200 */
.L_x_3232:
[----:B------:R-:W-:Y:S01]  /*dde0*/  IADD3 R41, PT, PT, R104, 0x20, RZ ;  /* 0x0000002068297810 */ /* 0x000fe20007ffe0ff */
[----:B------:R-:W-:Y:S03]  /*ddf0*/  BSSY.RECONVERGENT B1, `(.L_x_3242) ;  /* 0x00000e6000017945 */ /* 0x000fe60003800200 */
[----:B------:R-:W-:-:S13]  /*de00*/  ISETP.GE.AND P0, PT, R41, UR14, PT ;  /* 0x0000000e29007c0c */ /* 0x000fda000bf06270 */
        /* <DEDUP_REMOVED lines=61> */
.L_x_3245:
[----:B------:R-:W-:Y:S05]  /*e1e0*/  BSYNC.RECONVERGENT B0 ;  /* 0x0000000000007941 */ /* 0x000fea0003800200 */
.L_x_3244:
        /* <DEDUP_REMOVED lines=16> */
[----:B------:R-:W3:Y:S01]  /*e2f0*/  LDG.E.64 R10, desc[UR4][R10.64+0x40] ;  /* 0x000040040a0a7981 */ /* 0x000ee2000c1e1b00 */
[C---:B------:R-:W-:Y:S01]  /*e300*/  IMAD.U32 R6, R29.reuse, 0x10000, RZ ;  /* 0x000100001d067824 */ /* 0x040fe200078e00ff */
[----:B------:R-:W-:Y:S01]  /*e310*/  LOP3.LUT R0, R29, 0xffff0000, RZ, 0xc0, !PT ;  /* 0xffff00001d007812 */ /* 0x000fe200078ec0ff */
[C---:B-1----:R-:W-:Y:S01]  /*e320*/  IMAD.U32 R35, R31.reuse, 0x10000, RZ ;  /* 0x000100001f237824 */ /* 0x042fe200078e00ff */
        /* <DEDUP_REMOVED lines=35> */
.L_x_3247:
[----:B------:R-:W-:Y:S05]  /*e560*/  BSYNC.RECONVERGENT B0 ;  /* 0x0000000000007941 */ /* 0x000fea0003800200 */
.L_x_3246:
        /* <DEDUP_REMOVED lines=17> */
[C---:B------:R-:W-:Y:S01]  /*e680*/  LOP3.LUT R0, R17.reuse, 0xffff0000, RZ, 0xc0, !PT ;  /* 0xffff000011007812 */ /* 0x040fe200078ec0ff */
[----:B------:R-:W-:Y:S01]  /*e690*/  IMAD.U32 R6, R17, 0x10000, RZ ;  /* 0x0001000011067824 */ /* 0x000fe200078e00ff */
[C---:B------:R-:W-:Y:S01]  /*e6a0*/  SHF.L.U32 R17, R16.reuse, 0x10, RZ ;  /* 0x0000001010117819 */ /* 0x040fe200000006ff */
[C---:B---3--:R-:W-:Y:S01]  /*e6b0*/  IMAD.U32 R31, R19.reuse, 0x10000, RZ ;  /* 0x00010000131f7824 */ /* 0x048fe200078e00ff */
[----:B------:R-:W-:Y:S02]  /*e6c0*/  LOP3.LUT R30, R16, 0xffff0000, RZ, 0xc0, !PT ;  /* 0xffff0000101e7812 */ /* 0x000fe400078ec0ff */
[----:B------:R-:W-:-:S02]  /*e6d0*/  LOP3.LUT R29, R19, 0xffff0000, RZ, 0xc0, !PT ;  /* 0xffff0000131d7812 */ /* 0x000fc400078ec0ff */
[C---:B------:R-:W-:Y:S02]  /*e6e0*/  SHF.L.U32 R28, R18.reuse, 0x10, RZ ;  /* 0x00000010121c7819 */ /* 0x040fe400000006ff */
[----:B-1----:R-:W-:Y:S02]  /*e6f0*/  LOP3.LUT R32, R18, 0xffff0000, RZ, 0xc0, !PT ;  /* 0xffff000012207812 */ /* 0x002fe400078ec0ff */
[C---:B--2---:R-:W-:Y:S01]  /*e700*/  LOP3.LUT R25, R8.reuse, 0xffff0000, RZ, 0xc0, !PT ;  /* 0xffff000008197812 */ /* 0x044fe200078ec0ff */
[----:B------:R-:W-:Y:S01]  /*e710*/  IMAD.U32 R8, R8, 0x10000, RZ ;  /* 0x0001000008087824 */ /* 0x000fe200078e00ff */
        /* <DEDUP_REMOVED lines=25> */
[----:B------:R-:W-:Y:S02]  /*e8b0*/  F2FP.BF16.F32.PACK_AB R18, R32, R25 ;  /* 0x000000192012723e */ /* 0x000fe400000010ff */
.L_x_3249:
[----:B------:R-:W-:Y:S05]  /*e8c0*/  BSYNC.RECONVERGENT B0 ;  /* 0x0000000000007941 */ /* 0x000fea0003800200 */
.L_x_3248:
[----:B------:R4:W-:Y:S01]  /*e8d0*/  STS.128 [R3+0x5000], R16 ;  /* 0x0050001003007388 */ /* 0x0009e20000000c00 */
[----:B------:R-:W-:Y:S01]  /*e8e0*/  LOP3.LUT R0, R22, 0xc0, RZ, 0xfc, !PT ;  /* 0x000000c016007812 */ /* 0x000fe200078efcff */
[----:B------:R-:W-:Y:S03]  /*e8f0*/  BSSY.RECONVERGENT B0, `(.L_x_3250) ;  /* 0x0000034000007945 */ /* 0x000fe60003800200 */
[----:B------:R-:W-:-:S13]  /*e900*/  ISETP.GE.AND P0, PT, R0, R7, PT ;  /* 0x000000070000720c */ /* 0x000fda0003f06270 */
[----:B------:R-:W-:Y:S05]  /*e910*/  @P0 BRA `(.L_x_3251) ;  /* 0x0000000000c40947 */ /* 0x000fea0003800000 */
[----:B------:R-:W2:Y:S01]  /*e920*/  LDCU.64 UR8, c[0x0][0x4d0] ;  /* 0x00009a00ff0877ac */ /* 0x000ea20008000a00 */
[C---:B------:R-:W-:Y:S01]  /*e930*/  IADD3 R0, P0, PT, R21.reuse, R20, RZ ;  /* 0x0000001415007210 */ /* 0x040fe20007f1e0ff */
[----:B------:R-:W5:Y:S03]  /*e940*/  LDCU.64 UR10, c[0x0][0x4c8] ;  /* 0x00009900ff0a77ac */ /* 0x000f660008000a00 */
[----:B------:R-:W-:Y:S01]  /*e950*/  LEA.HI.X.SX32 R21, R21, R24, 0x1, P0 ;  /* 0x0000001815157211 */ /* 0x000fe200000f0eff */
[----:B------:R-:W-:-:S03]  /*e960*/  IMAD.SHL.U32 R6, R0, 0x2, RZ ;  /* 0x0000000200067824 */ /* 0x000fc600078e00ff */
[----:B------:R-:W-:Y:S02]  /*e970*/  SHF.L.U64.HI R21, R0, 0x1, R21 ;  /* 0x0000000100157819 */ /* 0x000fe40000010215 */
[C---:B--2---:R-:W-:Y:S02]  /*e980*/  IADD3 R8, P0, PT, R6.reuse, UR8, RZ ;  /* 0x0000000806087c10 */ /* 0x044fe4000ff1e0ff */
[----:B-----5:R-:W-:Y:S02]  /*e990*/  IADD3 R10, P1, PT, R6, UR10, RZ ;  /* 0x0000000a060a7c10 */ /* 0x020fe4000ff3e0ff */
[C---:B------:R-:W-:Y:S02]  /*e9a0*/  IADD3.X R9, PT, PT, R21.reuse, UR9, RZ, P0, !PT ;  /* 0x0000000915097c10 */ /* 0x040fe400087fe4ff */
[----:B------:R-:W-:-:S04]  /*e9b0*/  IADD3.X R11, PT, PT, R21, UR11, RZ, P1, !PT ;  /* 0x0000000b150b7c10 */ /* 0x000fc80008ffe4ff */
[----:B------:R-:W2:Y:S04]  /*e9c0*/  LDG.E.64 R8, desc[UR4][R8.64+0xc0] ;  /* 0x0000c00408087981 */ /* 0x000ea8000c1e1b00 */
        /* <DEDUP_REMOVED lines=9> */
[C---:B--2---:R-:W-:Y:S01]  /*ea60*/  LOP3.LUT R17, R8.reuse, 0xffff0000, RZ, 0xc0, !PT ;  /* 0xffff000008117812 */ /* 0x044fe200078ec0ff */
        /* <DEDUP_REMOVED lines=28> */
.L_x_3251:
[----:B------:R-:W-:Y:S05]  /*ec30*/  BSYNC.RECONVERGENT B0 ;  /* 0x0000000000007941 */ /* 0x000fea0003800200 */
.L_x_3250:
[----:B------:R1:W-:Y:S02]  /*ec40*/  STS.128 [R3+0x7000], R12 ;  /* 0x0070000c03007388 */ /* 0x0003e40000000c00 */
.L_x_3243:
[----:B------:R-:W-:Y:S05]  /*ec50*/  BSYNC.RECONVERGENT B1 ;  /* 0x0000000000017941 */ /* 0x000fea0003800200 */
.L_x_3242:
[----:B------:R-:W-:-:S04]  /*ec60*/  IADD3 R43, PT, PT, R104, 0x30, RZ ;  /* 0x00000030682b7810 */ /* 0x000fc80007ffe0ff */
[----:B------:R-:W-:-:S13]  /*ec70*/  ISETP.GE.AND P0, PT, R43, UR14, PT ;  /* 0x0000000e2b007c0c */ /* 0x000fda000bf06270 */
        /* <DEDUP_REMOVED lines=25> */
[C---:B-----5:R-:W-:Y:S01]  /*ee10*/  LOP3.LUT R0, R33.reuse, 0xffff0000, RZ, 0xc0, !PT ;  /* 0xffff000021007812 */ /* 0x060fe200078ec0ff */
[----:B------:R-:W-:Y:S01]  /*ee20*/  IMAD.U32 R6, R33, 0x10000, RZ ;  /* 0x0001000021067824 */ /* 0x000fe200078e00ff */
[C---:B------:R-:W-:Y:S02]  /*ee30*/  SHF.L.U32 R10, R32.reuse, 0x10, RZ ;  /* 0x00000010200a7819 */ /* 0x040fe400000006ff */
[----:B------:R-:W-:Y:S02]  /*ee40*/  LOP3.LUT R36, R32, 0xffff0000, RZ, 0xc0, !PT ;  /* 0xffff000020247812 */ /* 0x000fe400078ec0ff */
[----:B------:R-:W-:-:S02]  /*ee50*/  LOP3.LUT R32, R35, 0xffff0000, RZ, 0xc0, !PT ;  /* 0xffff000023207812 */ /* 0x000fc400078ec0ff */
[C---:B------:R-:W-:Y:S01]  /*ee60*/  LOP3.LUT R37, R34.reuse, 0xffff0000, RZ, 0xc0, !PT ;  /* 0xffff000022257812 */ /* 0x040fe200078ec0ff */
[----:B------:R-:W-:Y:S01]  /*ee70*/  IMAD.U32 R33, R35, 0x10000, RZ ;  /* 0x0001000023217824 */ /* 0x000fe200078e00ff */
[----:B------:R-:W-:Y:S02]  /*ee80*/  SHF.L.U32 R35, R34, 0x10, RZ ;  /* 0x0000001022237819 */ /* 0x000fe400000006ff */
[----:B--2---:R-:W-:Y:S02]  /*ee90*/  LOP3.LUT R27, R8, 0xffff0000, RZ, 0xc0, !PT ;  /* 0xffff0000081b7812 */ /* 0x004fe400078ec0ff */
[----:B---3--:R-:W-:-:S05]  /*eea0*/  LOP3.LUT R25, R4, 0xffff0000, RZ, 0xc0, !PT ;  /* 0xffff000004197812 */ /* 0x008fca00078ec0ff */
[C---:B------:R-:W-:Y:S01]  /*eeb0*/  FMUL.FTZ R11, R0.reuse, R25 ;  /* 0x00000019000b7220 */ /* 0x040fe20000410000 */
[----:B------:R-:W-:Y:S01]  /*eec0*/  FMUL.FTZ R0, R0, R27 ;  /* 0x0000001b00007220 */ /* 0x000fe20000410000 */
[----:B------:R-:W-:Y:S02]  /*eed0*/  LOP3.LUT R21, R5, 0xffff0000, RZ, 0xc0, !PT ;  /* 0xffff000005157812 */ /* 0x000fe400078ec0ff */
[----:B------:R-:W-:Y:S01]  /*eee0*/  LOP3.LUT R26, R9, 0xffff0000, RZ, 0xc0, !PT ;  /* 0xffff0000091a7812 */ /* 0x000fe200078ec0ff */
[C---:B------:R-:W-:Y:S01]  /*eef0*/  FFMA.FTZ R0, R6.reuse, R25, R0 ;  /* 0x0000001906007223 */ /* 0x040fe20000010000 */
[----:B------:R-:W-:Y:S01]  /*ef00*/  FFMA.FTZ R11, R6, R27, -R11 ;  /* 0x0000001b060b7223 */ /* 0x000fe2000001080b */
[----:B------:R-:W-:Y:S01]  /*ef10*/  IMAD.U32 R25, R4, 0x10000, RZ ;  /* 0x0001000004197824 */ /* 0x000fe200078e00ff */
[----:B------:R-:W-:Y:S01]  /*ef20*/  SHF.L.U32 R27, R8, 0x10, RZ ;  /* 0x00000010081b7819 */ /* 0x000fe200000006ff */
[----:B------:R-:W-:Y:S01]  /*ef30*/  IMAD.U32 R4, R5, 0x10000, RZ ;  /* 0x0001000005047824 */ /* 0x000fe200078e00ff */
[----:B------:R-:W-:Y:S01]  /*ef40*/  SHF.L.U32 R6, R9, 0x10, RZ ;  /* 0x0000001009067819 */ /* 0x000fe200000006ff */
[C---:B------:R-:W-:Y:S01]  /*ef50*/  FMUL.FTZ R34, R32.reuse, R21 ;  /* 0x0000001520227220 */ /* 0x040fe20000410000 */
        /* <DEDUP_REMOVED lines=15> */
.L_x_3253:
[----:B------:R-:W-:Y:S05]  /*f050*/  BSYNC.RECONVERGENT B0 ;  /* 0x0000000000007941 */ /* 0x000fea0003800200 */
.L_x_3252:
[----:B-----5:R2:W-:Y:S01]  /*f060*/  STS.128 [R3+0x1800], R32 ;  /* 0x0018002003007388 */ /* 0x0205e20000000c00 */
[----:B------:R-:W-:Y:S01]  /*f070*/  LOP3.LUT R0, R22, 0x40, RZ, 0xfc, !PT ;  /* 0x0000004016007812 */ /* 0x000fe200078efcff */
[----:B------:R-:W-:Y:S03]  /*f080*/  BSSY.RECONVERGENT B0, `(.L_x_3254) ;  /* 0x0000033000007945 */ /* 0x000fe60003800200 */
[----:B------:R-:W-:-:S13]  /*f090*/  ISETP.GE.AND P0, PT, R0, R7, PT ;  /* 0x000000070000720c */ /* 0x000fda0003f06270 */
[----:B------:R-:W-:Y:S05]  /*f0a0*/  @P0 BRA `(.L_x_3255) ;  /* 0x0000000000c00947 */ /* 0x000fea0003800000 */
[----:B------:R-:W3:Y:S01]  /*f0b0*/  LDCU.64 UR10, c[0x0][0x4c8] ;  /* 0x00009900ff0a77ac */ /* 0x000ee20008000a00 */
[C---:B-1----:R-:W-:Y:S01]  /*f0c0*/  IADD3 R5, P0, PT, R99.reuse, R20, RZ ;  /* 0x0000001463057210 */ /* 0x042fe20007f1e0ff */
        /* <DEDUP_REMOVED lines=10> */
[C---:B------:R-:W-:Y:S01]  /*f170*/  LOP3.LUT R0, R29.reuse, 0xffff0000, RZ, 0xc0, !PT ;  /* 0xffff00001d007812 */ /* 0x040fe200078ec0ff */
        /* <DEDUP_REMOVED lines=35> */
.L_x_3255:
[----:B------:R-:W-:Y:S05]  /*f3b0*/  BSYNC.RECONVERGENT B0 ;  /* 0x0000000000007941 */ /* 0x000fea0003800200 */
.L_x_3254:
[----:B------:R3:W-:Y:S01]  /*f3c0*/  STS.128 [R3+0x3800], R28 ;  /* 0x0038001c03007388 */ /* 0x0007e20000000c00 */
[----:B------:R-:W-:Y:S01]  /*f3d0*/  LOP3.LUT R0, R22, 0x80, RZ, 0xfc, !PT ;  /* 0x0000008016007812 */ /* 0x000fe200078efcff */
[----:B------:R-:W-:Y:S03]  /*f3e0*/  BSSY.RECONVERGENT B0, `(.L_x_3256) ;  /* 0x0000033000007945 */ /* 0x000fe60003800200 */
[----:B------:R-:W-:-:S13]  /*f3f0*/  ISETP.GE.AND P0, PT, R0, R7, PT ;  /* 0x000000070000720c */ /* 0x000fda0003f06270 */
[----:B------:R-:W-:Y:S05]  /*f400*/  @P0 BRA `(.L_x_3257) ;  /* 0x0000000000c00947 */ /* 0x000fea0003800000 */
[----:B------:R-:W4:Y:S01]  /*f410*/  LDCU.64 UR10, c[0x0][0x4c8] ;  /* 0x00009900ff0a77ac */ /* 0x000f220008000a00 */
[C---:B-1----:R-:W-:Y:S01]  /*f420*/  IADD3 R5, P0, PT, R99.reuse, R20, RZ ;  /* 0x0000001463057210 */ /* 0x042fe20007f1e0ff */
        /* <DEDUP_REMOVED lines=10> */
[C---:B------:R-:W-:Y:S01]  /*f4d0*/  IMAD.U32 R6, R17.reuse, 0x10000, RZ ;  /* 0x0001000011067824 */ /* 0x040fe200078e00ff */
[----:B------:R-:W-:Y:S02]  /*f4e0*/  LOP3.LUT R0, R17, 0xffff0000, RZ, 0xc0, !PT ;  /* 0xffff000011007812 */ /* 0x000fe400078ec0ff */
[C---:B------:R-:W-:Y:S02]  /*f4f0*/  SHF.L.U32 R10, R16.reuse, 0x10, RZ ;  /* 0x00000010100a7819 */ /* 0x040fe400000006ff */
[----:B------:R-:W-:-:S02]  /*f500*/  LOP3.LUT R28, R16, 0xffff0000, RZ, 0xc0, !PT ;  /* 0xffff0000101c7812 */ /* 0x000fc400078ec0ff */
[C---:B------:R-:W-:Y:S01]  /*f510*/  LOP3.LUT R25, R19.reuse, 0xffff0000, RZ, 0xc0, !PT ;  /* 0xffff000013197812 */ /* 0x040fe200078ec0ff */
[----:B------:R-:W-:Y:S01]  /*f520*/  IMAD.U32 R26, R19, 0x10000, RZ ;  /* 0x00010000131a7824 */ /* 0x000fe200078e00ff */
[C---:B------:R-:W-:Y:S02]  /*f530*/  SHF.L.U32 R27, R18.reuse, 0x10, RZ ;  /* 0x00000010121b7819 */ /* 0x040fe400000006ff */
[----:B------:R-:W-:Y:S02]  /*f540*/  LOP3.LUT R18, R18, 0xffff0000, RZ, 0xc0, !PT ;  /* 0xffff000012127812 */ /* 0x000fe400078ec0ff */
[----:B---3--:R-:W-:Y:S02]  /*f550*/  LOP3.LUT R21, R8, 0xffff0000, RZ, 0xc0, !PT ;  /* 0xffff000008157812 */ /* 0x008fe400078ec0ff */
[----:B----4-:R-:W-:Y:S02]  /*f560*/  LOP3.LUT R17, R4, 0xffff0000, RZ, 0xc0, !PT ;  /* 0xffff000004117812 */ /* 0x010fe400078ec0ff */
[----:B------:R-:W-:-:S02]  /*f570*/  LOP3.LUT R16, R5, 0xffff0000, RZ, 0xc0, !PT ;  /* 0xffff000005107812 */ /* 0x000fc400078ec0ff */
[----:B------:R-:W-:Y:S01]  /*f580*/  LOP3.LUT R19, R9, 0xffff0000, RZ, 0xc0, !PT ;  /* 0xffff000009137812 */ /* 0x000fe200078ec0ff */
[C---:B------:R-:W-:Y:S01]  /*f590*/  FMUL.FTZ R11, R0.reuse, R17 ;  /* 0x00000011000b7220 */ /* 0x040fe20000410000 */
[----:B------:R-:W-:Y:S01]  /*f5a0*/  FMUL.FTZ R0, R0, R21 ;  /* 0x0000001500007220 */ /* 0x000fe20000410000 */
[----:B------:R-:W-:Y:S01]  /*f5b0*/  FMUL.FTZ R29, R25, R16 ;  /* 0x00000010191d7220 */ /* 0x000fe20000410000 */
[----:B------:R-:W-:Y:S02]  /*f5c0*/  IMAD.U32 R5, R5, 0x10000, RZ ;  /* 0x0001000005057824 */ /* 0x000fe400078e00ff */
[----:B------:R-:W-:Y:S01]  /*f5d0*/  FMUL.FTZ R25, R25, R19 ;  /* 0x0000001319197220 */ /* 0x000fe20000410000 */
[----:B------:R-:W-:Y:S01]  /*f5e0*/  FFMA.FTZ R0, R6, R17, R0 ;  /* 0x0000001106007223 */ /* 0x000fe20000010000 */
[----:B------:R-:W-:Y:S01]  /*f5f0*/  FFMA.FTZ R29, R26, R19, -R29 ;  /* 0x000000131a1d7223 */ /* 0x000fe2000001081d */
[----:B------:R-:W-:Y:S01]  /*f600*/  IMAD.U32 R17, R4, 0x10000, RZ ;  /* 0x0001000004117824 */ /* 0x000fe200078e00ff */
[----:B------:R-:W-:-:S02]  /*f610*/  SHF.L.U32 R19, R8, 0x10, RZ ;  /* 0x0000001008137819 */ /* 0x000fc400000006ff */
[----:B------:R-:W-:Y:S01]  /*f620*/  SHF.L.U32 R9, R9, 0x10, RZ ;  /* 0x0000001009097819 */ /* 0x000fe200000006ff */
[----:B------:R-:W-:Y:S01]  /*f630*/  FFMA.FTZ R11, R6, R21, -R11 ;  /* 0x00000015060b7223 */ /* 0x000fe2000001080b */
[----:B------:R-:W-:Y:S01]  /*f640*/  FMUL.FTZ R21, R28, R17 ;  /* 0x000000111c157220 */ /* 0x000fe20000410000 */
[----:B------:R-:W-:Y:S01]  /*f650*/  FMUL.FTZ R4, R18, R5 ;  /* 0x0000000512047220 */ /* 0x000fe20000410000 */
[----:B------:R-:W-:Y:S01]  /*f660*/  FMUL.FTZ R28, R28, R19 ;  /* 0x000000131c1c7220 */ /* 0x000fe20000410000 */
        /* <DEDUP_REMOVED lines=10> */
.L_x_3257:
[----:B------:R-:W-:Y:S05]  /*f710*/  BSYNC.RECONVERGENT B0 ;  /* 0x0000000000007941 */ /* 0x000fea0003800200 */
.L_x_3256:
        /* <DEDUP_REMOVED lines=18> */
[----:B------:R-:W-:Y:S01]  /*f840*/  LOP3.LUT R0, R13, 0xffff0000, RZ, 0xc0, !PT ;  /* 0xffff00000d007812 */ /* 0x000fe200078ec0ff */
[C---:B----4-:R-:W-:Y:S01]  /*f850*/  IMAD.U32 R19, R15.reuse, 0x10000, RZ ;  /* 0x000100000f137824 */ /* 0x050fe200078e00ff */
        /* <DEDUP_REMOVED lines=35> */
.L_x_3259:
[----:B------:R-:W-:Y:S05]  /*fa90*/  BSYNC.RECONVERGENT B0 ;  /* 0x0000000000007941 */ /* 0x000fea0003800200 */
.L_x_3258:
[----:B------:R1:W-:Y:S01]  /*faa0*/  STS.128 [R3+0x7800], R12 ;  /* 0x0078000c03007388 */ /* 0x0003e20000000c00 */
[----:B------:R-:W-:Y:S05]  /*fab0*/  BRA `(.L_x_3220) ;  /* 0x0000005800287947 */ /* 0x000fea0003800000 */
.L_x_3221:
        /* <DEDUP_REMOVED lines=44> */
[C---:B------:R-:W-:Y:S01]  /*fd80*/  IMAD.U32 R24, R25.reuse, 0x10000, RZ ;  /* 0x0001000019187824 */ /* 0x040fe200078e00ff */
[----:B------:R-:W-:Y:S01]  /*fd90*/  LOP3.LUT R53, R25, 0xffff0000, RZ, 0xc0, !PT ;  /* 0xffff000019357812 */ /* 0x000fe200078ec0ff */
[----:B------:R-:W-:Y:S01]  /*fda0*/  IMAD.U32 R25, R27, 0x10000, RZ ;  /* 0x000100001b197824 */ /* 0x000fe200078e00ff */
[C---:B------:R-:W-:Y:S01]  /*fdb0*/  SHF.L.U32 R52, R26.reuse, 0x10, RZ ;  /* 0x000000101a347819 */ /* 0x040fe200000006ff */
[----:B----4-:R-:W-:Y:S01]  /*fdc0*/  IMAD.U32 R55, R33, 0x10000, RZ ;  /* 0x0001000021377824 */ /* 0x010fe200078e00ff */
        /* <DEDUP_REMOVED lines=46> */
.L_x_3263:
[----:B------:R-:W-:Y:S05]  /*100b0*/  BSYNC.RECONVERGENT B0 ;  /* 0x0000000000007941 */ /* 0x000fea0003800200 */
.L_x_3262:
        /* <DEDUP_REMOVED lines=23> */
[C---:B------:R-:W-:Y:S01]  /*10230*/  LOP3.LUT R2, R17.reuse, 0xffff0000, RZ, 0xc0, !PT ;  /* 0xffff000011027812 */ /* 0x040fe200078ec0ff */
[----:B--2---:R-:W-:Y:S01]  /*10240*/  IMAD.U32 R38, R17, 0x10000, RZ ;  /* 0x0001000011267824 */ /* 0x004fe200078e00ff */
[C---:B------:R-:W-:Y:S01]  /*10250*/  LOP3.LUT R17, R19.reuse, 0xffff0000, RZ, 0xc0, !PT ;  /* 0xffff000013117812 */ /* 0x040fe200078ec0ff */
[----:B------:R-:W-:Y:S01]  /*10260*/  IMAD.U32 R37, R18, 0x10000, RZ ;  /* 0x0001000012257824 */ /* 0x000fe200078e00ff */
[----:B------:R-:W-:Y:S02]  /*10270*/  SHF.L.U32 R46, R19, 0x10, RZ ;  /* 0x00000010132e7819 */ /* 0x000fe400000006ff */
[C---:B------:R-:W-:Y:S02]  /*10280*/  SHF.L.U32 R36, R16.reuse, 0x10, RZ ;  /* 0x0000001010247819 */ /* 0x040fe400000006ff */
[----:B------:R-:W-:Y:S02]  /*10290*/  LOP3.LUT R16, R16, 0xffff0000, RZ, 0xc0, !PT ;  /* 0xffff000010107812 */ /* 0x000fe400078ec0ff */
[----:B------:R-:W-:Y:S01]  /*102a0*/  LOP3.LUT R18, R18, 0xffff0000, RZ, 0xc0, !PT ;  /* 0xffff000012127812 */ /* 0x000fe200078ec0ff */
[----:B----4-:R-:W-:Y:S01]  /*102b0*/  IMAD.U32 R39, R24, 0x10000, RZ ;  /* 0x0001000018277824 */ /* 0x010fe200078e00ff */
[C---:B------:R-:W-:Y:S01]  /*102c0*/  SHF.L.U32 R19, R25.reuse, 0x10, RZ ;  /* 0x0000001019137819 */ /* 0x040fe200000006ff */
[----:B------:R-:W-:Y:S01]  /*102d0*/  IMAD.U32 R48, R26, 0x10000, RZ ;  /* 0x000100001a307824 */ /* 0x000fe200078e00ff */
[----:B------:R-:W-:Y:S01]  /*102e0*/  LOP3.LUT R49, R25, 0xffff0000, RZ, 0xc0, !PT ;  /* 0xffff000019317812 */ /* 0x000fe200078ec0ff */
[----:B-----5:R-:W-:Y:S01]  /*102f0*/  IMAD.U32 R50, R32, 0x10000, RZ ;  /* 0x0001000020327824 */ /* 0x020fe200078e00ff */
        /* <DEDUP_REMOVED lines=47> */
.L_x_3265:
[----:B------:R-:W-:Y:S05]  /*105f0*/  BSYNC.RECONVERGENT B0 ;  /* 0x0000000000007941 */ /* 0x000fea0003800200 */
.L_x_3264:
        /* <DEDUP_REMOVED lines=24> */
[----:B------:R-:W-:Y:S01]  /*10780*/  IMAD.U32 R34, R13, 0x10000, RZ ;  /* 0x000100000d227824 */ /* 0x000fe200078e00ff */
[C---:B------:R-:W-:Y:S01]  /*10790*/  LOP3.LUT R13, R15.reuse, 0xffff0000, RZ, 0xc0, !PT ;  /* 0xffff00000f0d7812 */ /* 0x040fe200078ec0ff */
[----:B------:R-:W-:Y:S01]  /*107a0*/  IMAD.U32 R33, R14, 0x10000, RZ ;  /* 0x000100000e217824 */ /* 0x000fe200078e00ff */
[----:B--2---:R-:W-:Y:S02]  /*107b0*/  SHF.L.U32 R36, R15, 0x10, RZ ;  /* 0x000000100f247819 */ /* 0x004fe400000006ff */
        /* <DEDUP_REMOVED lines=55> */
.L_x_3267:
[----:B------:R-:W-:Y:S05]  /*10b30*/  BSYNC.RECONVERGENT B0 ;  /* 0x0000000000007941 */ /* 0x000fea0003800200 */
.L_x_3266:
[----:B------:R4:W-:Y:S01]  /*10b40*/  STS.128 [R3+0x4000], R12 ;  /* 0x0040000c03007388 */ /* 0x0009e20000000c00 */
[----:B------:R-:W-:Y:S01]  /*10b50*/  LOP3.LUT R2, R22, 0xc0, RZ, 0xfc, !PT ;  /* 0x000000c016027812 */ /* 0x000fe200078efcff */
[----:B------:R-:W-:Y:S03]  /*10b60*/  BSSY.RECONVERGENT B0, `(.L_x_3268) ;  /* 0x0000051000007945 */ /* 0x000fe60003800200 */
[----:B------:R-:W-:-:S13]  /*10b70*/  ISETP.GE.AND P0, PT, R2, R7, PT ;  /* 0x000000070200720c */ /* 0x000fda0003f06270 */
[----:B------:R-:W-:Y:S05]  /*10b80*/  @P0 BRA `(.L_x_3269) ;  /* 0x0000000400380947 */ /* 0x000fea0003800000 */
[----:B------:R-:W5:Y:S01]  /*10b90*/  LDCU.64 UR8, c[0x0][0x4d0] ;  /* 0x00009a00ff0877ac */ /* 0x000f620008000a00 */
[----:B------:R-:W-:-:S04]  /*10ba0*/  ISETP.GE.U32.AND P1, PT, R2, R42, PT ;  /* 0x0000002a0200720c */ /* 0x000fc80003f26070 */
[----:B----4-:R-:W-:Y:S02]  /*10bb0*/  SEL R13, R21, RZ, P1 ;  /* 0x000000ff150d7207 */ /* 0x010fe40000800000 */
[----:B------:R-:W-:Y:S02]  /*10bc0*/  SEL R15, R40, RZ, P1 ;  /* 0x000000ff280f7207 */ /* 0x000fe40000800000 */
[----:B------:R-:W-:Y:S02]  /*10bd0*/  IADD3 R13, P0, PT, R13, R0, RZ ;  /* 0x000000000d0d7210 */ /* 0x000fe40007f1e0ff */
[----:B---3--:R-:W-:-:S03]  /*10be0*/  SEL R17, R42, R21, !P1 ;  /* 0x000000152a117207 */ /* 0x008fc60004800000 */
[----:B------:R-:W-:Y:S02]  /*10bf0*/  IMAD.X R2, R15, 0x1, R6, P0 ;  /* 0x000000010f027824 */ /* 0x000fe400000e0606 */
[----:B------:R-:W-:-:S03]  /*10c00*/  IMAD.SHL.U32 R16, R13, 0x2, RZ ;  /* 0x000000020d107824 */ /* 0x000fc600078e00ff */
[----:B------:R-:W-:Y:S02]  /*10c10*/  SHF.L.U64.HI R2, R13, 0x1, R2 ;  /* 0x000000010d027819 */ /* 0x000fe40000010202 */
[----:B-----5:R-:W-:-:S04]  /*10c20*/  IADD3 R12, P0, PT, R16, UR8, RZ ;  /* 0x00000008100c7c10 */ /* 0x020fc8000ff1e0ff */
        /* <DEDUP_REMOVED lines=8> */
[C---:B------:R-:W-:Y:S01]  /*10cb0*/  LOP3.LUT R2, R9.reuse, 0xffff0000, RZ, 0xc0, !PT ;  /* 0xffff000009027812 */ /* 0x040fe200078ec0ff */
[----:B------:R-:W-:Y:S01]  /*10cc0*/  IMAD.U32 R30, R9, 0x10000, RZ ;  /* 0x00010000091e7824 */ /* 0x000fe200078e00ff */
        /* <DEDUP_REMOVED lines=58> */
.L_x_3269:
[----:B------:R-:W-:Y:S05]  /*11070*/  BSYNC.RECONVERGENT B0 ;  /* 0x0000000000007941 */ /* 0x000fea0003800200 */
.L_x_3268:
[----:B------:R1:W-:Y:S02]  /*11080*/  STS.128 [R3+0x6000], R8 ;  /* 0x0060000803007388 */ /* 0x0003e40000000c00 */
.L_x_3261:
[----:B------:R-:W-:Y:S05]  /*11090*/  BSYNC.RECONVERGENT B1 ;  /* 0x0000000000017941 */ /* 0x000fea0003800200 */
.L_x_3260:
[----:B------:R-:W-:Y:S01]  /*110a0*/  IADD3 R2, PT, PT, R104, 0x10, RZ ;  /* 0x0000001068027810 */ /* 0x000fe20007ffe0ff */
[----:B------:R-:W-:Y:S03]  /*110b0*/  BSSY.RECONVERGENT B1, `(.L_x_3270) ;  /* 0x0000161000017945 */ /* 0x000fe60003800200 */
[----:B------:R-:W-:-:S13]  /*110c0*/  ISETP.GE.AND P0, PT, R2, UR10, PT ;  /* 0x0000000a02007c0c */ /* 0x000fda000bf06270 */
[----:B------:R-:W-:Y:S05]  /*110d0*/  @P0 BRA `(.L_x_3271) ;  /* 0x0000001400780947 */ /* 0x000fea0003800000 */
[----:B-----5:R-:W-:-:S04]  /*110e0*/  LEA R52, P0, R47, R44, 0x1 ;  /* 0x0000002c2f347211 */ /* 0x020fc800078008ff */
        /* <DEDUP_REMOVED lines=40> */
[----:B----4-:R-:W-:Y:S01]  /*11370*/  IMAD.U32 R55, R33, 0x10000, RZ ;  /* 0x0001000021377824 */ /* 0x010fe200078e00ff */
        /* <DEDUP_REMOVED lines=46> */
.L_x_3273:
[----:B------:R-:W-:Y:S05]  /*11660*/  BSYNC.RECONVERGENT B0 ;  /* 0x0000000000007941 */ /* 0x000fea0003800200 */
.L_x_3272:
[----:B-----5:R1:W-:Y:S01]  /*11670*/  STS.128 [R3+0x800], R36 ;  /* 0x0008002403007388 */ /* 0x0203e20000000c00 */
[----:B------:R-:W-:Y:S01]  /*11680*/  LOP3.LUT R24, R22, 0x40, RZ, 0xfc, !PT ;  /* 0x0000004016187812 */ /* 0x000fe200078efcff */
[----:B------:R-:W-:Y:S03]  /*11690*/  BSSY.RECONVERGENT B0, `(.L_x_3274) ;  /* 0x0000053000007945 */ /* 0x000fe60003800200 */
[----:B------:R-:W-:-:S13]  /*116a0*/  ISETP.GE.AND P0, PT, R24, R7, PT ;  /* 0x000000071800720c */ /* 0x000fda0003f06270 */
        /* <DEDUP_REMOVED lines=15> */
[----:B------:R-:W4:Y:S04]  /*117a0*/  LDG.E.128 R24, desc[UR4][R24.64+0x80] ;  /* 0x0000800418187981 */ /* 0x000f28000c1e1d00 */
[----:B------:R-:W5:Y:S01]  /*117b0*/  LDG.E.128 R32, desc[UR4][R32.64+0x80] ;  /* 0x0000800420207981 */ /* 0x000f62000c1e1d00 */
[----:B--2---:R-:W-:-:S04]  /*117c0*/  IADD3 R30, P1, PT, R29, UR8, RZ ;  /* 0x000000081d1e7c10 */ /* 0x004fc8000ff3e0ff */
[----:B------:R-:W-:-:S06]  /*117d0*/  IADD3.X R31, PT, PT, R28, UR9, RZ, P1, !PT ;  /* 0x000000091c1f7c10 */ /* 0x000fcc0008ffe4ff */
[----:B------:R-:W2:Y:S01]  /*117e0*/  LDG.E.128 R28, desc[UR4][R30.64+0x80] ;  /* 0x000080041e1c7981 */ /* 0x000ea2000c1e1d00 */
[C---:B-1----:R-:W-:Y:S01]  /*117f0*/  IMAD.U32 R37, R16.reuse, 0x10000, RZ ;  /* 0x0001000010257824 */ /* 0x042fe200078e00ff */
        /* <DEDUP_REMOVED lines=32> */
[----:B--2---:R-:W-:Y:S01]  /*11a00*/  SHF.L.U32 R26, R28, 0x10, RZ ;  /* 0x000000101c1a7819 */ /* 0x004fe200000006ff */
        /* <DEDUP_REMOVED lines=27> */
.L_x_3275:
[----:B------:R-:W-:Y:S05]  /*11bc0*/  BSYNC.RECONVERGENT B0 ;  /* 0x0000000000007941 */ /* 0x000fea0003800200 */
.L_x_3274:
[----:B------:R2:W-:Y:S01]  /*11bd0*/  STS.128 [R3+0x2800], R16 ;  /* 0x0028001003007388 */ /* 0x0005e20000000c00 */
[----:B------:R-:W-:Y:S01]  /*11be0*/  LOP3.LUT R24, R22, 0x80, RZ, 0xfc, !PT ;  /* 0x0000008016187812 */ /* 0x000fe200078efcff */
[----:B------:R-:W-:Y:S03]  /*11bf0*/  BSSY.RECONVERGENT B0, `(.L_x_3276) ;  /* 0x0000054000007945 */ /* 0x000fe60003800200 */
[----:B------:R-:W-:-:S13]  /*11c00*/  ISETP.GE.AND P0, PT, R24, R7, PT ;  /* 0x000000071800720c */ /* 0x000fda0003f06270 */
        /* <DEDUP_REMOVED lines=20> */
[C---:B------:R-:W-:Y:S01]  /*11d50*/  IMAD.U32 R33, R12.reuse, 0x10000, RZ ;  /* 0x000100000c217824 */ /* 0x040fe200078e00ff */
[----:B------:R-:W-:Y:S01]  /*11d60*/  LOP3.LUT R32, R12, 0xffff0000, RZ, 0xc0, !PT ;  /* 0xffff00000c207812 */ /* 0x000fe200078ec0ff */
[----:B-1----:R-:W-:Y:S01]  /*11d70*/  IMAD.U32 R37, R15, 0x10000, RZ ;  /* 0x000100000f257824 */ /* 0x002fe200078e00ff */
        /* <DEDUP_REMOVED lines=31> */
[C---:B--2---:R-:W-:Y:S01]  /*11f70*/  LOP3.LUT R16, R24.reuse, 0xffff0000, RZ, 0xc0, !PT ;  /* 0xffff000018107812 */ /* 0x044fe200078ec0ff */
        /* <DEDUP_REMOVED lines=27> */
.L_x_3277:
[----:B------:R-:W-:Y:S05]  /*12130*/  BSYNC.RECONVERGENT B0 ;  /* 0x0000000000007941 */ /* 0x000fea0003800200 */
.L_x_3276:
[----:B------:R4:W-:Y:S01]  /*12140*/  STS.128 [R3+0x4800], R12 ;  /* 0x0048000c03007388 */ /* 0x0009e20000000c00 */
[----:B--2---:R-:W-:Y:S01]  /*12150*/  LOP3.LUT R16, R22, 0xc0, RZ, 0xfc, !PT ;  /* 0x000000c016107812 */ /* 0x004fe200078efcff */
[----:B------:R-:W-:Y:S03]  /*12160*/  BSSY.RECONVERGENT B0, `(.L_x_3278) ;  /* 0x0000054000007945 */ /* 0x000fe60003800200 */
[----:B------:R-:W-:-:S13]  /*12170*/  ISETP.GE.AND P0, PT, R16, R7, PT ;  /* 0x000000071000720c */ /* 0x000fda0003f06270 */
[----:B------:R-:W-:Y:S05]  /*12180*/  @P0 BRA `(.L_x_3279) ;  /* 0x0000000400440947 */ /* 0x000fea0003800000 */
[----:B------:R-:W-:Y:S01]  /*12190*/  ISETP.GE.U32.AND P0, PT, R16, R42, PT ;  /* 0x0000002a1000720c */ /* 0x000fe20003f06070 */
[----:B------:R-:W2:Y:S01]  /*121a0*/  LDCU.64 UR8, c[0x0][0x4d0] ;  /* 0x00009a00ff0877ac */ /* 0x000ea20008000a00 */
        /* <DEDUP_REMOVED lines=13> */
[----:B------:R-:W1:Y:S01]  /*12280*/  LDG.E.128 R24, desc[UR4][R24.64+0x180] ;  /* 0x0001800418187981 */ /* 0x000e62000c1e1d00 */
[----:B--2---:R-:W-:-:S04]  /*12290*/  IADD3 R18, P1, PT, R17, UR8, RZ ;  /* 0x0000000811127c10 */ /* 0x004fc8000ff3e0ff */
[----:B------:R-:W-:-:S06]  /*122a0*/  IADD3.X R19, PT, PT, R16, UR9, RZ, P1, !PT ;  /* 0x0000000910137c10 */ /* 0x000fcc0008ffe4ff */
[----:B------:R-:W2:Y:S01]  /*122b0*/  LDG.E.128 R16, desc[UR4][R18.64+0x180] ;  /* 0x0001800412107981 */ /* 0x000ea2000c1e1d00 */
        /* <DEDUP_REMOVED lines=13> */
[----:B-1----:R-:W-:Y:S01]  /*12390*/  IMAD.U32 R39, R24, 0x10000, RZ ;  /* 0x0001000018277824 */ /* 0x002fe200078e00ff */
        /* <DEDUP_REMOVED lines=48> */
.L_x_3279:
[----:B------:R-:W-:Y:S05]  /*126a0*/  BSYNC.RECONVERGENT B0 ;  /* 0x0000000000007941 */ /* 0x000fea0003800200 */
.L_x_3278:
[----:B------:R2:W-:Y:S02]  /*126b0*/  STS.128 [R3+0x6800], R8 ;  /* 0x0068000803007388 */ /* 0x0005e40000000c00 */
.L_x_3271:
[----:B------:R-:W-:Y:S05]  /*126c0*/  BSYNC.RECONVERGENT B1 ;  /* 0x0000000000017941 */ /* 0x000fea0003800200 */
.L_x_3270:
        /* <DEDUP_REMOVED lines=8> */
[----:B-12---:R3:W5:Y:S04]  /*12750*/  LDG.E.128 R8, desc[UR4][R54.64+0x180] ;  /* 0x0001800436087981 */ /* 0x006768000c1e1d00 */
[----:B------:R3:W5:Y:S01]  /*12760*/  LDG.E.128 R36, desc[UR4][R54.64] ;  /* 0x0000000436247981 */ /* 0x000762000c1e1d00 */
[----:B------:R-:W-:Y:S01]  /*12770*/  ISETP.GE.AND P0, PT, R22, R7, PT ;  /* 0x000000071600720c */ /* 0x000fe20003f06270 */
[----:B------:R-:W-:Y:S01]  /*12780*/  BSSY.RECONVERGENT B0, `(.L_x_3282) ;  /* 0x0000053000007945 */ /* 0x000fe20003800200 */
[----:B------:R-:W-:-:S11]  /*12790*/  IMAD.SHL.U32 R43, R20, 0x20, RZ ;  /* 0x00000020142b7824 */ /* 0x000fd600078e00ff */
        /* <DEDUP_REMOVED lines=51> */
[----:B---3--:R-:W-:Y:S01]  /*12ad0*/  LOP3.LUT R35, R29, 0xffff0000, RZ, 0xc0, !PT ;  /* 0xffff00001d237812 */ /* 0x008fe200078ec0ff */
        /* <DEDUP_REMOVED lines=29> */
.L_x_3283:
[----:B------:R-:W-:Y:S05]  /*12cb0*/  BSYNC.RECONVERGENT B0 ;  /* 0x0000000000007941 */ /* 0x000fea0003800200 */
.L_x_3282:
        /* <DEDUP_REMOVED lines=86> */
.L_x_3285:
[----:B------:R-:W-:Y:S05]  /*13220*/  BSYNC.RECONVERGENT B0 ;  /* 0x0000000000007941 */ /* 0x000fea0003800200 */
.L_x_3284:
        /* <DEDUP_REMOVED lines=86> */
.L_x_3287:
[----:B------:R-:W-:Y:S05]  /*13790*/  BSYNC.RECONVERGENT B0 ;  /* 0x0000000000007941 */ /* 0x000fea0003800200 */
.L_x_3286:
        /* <DEDUP_REMOVED lines=86> */
.L_x_3289:
[----:B------:R-:W-:Y:S05]  /*13d00*/  BSYNC.RECONVERGENT B0 ;  /* 0x0000000000007941 */ /* 0x000fea0003800200 */
.L_x_3288:
[----:B------:R2:W-:Y:S02]  /*13d10*/  STS.128 [R3+0x7000], R8 ;  /* 0x0070000803007388 */ /* 0x0005e40000000c00 */
.L_x_3281:
[----:B------:R-:W-:Y:S05]  /*13d20*/  BSYNC.RECONVERGENT B1 ;  /* 0x0000000000017941 */ /* 0x000fea0003800200 */
.L_x_3280:
[----:B------:R-:W-:-:S04]  /*13d30*/  IADD3 R43, PT, PT, R104, 0x30, RZ ;  /* 0x00000030682b7810 */ /* 0x000fc80007ffe0ff */
[----:B------:R-:W-:-:S13]  /*13d40*/  ISETP.GE.AND P0, PT, R43, UR10, PT ;  /* 0x0000000a2b007c0c */ /* 0x000fda000bf06270 */
[----:B------:R-:W-:Y:S05]  /*13d50*/  @P0 BRA `(.L_x_3220) ;  /* 0x0000001400800947 */ /* 0x000fea0003800000 */
[----:B------:R-:W-:-:S04]  /*13d60*/  IMAD.WIDE.U32 R50, R4, 0x60, R44 ;  /* 0x0000006004327825 */ /* 0x000fc800078e002c */
[----:B------:R-:W-:-:S05]  /*13d70*/  IMAD R5, R5, 0x60, RZ ;  /* 0x0000006005057824 */ /* 0x000fca00078e02ff */
[----:B------:R-:W-:-:S05]  /*13d80*/  IADD3 R51, PT, PT, R5, R51, RZ ;  /* 0x0000003305337210 */ /* 0x000fca0007ffe0ff */
[----:B---3--:R3:W5:Y:S04]  /*13d90*/  LDG.E.128 R16, desc[UR4][R50.64+0x80] ;  /* 0x0000800432107981 */ /* 0x008768000c1e1d00 */
[----:B----4-:R3:W5:Y:S04]  /*13da0*/  LDG.E.128 R12, desc[UR4][R50.64+0x100] ;  /* 0x00010004320c7981 */ /* 0x010768000c1e1d00 */
[----:B-12---:R3:W5:Y:S04]  /*13db0*/  LDG.E.128 R8, desc[UR4][R50.64+0x180] ;  /* 0x0001800432087981 */ /* 0x006768000c1e1d00 */
[----:B------:R3:W5:Y:S01]  /*13dc0*/  LDG.E.128 R24, desc[UR4][R50.64] ;  /* 0x0000000432187981 */ /* 0x000762000c1e1d00 */
[----:B------:R-:W-:Y:S01]  /*13dd0*/  ISETP.GE.AND P0, PT, R22, R7, PT ;  /* 0x000000071600720c */ /* 0x000fe20003f06270 */
[----:B------:R-:W-:Y:S01]  /*13de0*/  BSSY.RECONVERGENT B0, `(.L_x_3290) ;  /* 0x0000052000007945 */ /* 0x000fe20003800200 */
[----:B------:R-:W-:-:S11]  /*13df0*/  IMAD R5, R20, 0x30, RZ ;  /* 0x0000003014057824 */ /* 0x000fd600078e02ff */
        /* <DEDUP_REMOVED lines=28> */
[C---:B--2---:R-:W-:Y:S01]  /*13fc0*/  SHF.L.U32 R47, R28.reuse, 0x10, RZ ;  /* 0x000000101c2f7819 */ /* 0x044fe200000006ff */
[C---:B------:R-:W-:Y:S01]  /*13fd0*/  IMAD.U32 R26, R29.reuse, 0x10000, RZ ;  /* 0x000100001d1a7824 */ /* 0x040fe200078e00ff */
[----:B------:R-:W-:Y:S01]  /*13fe0*/  LOP3.LUT R27, R28, 0xffff0000, RZ, 0xc0, !PT ;  /* 0xffff00001c1b7812 */ /* 0x000fe200078ec0ff */
[----:B------:R-:W-:Y:S01]  /*13ff0*/  IMAD.U32 R49, R30, 0x10000, RZ ;  /* 0x000100001e317824 */ /* 0x000fe200078e00ff */
[----:B------:R-:W-:Y:S01]  /*14000*/  LOP3.LUT R52, R29, 0xffff0000, RZ, 0xc0, !PT ;  /* 0xffff00001d347812 */ /* 0x000fe200078ec0ff */
[----:B----4-:R-:W-:Y:S01]  /*14010*/  IMAD.U32 R54, R36, 0x10000, RZ ;  /* 0x0001000024367824 */ /* 0x010fe200078e00ff */
[----:B------:R-:W-:Y:S01]  /*14020*/  LOP3.LUT R29, R30, 0xffff0000, RZ, 0xc0, !PT ;  /* 0xffff00001e1d7812 */ /* 0x000fe200078ec0ff */
[----:B------:R-:W-:Y:S01]  /*14030*/  @!P0 FADD.FTZ R27, -R27, -RZ ;  /* 0x800000ff1b1b8221 */ /* 0x000fe20000010100 */
[C---:B------:R-:W-:Y:S01]  /*14040*/  SHF.L.U32 R28, R31.reuse, 0x10, RZ ;  /* 0x000000101f1c7819 */ /* 0x040fe200000006ff */
        /* <DEDUP_REMOVED lines=43> */
.L_x_3291:
[----:B------:R-:W-:Y:S05]  /*14300*/  BSYNC.RECONVERGENT B0 ;  /* 0x0000000000007941 */ /* 0x000fea0003800200 */
.L_x_3290:
[----:B-----5:R1:W-:Y:S01]  /*14310*/  STS.128 [R3+0x1800], R24 ;  /* 0x0018001803007388 */ /* 0x0203e20000000c00 */
[----:B------:R-:W-:Y:S01]  /*14320*/  LOP3.LUT R4, R22, 0x40, RZ, 0xfc, !PT ;  /* 0x0000004016047812 */ /* 0x000fe200078efcff */
[----:B------:R-:W-:Y:S03]  /*14330*/  BSSY.RECONVERGENT B0, `(.L_x_3292) ;  /* 0x0000054000007945 */ /* 0x000fe60003800200 */
[----:B------:R-:W-:-:S13]  /*14340*/  ISETP.GE.AND P0, PT, R4, R7, PT ;  /* 0x000000070400720c */ /* 0x000fda0003f06270 */
[----:B------:R-:W-:Y:S05]  /*14350*/  @P0 BRA `(.L_x_3293) ;  /* 0x0000000400440947 */ /* 0x000fea0003800000 */
[----:B------:R-:W2:Y:S01]  /*14360*/  LDCU.64 UR8, c[0x0][0x4d0] ;  /* 0x00009a00ff0877ac */ /* 0x000ea20008000a00 */
[----:B------:R-:W-:Y:S02]  /*14370*/  ISETP.GE.U32.AND P0, PT, R4, R42, PT ;  /* 0x0000002a0400720c */ /* 0x000fe40003f06070 */
[--C-:B-1----:R-:W-:Y:S02]  /*14380*/  SHF.R.S32.HI R25, RZ, 0x1f, R5.reuse ;  /* 0x0000001fff197819 */ /* 0x102fe40000011405 */
        /* <DEDUP_REMOVED lines=9> */
[----:B------:R-:W1:Y:S01]  /*14420*/  LDCU.64 UR8, c[0x0][0x4c8] ;  /* 0x00009900ff0877ac */ /* 0x000e620008000a00 */
[----:B------:R-:W-:-:S04]  /*14430*/  IMAD.WIDE R32, R29, 0x2, R50 ;  /* 0x000000021d207825 */ /* 0x000fc800078e0232 */
[----:B------:R-:W2:Y:S04]  /*14440*/  LDG.E.128 R24, desc[UR4][R24.64+0x80] ;  /* 0x0000800418187981 */ /* 0x000ea8000c1e1d00 */
[----:B------:R-:W4:Y:S01]  /*14450*/  LDG.E.128 R32, desc[UR4][R32.64+0x80] ;  /* 0x0000800420207981 */ /* 0x000f22000c1e1d00 */
[----:B-1----:R-:W-:-:S04]  /*14460*/  IADD3 R28, P1, PT, R20, UR8, RZ ;  /* 0x00000008141c7c10 */ /* 0x002fc8000ff3e0ff */
[----:B------:R-:W-:-:S06]  /*14470*/  IADD3.X R29, PT, PT, R4, UR9, RZ, P1, !PT ;  /* 0x00000009041d7c10 */ /* 0x000fcc0008ffe4ff */
[----:B------:R-:W5:Y:S01]  /*14480*/  LDG.E.128 R28, desc[UR4][R28.64+0x80] ;  /* 0x000080041c1c7981 */ /* 0x000f62000c1e1d00 */
[----:B------:R-:W-:Y:S01]  /*14490*/  LOP3.LUT R4, R17, 0xffff0000, RZ, 0xc0, !PT ;  /* 0xffff000011047812 */ /* 0x000fe200078ec0ff */
        /* <DEDUP_REMOVED lines=32> */
[C---:B-----5:R-:W-:Y:S01]  /*146a0*/  SHF.L.U32 R19, R29.reuse, 0x10, RZ ;  /* 0x000000101d137819 */ /* 0x060fe200000006ff */
        /* <DEDUP_REMOVED lines=28> */
.L_x_3293:
[----:B------:R-:W-:Y:S05]  /*14870*/  BSYNC.RECONVERGENT B0 ;  /* 0x0000000000007941 */ /* 0x000fea0003800200 */
.L_x_3292:
        /* <DEDUP_REMOVED lines=11> */
[----:B-1----:R-:W-:-:S02]  /*14930*/  SEL R25, R42, R21, !P0 ;  /* 0x000000152a197207 */ /* 0x002fc40004000000 */
[----:B------:R-:W-:Y:S01]  /*14940*/  IADD3.X R17, PT, PT, R16, R6, R17, P2, P1 ;  /* 0x0000000610117210 */ /* 0x000fe200017e2411 */
[----:B------:R-:W-:-:S03]  /*14950*/  IMAD.SHL.U32 R20, R4, 0x2, RZ ;  /* 0x0000000204147824 */ /* 0x000fc600078e00ff */
[----:B------:R-:W-:Y:S02]  /*14960*/  SHF.L.U64.HI R4, R4, 0x1, R17 ;  /* 0x0000000104047819 */ /* 0x000fe40000010211 */
[----:B----4-:R-:W-:-:S04]  /*14970*/  IADD3 R16, P1, PT, R20, UR8, RZ ;  /* 0x0000000814107c10 */ /* 0x010fc8000ff3e0ff */
        /* <DEDUP_REMOVED lines=52> */
[C---:B------:R-:W-:Y:S01]  /*14cc0*/  SHF.L.U32 R18, R27.reuse, 0x10, RZ ;  /* 0x000000101b127819 */ /* 0x040fe200000006ff */
        /* <DEDUP_REMOVED lines=17> */
.L_x_3295:
[----:B------:R-:W-:Y:S05]  /*14de0*/  BSYNC.RECONVERGENT B0 ;  /* 0x0000000000007941 */ /* 0x000fea0003800200 */
.L_x_3294:
[----:B------:R4:W-:Y:S01]  /*14df0*/  STS.128 [R3+0x5800], R12 ;  /* 0x0058000c03007388 */ /* 0x0009e20000000c00 */
[----:B------:R-:W-:Y:S01]  /*14e00*/  LOP3.LUT R22, R22, 0xc0, RZ, 0xfc, !PT ;  /* 0x000000c016167812 */ /* 0x000fe200078efcff */
[----:B------:R-:W-:Y:S03]  /*14e10*/  BSSY.RECONVERGENT B0, `(.L_x_3296) ;  /* 0x0000053000007945 */ /* 0x000fe60003800200 */
[----:B------:R-:W-:-:S13]  /*14e20*/  ISETP.GE.AND P0, PT, R22, R7, PT ;  /* 0x000000071600720c */ /* 0x000fda0003f06270 */
[----:B------:R-:W-:Y:S05]  /*14e30*/  @P0 BRA `(.L_x_3297) ;  /* 0x0000000400400947 */ /* 0x000fea0003800000 */
[----:B------:R-:W-:Y:S01]  /*14e40*/  ISETP.GE.U32.AND P0, PT, R22, R42, PT ;  /* 0x0000002a1600720c */ /* 0x000fe20003f06070 */
[----:B------:R-:W5:Y:S01]  /*14e50*/  LDCU.64 UR8, c[0x0][0x4d0] ;  /* 0x00009a00ff0877ac */ /* 0x000f620008000a00 */
[--C-:B------:R-:W-:Y:S02]  /*14e60*/  SHF.R.S32.HI R7, RZ, 0x1f, R5.reuse ;  /* 0x0000001fff077819 */ /* 0x100fe40000011405 */
[----:B------:R-:W-:Y:S02]  /*14e70*/  SEL R4, R21, RZ, P0 ;  /* 0x000000ff15047207 */ /* 0x000fe40000000000 */
[----:B------:R-:W-:Y:S02]  /*14e80*/  SEL R40, R40, RZ, P0 ;  /* 0x000000ff28287207 */ /* 0x000fe40000000000 */
[----:B------:R-:W-:Y:S02]  /*14e90*/  IADD3 R4, P2, P1, R4, R0, R5 ;  /* 0x0000000004047210 */ /* 0x000fe4000795e005 */
[----:B------:R-:W-:-:S02]  /*14ea0*/  SEL R21, R42, R21, !P0 ;  /* 0x000000152a157207 */ /* 0x000fc40004000000 */
[----:B------:R-:W-:Y:S01]  /*14eb0*/  IADD3.X R7, PT, PT, R40, R6, R7, P2, P1 ;  /* 0x0000000628077210 */ /* 0x000fe200017e2407 */
[C---:B------:R-:W-:Y:S02]  /*14ec0*/  IMAD.SHL.U32 R0, R4.reuse, 0x2, RZ ;  /* 0x0000000204007824 */ /* 0x040fe400078e00ff */
[----:B--2---:R-:W-:Y:S01]  /*14ed0*/  IMAD.WIDE R16, R21, 0x2, R50 ;  /* 0x0000000215107825 */ /* 0x004fe200078e0232 */
[----:B----4-:R-:W-:Y:S02]  /*14ee0*/  SHF.L.U64.HI R12, R4, 0x1, R7 ;  /* 0x00000001040c7819 */ /* 0x010fe40000010207 */
[----:B-----5:R-:W-:-:S03]  /*14ef0*/  IADD3 R4, P1, PT, R0, UR8, RZ ;  /* 0x0000000800047c10 */ /* 0x020fc6000ff3e0ff */
[----:B------:R-:W2:Y:S01]  /*14f00*/  LDG.E.128 R16, desc[UR4][R16.64+0x180] ;  /* 0x0001800410107981 */ /* 0x000ea2000c1e1d00 */
[----:B------:R-:W-:Y:S01]  /*14f10*/  IADD3.X R5, PT, PT, R12, UR9, RZ, P1, !PT ;  /* 0x000000090c057c10 */ /* 0x000fe20008ffe4ff */
[----:B------:R-:W4:Y:S05]  /*14f20*/  LDCU.64 UR8, c[0x0][0x4c8] ;  /* 0x00009900ff0877ac */ /* 0x000f2a0008000a00 */
[----:B------:R-:W5:Y:S01]  /*14f30*/  LDG.E.128 R4, desc[UR4][R4.64+0x180] ;  /* 0x0001800404047981 */ /* 0x000f62000c1e1d00 */
[----:B----4-:R-:W-:-:S04]  /*14f40*/  IADD3 R14, P1, PT, R0, UR8, RZ ;  /* 0x00000008000e7c10 */ /* 0x010fc8000ff3e0ff */
[----:B------:R-:W-:-:S06]  /*14f50*/  IADD3.X R15, PT, PT, R12, UR9, RZ, P1, !PT ;  /* 0x000000090c0f7c10 */ /* 0x000fcc0008ffe4ff */
[----:B------:R-:W4:Y:S01]  /*14f60*/  LDG.E.128 R12, desc[UR4][R14.64+0x180] ;  /* 0x000180040e0c7981 */ /* 0x000f22000c1e1d00 */
[----:B------:R-:W-:Y:S01]  /*14f70*/  LOP3.LUT R0, R9, 0xffff0000, RZ, 0xc0, !PT ;  /* 0xffff000009007812 */ /* 0x000fe200078ec0ff */
[----:B-1----:R-:W-:Y:S01]  /*14f80*/  IMAD.U32 R24, R11, 0x10000, RZ ;  /* 0x000100000b187824 */ /* 0x002fe200078e00ff */
[----:B------:R-:W-:Y:S01]  /*14f90*/  SHF.L.U32 R22, R9, 0x10, RZ ;  /* 0x0000001009167819 */ /* 0x000fe200000006ff */
[----:B------:R-:W-:Y:S01]  /*14fa0*/  IMAD.U32 R20, R8, 0x10000, RZ ;  /* 0x0001000008147824 */ /* 0x000fe200078e00ff */
[----:B------:R-:W-:Y:S01]  /*14fb0*/  LOP3.LUT R9, R11, 0xffff0000, RZ, 0xc0, !PT ;  /* 0xffff00000b097812 */ /* 0x000fe200078ec0ff */
[----:B------:R-:W-:Y:S01]  /*14fc0*/  IMAD.U32 R21, R10, 0x10000, RZ ;  /* 0x000100000a157824 */ /* 0x000fe200078e00ff */
[----:B------:R-:W-:Y:S02]  /*14fd0*/  LOP3.LUT R8, R8, 0xffff0000, RZ, 0xc0, !PT ;  /* 0xffff000008087812 */ /* 0x000fe400078ec0ff */
[----:B------:R-:W-:Y:S01]  /*14fe0*/  LOP3.LUT R10, R10, 0xffff0000, RZ, 0xc0, !PT ;  /* 0xffff00000a0a7812 */ /* 0x000fe200078ec0ff */
[C---:B--2---:R-:W-:Y:S01]  /*14ff0*/  IMAD.U32 R11, R17.reuse, 0x10000, RZ ;  /* 0x00010000110b7824 */ /* 0x044fe200078e00ff */
[----:B------:R-:W-:Y:S01]  /*15000*/  LOP3.LUT R26, R17, 0xffff0000, RZ, 0xc0, !PT ;  /* 0xffff0000111a7812 */ /* 0x000fe200078ec0ff */
[----:B------:R-:W-:Y:S01]  /*15010*/  IMAD.U32 R25, R18, 0x10000, RZ ;  /* 0x0001000012197824 */ /* 0x000fe200078e00ff */
[----:B------:R-:W-:-:S02]  /*15020*/  SHF.L.U32 R17, R19, 0x10, RZ ;  /* 0x0000001013117819 */ /* 0x000fc400000006ff */
[----:B------:R-:W-:Y:S02]  /*15030*/  LOP3.LUT R27, R19, 0xffff0000, RZ, 0xc0, !PT ;  /* 0xffff0000131b7812 */ /* 0x000fe400078ec0ff */
[----:B------:R-:W-:Y:S01]  /*15040*/  LOP3.LUT R18, R18, 0xffff0000, RZ, 0xc0, !PT ;  /* 0xffff000012127812 */ /* 0x000fe200078ec0ff */
[C---:B-----5:R-:W-:Y:S01]  /*15050*/  IMAD.U32 R28, R4.reuse, 0x10000, RZ ;  /* 0x00010000041c7824 */ /* 0x060fe200078e00ff */
[----:B------:R-:W-:Y:S01]  /*15060*/  LOP3.LUT R19, R4, 0xffff0000, RZ, 0xc0, !PT ;  /* 0xffff000004137812 */ /* 0x000fe200078ec0ff */
[C---:B------:R-:W-:Y:S01]  /*15070*/  IMAD.U32 R4, R5.reuse, 0x10000, RZ ;  /* 0x0001000005047824 */ /* 0x040fe200078e00ff */
[----:B------:R-:W-:Y:S01]  /*15080*/  LOP3.LUT R29, R5, 0xffff0000, RZ, 0xc0, !PT ;  /* 0xffff0000051d7812 */ /* 0x000fe200078ec0ff */
[----:B------:R-:W-:Y:S01]  /*15090*/  @!P0 FADD.FTZ R28, -R28, -RZ ;  /* 0x800000ff1c1c8221 */ /* 0x000fe20000010100 */
[----:B------:R-:W-:Y:S01]  /*150a0*/  LOP3.LUT R5, R6, 0xffff0000, RZ, 0xc0, !PT ;  /* 0xffff000006057812 */ /* 0x000fe200078ec0ff */
[----:B------:R-:W-:Y:S01]  /*150b0*/  @!P0 FADD.FTZ R4, -R4, -RZ ;  /* 0x800000ff04048221 */ /* 0x000fe20000010100 */
[----:B------:R-:W-:Y:S01]  /*150c0*/  SHF.L.U32 R30, R6, 0x10, RZ ;  /* 0x00000010061e7819 */ /* 0x000fe200000006ff */
[----:B------:R-:W-:Y:S01]  /*150d0*/  IMAD.U32 R6, R7, 0x10000, RZ ;  /* 0x0001000007067824 */ /* 0x000fe200078e00ff */
[C---:B------:R-:W-:Y:S01]  /*150e0*/  SHF.L.U32 R23, R16.reuse, 0x10, RZ ;  /* 0x0000001010177819 */ /* 0x040fe200000006ff */
[----:B------:R-:W-:Y:S01]  /*150f0*/  @!P0 FADD.FTZ R5, -R5, -RZ ;  /* 0x800000ff05058221 */ /* 0x000fe20000010100 */
        /* <DEDUP_REMOVED lines=10> */
[----:B------:R-:W-:Y:S01]  /*151a0*/  @!P0 FADD.FTZ R30, -R30, -RZ ;  /* 0x800000ff1e1e8221 */ /* 0x000fe20000010100 */
[----:B------:R-:W-:Y:S01]  /*151b0*/  FMUL.FTZ R17, R17, R6 ;  /* 0x0000000611117220 */ /* 0x000fe20000410000 */
[C---:B----4-:R-:W-:Y:S01]  /*151c0*/  LOP3.LUT R18, R13.reuse, 0xffff0000, RZ, 0xc0, !PT ;  /* 0xffff00000d127812 */ /* 0x050fe200078ec0ff */
[----:B------:R-:W-:Y:S01]  /*151d0*/  IMAD.U32 R4, R13, 0x10000, RZ ;  /* 0x000100000d047824 */ /* 0x000fe200078e00ff */
[C---:B------:R-:W-:Y:S01]  /*151e0*/  SHF.L.U32 R16, R14.reuse, 0x10, RZ ;  /* 0x000000100e107819 */ /* 0x040fe200000006ff */
[----:B------:R-:W-:Y:S01]  /*151f0*/  FMUL.FTZ R32, R27, R32 ;  /* 0x000000201b207220 */ /* 0x000fe20000410000 */
        /* <DEDUP_REMOVED lines=20> */
.L_x_3297:
[----:B------:R-:W-:Y:S05]  /*15340*/  BSYNC.RECONVERGENT B0 ;  /* 0x0000000000007941 */ /* 0x000fea0003800200 */
.L_x_3296:
[----:B------:R1:W-:Y:S02]  /*15350*/  STS.128 [R3+0x7800], R8 ;  /* 0x0078000803007388 */ /* 0x0003e40000000c00 */
.L_x_3220:
[----:B------:R-:W-:Y:S05]  /*15360*/  BSYNC.RECONVERGENT B2 ;  /* 0x0000000000027941 */ /* 0x000fea0003800200 */
.L_x_3216:
[----:B------:R-:W-:Y:S01]  /*15370*/  UIADD3 UR8, UPT, UPT, -UR26, UR25, URZ ;  /* 0x000000191a087290 */ /* 0x000fe2000fffe1ff */
[C---:B------:R-:W-:Y:S01]  /*15380*/  IMAD.SHL.U32 R219, R62.reuse, 0x20, RZ ;  /* 0x000000203edb7824 */ /* 0x040fe200078e00ff */
[--C-:B------:R-:W-:Y:S01]  /*15390*/  SHF.R.U32.HI R0, RZ, 0x4, R62.reuse ;  /* 0x00000004ff007819 */ /* 0x100fe2000001163e */
[----:B------:R-:W-:Y:S01]  /*153a0*/  IMAD.SHL.U32 R66, R62, 0x40, RZ ;  /* 0x000000403e427824 */ /* 0x000fe200078e00ff */
[----:B------:R-:W-:Y:S01]  /*153b0*/  LOP3.LUT R65, R65, 0x8, R62, 0x78, !PT ;  /* 0x0000000841417812 */ /* 0x000fe200078e783e */
[----:B------:R-:W-:Y:S01]  /*153c0*/  IMAD.MOV.U32 R56, RZ, RZ, 0x20 ;  /* 0x00000020ff387424 */ /* 0x000fe200078e00ff */
[----:B------:R-:W-:Y:S01]  /*153d0*/  ISETP.GE.AND P4, PT, R41, UR8, PT ;  /* 0x0000000829007c0c */ /* 0x000fe2000bf86270 */
[----:B------:R-:W-:Y:S01]  /*153e0*/  IMAD.SHL.U32 R0, R0, 0x400, RZ ;  /* 0x0000040000007824 */ /* 0x000fe200078e00ff */
[----:B------:R-:W-:Y:S01]  /*153f0*/  ISETP.GE.AND P3, PT, R43, UR8, PT ;  /* 0x000000082b007c0c */ /* 0x000fe2000bf66270 */
[----:B------:R-:W-:Y:S01]  /*15400*/  IMAD.MOV.U32 R196, RZ, RZ, 0x40 ;  /* 0x00000040ffc47424 */ /* 0x000fe200078e00ff */
[----:B------:R-:W-:Y:S01]  /*15410*/  ISETP.GE.AND P6, PT, R104, UR8, PT ;  /* 0x0000000868007c0c */ /* 0x000fe2000bfc6270 */
[----:B------:R-:W-:Y:S01]  /*15420*/  UISETP.GT.AND UP0, UPT, UR27, UR7, UPT ;  /* 0x000000071b00728c */ /* 0x000fe2000bf04270 */
[----:B------:R-:W-:-:S02]  /*15430*/  ISETP.GE.AND P5, PT, R2, UR8, PT ;  /* 0x0000000802007c0c */ /* 0x000fc4000bfa6270 */
[----:B------:R-:W-:Y:S02]  /*15440*/  ISETP.GE.AND P1, PT, R41, UR8, PT ;  /* 0x0000000829007c0c */ /* 0x000fe4000bf26270 */
[----:B------:R-:W-:Y:S02]  /*15450*/  ISETP.GE.AND P2, PT, R2, UR8, PT ;  /* 0x0000000802007c0c */ /* 0x000fe4000bf46270 */
[----:B------:R-:W-:Y:S01]  /*15460*/  LOP3.LUT R219, R219, 0x7c00, RZ, 0xc0, !PT ;  /* 0x00007c00dbdb7812 */ /* 0x000fe200078ec0ff */
[----:B-1-3--:R-:W1:Y:S01]  /*15470*/  @!P4 LDC.64 R6, c[0x0][0x3b8] ;  /* 0x0000ee00ff06cb82 */ /* 0x00ae620000000a00 */
[----:B------:R-:W-:Y:S02]  /*15480*/  LOP3.LUT R0, R0, 0x400, RZ, 0xc0, !PT ;  /* 0x0000040000007812 */ /* 0x000fe400078ec0ff */
[----:B------:R-:W-:Y:S01]  /*15490*/  LOP3.LUT R2, R219, 0x200, R66, 0xf8, !PT ;  /* 0x00000200db027812 */ /* 0x000fe200078ef842 */
[----:B------:R-:W-:Y:S02]  /*154a0*/  @!P6 IMAD.MOV.U32 R224, RZ, RZ, R226 ;  /* 0x000000ffffe0e224 */ /* 0x000fe400078e00e2 */
[C---:B--2---:R-:W-:Y:S01]  /*154b0*/  @!P5 LEA R8, P0, R59.reuse, R226, 0x1 ;  /* 0x000000e23b08d211 */ /* 0x044fe200078008ff */
[----:B------:R-:W-:Y:S01]  /*154c0*/  @!P6 IMAD.MOV.U32 R229, RZ, RZ, R227 ;  /* 0x000000ffffe5e224 */ /* 0x000fe200078e00e3 */
[----:B------:R-:W2:Y:S01]  /*154d0*/  @!P3 LDC.64 R4, c[0x0][0x3b8] ;  /* 0x0000ee00ff04bb82 */ /* 0x000ea20000000a00 */
[----:B------:R-:W-:Y:S01]  /*154e0*/  @!PT LDS RZ, [RZ] ;  /* 0x00000000fffff984 */ /* 0x000fe20000000800 */
[----:B------:R-:W-:Y:S01]  /*154f0*/  @!PT LDS RZ, [RZ] ;  /* 0x00000000fffff984 */ /* 0x000fe20000000800 */
[----:B------:R-:W-:Y:S01]  /*15500*/  @!PT LDS RZ, [RZ] ;  /* 0x00000000fffff984 */ /* 0x000fe20000000800 */
[----:B------:R-:W-:Y:S01]  /*15510*/  @!P6 LDGSTS.E.BYPASS.LTC128B.128 [R3+0x8000], desc[UR4][R224.64] ;  /* 0x08000000e003efae */ /* 0x000fe2000b981a04 */
[----:B------:R-:W-:Y:S01]  /*15520*/  @!P5 LEA.HI.X R9, R59, R225, R58, 0x1, P0 ;  /* 0x000000e13b09d211 */ /* 0x000fe200000f0c3a */
[----:B------:R-:W-:-:S02]  /*15530*/  IMAD.IADD R2, R63, 0x1, R2 ;  /* 0x000000013f027824 */ /* 0x000fc400078e0202 */
[----:B------:R-:W-:Y:S01]  /*15540*/  @!P6 LDGSTS.E.BYPASS.LTC128B.128 [R3+0xa000], desc[UR4][R224.64+0x80] ;  /* 0x0a000080e003efae */ /* 0x000fe2000b981a04 */
[----:B------:R-:W-:Y:S02]  /*15550*/  IMAD R65, R65, 0x2, R0 ;  /* 0x0000000241417824 */ /* 0x000fe400078e0200 */
[----:B------:R-:W-:Y:S01]  /*15560*/  LEA R67, R2, UR6, 0x1 ;  /* 0x0000000602437c11 */ /* 0x000fe2000f8e08ff */
[----:B------:R-:W-:Y:S01]  /*15570*/  @!P6 LDGSTS.E.BYPASS.LTC128B.128 [R3+0xc000], desc[UR4][R224.64+0x100] ;  /* 0x0c000100e003efae */ /* 0x000fe2000b981a04 */
[----:B------:R-:W-:-:S03]  /*15580*/  VIADD R57, R65, UR6 ;  /* 0x0000000641397c36 */ /* 0x000fc60008000000 */
[----:B------:R3:W-:Y:S01]  /*15590*/  @!P6 LDGSTS.E.BYPASS.LTC128B.128 [R3+0xe000], desc[UR4][R224.64+0x180] ;  /* 0x0e000180e003efae */ /* 0x0007e2000b981a04 */
[----:B-1----:R-:W-:-:S03]  /*155a0*/  @!P4 LEA R10, P0, R6, R226, 0x6 ;  /* 0x000000e2060ac211 */ /* 0x002fc600078030ff */
[----:B------:R-:W-:Y:S01]  /*155b0*/  @!P5 LDGSTS.E.BYPASS.LTC128B.128 [R3+0x8800], desc[UR4][R8.64] ;  /* 0x088000000803dfae */ /* 0x000fe2000b981a04 */
[----:B------:R-:W-:-:S03]  /*155c0*/  @!P4 LEA.HI.X R11, R6, R225, R7, 0x6, P0 ;  /* 0x000000e1060bc211 */ /* 0x000fc600000f3407 */
[----:B------:R-:W-:Y:S01]  /*155d0*/  @!P5 LDGSTS.E.BYPASS.LTC128B.128 [R3+0xa800], desc[UR4][R8.64+0x80] ;  /* 0x0a8000800803dfae */ /* 0x000fe2000b981a04 */
[----:B------:R-:W-:Y:S01]  /*155e0*/  ISETP.GE.AND P0, PT, R43, UR8, PT ;  /* 0x000000082b007c0c */ /* 0x000fe2000bf06270 */
[----:B------:R-:W1:Y:S01]  /*155f0*/  LDCU UR8, c[0x0][0x508] ;  /* 0x0000a100ff0877ac */ /* 0x000e620008000800 */
[----:B--2---:R-:W-:Y:S01]  /*15600*/  @!P3 IMAD R5, R5, 0x60, RZ ;  /* 0x000000600505b824 */ /* 0x004fe200078e02ff */
[----:B------:R-:W-:Y:S04]  /*15610*/  @!P5 LDGSTS.E.BYPASS.LTC128B.128 [R3+0xc800], desc[UR4][R8.64+0x100] ;  /* 0x0c8001000803dfae */ /* 0x000fe8000b981a04 */
[----:B------:R2:W-:Y:S04]  /*15620*/  @!P5 LDGSTS.E.BYPASS.LTC128B.128 [R3+0xe800], desc[UR4][R8.64+0x180] ;  /* 0x0e8001800803dfae */ /* 0x0005e8000b981a04 */
[----:B------:R-:W-:Y:S04]  /*15630*/  @!P4 LDGSTS.E.BYPASS.LTC128B.128 [R3+0x9000], desc[UR4][R10.64] ;  /* 0x090000000a03cfae */ /* 0x000fe8000b981a04 */
[----:B------:R-:W-:Y:S01]  /*15640*/  @!P4 LDGSTS.E.BYPASS.LTC128B.128 [R3+0xb000], desc[UR4][R10.64+0x80] ;  /* 0x0b0000800a03cfae */ /* 0x000fe2000b981a04 */
[----:B---3--:R-:W-:-:S03]  /*15650*/  @!P3 IMAD.MOV.U32 R224, RZ, RZ, R226 ;  /* 0x000000ffffe0b224 */ /* 0x008fc600078e00e2 */
[----:B------:R-:W-:Y:S01]  /*15660*/  @!P4 LDGSTS.E.BYPASS.LTC128B.128 [R3+0xd000], desc[UR4][R10.64+0x100] ;  /* 0x0d0001000a03cfae */ /* 0x000fe2000b981a04 */
[----:B------:R-:W-:-:S03]  /*15670*/  @!P3 IMAD.WIDE.U32 R6, R4, 0x60, R224 ;  /* 0x000000600406b825 */ /* 0x000fc600078e00e0 */
[----:B------:R3:W-:Y:S01]  /*15680*/  @!P4 LDGSTS.E.BYPASS.LTC128B.128 [R3+0xf000], desc[UR4][R10.64+0x180] ;  /* 0x0f0001800a03cfae */ /* 0x0007e2000b981a04 */
[----:B----4-:R-:W-:Y:S02]  /*15690*/  @!P3 IMAD.IADD R13, R5, 0x1, R7 ;  /* 0x00000001050db824 */ /* 0x010fe400078e0207 */
[----:B------:R-:W-:Y:S01]  /*156a0*/  @!P3 IMAD.MOV.U32 R12, RZ, RZ, R6 ;  /* 0x000000ffff0cb224 */ /* 0x000fe200078e0006 */
[----:B------:R-:W4:Y:S04]  /*156b0*/  @!P0 LDC.64 R4, c[0x0][0x3c0] ;  /* 0x0000f000ff048b82 */ /* 0x000f280000000a00 */
[----:B------:R-:W-:Y:S04]  /*156c0*/  @!P3 LDGSTS.E.BYPASS.LTC128B.128 [R3+0x9800], desc[UR4][R12.64] ;  /* 0x098000000c03bfae */ /* 0x000fe8000b981a04 */
[----:B------:R-:W-:Y:S01]  /*156d0*/  @!P3 LDGSTS.E.BYPASS.LTC128B.128 [R3+0xb800], desc[UR4][R12.64+0x80] ;  /* 0x0b8000800c03bfae */ /* 0x000fe2000b981a04 */
[----:B------:R-:W3:Y:S03]  /*156e0*/  @!P1 LDC.64 R6, c[0x0][0x3c0] ;  /* 0x0000f000ff069b82 */ /* 0x000ee60000000a00 */
[----:B------:R-:W-:Y:S04]  /*156f0*/  @!P3 LDGSTS.E.BYPASS.LTC128B.128 [R3+0xd800], desc[UR4][R12.64+0x100] ;  /* 0x0d8001000c03bfae */ /* 0x000fe8000b981a04 */
[----:B------:R-:W-:Y:S01]  /*15700*/  @!P3 LDGSTS.E.BYPASS.LTC128B.128 [R3+0xf800], desc[UR4][R12.64+0x180] ;  /* 0x0f8001800c03bfae */ /* 0x000fe2000b981a04 */
[----:B--2---:R-:W-:-:S03]  /*15710*/  @!P2 LEA R8, P3, R61, R228, 0x1 ;  /* 0x000000e43d08a211 */ /* 0x004fc600078608ff */
[----:B------:R-:W0:Y:S01]  /*15720*/  LDGDEPBAR ;  /* 0x00000000000079af */ /* 0x000e220000000000 */
[----:B------:R-:W-:Y:S01]  /*15730*/  @!P2 LEA.HI.X R9, R61, R227, R60, 0x1, P3 ;  /* 0x000000e33d09a211 */ /* 0x000fe200018f0c3c */
[----:B----4-:R-:W-:Y:S01]  /*15740*/  @!P0 IMAD R5, R5, 0x60, RZ ;  /* 0x0000006005058824 */ /* 0x010fe200078e02ff */
[----:B---3--:R-:W-:-:S04]  /*15750*/  @!P1 LEA R10, P3, R6, R228, 0x6 ;  /* 0x000000e4060a9211 */ /* 0x008fc800078630ff */
        /* <DEDUP_REMOVED lines=55> */
[----:B------:R-:W-:Y:S01]  /*15ad0*/  LDSM.16.M88.4 R76, [R67] ;  /* 0x00000000434c783b */ /* 0x000fe20000000200 */
[----:B------:R-:W-:-:S03]  /*15ae0*/  SEL R196, R196, 0xffffffc0, !P0 ;  /* 0xffffffc0c4c47807 */ /* 0x000fc60004000000 */
[----:B------:R-:W4:Y:S02]  /*15af0*/  LDSM.16.M88.4 R36, [R65+UR6+0x8000] ;  /* 0x008000064124783b */ /* 0x000f240008000200 */
[--C-:B------:R-:W-:Y:S02]  /*15b00*/  IMAD.IADD R61, R67, 0x1, R196.reuse ;  /* 0x00000001433d7824 */ /* 0x100fe400078e02c4 */
[----:B------:R-:W1:Y:S01]  /*15b10*/  LDSM.16.M88.4 R28, [R65+UR6+0x8800] ;  /* 0x00880006411c783b */ /* 0x000e620008000200 */
[----:B------:R-:W-:Y:S02]  /*15b20*/  IMAD.IADD R57, R57, 0x1, R196 ;  /* 0x0000000139397824 */ /* 0x000fe400078e02c4 */
[C---:B------:R-:W-:Y:S01]  /*15b30*/  IMAD.IADD R60, R56.reuse, 0x1, R61 ;  /* 0x00000001383c7824 */ /* 0x040fe200078e023d */
[----:B------:R-:W1:Y:S01]  /*15b40*/  LDSM.16.M88.4 R20, [R65+UR6+0x9000] ;  /* 0x009000064114783b */ /* 0x000e620008000200 */
[----:B------:R-:W-:-:S03]  /*15b50*/  IMAD.IADD R0, R56, 0x1, R57 ;  /* 0x0000000138007824 */ /* 0x000fc600078e0239 */
[----:B------:R-:W1:Y:S04]  /*15b60*/  LDSM.16.M88.4 R68, [R65+UR6+0x9800] ;  /* 0x009800064144783b */ /* 0x000e680008000200 */
[----:B--2---:R-:W-:Y:S04]  /*15b70*/  LDSM.16.M88.4 R8, [R2+0x8000] ;  /* 0x008000000208783b */ /* 0x004fe80000000200 */
[----:B---3--:R-:W2:Y:S04]  /*15b80*/  LDSM.16.M88.4 R4, [R63] ;  /* 0x000000003f04783b */ /* 0x008ea80000000200 */
[----:B-----5:R-:W3:Y:S04]  /*15b90*/  LDSM.16.M88.4 R52, [R2+0x8800] ;  /* 0x008800000234783b */ /* 0x020ee80000000200 */
        /* <DEDUP_REMOVED lines=12> */
[C---:B------:R-:W-:Y:S08]  /*15c60*/  HMMA.16816.F32.BF16 R24, R76.reuse, R20, RZ ;  /* 0x000000144c18723c */ /* 0x040ff000000418ff */
        /* <DEDUP_REMOVED lines=43> */
[----:B------:R-:W4:Y:S03]  /*15f20*/  LDSM.16.M88.4 R48, [R65+UR6+0xb800] ;  /* 0x00b800064130783b */ /* 0x000f260008000200 */
        /* <DEDUP_REMOVED lines=12> */
[C---:B------:R-:W-:Y:S08]  /*15ff0*/  HMMA.16816.F32.BF16 R80, R44.reuse, R48, R80 ;  /* 0x000000302c50723c */ /* 0x040ff00000041850 */
[----:B------:R-:W-:Y:S01]  /*16000*/  HMMA.16816.F32.BF16 R76, R44, R50, R76 ;  /* 0x000000322c4c723c */ /* 0x000fe2000004184c */
[----:B------:R-:W4:Y:S04]  /*16010*/  LDSM.16.M88.4 R48, [R57+0xb000] ;  /* 0x00b000003930783b */ /* 0x000f280000000200 */
[----:B------:R-:W4:Y:S03]  /*16020*/  LDSM.16.M88.4 R44, [R57+0xb800] ;  /* 0x00b80000392c783b */ /* 0x000f260000000200 */
        /* <DEDUP_REMOVED lines=22> */
[C---:B------:R-:W-:Y:S08]  /*16190*/  HMMA.16816.F32.BF16 R80, R16.reuse, R44, R80 ;  /* 0x0000002c1050723c */ /* 0x040ff00000041850 */
[----:B------:R-:W-:Y:S01]  /*161a0*/  HMMA.16816.F32.BF16 R76, R16, R46, R76 ;  /* 0x0000002e104c723c */ /* 0x000fe2000004184c */
[----:B------:R-:W4:Y:S04]  /*161b0*/  LDSM.16.M88.4 R16, [R65+UR6+0xd800] ;  /* 0x00d800064110783b */ /* 0x000f280008000200 */
        /* <DEDUP_REMOVED lines=18> */
[----:B------:R-:W-:Y:S01]  /*162e0*/  HMMA.16816.F32.BF16 R76, R12, R18, R76 ;  /* 0x000000120c4c723c */ /* 0x000fe2000004184c */
[----:B------:R-:W-:Y:S07]  /*162f0*/  LDSM.16.M88.4 R16, [R60+0x4000] ;  /* 0x004000003c10783b */ /* 0x000fee0000000200 */
[C---:B-1----:R-:W-:Y:S08]  /*16300*/  HMMA.16816.F32.BF16 R40, R88.reuse, R8, R40 ;  /* 0x000000085828723c */ /* 0x042ff00000041828 */
[----:B------:R-:W-:Y:S01]  /*16310*/  HMMA.16816.F32.BF16 R36, R88, R10, R36 ;  /* 0x0000000a5824723c */ /* 0x000fe20000041824 */
[----:B------:R-:W1:Y:S07]  /*16320*/  LDSM.16.M88.4 R8, [R0+0xc800] ;  /* 0x00c800000008783b */ /* 0x000e6e0000000200 */
[C---:B------:R-:W-:Y:S08]  /*16330*/  HMMA.16816.F32.BF16 R24, R12.reuse, R44, R24 ;  /* 0x0000002c0c18723c */ /* 0x040ff00000041818 */
[----:B------:R-:W-:Y:S01]  /*16340*/  HMMA.16816.F32.BF16 R20, R12, R46, R20 ;  /* 0x0000002e0c14723c */ /* 0x000fe20000041814 */
[----:B------:R-:W1:Y:S04]  /*16350*/  LDSM.16.M88.4 R44, [R57+0xd800] ;  /* 0x00d80000392c783b */ /* 0x000e680000000200 */
[----:B------:R-:W1:Y:S03]  /*16360*/  LDSM.16.M88.4 R12, [R0+0xc000] ;  /* 0x00c00000000c783b */ /* 0x000e660000000200 */
        /* <DEDUP_REMOVED lines=22> */
[C---:B------:R-:W-:Y:S08]  /*164d0*/  HMMA.16816.F32.BF16 R80, R72.reuse, R44, R80 ;  /* 0x0000002c4850723c */ /* 0x040ff00000041850 */
        /* <DEDUP_REMOVED lines=12> */
[----:B------:R-:W3:Y:S03]  /*165a0*/  LDSM.16.M88.4 R16, [R2+0xe800] ;  /* 0x00e800000210783b */ /* 0x000ee60000000200 */
        /* <DEDUP_REMOVED lines=21> */
[----:B------:R4:W3:Y:S01]  /*16700*/  LDSM.16.M88.4 R16, [R0+0xe800] ;  /* 0x00e800000010783b */ /* 0x0008e20000000200 */
[----:B------:R-:W-:-:S06]  /*16710*/  DEPBAR.LE SB0, 0x0 ;  /* 0x000080000000791a */ /* 0x000fcc0000000000 */
[C---:B------:R-:W-:Y:S08]  /*16720*/  HMMA.16816.F32.BF16 R80, R48.reuse, R68, R80 ;  /* 0x000000443050723c */ /* 0x040ff00000041850 */
[----:B------:R-:W-:Y:S08]  /*16730*/  HMMA.16816.F32.BF16 R76, R48, R70, R76 ;  /* 0x00000046304c723c */ /* 0x000ff0000004184c */
[----:B-1----:R-:W-:Y:S01]  /*16740*/  HMMA.16816.F32.BF16 R20, R72, R10, R20 ;  /* 0x0000000a4814723c */ /* 0x002fe20000041814 */
[----:B----4-:R-:W-:-:S07]  /*16750*/  LOP3.LUT R0, R64, 0x1f0, RZ, 0xc0, !PT ;  /* 0x000001f040007812 */ /* 0x010fce00078ec0ff */
[C---:B------:R-:W-:Y:S08]  /*16760*/  HMMA.16816.F32.BF16 R24, R72.reuse, R8, R24 ;  /* 0x000000084818723c */ /* 0x040ff00000041818 */
[C---:B------:R-:W-:Y:S08]  /*16770*/  HMMA.16816.F32.BF16 R40, R72.reuse, R44, R40 ;  /* 0x0000002c4828723c */ /* 0x040ff00000041828 */
[C---:B------:R-:W-:Y:S08]  /*16780*/  HMMA.16816.F32.BF16 R36, R72.reuse, R46, R36 ;  /* 0x0000002e4824723c */ /* 0x040ff00000041824 */
[C---:B------:R-:W-:Y:S08]  /*16790*/  HMMA.16816.F32.BF16 R32, R72.reuse, R12, R32 ;  /* 0x0000000c4820723c */ /* 0x040ff00000041820 */
[C---:B------:R-:W-:Y:S08]  /*167a0*/  HMMA.16816.F32.BF16 R28, R72.reuse, R14, R28 ;  /* 0x0000000e481c723c */ /* 0x040ff0000004181c */
[C---:B------:R-:W-:Y:S08]  /*167b0*/  HMMA.16816.F32.BF16 R80, R72.reuse, R84, R80 ;  /* 0x000000544850723c */ /* 0x040ff00000041850 */
[----:B------:R-:W-:Y:S08]  /*167c0*/  HMMA.16816.F32.BF16 R76, R72, R86, R76 ;  /* 0x00000056484c723c */ /* 0x000ff0000004184c */
[----:B--2---:R-:W-:Y:S01]  /*167d0*/  HMMA.16816.F32.BF16 R20, R88, R6, R20 ;  /* 0x000000065814723c */ /* 0x004fe20000041814 */
[----:B------:R-:W-:-:S05]  /*167e0*/  IMAD.U32 R7, RZ, RZ, UR24 ;  /* 0x00000018ff077e24 */ /* 0x000fca000f8e00ff */
[----:B------:R-:W-:Y:S02]  /*167f0*/  IADD3 R0, PT, PT, R0, 0x1, R7 ;  /* 0x0000000100007810 */ /* 0x000fe40007ffe007 */
[----:B------:R-:W-:Y:S01]  /*16800*/  HMMA.16816.F32.BF16 R24, R88, R4, R24 ;  /* 0x000000045818723c */ /* 0x000fe20000041818 */
[----:B------:R-:W-:-:S04]  /*16810*/  SHF.R.U32.HI R5, RZ, 0x2, R62 ;  /* 0x00000002ff057819 */ /* 0x000fc8000001163e */
[----:B------:R-:W-:-:S03]  /*16820*/  LOP3.LUT R5, R5, 0x7, RZ, 0xc0, !PT ;  /* 0x0000000705057812 */ /* 0x000fc600078ec0ff */
        /* <DEDUP_REMOVED lines=25> */
.L_x_3299:
        /* <DEDUP_REMOVED lines=62> */
.L_x_3300:
        /* <DEDUP_REMOVED lines=30> */
.L_x_3298:
[----:B------:R-:W1:Y:S01]  /*16f80*/  S2R R218, SR_TID.X ;  /* 0x0000000000da7919 */ /* 0x000e620000002100 */
[----:B------:R-:W-:Y:S01]  /*16f90*/  UIADD3 UR15, UPT, UPT, UR22, -0x1, URZ ;  /* 0xffffffff160f7890 */ /* 0x000fe2000fffe0ff */
[----:B------:R-:W3:Y:S05]  /*16fa0*/  LDCU UR4, c[0x0][0x45c] ;  /* 0x00008b80ff0477ac */ /* 0x000eea0008000800 */
[----:B--2---:R-:W-:Y:S01]  /*16fb0*/  IMAD.U32 R3, RZ, RZ, UR15 ;  /* 0x0000000fff037e24 */ /* 0x004fe2000f8e00ff */
[----:B------:R-:W-:Y:S01]  /*16fc0*/  UISETP.GT.AND UP0, UPT, UR15, UR7, UPT ;  /* 0x000000070f00728c */ /* 0x000fe2000bf04270 */
[C---:B-1----:R-:W-:Y:S01]  /*16fd0*/  IMAD.SHL.U32 R4, R218.reuse, 0x2, RZ ;  /* 0x00000002da047824 */ /* 0x042fe200078e00ff */
[----:B------:R-:W-:Y:S01]  /*16fe0*/  SHF.R.U32.HI R217, RZ, 0x1, R218 ;  /* 0x00000001ffd97819 */ /* 0x000fe200000116da */
[----:B------:R-:W-:-:S03]  /*16ff0*/  IMAD.SHL.U32 R165, R218, 0x8, RZ ;  /* 0x00000008daa57824 */ /* 0x000fc600078e00ff */
[----:B------:R-:W-:-:S05]  /*17000*/  LOP3.LUT R4, R4, 0x6, RZ, 0xc0, !PT ;  /* 0x0000000604047812 */ /* 0x000fca00078ec0ff */
[----:B------:R-:W-:-:S04]  /*17010*/  IMAD R3, R3, 0x40, R4 ;  /* 0x0000004003037824 */ /* 0x000fc800078e0204 */
[C---:B------:R-:W-:Y:S02]  /*17020*/  VIADD R5, R3.reuse, 0x1 ;  /* 0x0000000103057836 */ /* 0x040fe40000000000 */
[C---:B------:R-:W-:Y:S02]  /*17030*/  VIADD R7, R3.reuse, 0x8 ;  /* 0x0000000803077836 */ /* 0x040fe40000000000 */
[----:B------:R-:W-:Y:S01]  /*17040*/  VIADD R11, R3, 0x10 ;  /* 0x00000010030b7836 */ /* 0x000fe20000000000 */
[----:B------:R-:W-:Y:S01]  /*17050*/  ISETP.GE.AND P6, PT, R5, R2, PT ;  /* 0x000000020500720c */ /* 0x000fe20003fc6270 */
[----:B------:R-:W-:Y:S01]  /*17060*/  VIADD R9, R3, 0x11 ;  /* 0x0000001103097836 */ /* 0x000fe20000000000 */
[----:B------:R-:W-:Y:S01]  /*17070*/  ISETP.GE.AND P4, PT, R5, R0, PT ;  /* 0x000000000500720c */ /* 0x000fe20003f86270 */
[----:B------:R-:W-:Y:S01]  /*17080*/  VIADD R5, R3, 0x9 ;  /* 0x0000000903057836 */ /* 0x000fe20000000000 */
[----:B------:R-:W-:Y:S01]  /*17090*/  ISETP.GE.AND P5, PT, R7, R2, PT ;  /* 0x000000020700720c */ /* 0x000fe20003fa6270 */
[----:B------:R-:W-:Y:S01]  /*170a0*/  VIADD R15, R3, 0x19 ;  /* 0x00000019030f7836 */ /* 0x000fe20000000000 */
[----:B------:R-:W-:Y:S01]  /*170b0*/  ISETP.GE.AND P1, PT, R7, R0, PT ;  /* 0x000000000700720c */ /* 0x000fe20003f26270 */
[----:B------:R-:W-:Y:S01]  /*170c0*/  VIADD R19, R3, 0x20 ;  /* 0x0000002003137836 */ /* 0x000fe20000000000 */
[----:B------:R-:W-:-:S02]  /*170d0*/  ISETP.GE.AND P3, PT, R5, R2, PT ;  /* 0x000000020500720c */ /* 0x000fc40003f66270 */
[----:B------:R-:W-:Y:S02]  /*170e0*/  FSEL R7, R36, -INF , !P5 ;  /* 0xff80000024077808 */ /* 0x000fe40006800000 */
[----:B------:R-:W-:Y:S02]  /*170f0*/  ISETP.GE.AND P5, PT, R5, R0, PT ;  /* 0x000000000500720c */ /* 0x000fe40003fa6270 */
[----:B------:R-:W-:Y:S02]  /*17100*/  FSEL R5, R38, -INF , !P1 ;  /* 0xff80000026057808 */ /* 0x000fe40004800000 */
[----:B------:R-:W-:Y:S02]  /*17110*/  ISETP.GE.AND P1, PT, R11, R2, PT ;  /* 0x000000020b00720c */ /* 0x000fe40003f26270 */
[----:B------:R-:W-:Y:S02]  /*17120*/  FSEL R37, R37, -INF , !P3 ;  /* 0xff80000025257808 */ /* 0x000fe40005800000 */
[----:B------:R-:W-:Y:S01]  /*17130*/  ISETP.GE.AND P3, PT, R11, R0, PT ;  /* 0x000000000b00720c */ /* 0x000fe20003f66270 */
[----:B------:R-:W-:Y:S01]  /*17140*/  VIADD R11, R3, 0x18 ;  /* 0x00000018030b7836 */ /* 0x000fe20000000000 */
[----:B------:R-:W-:-:S02]  /*17150*/  FSEL R39, R39, -INF , !P5 ;  /* 0xff80000027277808 */ /* 0x000fc40006800000 */
[----:B------:R-:W-:Y:S02]  /*17160*/  FSEL R13, R32, -INF , !P1 ;  /* 0xff800000200d7808 */ /* 0x000fe40004800000 */
[C---:B------:R-:W-:Y:S02]  /*17170*/  ISETP.GE.AND P5, PT, R9.reuse, R2, PT ;  /* 0x000000020900720c */ /* 0x040fe40003fa6270 */
[----:B------:R-:W-:Y:S02]  /*17180*/  ISETP.GE.AND P1, PT, R9, R0, PT ;  /* 0x000000000900720c */ /* 0x000fe40003f26270 */
[----:B------:R-:W-:Y:S02]  /*17190*/  FSEL R9, R34, -INF , !P3 ;  /* 0xff80000022097808 */ /* 0x000fe40005800000 */
[----:B------:R-:W-:Y:S02]  /*171a0*/  ISETP.GE.AND P3, PT, R11, R2, PT ;  /* 0x000000020b00720c */ /* 0x000fe40003f66270 */
[----:B------:R-:W-:-:S02]  /*171b0*/  FSEL R33, R33, -INF , !P5 ;  /* 0xff80000021217808 */ /* 0x000fc40006800000 */
[----:B------:R-:W-:Y:S02]  /*171c0*/  FSEL R35, R35, -INF , !P1 ;  /* 0xff80000023237808 */ /* 0x000fe40004800000 */
[----:B------:R-:W-:Y:S02]  /*171d0*/  ISETP.GE.AND P5, PT, R11, R0, PT ;  /* 0x000000000b00720c */ /* 0x000fe40003fa6270 */
[C---:B------:R-:W-:Y:S02]  /*171e0*/  ISETP.GE.AND P1, PT, R15.reuse, R2, PT ;  /* 0x000000020f00720c */ /* 0x040fe40003f26270 */
[----:B------:R-:W-:Y:S02]  /*171f0*/  FSEL R11, R28, -INF , !P3 ;  /* 0xff8000001c0b7808 */ /* 0x000fe40005800000 */
[----:B------:R-:W-:Y:S01]  /*17200*/  ISETP.GE.AND P3, PT, R15, R0, PT ;  /* 0x000000000f00720c */ /* 0x000fe20003f66270 */
[----:B------:R-:W-:Y:S01]  /*17210*/  VIADD R15, R3, 0x21 ;  /* 0x00000021030f7836 */ /* 0x000fe20000000000 */
[----:B------:R-:W-:-:S02]  /*17220*/  FSEL R17, R30, -INF , !P5 ;  /* 0xff8000001e117808 */ /* 0x000fc40006800000 */
[----:B------:R-:W-:Y:S02]  /*17230*/  FSEL R29, R29, -INF , !P1 ;  /* 0xff8000001d1d7808 */ /* 0x000fe40004800000 */
[C---:B------:R-:W-:Y:S02]  /*17240*/  ISETP.GE.AND P5, PT, R19.reuse, R2, PT ;  /* 0x000000021300720c */ /* 0x040fe40003fa6270 */
[----:B------:R-:W-:Y:S02]  /*17250*/  ISETP.GE.AND P1, PT, R19, R0, PT ;  /* 0x000000001300720c */ /* 0x000fe40003f26270 */
[----:B------:R-:W-:Y:S01]  /*17260*/  FSEL R19, R31, -INF , !P3 ;  /* 0xff8000001f137808 */ /* 0x000fe20005800000 */
[----:B------:R-:W-:Y:S01]  /*17270*/  VIADD R31, R3, 0x28 ;  /* 0x00000028031f7836 */ /* 0x000fe20000000000 */
[----:B------:R-:W-:Y:S02]  /*17280*/  FSEL R237, R24, -INF , !P5 ;  /* 0xff80000018ed7808 */ /* 0x000fe40006800000 */
[----:B------:R-:W-:-:S02]  /*17290*/  ISETP.GE.AND P3, PT, R15, R2, PT ;  /* 0x000000020f00720c */ /* 0x000fc40003f66270 */
[----:B------:R-:W-:Y:S01]  /*172a0*/  ISETP.GE.AND P5, PT, R15, R0, PT ;  /* 0x000000000f00720c */ /* 0x000fe20003fa6270 */
[----:B------:R-:W-:Y:S01]  /*172b0*/  VIADD R15, R3, 0x29 ;  /* 0x00000029030f7836 */ /* 0x000fe20000000000 */
[----:B------:R-:W-:Y:S02]  /*172c0*/  FSEL R213, R26, -INF , !P1 ;  /* 0xff8000001ad57808 */ /* 0x000fe40004800000 */
[-C--:B------:R-:W-:Y:S02]  /*172d0*/  ISETP.GE.AND P1, PT, R31, R2.reuse, PT ;  /* 0x000000021f00720c */ /* 0x080fe40003f26270 */
[----:B------:R-:W-:Y:S02]  /*172e0*/  FSEL R211, R27, -INF , !P5 ;  /* 0xff8000001bd37808 */ /* 0x000fe40006800000 */
[----:B------:R-:W-:Y:S02]  /*172f0*/  ISETP.GE.AND P5, PT, R15, R2, PT ;  /* 0x000000020f00720c */ /* 0x000fe40003fa6270 */
[----:B------:R-:W-:-:S02]  /*17300*/  FSEL R203, R20, -INF , !P1 ;  /* 0xff80000014cb7808 */ /* 0x000fc40004800000 */
[----:B------:R-:W-:Y:S02]  /*17310*/  FSEL R235, R25, -INF , !P3 ;  /* 0xff80000019eb7808 */ /* 0x000fe40005800000 */
[-C--:B------:R-:W-:Y:S01]  /*17320*/  ISETP.GE.AND P1, PT, R15, R0.reuse, PT ;  /* 0x000000000f00720c */ /* 0x080fe20003f26270 */
[----:B------:R-:W-:Y:S01]  /*17330*/  VIADD R15, R3, 0x30 ;  /* 0x00000030030f7836 */ /* 0x000fe20000000000 */
[----:B------:R-:W-:Y:S02]  /*17340*/  ISETP.GE.AND P3, PT, R31, R0, PT ;  /* 0x000000001f00720c */ /* 0x000fe40003f66270 */
[----:B------:R-:W-:Y:S02]  /*17350*/  FSEL R201, R21, -INF , !P5 ;  /* 0xff80000015c97808 */ /* 0x000fe40006800000 */
[----:B------:R-:W-:Y:S02]  /*17360*/  ISETP.GE.AND P5, PT, R3, R2, PT ;  /* 0x000000020300720c */ /* 0x000fe40003fa6270 */
[----:B------:R-:W-:-:S02]  /*17370*/  FSEL R179, R22, -INF , !P3 ;  /* 0xff80000016b37808 */ /* 0x000fc40005800000 */
[----:B------:R-:W-:Y:S01]  /*17380*/  FSEL R177, R23, -INF , !P1 ;  /* 0xff80000017b17808 */ /* 0x000fe20004800000 */
[----:B------:R-:W-:Y:S01]  /*17390*/  VIADD R23, R3, 0x38 ;  /* 0x0000003803177836 */ /* 0x000fe20000000000 */
[C---:B------:R-:W-:Y:S02]  /*173a0*/  ISETP.GE.AND P3, PT, R15.reuse, R2, PT ;  /* 0x000000020f00720c */ /* 0x040fe40003f66270 */
[-C--:B------:R-:W-:Y:S01]  /*173b0*/  ISETP.GE.AND P1, PT, R15, R0.reuse, PT ;  /* 0x000000000f00720c */ /* 0x080fe20003f26270 */
[----:B------:R-:W-:Y:S01]  /*173c0*/  VIADD R15, R3, 0x31 ;  /* 0x00000031030f7836 */ /* 0x000fe20000000000 */
[----:B------:R-:W-:Y:S02]  /*173d0*/  FSEL R21, R40, -INF , !P5 ;  /* 0xff80000028157808 */ /* 0x000fe40006800000 */
[----:B------:R-:W-:Y:S02]  /*173e0*/  FSEL R41, R41, -INF , !P6 ;  /* 0xff80000029297808 */ /* 0x000fe40007000000 */
[C---:B------:R-:W-:Y:S01]  /*173f0*/  ISETP.GE.AND P5, PT, R3.reuse, R0, PT ;  /* 0x000000000300720c */ /* 0x040fe20003fa6270 */
[----:B------:R-:W-:Y:S01]  /*17400*/  VIADD R3, R3, 0x39 ;  /* 0x0000003903037836 */ /* 0x000fe20000000000 */
[----:B------:R-:W-:-:S02]  /*17410*/  FSEL R43, R43, -INF , !P4 ;  /* 0xff8000002b2b7808 */ /* 0x000fc40006000000 */
[----:B------:R-:W-:Y:S02]  /*17420*/  ISETP.GE.AND P6, PT, R15, R2, PT ;  /* 0x000000020f00720c */ /* 0x000fe40003fc6270 */
[----:B------:R-:W-:Y:S02]  /*17430*/  FMNMX3.FTZ R6, R21, R41, R7, !PT ;  /* 0x0000002915067276 */ /* 0x000fe40007810007 */
[----:B------:R-:W-:Y:S02]  /*17440*/  ISETP.GE.AND P4, PT, R15, R0, PT ;  /* 0x000000000f00720c */ /* 0x000fe40003f86270 */
[----:B------:R-:W-:Y:S02]  /*17450*/  FSEL R15, R42, -INF , !P5 ;  /* 0xff8000002a0f7808 */ /* 0x000fe40006800000 */
[----:B------:R-:W-:Y:S02]  /*17460*/  FMNMX3.FTZ R6, R6, R37, R13, !PT ;  /* 0x0000002506067276 */ /* 0x000fe4000781000d */
[----:B------:R-:W-:-:S02]  /*17470*/  FMNMX3.FTZ R4, R15, R43, R5, !PT ;  /* 0x0000002b0f047276 */ /* 0x000fc40007810005 */
[----:B------:R-:W-:Y:S02]  /*17480*/  FMNMX3.FTZ R6, R6, R33, R11, !PT ;  /* 0x0000002106067276 */ /* 0x000fe4000781000b */
[----:B------:R-:W-:Y:S02]  /*17490*/  FMNMX3.FTZ R4, R4, R39, R9, !PT ;  /* 0x0000002704047276 */ /* 0x000fe40007810009 */
[----:B------:R-:W-:Y:S02]  /*174a0*/  FMNMX3.FTZ R6, R6, R29, R237, !PT ;  /* 0x0000001d06067276 */ /* 0x000fe400078100ed */
[----:B------:R-:W-:Y:S02]  /*174b0*/  FMNMX3.FTZ R4, R4, R35, R17, !PT ;  /* 0x0000002304047276 */ /* 0x000fe40007810011 */
[----:B------:R-:W-:Y:S02]  /*174c0*/  FSEL R233, R80, -INF , !P3 ;  /* 0xff80000050e97808 */ /* 0x000fe40005800000 */
[----:B------:R-:W-:-:S02]  /*174d0*/  ISETP.GE.AND P5, PT, R23, R2, PT ;  /* 0x000000021700720c */ /* 0x000fc40003fa6270 */
[----:B------:R-:W-:Y:S02]  /*174e0*/  FMNMX3.FTZ R6, R6, R235, R203, !PT ;  /* 0x000000eb06067276 */ /* 0x000fe400078100cb */
[----:B------:R-:W-:Y:S02]  /*174f0*/  FMNMX3.FTZ R4, R4, R19, R213, !PT ;  /* 0x0000001304047276 */ /* 0x000fe400078100d5 */
[----:B------:R-:W-:Y:S02]  /*17500*/  FSEL R215, R82, -INF , !P1 ;  /* 0xff80000052d77808 */ /* 0x000fe40004800000 */
[----:B------:R-:W-:Y:S02]  /*17510*/  ISETP.GE.AND P1, PT, R3, R2, PT ;  /* 0x000000020300720c */ /* 0x000fe40003f26270 */
[----:B------:R-:W-:Y:S02]  /*17520*/  FSEL R229, R81, -INF , !P6 ;  /* 0xff80000051e57808 */ /* 0x000fe40007000000 */
[----:B------:R-:W-:-:S02]  /*17530*/  FSEL R223, R76, -INF , !P5 ;  /* 0xff8000004cdf7808 */ /* 0x000fc40006800000 */
[----:B------:R-:W-:Y:S02]  /*17540*/  FMNMX3.FTZ R6, R6, R201, R233, !PT ;  /* 0x000000c906067276 */ /* 0x000fe400078100e9 */
[-C--:B------:R-:W-:Y:S02]  /*17550*/  ISETP.GE.AND P3, PT, R23, R0.reuse, PT ;  /* 0x000000001700720c */ /* 0x080fe40003f66270 */
[----:B------:R-:W-:Y:S02]  /*17560*/  FMNMX3.FTZ R4, R4, R211, R179, !PT ;  /* 0x000000d304047276 */ /* 0x000fe400078100b3 */
[----:B------:R-:W-:Y:S02]  /*17570*/  FSEL R221, R77, -INF , !P1 ;  /* 0xff8000004ddd7808 */ /* 0x000fe40004800000 */
[----:B------:R-:W-:Y:S02]  /*17580*/  FMNMX3.FTZ R6, R6, R229, R223, !PT ;  /* 0x000000e506067276 */ /* 0x000fe400078100df */
[----:B------:R-:W-:-:S02]  /*17590*/  ISETP.GE.AND P5, PT, R3, R0, PT ;  /* 0x000000000300720c */ /* 0x000fc40003fa6270 */
[----:B------:R-:W-:Y:S02]  /*175a0*/  FSEL R209, R83, -INF , !P4 ;  /* 0xff80000053d17808 */ /* 0x000fe40006000000 */
[----:B------:R-:W-:Y:S02]  /*175b0*/  FSEL R207, R78, -INF , !P3 ;  /* 0xff8000004ecf7808 */ /* 0x000fe40005800000 */
[----:B------:R-:W-:Y:S02]  /*175c0*/  FMNMX3.FTZ R4, R4, R177, R215, !PT ;  /* 0x000000b104047276 */ /* 0x000fe400078100d7 */
[----:B------:R-:W-:Y:S02]  /*175d0*/  FMNMX.FTZ R8, R221, R6, !PT ;  /* 0x00000006dd087209 */ /* 0x000fe40007810000 */
[----:B------:R-:W-:Y:S02]  /*175e0*/  FSEL R205, R79, -INF , !P5 ;  /* 0xff8000004fcd7808 */ /* 0x000fe40006800000 */
[----:B------:R-:W-:Y:S01]  /*175f0*/  FMNMX3.FTZ R4, R4, R209, R207, !PT ;  /* 0x000000d104047276 */ /* 0x000fe200078100cf */
[----:B------:R-:W1:Y:S01]  /*17600*/  SHFL.BFLY PT, R25, R8, 0x2, 0x1f ;  /* 0x0c401f0008197f89 */ /* 0x000e6200000e0000 */
[----:B------:R-:W-:-:S02]  /*17610*/  LOP3.LUT R6, R66, 0x1c0, RZ, 0xc0, !PT ;  /* 0x000001c042067812 */ /* 0x000fc400078ec0ff */
[----:B------:R-:W-:Y:S02]  /*17620*/  FMNMX.FTZ R27, R205, R4, !PT ;  /* 0x00000004cd1b7209 */ /* 0x000fe40007810000 */
[----:B------:R-:W-:Y:S02]  /*17630*/  LOP3.LUT R6, R6, 0x38, R165, 0xf8, !PT ;  /* 0x0000003806067812 */ /* 0x000fe400078ef8a5 */
[----:B------:R-:W-:Y:S01]  /*17640*/  LOP3.LUT R23, R217, 0x8, RZ, 0xc0, !PT ;  /* 0x00000008d9177812 */ /* 0x000fe200078ec0ff */
[----:B------:R-:W2:Y:S03]  /*17650*/  SHFL.BFLY PT, R4, R27, 0x2, 0x1f ;  /* 0x0c401f001b047f89 */ /* 0x000ea600000e0000 */
[----:B------:R-:W-:-:S04]  /*17660*/  LOP3.LUT R23, R6, R23, RZ, 0x3c, !PT ;  /* 0x0000001706177212 */ /* 0x000fc800078e3cff */
[----:B------:R-:W-:-:S04]  /*17670*/  LOP3.LUT R166, R23, 0x200, R66, 0xf8, !PT ;  /* 0x0000020017a67812 */ /* 0x000fc800078ef842 */
[----:B------:R-:W-:Y:S02]  /*17680*/  LEA R220, R166, UR6, 0x1 ;  /* 0x00000006a6dc7c11 */ /* 0x000fe4000f8e08ff */
[----:B-1----:R-:W-:-:S03]  /*17690*/  FMNMX.FTZ R25, R8, R25, !PT ;  /* 0x0000001908197209 */ /* 0x002fc60007810000 */
[----:B------:R-:W-:Y:S01]  /*176a0*/  IMAD.IADD R199, R56, 0x1, R220 ;  /* 0x0000000138c77824 */ /* 0x000fe200078e02dc */
[----:B------:R-:W-:Y:S01]  /*176b0*/  LDSM.16.MT88.4 R68, [R220+0x12000] ;  /* 0x01200000dc44783b */ /* 0x000fe20000004200 */
[----:B------:R-:W-:-:S03]  /*176c0*/  VIADD R197, R220, 0x10040 ;  /* 0x00010040dcc57836 */ /* 0x000fc60000000000 */
[----:B------:R-:W1:Y:S01]  /*176d0*/  SHFL.BFLY PT, R164, R25, 0x1, 0x1f ;  /* 0x0c201f0019a47f89 */ /* 0x000e6200000e0000 */
[----:B--2---:R-:W-:-:S03]  /*176e0*/  FMNMX.FTZ R4, R27, R4, !PT ;  /* 0x000000041b047209 */ /* 0x004fc60007810000 */
[----:B------:R-:W-:Y:S04]  /*176f0*/  LDSM.16.MT88.4 R76, [R199+0x12000] ;  /* 0x01200000c74c783b */ /* 0x000fe80000004200 */
[----:B------:R-:W2:Y:S04]  /*17700*/  SHFL.BFLY PT, R3, R4, 0x1, 0x1f ;  /* 0x0c201f0004037f89 */ /* 0x000ea800000e0000 */
[----:B------:R-:W4:Y:S04]  /*17710*/  LDSM.16.MT88.4 R44, [R199+0x10000] ;  /* 0x01000000c72c783b */ /* 0x000f280000004200 */
[----:B------:R-:W5:Y:S04]  /*17720*/  LDSM.16.MT88.4 R108, [R199+0x14000] ;  /* 0x01400000c76c783b */ /* 0x000f680000004200 */
[----:B------:R-:W5:Y:S01]  /*17730*/  LDSM.16.MT88.4 R140, [R199+0x16000] ;  /* 0x01600000c78c783b */ /* 0x000f620000004200 */
[----:B-1----:R-:W-:-:S03]  /*17740*/  FMNMX.FTZ R164, R25, R164, !PT ;  /* 0x000000a419a47209 */ /* 0x002fc60007810000 */
[----:B------:R-:W-:Y:S01]  /*17750*/  LDSM.16.MT88.4 R100, [R220+0x14000] ;  /* 0x01400000dc64783b */ /* 0x000fe20000004200 */
[C---:B------:R-:W-:Y:S01]  /*17760*/  FSETP.NEU.FTZ.AND P1, PT, R164.reuse, -INF , PT ;  /* 0xff800000a400780b */ /* 0x040fe20003f3d000 */
[----:B---3--:R-:W-:Y:S02]  /*17770*/  FMUL.FTZ R208, R164, UR4 ;  /* 0x00000004a4d07c20 */ /* 0x008fe40008410000 */
[----:B------:R-:W-:Y:S01]  /*17780*/  LDSM.16.MT88.4 R132, [R220+0x16000] ;  /* 0x01600000dc84783b */ /* 0x000fe20000004200 */
[----:B--2---:R-:W-:Y:S01]  /*17790*/  FMNMX.FTZ R3, R4, R3, !PT ;  /* 0x0000000304037209 */ /* 0x004fe20007810000 */
[----:B------:R-:W-:Y:S01]  /*177a0*/  VIADD R4, R220, 0x10000 ;  /* 0x00010000dc047836 */ /* 0x000fe20000000000 */
[----:B------:R-:W-:Y:S01]  /*177b0*/  FSEL R208, R208, RZ, P1 ;  /* 0x000000ffd0d07208 */ /* 0x000fe20000800000 */
[----:B------:R-:W-:Y:S01]  /*177c0*/  LDSM.16.MT88.4 R24, [R220+0x14800] ;  /* 0x01480000dc18783b */ /* 0x000fe20000004200 */
[C---:B------:R-:W-:Y:S01]  /*177d0*/  FSETP.NEU.FTZ.AND P1, PT, R3.reuse, -INF , PT ;  /* 0xff8000000300780b */ /* 0x040fe20003f3d000 */
[----:B------:R-:W-:Y:S01]  /*177e0*/  FMUL.FTZ R204, R3, UR4 ;  /* 0x0000000403cc7c20 */ /* 0x000fe20008410000 */
[----:B------:R-:W-:-:S02]  /*177f0*/  @P0 VIADD R197, R4, 0xffffffc0 ;  /* 0xffffffc004c50836 */ /* 0x000fc40000000000 */
[--C-:B------:R-:W-:Y:S01]  /*17800*/  FFMA.FTZ R189, R37, UR4, -R208.reuse ;  /* 0x0000000425bd7c23 */ /* 0x100fe200080108d0 */
[--C-:B------:R-:W-:Y:S01]  /*17810*/  FFMA.FTZ R190, R7, UR4, -R208.reuse ;  /* 0x0000000407be7c23 */ /* 0x100fe200080108d0 */
[--C-:B------:R-:W-:Y:S01]  /*17820*/  FFMA.FTZ R194, R21, UR4, -R208.reuse ;  /* 0x0000000415c27c23 */ /* 0x100fe200080108d0 */
[----:B------:R-:W-:Y:S01]  /*17830*/  FSEL R204, R204, RZ, P1 ;  /* 0x000000ffcccc7208 */ /* 0x000fe20000800000 */
[----:B------:R-:W-:Y:S01]  /*17840*/  IMAD.IADD R195, R56, 0x1, R197 ;  /* 0x0000000138c37824 */ /* 0x000fe200078e02c5 */
[----:B------:R-:W-:Y:S01]  /*17850*/  LDSM.16.MT88.4 R52, [R197] ;  /* 0x00000000c534783b */ /* 0x000fe20000004200 */
[----:B------:R-:W-:Y:S01]  /*17860*/  FFMA.FTZ R193, R41, UR4, -R208 ;  /* 0x0000000429c17c23 */ /* 0x000fe200080108d0 */
[----:B------:R-:W-:Y:S01]  /*17870*/  MUFU.EX2 R190, R190 ;  /* 0x000000be00be7308 */ /* 0x000fe20000000800 */
[--C-:B------:R-:W-:Y:S01]  /*17880*/  FFMA.FTZ R187, R39, UR4, -R204.reuse ;  /* 0x0000000427bb7c23 */ /* 0x100fe200080108cc */
[--C-:B------:R-:W-:Y:S01]  /*17890*/  FFMA.FTZ R188, R5, UR4, -R204.reuse ;  /* 0x0000000405bc7c23 */ /* 0x100fe200080108cc */
[----:B------:R-:W1:Y:S01]  /*178a0*/  LDSM.16.MT88.4 R36, [R220+0x10000] ;  /* 0x01000000dc24783b */ /* 0x000e620000004200 */
[--C-:B------:R-:W-:Y:S01]  /*178b0*/  FFMA.FTZ R192, R15, UR4, -R204.reuse ;  /* 0x000000040fc07c23 */ /* 0x100fe200080108cc */
[----:B------:R-:W-:Y:S01]  /*178c0*/  FFMA.FTZ R191, R43, UR4, -R204 ;  /* 0x000000042bbf7c23 */ /* 0x000fe200080108cc */
[----:B------:R-:W-:Y:S01]  /*178d0*/  MUFU.EX2 R194, R194 ;  /* 0x000000c200c27308 */ /* 0x000fe20000000800 */
[----:B------:R-:W2:Y:S01]  /*178e0*/  LDSM.16.MT88.4 R60, [R195] ;  /* 0x00000000c33c783b */ /* 0x000ea20000004200 */
[----:B------:R-:W-:Y:S01]  /*178f0*/  FFMA.FTZ R182, R11, UR4, -R208 ;  /* 0x000000040bb67c23 */ /* 0x000fe200080108d0 */
[----:B------:R-:W-:Y:S01]  /*17900*/  FFMA.FTZ R184, R9, UR4, -R204 ;  /* 0x0000000409b87c23 */ /* 0x000fe200080108cc */
[----:B------:R-:W3:Y:S01]  /*17910*/  MUFU.EX2 R193, R193 ;  /* 0x000000c100c17308 */ /* 0x000ee20000000800 */
[----:B------:R-:W2:Y:S01]  /*17920*/  LDSM.16.MT88.4 R84, [R197+0x2000] ;  /* 0x00200000c554783b */ /* 0x000ea20000004200 */
[--C-:B------:R-:W-:Y:S01]  /*17930*/  FFMA.FTZ R186, R13, UR4, -R208.reuse ;  /* 0x000000040dba7c23 */ /* 0x100fe200080108d0 */
[--C-:B------:R-:W-:Y:S01]  /*17940*/  FFMA.FTZ R185, R33, UR4, -R208.reuse ;  /* 0x0000000421b97c23 */ /* 0x100fe200080108d0 */
[----:B------:R-:W4:Y:S01]  /*17950*/  MUFU.EX2 R189, R189 ;  /* 0x000000bd00bd7308 */ /* 0x000f220000000800 */
[----:B------:R-:W2:Y:S01]  /*17960*/  LDSM.16.MT88.4 R92, [R195+0x2000] ;  /* 0x00200000c35c783b */ /* 0x000ea20000004200 */
[----:B------:R-:W-:Y:S01]  /*17970*/  FFMA.FTZ R181, R29, UR4, -R208 ;  /* 0x000000041db57c23 */ /* 0x000fe200080108d0 */
[--C-:B------:R-:W-:Y:S01]  /*17980*/  FFMA.FTZ R183, R35, UR4, -R204.reuse ;  /* 0x0000000423b77c23 */ /* 0x100fe200080108cc */
[----:B------:R-:W-:Y:S01]  /*17990*/  MUFU.EX2 R192, R192 ;  /* 0x000000c000c07308 */ /* 0x000fe20000000800 */
[----:B------:R-:W2:Y:S01]  /*179a0*/  LDSM.16.MT88.4 R116, [R197+0x4000] ;  /* 0x00400000c574783b */ /* 0x000ea20000004200 */
[--C-:B------:R-:W-:Y:S01]  /*179b0*/  FFMA.FTZ R180, R17, UR4, -R204.reuse ;  /* 0x0000000411b47c23 */ /* 0x100fe200080108cc */
[----:B------:R-:W-:Y:S01]  /*179c0*/  FFMA.FTZ R167, R19, UR4, -R204 ;  /* 0x0000000413a77c23 */ /* 0x000fe200080108cc */
[----:B------:R-:W5:Y:S01]  /*179d0*/  MUFU.EX2 R191, R191 ;  /* 0x000000bf00bf7308 */ /* 0x000f620000000800 */
[----:B------:R-:W2:Y:S01]  /*179e0*/  LDSM.16.MT88.4 R124, [R195+0x4000] ;  /* 0x00400000c37c783b */ /* 0x000ea20000004200 */
[----:B---3--:R-:W-:Y:S01]  /*179f0*/  F2FP.BF16.F32.PACK_AB R152, R193, R194 ;  /* 0x000000c2c198723e */ /* 0x008fe200000010ff */
        /* <DEDUP_REMOVED lines=8> */
[----:B------:R-:W-:Y:S01]  /*17a80*/  FFMA.FTZ R202, R179, UR4, -R204 ;  /* 0x00000004b3ca7c23 */ /* 0x000fe200080108cc */
[----:B------:R-:W-:Y:S01]  /*17a90*/  MUFU.EX2 R186, R186 ;  /* 0x000000ba00ba7308 */ /* 0x000fe20000000800 */
[----:B------:R-:W3:Y:S01]  /*17aa0*/  LDSM.16.MT88.4 R8, [R199+0x12800] ;  /* 0x01280000c708783b */ /* 0x000ee20000004200 */
[----:B-----5:R-:W-:Y:S01]  /*17ab0*/  F2FP.BF16.F32.PACK_AB R153, R191, R192 ;  /* 0x000000c0bf99723e */ /* 0x020fe200000010ff */
[--C-:B------:R-:W-:Y:S01]  /*17ac0*/  FFMA.FTZ R235, R235, UR4, -R208.reuse ;  /* 0x00000004ebeb7c23 */ /* 0x100fe200080108d0 */
[----:B------:R-:W5:Y:S01]  /*17ad0*/  MUFU.EX2 R185, R185 ;  /* 0x000000b900b97308 */ /* 0x000f620000000800 */
[----:B------:R-:W5:Y:S01]  /*17ae0*/  LDSM.16.MT88.4 R12, [R199+0x10800] ;  /* 0x01080000c70c783b */ /* 0x000f620000004200 */
[----:B------:R-:W-:Y:S01]  /*17af0*/  FFMA.FTZ R237, R221, UR4, -R208 ;  /* 0x00000004dded7c23 */ /* 0x000fe200080108d0 */
[----:B------:R-:W-:Y:S01]  /*17b00*/  FFMA.FTZ R207, R207, UR4, -R204 ;  /* 0x00000004cfcf7c23 */ /* 0x000fe200080108cc */
[----:B------:R-:W-:Y:S01]  /*17b10*/  MUFU.EX2 R182, R182 ;  /* 0x000000b600b67308 */ /* 0x000fe20000000800 */
[----:B------:R-:W5:Y:S01]  /*17b20*/  LDSM.16.MT88.4 R16, [R199+0x16800] ;  /* 0x01680000c710783b */ /* 0x000f620000004200 */
[----:B----4-:R-:W-:Y:S01]  /*17b30*/  F2FP.BF16.F32.PACK_AB R155, R187, R188 ;  /* 0x000000bcbb9b723e */ /* 0x010fe200000010ff */
[----:B------:R-:W-:Y:S01]  /*17b40*/  FADD.FTZ R193, R194, R193 ;  /* 0x000000c1c2c17221 */ /* 0x000fe20000010000 */
        /* <DEDUP_REMOVED lines=8> */
[----:B------:R-:W5:Y:S01]  /*17bd0*/  MUFU.EX2 R183, R183 ;  /* 0x000000b700b77308 */ /* 0x000f620000000800 */
[----:B------:R-:W-:Y:S01]  /*17be0*/  FADD.FTZ R189, R189, R190 ;  /* 0x000000bebdbd7221 */ /* 0x000fe20000010000 */
[----:B------:R-:W-:Y:S01]  /*17bf0*/  LDSM.16.MT88.4 R172, [R197+0x800] ;  /* 0x00080000c5ac783b */ /* 0x000fe20000004200 */
[----:B------:R-:W-:Y:S01]  /*17c00*/  FADD.FTZ R187, R187, R188 ;  /* 0x000000bcbbbb7221 */ /* 0x000fe20000010000 */
[----:B------:R-:W-:Y:S01]  /*17c10*/  MUFU.EX2 R180, R180 ;  /* 0x000000b400b47308 */ /* 0x000fe20000000800 */
[C---:B------:R-:W-:Y:S01]  /*17c20*/  HMMA.16816.F32.BF16 R76, R152.reuse, R78, RZ ;  /* 0x0000004e984c723c */ /* 0x040fe200000418ff */
[----:B------:R-:W-:Y:S02]  /*17c30*/  LDSM.16.MT88.4 R168, [R195+0x800] ;  /* 0x00080000c3a8783b */ /* 0x000fe40000004200 */
[----:B------:R-:W5:Y:S02]  /*17c40*/  MUFU.EX2 R167, R167 ;  /* 0x000000a700a77308 */ /* 0x000f640000000800 */
[----:B------:R-:W-:Y:S02]  /*17c50*/  LDSM.16.MT88.4 R32, [R197+0x2800] ;  /* 0x00280000c520783b */ /* 0x000fe40000004200 */
        /* <DEDUP_REMOVED lines=8> */
[C---:B-1----:R-:W-:Y:S08]  /*17ce0*/  HMMA.16816.F32.BF16 R160, R152.reuse, R36, RZ ;  /* 0x0000002498a0723c */ /* 0x042ff000000418ff */
        /* <DEDUP_REMOVED lines=25> */
[----:B-----5:R-:W-:Y:S01]  /*17e80*/  F2FP.BF16.F32.PACK_AB R4, R185, R186 ;  /* 0x000000bab904723e */ /* 0x020fe200000010ff */
        /* <DEDUP_REMOVED lines=35> */
[--C-:B------:R-:W-:Y:S01]  /*180c0*/  FFMA.FTZ R28, R213, UR4, -R204.reuse ;  /* 0x00000004d51c7c23 */ /* 0x100fe200080108cc */
[----:B------:R-:W-:Y:S01]  /*180d0*/  FFMA.FTZ R213, R177, UR4, -R204 ;  /* 0x00000004b1d57c23 */ /* 0x000fe200080108cc */
[----:B------:R-:W-:Y:S01]  /*180e0*/  FFMA.FTZ R29, R203, UR4, -R208 ;  /* 0x00000004cb1d7c23 */ /* 0x000fe200080108d0 */
[----:B------:R-:W-:Y:S01]  /*180f0*/  LDSM.16.MT88.4 R176, [R220+0x11000] ;  /* 0x01100000dcb0783b */ /* 0x000fe20000004200 */
[----:B------:R4:W5:Y:S03]  /*18100*/  MUFU.EX2 R203, R235 ;  /* 0x000000eb00cb7308 */ /* 0x0009660000000800 */
[C---:B-1----:R-:W-:Y:S01]  /*18110*/  HMMA.16816.F32.BF16 R144, R4.reuse, R8, R144 ;  /* 0x000000080490723c */ /* 0x042fe20000041890 */
[----:B------:R-:W-:Y:S04]  /*18120*/  MUFU.EX2 R201, R29 ;  /* 0x0000001d00c97308 */ /* 0x000fe80000000800 */
[----:B------:R1:W3:Y:S03]  /*18130*/  MUFU.EX2 R211, R28 ;  /* 0x0000001c00d37308 */ /* 0x0002e60000000800 */
[----:B------:R-:W-:Y:S01]  /*18140*/  HMMA.16816.F32.BF16 R148, R4, R10, R148 ;  /* 0x0000000a0494723c */ /* 0x000fe20000041894 */
[----:B------:R-:W3:Y:S01]  /*18150*/  MUFU.EX2 R213, R213 ;  /* 0x000000d500d57308 */ /* 0x000ee20000000800 */
[----:B------:R-:W3:Y:S01]  /*18160*/  LDSM.16.MT88.4 R8, [R199+0x17000] ;  /* 0x01700000c708783b */ /* 0x000ee20000004200 */
[----:B----4-:R-:W-:-:S05]  /*18170*/  FFMA.FTZ R235, R205, UR4, -R204 ;  /* 0x00000004cdeb7c23 */ /* 0x010fca00080108cc */
[C---:B------:R-:W-:Y:S01]  /*18180*/  HMMA.16816.F32.BF16 R48, R4.reuse, R172, R48 ;  /* 0x000000ac0430723c */ /* 0x040fe20000041830 */
[----:B------:R-:W-:Y:S07]  /*18190*/  MUFU.EX2 R235, R235 ;  /* 0x000000eb00eb7308 */ /* 0x000fee0000000800 */
        /* <DEDUP_REMOVED lines=9> */
[----:B-1----:R-:W-:Y:S07]  /*18230*/  LDSM.16.MT88.4 R28, [R195+0x3000] ;  /* 0x00300000c31c783b */ /* 0x002fee0000004200 */
[C---:B------:R-:W-:Y:S08]  /*18240*/  HMMA.16816.F32.BF16 R112, R4.reuse, R20, R112 ;  /* 0x000000140470723c */ /* 0x040ff00000041870 */
        /* <DEDUP_REMOVED lines=9> */
[----:B---3--:R-:W-:Y:S01]  /*182e0*/  F2FP.BF16.F32.PACK_AB R5, R206, R211 ;  /* 0x000000d3ce05723e */ /* 0x008fe200000010ff */
[----:B------:R-:W-:Y:S01]  /*182f0*/  FADD.FTZ R198, R198, R181 ;  /* 0x000000b5c6c67221 */ /* 0x000fe20000010000 */
[----:B------:R-:W-:-:S02]  /*18300*/  F2FP.BF16.F32.PACK_AB R6, R200, R201 ;  /* 0x000000c9c806723e */ /* 0x000fc400000010ff */
        /* <DEDUP_REMOVED lines=30> */
[----:B------:R-:W3:Y:S04]  /*184f0*/  MUFU.EX2 R177, R177 ;  /* 0x000000b100b17308 */ /* 0x000ee80000000800 */
[C---:B-1----:R-:W-:Y:S01]  /*18500*/  HMMA.16816.F32.BF16 R120, R4.reuse, R12, R120 ;  /* 0x0000000c0478723c */ /* 0x042fe20000041878 */
[----:B------:R-:W-:Y:S04]  /*18510*/  MUFU.EX2 R178, R178 ;  /* 0x000000b200b27308 */ /* 0x000fe80000000800 */
[----:B------:R-:W-:Y:S03]  /*18520*/  MUFU.EX2 R179, R179 ;  /* 0x000000b300b37308 */ /* 0x000fe60000000800 */
[C---:B------:R-:W-:Y:S01]  /*18530*/  HMMA.16816.F32.BF16 R124, R4.reuse, R14, R124 ;  /* 0x0000000e047c723c */ /* 0x040fe2000004187c */
[----:B------:R-:W1:Y:S01]  /*18540*/  LDSM.16.MT88.4 R12, [R199+0x11800] ;  /* 0x01180000c70c783b */ /* 0x000e620000004200 */
[----:B------:R-:W3:Y:S04]  /*18550*/  MUFU.EX2 R208, R208 ;  /* 0x000000d000d07308 */ /* 0x000ee80000000800 */
[----:B------:R-:W3:Y:S02]  /*18560*/  MUFU.EX2 R204, R207 ;  /* 0x000000cf00cc7308 */ /* 0x000ee40000000800 */
        /* <DEDUP_REMOVED lines=22> */
[----:B------:R-:W-:-:S02]  /*186d0*/  F2FP.BF16.F32.PACK_AB R5, R208, R179 ;  /* 0x000000b3d005723e */ /* 0x000fc400000010ff */
[----:B------:R-:W-:Y:S02]  /*186e0*/  F2FP.BF16.F32.PACK_AB R6, R237, R178 ;  /* 0x000000b2ed06723e */ /* 0x000fe400000010ff */
[----:B------:R-:W-:-:S07]  /*186f0*/  F2FP.BF16.F32.PACK_AB R7, R235, R204 ;  /* 0x000000cceb07723e */ /* 0x000fce00000010ff */
[C---:B------:R-:W-:Y:S08]  /*18700*/  HMMA.16816.F32.BF16 R72, R4.reuse, R8, R72 ;  /* 0x000000080448723c */ /* 0x040ff00000041848 */
        /* <DEDUP_REMOVED lines=50> */
[C---:B-1----:R-:W-:Y:S08]  /*18a30*/  HMMA.16816.F32.BF16 R120, R4.reuse, R12, R120 ;  /* 0x0000000c0478723c */ /* 0x042ff00000041878 */
[C---:B------:R-:W-:Y:S08]  /*18a40*/  HMMA.16816.F32.BF16 R124, R4.reuse, R14, R124 ;  /* 0x0000000e047c723c */ /* 0x040ff0000004187c */
[C---:B------:R-:W-:Y:S08]  /*18a50*/  HMMA.16816.F32.BF16 R132, R4.reuse, R10, R132 ;  /* 0x0000000a0484723c */ /* 0x040ff00000041884 */
[C---:B--2---:R-:W-:Y:S08]  /*18a60*/  HMMA.16816.F32.BF16 R156, R4.reuse, R16, R156 ;  /* 0x00000010049c723c */ /* 0x044ff0000004189c */
        /* <DEDUP_REMOVED lines=14> */
[----:B------:R-:W3:Y:S04]  /*18b50*/  LDCU.64 UR8, c[0x0][0x3c0] ;  /* 0x00007800ff0877ac */ /* 0x000ee80008000a00 */
        /* <DEDUP_REMOVED lines=28> */
[----:B------:R-:W2:Y:S03]  /*18d20*/  LDCU.64 UR4, c[0x0][0x3a8] ;  /* 0x00007500ff0477ac */ /* 0x000ea60008000a00 */
        /* <DEDUP_REMOVED lines=12> */
[----:B-1----:R-:W4:Y:S04]  /*18df0*/  LDG.E R7, desc[UR10][R12.64] ;  /* 0x0000000a0c077981 */ /* 0x002f28000c1e1900 */
[----:B------:R-:W4:Y:S01]  /*18e00*/  LDG.E R4, desc[UR10][R10.64] ;  /* 0x0000000a0a047981 */ /* 0x000f22000c1e1900 */
[----:B------:R-:W-:-:S04]  /*18e10*/  IMAD.IADD R5, R5, 0x1, -R6 ;  /* 0x0000000105057824 */ /* 0x000fc800078e0a06 */
[----:B------:R-:W-:-:S05]  /*18e20*/  IMAD R8, R5, R8, -0x40 ;  /* 0xffffffc005087424 */ /* 0x000fca00078e0208 */
[----:B------:R-:W-:-:S05]  /*18e30*/  SHF.R.S32.HI R5, RZ, 0x1f, R8 ;  /* 0x0000001fff057819 */ /* 0x000fca0000011408 */
[----:B---3--:R-:W-:-:S04]  /*18e40*/  IMAD R5, R5, UR8, RZ ;  /* 0x0000000805057c24 */ /* 0x008fc8000f8e02ff */
[C---:B------:R-:W-:Y:S02]  /*18e50*/  IMAD R5, R8.reuse, UR9, R5 ;  /* 0x0000000908057c24 */ /* 0x040fe4000f8e0205 */
[----:B------:R-:W-:-:S04]  /*18e60*/  IMAD.WIDE.U32 R8, R8, UR8, RZ ;  /* 0x0000000808087c25 */ /* 0x000fc8000f8e00ff */
[----:B------:R-:W-:Y:S01]  /*18e70*/  IMAD.IADD R9, R9, 0x1, R5 ;  /* 0x0000000109097824 */ /* 0x000fe200078e0205 */
[----:B----4-:R-:W-:-:S04]  /*18e80*/  IADD3 R4, PT, PT, R7, -R4, RZ ;  /* 0x8000000407047210 */ /* 0x010fc80007ffe0ff */
        /* <DEDUP_REMOVED lines=8> */
.L_x_3302:
        /* <DEDUP_REMOVED lines=8> */
.L_x_3303:
[----:B------:R-:W2:Y:S01]  /*18f90*/  S2R R236, SR_TID.X ;  /* 0x0000000000ec7919 */ /* 0x000ea20000002100 */
[----:B------:R-:W3:Y:S01]  /*18fa0*/  LDCU.64 UR4, c[0x0][0x3c0] ;  /* 0x00007800ff0477ac */ /* 0x000ee20008000a00 */
[----:B------:R-:W-:Y:S01]  /*18fb0*/  LOP3.LUT R5, R165, 0x1f8, RZ, 0xc0, !PT ;  /* 0x000001f8a5057812 */ /* 0x000fe200078ec0ff */
[----:B------:R-:W-:Y:S01]  /*18fc0*/  IMAD.SHL.U32 R219, R218, 0x20, RZ ;  /* 0x00000020dadb7824 */ /* 0x000fe200078e00ff */
[--C-:B------:R-:W-:Y:S01]  /*18fd0*/  SHF.R.U32.HI R217, RZ, 0x1, R218.reuse ;  /* 0x00000001ffd97819 */ /* 0x100fe200000116da */
[----:B------:R-:W-:Y:S01]  /*18fe0*/  IMAD.MOV.U32 R229, RZ, RZ, R227 ;  /* 0x000000ffffe57224 */ /* 0x000fe200078e00e3 */
[----:B------:R-:W-:Y:S01]  /*18ff0*/  LOP3.LUT R10, R5, 0x38, R218, 0x78, !PT ;  /* 0x00000038050a7812 */ /* 0x000fe200078e78da */
[----:B------:R-:W-:Y:S01]  /*19000*/  UIADD3 UR15, UPT, UPT, UR22, -0x2, URZ ;  /* 0xfffffffe160f7890 */ /* 0x000fe2000fffe0ff */
[----:B------:R-:W-:Y:S02]  /*19010*/  LOP3.LUT R219, R219, 0x7c00, RZ, 0xc0, !PT ;  /* 0x00007c00dbdb7812 */ /* 0x000fe400078ec0ff */
[----:B------:R-:W-:Y:S01]  /*19020*/  LOP3.LUT R167, R10, 0x1e00, R165, 0xf8, !PT ;  /* 0x00001e000aa77812 */ /* 0x000fe200078ef8a5 */
[----:B------:R-:W-:-:S03]  /*19030*/  UISETP.GT.AND UP1, UPT, UR15, UR7, UPT ;  /* 0x000000070f00728c */ /* 0x000fc6000bf24270 */
[----:B------:R-:W-:Y:S01]  /*19040*/  LEA R167, R167, UR6, 0x1 ;  /* 0x00000006a7a77c11 */ /* 0x000fe2000f8e08ff */
[----:B---3--:R-:W-:-:S04]  /*19050*/  USHF.L.U32 UR8, UR4, 0x5, URZ ;  /* 0x0000000504087899 */ /* 0x008fc800080006ff */
[----:B------:R-:W-:Y:S01]  /*19060*/  @!PT LDS RZ, [RZ] ;  /* 0x00000000fffff984 */ /* 0x000fe20000000800 */
[----:B------:R-:W-:Y:S01]  /*19070*/  @!PT LDS RZ, [RZ] ;  /* 0x00000000fffff984 */ /* 0x000fe20000000800 */
[----:B------:R-:W-:Y:S01]  /*19080*/  @!PT LDS RZ, [RZ] ;  /* 0x00000000fffff984 */ /* 0x000fe20000000800 */
[----:B-1----:R-:W-:Y:S01]  /*19090*/  LDGSTS.E.BYPASS.LTC128B.128 [R167+0x10000], desc[UR10][R228.64] ;  /* 0x10000000e4a77fae */ /* 0x002fe2000b981a0a */
[----:B------:R-:W-:-:S03]  /*190a0*/  USHF.L.U64.HI UR5, UR4, 0x5, UR5 ;  /* 0x0000000504057899 */ /* 0x000fc60008010205 */
[----:B------:R-:W-:Y:S04]  /*190b0*/  LDGSTS.E.BYPASS.LTC128B.128 [R167+0x12000], desc[UR10][R228.64+0x80] ;  /* 0x12000080e4a77fae */ /* 0x000fe8000b981a0a */
[----:B------:R-:W-:Y:S01]  /*190c0*/  LDGSTS.E.BYPASS.LTC128B.128 [R167+0x14000], desc[UR10][R228.64+0x100] ;  /* 0x14000100e4a77fae */ /* 0x000fe2000b981a0a */
[----:B--2---:R-:W-:-:S03]  /*190d0*/  IMAD.SHL.U32 R7, R236, 0x40, RZ ;  /* 0x00000040ec077824 */ /* 0x004fc600078e00ff */
[----:B------:R1:W-:Y:S01]  /*190e0*/  LDGSTS.E.BYPASS.LTC128B.128 [R167+0x16000], desc[UR10][R228.64+0x180] ;  /* 0x16000180e4a77fae */ /* 0x0003e2000b981a0a */
[C---:B------:R-:W-:Y:S02]  /*190f0*/  IMAD.SHL.U32 R4, R236.reuse, 0x40, RZ ;  /* 0x00000040ec047824 */ /* 0x040fe400078e00ff */
[----:B------:R-:W-:Y:S01]  /*19100*/  IMAD.SHL.U32 R6, R236, 0x8, RZ ;  /* 0x00000008ec067824 */ /* 0x000fe200078e00ff */
[----:B------:R-:W-:Y:S02]  /*19110*/  LOP3.LUT R7, R7, 0x1c0, RZ, 0xc0, !PT ;  /* 0x000001c007077812 */ /* 0x000fe400078ec0ff */
[----:B------:R-:W-:Y:S02]  /*19120*/  LOP3.LUT R8, R4, 0x1c0, RZ, 0xc0, !PT ;  /* 0x000001c004087812 */ /* 0x000fe400078ec0ff */
[----:B------:R-:W-:Y:S02]  /*19130*/  LOP3.LUT R7, R7, 0x38, R6, 0xf8, !PT ;  /* 0x0000003807077812 */ /* 0x000fe400078ef806 */
[----:B------:R-:W-:-:S02]  /*19140*/  LOP3.LUT R165, R8, 0x38, R165, 0xf8, !PT ;  /* 0x0000003808a57812 */ /* 0x000fc400078ef8a5 */
[----:B------:R-:W-:Y:S02]  /*19150*/  LOP3.LUT R6, R217, 0x8, RZ, 0xc0, !PT ;  /* 0x00000008d9067812 */ /* 0x000fe400078ec0ff */
[----:B------:R-:W-:Y:S02]  /*19160*/  LOP3.LUT R5, R219, 0x200, R4, 0xf8, !PT ;  /* 0x00000200db057812 */ /* 0x000fe400078ef804 */
[----:B------:R-:W-:Y:S02]  /*19170*/  LOP3.LUT R236, R7, 0x8, R236, 0x78, !PT ;  /* 0x0000000807ec7812 */ /* 0x000fe400078e78ec */
[----:B------:R-:W-:Y:S02]  /*19180*/  LOP3.LUT R7, R4, 0x400, RZ, 0xc0, !PT ;  /* 0x0000040004077812 */ /* 0x000fe400078ec0ff */
[----:B------:R-:W-:Y:S01]  /*19190*/  LOP3.LUT R5, R5, R165, R6, 0xf6, !PT ;  /* 0x000000a505057212 */ /* 0x000fe200078ef606 */
[----:B------:R-:W-:Y:S01]  /*191a0*/  IMAD.MOV.U32 R165, RZ, RZ, 0x20 ;  /* 0x00000020ffa57424 */ /* 0x000fe200078e00ff */
[----:B------:R-:W-:Y:S01]  /*191b0*/  IADD3 R6, P1, PT, R228, UR8, RZ ;  /* 0x00000008e4067c10 */ /* 0x000fe2000ff3e0ff */
[----:B------:R-:W-:Y:S01]  /*191c0*/  IMAD R236, R236, 0x2, R7 ;  /* 0x00000002ecec7824 */ /* 0x000fe200078e0207 */
[----:B------:R-:W-:-:S02]  /*191d0*/  LEA R221, R5, UR6, 0x1 ;  /* 0x0000000605dd7c11 */ /* 0x000fc4000f8e08ff */
[----:B------:R-:W-:Y:S01]  /*191e0*/  IADD3.X R7, PT, PT, R227, UR5, RZ, P1, !PT ;  /* 0x00000005e3077c10 */ /* 0x000fe20008ffe4ff */
[----:B------:R-:W-:Y:S01]  /*191f0*/  VIADD R5, R236, UR6 ;  /* 0x00000006ec057c36 */ /* 0x000fe20008000000 */
[----:B------:R-:W-:Y:S01]  /*19200*/  IADD3 R10, P1, PT, R6, UR8, RZ ;  /* 0x00000008060a7c10 */ /* 0x000fe2000ff3e0ff */
[C---:B-1----:R-:W-:Y:S01]  /*19210*/  IMAD.IADD R229, R196.reuse, 0x1, R221 ;  /* 0x00000001c4e57824 */ /* 0x042fe200078e02dd */
[----:B------:R-:W-:Y:S01]  /*19220*/  SEL R224, R165, 0xffffffe0, !P2 ;  /* 0xffffffe0a5e07807 */ /* 0x000fe20005000000 */
[----:B------:R-:W-:Y:S01]  /*19230*/  LDGSTS.E.BYPASS.LTC128B.128 [R167+0x10800], desc[UR10][R6.64] ;  /* 0x1080000006a77fae */ /* 0x000fe2000b981a0a */
[----:B------:R-:W-:Y:S01]  /*19240*/  IADD3.X R11, PT, PT, R7, UR5, RZ, P1, !PT ;  /* 0x00000005070b7c10 */ /* 0x000fe20008ffe4ff */
[----:B------:R-:W-:Y:S01]  /*19250*/  IMAD.IADD R216, R196, 0x1, R5 ;  /* 0x00000001c4d87824 */ /* 0x000fe200078e0205 */
[----:B------:R-:W-:Y:S01]  /*19260*/  IADD3 R8, P1, PT, R10, UR8, RZ ;  /* 0x000000080a087c10 */ /* 0x000fe2000ff3e0ff */
[----:B------:R-:W-:Y:S01]  /*19270*/  LDGSTS.E.BYPASS.LTC128B.128 [R167+0x12800], desc[UR10][R6.64+0x80] ;  /* 0x1280008006a77fae */ /* 0x000fe2000b981a0a */
[----:B------:R-:W-:-:S02]  /*19280*/  IMAD.IADD R234, R224, 0x1, R221 ;  /* 0x00000001e0ea7824 */ /* 0x000fc400078e02dd */
[----:B------:R-:W-:Y:S01]  /*19290*/  IADD3.X R9, PT, PT, R11, UR5, RZ, P1, !PT ;  /* 0x000000050b097c10 */ /* 0x000fe20008ffe4ff */
[----:B------:R-:W-:Y:S01]  /*192a0*/  LDGSTS.E.BYPASS.LTC128B.128 [R167+0x14800], desc[UR10][R6.64+0x100] ;  /* 0x1480010006a77fae */ /* 0x000fe2000b981a0a */
[C---:B------:R-:W-:Y:S02]  /*192b0*/  IMAD.IADD R232, R224.reuse, 0x1, R5 ;  /* 0x00000001e0e87824 */ /* 0x040fe400078e0205 */
        /* <DEDUP_REMOVED lines=30> */
[----:B------:R-:W-:Y:S01]  /*194a0*/  LDSM.16.M88.4 R240, [R236+UR6+0xf800] ;  /* 0x00f80006ecf0783b */ /* 0x000fe20008000200 */
[C---:B----4-:R-:W-:Y:S03]  /*194b0*/  HMMA.16816.F32.BF16 R176, R208.reuse, R172, RZ ;  /* 0x000000acd0b0723c */ /* 0x050fe600000418ff */
[----:B------:R-:W0:Y:S05]  /*194c0*/  LDGDEPBAR ;  /* 0x00000000000079af */ /* 0x000e2a0000000000 */
        /* <DEDUP_REMOVED lines=117> */
[----:B------:R-:W-:Y:S04]  /*19c20*/  LDSM.16.M88.4 R212, [R221+0x6000] ;  /* 0x00600000ddd4783b */ /* 0x000fe80000000200 */
[----:B------:R-:W-:Y:S03]  /*19c30*/  LDSM.16.M88.4 R220, [R232+0xe000] ;  /* 0x00e00000e8dc783b */ /* 0x000fe60000000200 */
        /* <DEDUP_REMOVED lines=158> */
[----:B------:R-:W-:Y:S01]  /*1a620*/  UIADD3 UR14, UPT, UPT, UR14, -0x40, URZ ;  /* 0xffffffc00e0e7890 */ /* 0x000fe2000fffe0ff */
[----:B------:R-:W2:Y:S03]  /*1a630*/  LDCU.64 UR8, c[0x0][0x3b8] ;  /* 0x00007700ff0877ac */ /* 0x000ea60008000a00 */
        /* <DEDUP_REMOVED lines=49> */
[----:B------:R-:W-:Y:S01]  /*1a950*/  IMAD R2, R5, UR9, R2 ;  /* 0x0000000905027c24 */ /* 0x000fe2000f8e0202 */
        /* <DEDUP_REMOVED lines=11> */
.L_x_3305:
        /* <DEDUP_REMOVED lines=8> */
.L_x_3306:
        /* <DEDUP_REMOVED lines=30> */
.L_x_3304:
[----:B--2---:R-:W-:Y:S01]  /*1ac70*/  FMNMX3.FTZ R6, R164, R23, R13, !PT ;  /* 0x00000017a4067276 */ /* 0x004fe2000781000d */
        /* <DEDUP_REMOVED lines=53> */
[----:B------:R-:W-:Y:S01]  /*1afd0*/  FFMA.FTZ R204, R29, UR4, -R194 ;  /* 0x000000041dcc7c23 */ /* 0x000fe200080108c2 */
[----:B------:R-:W-:Y:S01]  /*1afe0*/  FMUL.FTZ R3, R4, UR4 ;  /* 0x0000000404037c20 */ /* 0x000fe20008410000 */
[----:B------:R-:W-:Y:S01]  /*1aff0*/  MUFU.EX2 R198, R198 ;  /* 0x000000c600c67308 */ /* 0x000fe20000000800 */
[----:B------:R-:W2:Y:S01]  /*1b000*/  LDSM.16.MT88.4 R20, [R215+0x10000] ;  /* 0x01000000d714783b */ /* 0x000ea20000004200 */
[--C-:B------:R-:W-:Y:S01]  /*1b010*/  FFMA.FTZ R213, R213, UR4, -R222.reuse ;  /* 0x00000004d5d57c23 */ /* 0x100fe200080108de */
[--C-:B------:R-:W-:Y:S01]  /*1b020*/  FFMA.FTZ R210, R249, UR4, -R222.reuse ;  /* 0x00000004f9d27c23 */ /* 0x100fe200080108de */
[----:B------:R-:W3:Y:S01]  /*1b030*/  MUFU.EX2 R196, R196 ;  /* 0x000000c400c47308 */ /* 0x000ee20000000800 */
[----:B------:R-:W4:Y:S01]  /*1b040*/  LDSM.16.MT88.4 R28, [R214] ;  /* 0x00000000d61c783b */ /* 0x000f220000004200 */
[--C-:B------:R-:W-:Y:S01]  /*1b050*/  FFMA.FTZ R209, R247, UR4, -R222.reuse ;  /* 0x00000004f7d17c23 */ /* 0x100fe200080108de */
[----:B------:R-:W-:Y:S01]  /*1b060*/  FFMA.FTZ R206, R181, UR4, -R222 ;  /* 0x00000004b5ce7c23 */ /* 0x000fe200080108de */
[----:B------:R-:W-:Y:S01]  /*1b070*/  MUFU.EX2 R202, R202 ;  /* 0x000000ca00ca7308 */ /* 0x000fe20000000800 */
[--C-:B------:R-:W-:Y:S01]  /*1b080*/  FFMA.FTZ R208, R245, UR4, -R194.reuse ;  /* 0x00000004f5d07c23 */ /* 0x100fe200080108c2 */
        /* <DEDUP_REMOVED lines=21> */
[--C-:B------:R-:W-:Y:S01]  /*1b1e0*/  FFMA.FTZ R238, R233, UR4, -R222.reuse ;  /* 0x00000004e9ee7c23 */ /* 0x100fe200080108de */
[----:B------:R-:W1:Y:S01]  /*1b1f0*/  MUFU.EX2 R203, R203 ;  /* 0x000000cb00cb7308 */ /* 0x000e620000000800 */
[--C-:B------:R-:W-:Y:S01]  /*1b200*/  FFMA.FTZ R223, R223, UR4, -R222.reuse ;  /* 0x00000004dfdf7c23 */ /* 0x100fe200080108de */
[----:B---3--:R-:W-:Y:S01]  /*1b210*/  F2FP.BF16.F32.PACK_AB R5, R197, R200 ;  /* 0x000000c8c505723e */ /* 0x008fe200000010ff */
[----:B------:R-:W-:Y:S01]  /*1b220*/  FFMA.FTZ R216, R216, UR4, -R222 ;  /* 0x00000004d8d87c23 */ /* 0x000fe200080108de */
[----:B------:R-:W3:Y:S01]  /*1b230*/  MUFU.EX2 R3, R3 ;  /* 0x0000000300037308 */ /* 0x000ee20000000800 */
[--C-:B------:R-:W-:Y:S01]  /*1b240*/  FFMA.FTZ R221, R221, UR4, -R194.reuse ;  /* 0x00000004dddd7c23 */ /* 0x100fe200080108c2 */
[--C-:B------:R-:W-:Y:S01]  /*1b250*/  FFMA.FTZ R240, R195, UR4, -R194.reuse ;  /* 0x00000004c3f07c23 */ /* 0x100fe200080108c2 */
[--C-:B------:R-:W-:Y:S01]  /*1b260*/  FFMA.FTZ R222, R193, UR4, -R194.reuse ;  /* 0x00000004c1de7c23 */ /* 0x100fe200080108c2 */
[----:B------:R-:W-:Y:S01]  /*1b270*/  MUFU.EX2 R213, R213 ;  /* 0x000000d500d57308 */ /* 0x000fe20000000800 */
[----:B------:R-:W-:Y:S01]  /*1b280*/  FFMA.FTZ R233, R192, UR4, -R194 ;  /* 0x00000004c0e97c23 */ /* 0x000fe200080108c2 */
[----:B-----5:R-:W-:Y:S01]  /*1b290*/  F2FP.BF16.F32.PACK_AB R7, R204, R201 ;  /* 0x000000c9cc07723e */ /* 0x020fe200000010ff */
[----:B------:R-:W-:Y:S01]  /*1b2a0*/  LDSM.16.MT88.4 R192, [R214+0x1800] ;  /* 0x00180000d6c0783b */ /* 0x000fe20000004200 */
[----:B------:R-:W-:Y:S01]  /*1b2b0*/  MUFU.EX2 R210, R210 ;  /* 0x000000d200d27308 */ /* 0x000fe20000000800 */
[----:B------:R-:W-:Y:S01]  /*1b2c0*/  PLOP3.LUT P1, PT, PT, PT, UP1, 0x80, 0x8 ;  /* 0x000000000008781c */ /* 0x000fe20003f2f018 */
        /* <DEDUP_REMOVED lines=189> */
[----:B------:R-:W-:Y:S04]  /*1bea0*/  MUFU.EX2 R221, R221 ;  /* 0x000000dd00dd7308 */ /* 0x000fe80000000800 */
[----:B------:R-:W1:Y:S01]  /*1beb0*/  MUFU.EX2 R240, R240 ;  /* 0x000000f000f07308 */ /* 0x000e620000000800 */
[C---:B-----5:R-:W-:Y:S03]  /*1bec0*/  HMMA.16816.F32.BF16 R96, R4.reuse, R100, R96 ;  /* 0x000000640460723c */ /* 0x060fe60000041860 */
[----:B------:R-:W-:Y:S04]  /*1bed0*/  MUFU.EX2 R222, R222 ;  /* 0x000000de00de7308 */ /* 0x000fe80000000800 */
[----:B------:R-:W3:Y:S01]  /*1bee0*/  MUFU.EX2 R233, R233 ;  /* 0x000000e900e97308 */ /* 0x000ee20000000800 */
[C---:B------:R-:W-:Y:S01]  /*1bef0*/  HMMA.16816.F32.BF16 R92, R4.reuse, R94, R116 ;  /* 0x0000005e045c723c */ /* 0x040fe20000041874 */
[----:B------:R-:W5:Y:S07]  /*1bf00*/  LDSM.16.MT88.4 R116, [R215+0x16000] ;  /* 0x01600000d774783b */ /* 0x000f6e0000004200 */
[C---:B------:R-:W-:Y:S01]  /*1bf10*/  HMMA.16816.F32.BF16 R100, R4.reuse, R102, R124 ;  /* 0x000000660464723c */ /* 0x040fe2000004187c */
[----:B------:R-:W2:Y:S07]  /*1bf20*/  LDSM.16.MT88.4 R124, [R214+0x6000] ;  /* 0x00600000d67c783b */ /* 0x000eae0000004200 */
[C---:B----4-:R-:W-:Y:S08]  /*1bf30*/  HMMA.16816.F32.BF16 R104, R4.reuse, R108, R104 ;  /* 0x0000006c0468723c */ /* 0x050ff00000041868 */
[C---:B------:R-:W-:Y:S01]  /*1bf40*/  HMMA.16816.F32.BF16 R108, R4.reuse, R110, R132 ;  /* 0x0000006e046c723c */ /* 0x040fe20000041884 */
[----:B------:R-:W4:Y:S07]  /*1bf50*/  LDSM.16.MT88.4 R132, [R205+0x6000] ;  /* 0x00600000cd84783b */ /* 0x000f2e0000004200 */
[C---:B-----5:R-:W-:Y:S08]  /*1bf60*/  HMMA.16816.F32.BF16 R112, R4.reuse, R116, R112 ;  /* 0x000000740470723c */ /* 0x060ff00000041870 */
[C---:B--2---:R-:W-:Y:S08]  /*1bf70*/  HMMA.16816.F32.BF16 R120, R4.reuse, R124, R120 ;  /* 0x0000007c0478723c */ /* 0x044ff00000041878 */
[C---:B------:R-:W-:Y:S01]  /*1bf80*/  HMMA.16816.F32.BF16 R116, R4.reuse, R118, R140 ;  /* 0x000000760474723c */ /* 0x040fe2000004188c */
[----:B------:R-:W2:Y:S07]  /*1bf90*/  LDSM.16.MT88.4 R140, [R215+0x10800] ;  /* 0x01080000d78c783b */ /* 0x000eae0000004200 */
        /* <DEDUP_REMOVED lines=22> */
[----:B------:R-:W1:Y:S03]  /*1c100*/  LDSM.16.MT88.4 R160, [R220+0x16800] ;  /* 0x01680000dca0783b */ /* 0x000e660000004200 */
[C---:B--2---:R-:W-:Y:S08]  /*1c110*/  HMMA.16816.F32.BF16 R16, R132.reuse, R140, R16 ;  /* 0x0000008c8410723c */ /* 0x044ff00000041810 */
[C---:B------:R-:W-:Y:S01]  /*1c120*/  HMMA.16816.F32.BF16 R20, R132.reuse, R142, R20 ;  /* 0x0000008e8414723c */ /* 0x040fe20000041814 */
[----:B------:R-:W2:Y:S07]  /*1c130*/  LDSM.16.MT88.4 R140, [R215+0x12800] ;  /* 0x01280000d78c783b */ /* 0x000eae0000004200 */
[C---:B------:R-:W-:Y:S08]  /*1c140*/  HMMA.16816.F32.BF16 R8, R132.reuse, R144, R8 ;  /* 0x000000908408723c */ /* 0x040ff00000041808 */
[C---:B------:R-:W-:Y:S01]  /*1c150*/  HMMA.16816.F32.BF16 R12, R132.reuse, R146, R12 ;  /* 0x00000092840c723c */ /* 0x040fe2000004180c */
[----:B------:R-:W-:Y:S07]  /*1c160*/  LDSM.16.MT88.4 R144, [R214+0x2800] ;  /* 0x00280000d690783b */ /* 0x000fee0000004200 */
        /* <DEDUP_REMOVED lines=9> */
[C---:B-1----:R-:W-:Y:S08]  /*1c200*/  HMMA.16816.F32.BF16 R104, R132.reuse, R160, R104 ;  /* 0x000000a08468723c */ /* 0x042ff00000041868 */
[C---:B------:R-:W-:Y:S08]  /*1c210*/  HMMA.16816.F32.BF16 R108, R132.reuse, R162, R108 ;  /* 0x000000a2846c723c */ /* 0x040ff0000004186c */
[C---:B--2---:R-:W-:Y:S08]  /*1c220*/  HMMA.16816.F32.BF16 R48, R132.reuse, R140, R48 ;  /* 0x0000008c8430723c */ /* 0x044ff00000041830 */
[C---:B------:R-:W-:Y:S08]  /*1c230*/  HMMA.16816.F32.BF16 R52, R132.reuse, R142, R52 ;  /* 0x0000008e8434723c */ /* 0x040ff00000041834 */
[C---:B------:R-:W-:Y:S08]  /*1c240*/  HMMA.16816.F32.BF16 R80, R132.reuse, R156, R80 ;  /* 0x0000009c8450723c */ /* 0x040ff00000041850 */
[----:B------:R-:W-:Y:S08]  /*1c250*/  HMMA.16816.F32.BF16 R84, R132, R158, R84 ;  /* 0x0000009e8454723c */ /* 0x000ff00000041854 */
[----:B----4-:R-:W-:Y:S01]  /*1c260*/  HMMA.16816.F32.BF16 R160, R188, R36, R8 ;  /* 0x00000024bca0723c */ /* 0x010fe20000041808 */
[----:B------:R-:W1:Y:S07]  /*1c270*/  LDSM.16.MT88.4 R8, [R215+0x13000] ;  /* 0x01300000d708783b */ /* 0x000e6e0000004200 */
[C---:B------:R-:W-:Y:S01]  /*1c280*/  HMMA.16816.F32.BF16 R140, R132.reuse, R144, R56 ;  /* 0x00000090848c723c */ /* 0x040fe20000041838 */
[----:B------:R-:W2:Y:S07]  /*1c290*/  LDSM.16.MT88.4 R56, [R214+0x1000] ;  /* 0x00100000d638783b */ /* 0x000eae0000004200 */
[C---:B------:R-:W-:Y:S01]  /*1c2a0*/  HMMA.16816.F32.BF16 R156, R132.reuse, R164, R88 ;  /* 0x000000a4849c723c */ /* 0x040fe20000041858 */
[----:B------:R-:W4:Y:S07]  /*1c2b0*/  LDSM.16.MT88.4 R88, [R214+0x3000] ;  /* 0x00300000d658783b */ /* 0x000f2e0000004200 */
[C---:B------:R-:W-:Y:S01]  /*1c2c0*/  HMMA.16816.F32.BF16 R144, R132.reuse, R146, R60 ;  /* 0x000000928490723c */ /* 0x040fe2000004183c */
[----:B------:R-:W3:Y:S07]  /*1c2d0*/  LDSM.16.MT88.4 R60, [R205+0x1000] ;  /* 0x00100000cd3c783b */ /* 0x000eee0000004200 */
[C---:B------:R-:W-:Y:S01]  /*1c2e0*/  HMMA.16816.F32.BF16 R164, R132.reuse, R166, R92 ;  /* 0x000000a684a4723c */ /* 0x040fe2000004185c */
[----:B------:R-:W3:Y:S07]  /*1c2f0*/  LDSM.16.MT88.4 R92, [R205+0x3000] ;  /* 0x00300000cd5c783b */ /* 0x000eee0000004200 */
[C---:B-----5:R-:W-:Y:S08]  /*1c300*/  HMMA.16816.F32.BF16 R184, R132.reuse, R68, R128 ;  /* 0x0000004484b8723c */ /* 0x060ff00000041880 */
[C---:B------:R-:W-:Y:S01]  /*1c310*/  HMMA.16816.F32.BF16 R4, R132.reuse, R70, R4 ;  /* 0x000000468404723c */ /* 0x040fe20000041804 */
[----:B------:R-:W5:Y:S07]  /*1c320*/  LDSM.16.MT88.4 R68, [R220+0x13000] ;  /* 0x01300000dc44783b */ /* 0x000f6e0000004200 */
[C---:B------:R-:W-:Y:S08]  /*1c330*/  HMMA.16816.F32.BF16 R72, R132.reuse, R172, R72 ;  /* 0x000000ac8448723c */ /* 0x040ff00000041848 */
[C---:B------:R-:W-:Y:S08]  /*1c340*/  HMMA.16816.F32.BF16 R76, R132.reuse, R174, R76 ;  /* 0x000000ae844c723c */ /* 0x040ff0000004184c */
[C---:B------:R-:W-:Y:S08]  /*1c350*/  HMMA.16816.F32.BF16 R172, R132.reuse, R168, R96 ;  /* 0x000000a884ac723c */ /* 0x040ff00000041860 */
[----:B------:R-:W-:Y:S01]  /*1c360*/  HMMA.16816.F32.BF16 R176, R132, R180, R120 ;  /* 0x000000b484b0723c */ /* 0x000fe20000041878 */
[----:B------:R-:W-:Y:S07]  /*1c370*/  LDSM.16.MT88.4 R120, [R214+0x5000] ;  /* 0x00500000d678783b */ /* 0x000fee0000004200 */
[C---:B------:R-:W-:Y:S01]  /*1c380*/  HMMA.16816.F32.BF16 R36, R188.reuse, R38, R12 ;  /* 0x00000026bc24723c */ /* 0x040fe2000004180c */
[----:B------:R-:W5:Y:S07]  /*1c390*/  LDSM.16.MT88.4 R12, [R215+0x15000] ;  /* 0x01500000d70c783b */ /* 0x000f6e0000004200 */
[C---:B-1----:R-:W-:Y:S08]  /*1c3a0*/  HMMA.16816.F32.BF16 R48, R188.reuse, R8, R48 ;  /* 0x00000008bc30723c */ /* 0x042ff00000041830 */
[----:B------:R-:W-:Y:S08]  /*1c3b0*/  HMMA.16816.F32.BF16 R52, R188, R10, R52 ;  /* 0x0000000abc34723c */ /* 0x000ff00000041834 */
[C---:B------:R-:W-:Y:S01]  /*1c3c0*/  HMMA.16816.F32.BF16 R168, R132.reuse, R170, R100 ;  /* 0x000000aa84a8723c */ /* 0x040fe20000041864 */
[----:B------:R-:W-:Y:S07]  /*1c3d0*/  LDSM.16.MT88.4 R100, [R220+0x15000] ;  /* 0x01500000dc64783b */ /* 0x000fee0000004200 */
[----:B------:R-:W-:Y:S01]  /*1c3e0*/  HMMA.16816.F32.BF16 R180, R132, R182, R124 ;  /* 0x000000b684b4723c */ /* 0x000fe2000004187c */
[----:B------:R-:W1:Y:S04]  /*1c3f0*/  LDSM.16.MT88.4 R132, [R220+0x17000] ;  /* 0x01700000dc84783b */ /* 0x000e680000004200 */
[----:B------:R-:W1:Y:S03]  /*1c400*/  LDSM.16.MT88.4 R124, [R205+0x5000] ;  /* 0x00500000cd7c783b */ /* 0x000e660000004200 */
[C---:B--2---:R-:W-:Y:S08]  /*1c410*/  HMMA.16816.F32.BF16 R24, R188.reuse, R56, R24 ;  /* 0x00000038bc18723c */ /* 0x044ff00000041818 */
[C---:B------:R-:W-:Y:S08]  /*1c420*/  HMMA.16816.F32.BF16 R28, R188.reuse, R58, R28 ;  /* 0x0000003abc1c723c */ /* 0x040ff0000004181c */
[C---:B----4-:R-:W-:Y:S01]  /*1c430*/  HMMA.16816.F32.BF16 R8, R188.reuse, R88, R140 ;  /* 0x00000058bc08723c */ /* 0x050fe2000004188c */
[----:B------:R-:W-:Y:S07]  /*1c440*/  LDSM.16.MT88.4 R140, [R215+0x17800] ;  /* 0x01780000d78c783b */ /* 0x000fee0000004200 */
[C---:B------:R-:W-:Y:S08]  /*1c450*/  HMMA.16816.F32.BF16 R144, R188.reuse, R90, R144 ;  /* 0x0000005abc90723c */ /* 0x040ff00000041890 */
[C---:B------:R-:W-:Y:S08]  /*1c460*/  HMMA.16816.F32.BF16 R16, R188.reuse, R64, R16 ;  /* 0x00000040bc10723c */ /* 0x040ff00000041810 */
[C---:B------:R-:W-:Y:S08]  /*1c470*/  HMMA.16816.F32.BF16 R20, R188.reuse, R66, R20 ;  /* 0x00000042bc14723c */ /* 0x040ff00000041814 */
[C---:B---3--:R-:W-:Y:S08]  /*1c480*/  HMMA.16816.F32.BF16 R56, R188.reuse, R60, R136 ;  /* 0x0000003cbc38723c */ /* 0x048ff00000041888 */
[C---:B------:R-:W-:Y:S01]  /*1c490*/  HMMA.16816.F32.BF16 R88, R188.reuse, R92, R152 ;  /* 0x0000005cbc58723c */ /* 0x040fe20000041898 */
[----:B------:R-:W2:Y:S07]  /*1c4a0*/  LDSM.16.MT88.4 R152, [R205+0x7000] ;  /* 0x00700000cd98783b */ /* 0x000eae0000004200 */
[C---:B------:R-:W-:Y:S01]  /*1c4b0*/  HMMA.16816.F32.BF16 R60, R188.reuse, R62, R32 ;  /* 0x0000003ebc3c723c */ /* 0x040fe20000041820 */
[----:B------:R-:W3:Y:S07]  /*1c4c0*/  LDSM.16.MT88.4 R32, [R215+0x17000] ;  /* 0x01700000d720783b */ /* 0x000eee0000004200 */
[C---:B-----5:R-:W-:Y:S01]  /*1c4d0*/  HMMA.16816.F32.BF16 R64, R188.reuse, R68, R40 ;  /* 0x00000044bc40723c */ /* 0x060fe20000041828 */
[----:B------:R-:W4:Y:S07]  /*1c4e0*/  LDSM.16.MT88.4 R40, [R214+0x7000] ;  /* 0x00700000d628783b */ /* 0x000f2e0000004200 */
[C---:B------:R-:W-:Y:S01]  /*1c4f0*/  HMMA.16816.F32.BF16 R68, R188.reuse, R70, R44 ;  /* 0x00000046bc44723c */ /* 0x040fe2000004182c */
[----:B------:R-:W5:Y:S07]  /*1c500*/  LDSM.16.MT88.4 R44, [R215+0x11800] ;  /* 0x01180000d72c783b */ /* 0x000f6e0000004200 */
[C---:B------:R-:W-:Y:S08]  /*1c510*/  HMMA.16816.F32.BF16 R80, R188.reuse, R12, R80 ;  /* 0x0000000cbc50723c */ /* 0x040ff00000041850 */
[C---:B------:R-:W-:Y:S08]  /*1c520*/  HMMA.16816.F32.BF16 R84, R188.reuse, R14, R84 ;  /* 0x0000000ebc54723c */ /* 0x040ff00000041854 */
[C---:B------:R-:W-:Y:S08]  /*1c530*/  HMMA.16816.F32.BF16 R12, R188.reuse, R120, R156 ;  /* 0x00000078bc0c723c */ /* 0x040ff0000004189c */
[C---:B------:R-:W-:Y:S08]  /*1c540*/  HMMA.16816.F32.BF16 R164, R188.reuse, R122, R164 ;  /* 0x0000007abca4723c */ /* 0x040ff000000418a4 */
[C---:B-1----:R-:W-:Y:S08]  /*1c550*/  HMMA.16816.F32.BF16 R128, R188.reuse, R132, R104 ;  /* 0x00000084bc80723c */ /* 0x042ff00000041868 */
[C---:B------:R-:W-:Y:S08]  /*1c560*/  HMMA.16816.F32.BF16 R96, R188.reuse, R100, R72 ;  /* 0x00000064bc60723c */ /* 0x040ff00000041848 */
[C---:B------:R-:W-:Y:S01]  /*1c570*/  HMMA.16816.F32.BF16 R120, R188.reuse, R124, R172 ;  /* 0x0000007cbc78723c */ /* 0x040fe200000418ac */
[----:B------:R-:W-:Y:S07]  /*1c580*/  LDSM.16.MT88.4 R172, [R220+0x11800] ;  /* 0x01180000dcac783b */ /* 0x000fee0000004200 */
[C---:B------:R-:W-:Y:S01]  /*1c590*/  HMMA.16816.F32.BF16 R132, R188.reuse, R134, R108 ;  /* 0x00000086bc84723c */ /* 0x040fe2000004186c */
[----:B------:R-:W1:Y:S07]  /*1c5a0*/  LDSM.16.MT88.4 R108, [R215+0x15800] ;  /* 0x01580000d76c783b */ /* 0x000e6e0000004200 */
        /* <DEDUP_REMOVED lines=8> */
[C---:B---3--:R-:W-:Y:S08]  /*1c630*/  HMMA.16816.F32.BF16 R112, R188.reuse, R32, R112 ;  /* 0x00000020bc70723c */ /* 0x048ff00000041870 */
[C---:B------:R-:W-:Y:S01]  /*1c640*/  HMMA.16816.F32.BF16 R116, R188.reuse, R34, R116 ;  /* 0x00000022bc74723c */ /* 0x040fe20000041874 */
[----:B------:R-:W-:Y:S07]  /*1c650*/  LDSM.16.MT88.4 R32, [R220+0x13800] ;  /* 0x01380000dc20783b */ /* 0x000fee0000004200 */
[C---:B----4-:R-:W-:Y:S08]  /*1c660*/  HMMA.16816.F32.BF16 R176, R188.reuse, R40, R176 ;  /* 0x00000028bcb0723c */ /* 0x050ff000000418b0 */
[C---:B------:R-:W-:Y:S08]  /*1c670*/  HMMA.16816.F32.BF16 R180, R188.reuse, R42, R180 ;  /* 0x0000002abcb4723c */ /* 0x040ff000000418b4 */
[----:B------:R-:W-:Y:S01]  /*1c680*/  HMMA.16816.F32.BF16 R152, R188, R154, R4 ;  /* 0x0000009abc98723c */ /* 0x000fe20000041804 */
[----:B------:R-:W2:Y:S01]  /*1c690*/  LDSM.16.MT88.4 R188, [R214+0x3800] ;  /* 0x00380000d6bc783b */ /* 0x000ea20000004200 */
[----:B------:R-:W-:Y:S01]  /*1c6a0*/  F2FP.BF16.F32.PACK_AB R4, R238, R229 ;  /* 0x000000e5ee04723e */ /* 0x000fe200000010ff */
[----:B------:R-:W-:Y:S01]  /*1c6b0*/  FADD.FTZ R229, R229, R232 ;  /* 0x000000e8e5e57221 */ /* 0x000fe20000010000 */
[----:B------:R-:W-:-:S02]  /*1c6c0*/  F2FP.BF16.F32.PACK_AB R5, R240, R221 ;  /* 0x000000ddf005723e */ /* 0x000fc400000010ff */
[----:B------:R-:W-:Y:S01]  /*1c6d0*/  F2FP.BF16.F32.PACK_AB R6, R216, R223 ;  /* 0x000000dfd806723e */ /* 0x000fe200000010ff */
[----:B------:R-:W-:Y:S01]  /*1c6e0*/  FADD.FTZ R238, R238, R229 ;  /* 0x000000e5eeee7221 */ /* 0x000fe20000010000 */
[----:B------:R-:W-:-:S03]  /*1c6f0*/  F2FP.BF16.F32.PACK_AB R7, R233, R222 ;  /* 0x000000dee907723e */ /* 0x000fc600000010ff */
[----:B------:R-:W-:-:S04]  /*1c700*/  FADD.FTZ R223, R223, R238 ;  /* 0x000000eedfdf7221 */ /* 0x000fc80000010000 */
[----:B-----5:R-:W-:Y:S01]  /*1c710*/  HMMA.16816.F32.BF16 R40, R4, R44, R16 ;  /* 0x0000002c0428723c */ /* 0x020fe20000041810 */
[----:B------:R-:W3:Y:S01]  /*1c720*/  LDSM.16.MT88.4 R16, [R220+0x15800] ;  /* 0x01580000dc10783b */ /* 0x000ee20000004200 */
[----:B------:R-:W-:-:S06]  /*1c730*/  FADD.FTZ R237, R216, R223 ;  /* 0x000000dfd8ed7221 */ /* 0x000fcc0000010000 */
[C---:B------:R-:W-:Y:S01]  /*1c740*/  HMMA.16816.F32.BF16 R44, R4.reuse, R46, R20 ;  /* 0x0000002e042c723c */ /* 0x040fe20000041814 */
[----:B------:R-:W4:Y:S07]  /*1c750*/  LDSM.16.MT88.4 R20, [R205+0x3800] ;  /* 0x00380000cd14783b */ /* 0x000f2e0000004200 */
[C---:B-1----:R-:W-:Y:S08]  /*1c760*/  HMMA.16816.F32.BF16 R104, R4.reuse, R108, R80 ;  /* 0x0000006c0468723c */ /* 0x042ff00000041850 */
[C---:B------:R-:W-:Y:S08]  /*1c770*/  HMMA.16816.F32.BF16 R136, R4.reuse, R140, R112 ;  /* 0x0000008c0488723c */ /* 0x040ff00000041870 */
[C---:B--2---:R-:W-:Y:S01]  /*1c780*/  HMMA.16816.F32.BF16 R80, R4.reuse, R188, R8 ;  /* 0x000000bc0450723c */ /* 0x044fe20000041808 */
[----:B------:R-:W1:Y:S07]  /*1c790*/  LDSM.16.MT88.4 R8, [R205+0x5800] ;  /* 0x00580000cd08783b */ /* 0x000e6e0000004200 */
[C---:B------:R-:W-:Y:S01]  /*1c7a0*/  HMMA.16816.F32.BF16 R112, R4.reuse, R184, R12 ;  /* 0x000000b80470723c */ /* 0x040fe2000004180c */
[----:B------:R-:W2:Y:S07]  /*1c7b0*/  LDSM.16.MT88.4 R12, [R220+0x17800] ;  /* 0x01780000dc0c783b */ /* 0x000eae0000004200 */
[C---:B---3--:R-:W-:Y:S08]  /*1c7c0*/  HMMA.16816.F32.BF16 R96, R4.reuse, R16, R96 ;  /* 0x000000100460723c */ /* 0x048ff00000041860 */
[----:B----4-:R-:W-:Y:S01]  /*1c7d0*/  HMMA.16816.F32.BF16 R88, R4, R20, R88 ;  /* 0x000000140458723c */ /* 0x010fe20000041858 */
[----:B------:R-:W-:-:S04]  /*1c7e0*/  FFMA.FTZ R20, R235, R3, R200 ;  /* 0x00000003eb147223 */ /* 0x000fc800000100c8 */
[----:B------:R-:W-:-:S03]  /*1c7f0*/  FADD.FTZ R20, R197, R20 ;  /* 0x00000014c5147221 */ /* 0x000fc60000010000 */
[----:B------:R-:W-:Y:S01]  /*1c800*/  HMMA.16816.F32.BF16 R100, R4, R18, R100 ;  /* 0x000000120464723c */ /* 0x000fe20000041864 */
[----:B------:R-:W3:Y:S01]  /*1c810*/  LDSM.16.MT88.4 R16, [R205+0x7800] ;  /* 0x00780000cd10783b */ /* 0x000ee20000004200 */
        /* <DEDUP_REMOVED lines=35> */
[C---:B---3--:R-:W-:Y:S08]  /*1ca50*/  HMMA.16816.F32.BF16 R156, R4.reuse, R16, R156 ;  /* 0x00000010049c723c */ /* 0x048ff0000004189c */
[C---:B------:R-:W-:Y:S08]  /*1ca60*/  HMMA.16816.F32.BF16 R152, R4.reuse, R18, R152 ;  /* 0x000000120498723c */ /* 0x040ff00000041898 */
[C---:B------:R-:W-:Y:S08]  /*1ca70*/  HMMA.16816.F32.BF16 R140, R4.reuse, R142, R116 ;  /* 0x0000008e048c723c */ /* 0x040ff00000041874 */
[----:B------:R-:W-:Y:S01]  /*1ca80*/  HMMA.16816.F32.BF16 R116, R4, R186, R164 ;  /* 0x000000ba0474723c */ /* 0x000fe200000418a4 */
[----:B------:R-:W-:-:S02]  /*1ca90*/  MOV R164, R2 ;  /* 0x0000000200a47202 */ /* 0x000fc40000000f00 */
[----:B------:R-:W-:Y:S01]  /*1caa0*/  @P1 MOV R164, R2 ;  /* 0x0000000200a41202 */ /* 0x000fe20000000f00 */
[----:B------:R-:W-:-:S01]  /*1cab0*/  NOP ;  /* 0x0000000000007918 */ /* 0x000fc20000000000 */
[----:B------:R-:W-:-:S15]  /*1cac0*/  BRA.U UP1, `(.L_x_3307) ;  /* 0x0000000101047547 */ /* 0x000fde000b800000 */
.L_x_3301:
[----:B------:R-:W-:-:S12]  /*1cad0*/  UIADD3 UR14, UPT, UPT, UR15, -0x1, URZ ;  /* 0xffffffff0f0e7890 */ /* 0x000fd8000fffe0ff */
.L_x_3307:
[----:B------:R-:W-:-:S09]  /*1cae0*/  UISETP.GE.AND UP0, UPT, UR14, UR7, UPT ;  /* 0x000000070e00728c */ /* 0x000fd2000bf06270 */
[----:B------:R-:W-:Y:S05]  /*1caf0*/  BRA.U !UP0, `(.L_x_3308) ;  /* 0x0000003908e87547 */ /* 0x000fea000b800000 */
[----:B------:R-:W1:Y:S01]  /*1cb00*/  S2UR UR6, SR_CgaCtaId ;  /* 0x00000000000679c3 */ /* 0x000e620000008800 */
[----:B------:R-:W-:Y:S01]  /*1cb10*/  UISETP.NE.U32.AND UP0, UPT, UR12, URZ, UPT ;  /* 0x000000ff0c00728c */ /* 0x000fe2000bf05070 */
[----:B------:R-:W-:Y:S01]  /*1cb20*/  IMAD.MOV.U32 R0, RZ, RZ, R3 ;  /* 0x000000ffff007224 */ /* 0x000fe200078e0003 */
[----:B------:R-:W-:Y:S01]  /*1cb30*/  MOV R3, 0x20 ;  /* 0x0000002000037802 */ /* 0x000fe20000000f00 */
[----:B------:R-:W-:Y:S01]  /*1cb40*/  IMAD.MOV.U32 R165, RZ, RZ, R164 ;  /* 0x000000ffffa57224 */ /* 0x000fe200078e00a4 */
[----:B------:R-:W-:Y:S01]  /*1cb50*/  UISETP.NE.AND.EX UP0, UPT, UR13, URZ, UPT, UP0 ;  /* 0x000000ff0d00728c */ /* 0x000fe2000bf05300 */
[----:B------:R-:W-:Y:S01]  /*1cb60*/  VIADD R232, R220, 0x10000 ;  /* 0x00010000dce87836 */ /* 0x000fe20000000000 */
[----:B------:R-:W-:Y:S01]  /*1cb70*/  SEL R3, R3, 0xffffffe0, !P2 ;  /* 0xffffffe003037807 */ /* 0x000fe20005000000 */
[----:B------:R-:W-:Y:S01]  /*1cb80*/  UMOV UR12, 0x400 ;  /* 0x00000400000c7882 */ /* 0x000fe20000000000 */
[----:B------:R-:W-:Y:S01]  /*1cb90*/  MOV R233, RZ ;  /* 0x000000ff00e97202 */ /* 0x000fe20000000f00 */
[----:B------:R-:W-:Y:S01]  /*1cba0*/  ULEA UR5, UR14, 0x40, 0x6 ;  /* 0x000000400e057891 */ /* 0x000fe2000f8e30ff */
[----:B------:R-:W-:Y:S01]  /*1cbb0*/  PLOP3.LUT P1, PT, PT, PT, UP0, 0x80, 0x8 ;  /* 0x000000000008781c */ /* 0x000fe20003f2f008 */
[----:B------:R-:W-:Y:S01]  /*1cbc0*/  IMAD.IADD R216, R3, 0x1, R220 ;  /* 0x0000000103d87824 */ /* 0x000fe200078e02dc */
[----:B------:R-:W-:Y:S01]  /*1cbd0*/  UIADD3 UR14, UPT, UPT, UR14, 0x1, URZ ;  /* 0x000000010e0e7890 */ /* 0x000fe2000fffe0ff */
[----:B------:R-:W2:Y:S01]  /*1cbe0*/  LDCU UR4, c[0x0][0x45c] ;  /* 0x00008b80ff0477ac */ /* 0x000ea20008000800 */
[----:B------:R-:W3:Y:S01]  /*1cbf0*/  LDCU.64 UR16, c[0x0][0x358] ;  /* 0x00006b00ff1077ac */ /* 0x000ee20008000a00 */
[----:B------:R-:W4:Y:S01]  /*1cc00*/  LDCU.64 UR8, c[0x0][0x3a0] ;  /* 0x00007400ff0877ac */ /* 0x000f220008000a00 */
[----:B------:R-:W2:Y:S01]  /*1cc10*/  LDCU.64 UR10, c[0x0][0x3a8] ;  /* 0x00007500ff0a77ac */ /* 0x000ea20008000a00 */
[----:B-1----:R-:W-:-:S12]  /*1cc20*/  ULEA UR6, UR6, UR12, 0x18 ;  /* 0x0000000c06067291 */ /* 0x002fd8000f8ec0ff */
.L_x_3312:
[----:B------:R-:W-:Y:S01]  /*1cc30*/  @!P1 IADD3 R9, P0, PT, RZ, -R233, RZ ;  /* 0x800000e9ff099210 */ /* 0x000fe20007f1e0ff */
[----:B------:R-:W1:Y:S01]  /*1cc40*/  S2R R218, SR_TID.X ;  /* 0x0000000000da7919 */ /* 0x000e620000002100 */
[----:B------:R-:W5:Y:S01]  /*1cc50*/  @!P1 LDC R8, c[0x0][0x3c0] ;  /* 0x0000f000ff089b82 */ /* 0x000f620000000800 */
[----:B------:R-:W-:Y:S07]  /*1cc60*/  DEPBAR.LE SB0, 0x0 ;  /* 0x000080000000791a */ /* 0x000fee0000000000 */
[----:B------:R-:W2:Y:S08]  /*1cc70*/  LDC R7, c[0x0][0x3c4] ;  /* 0x0000f100ff077b82 */ /* 0x000eb00000000800 */
[----:B------:R-:W-:Y:S01]  /*1cc80*/  BAR.SYNC.DEFER_BLOCKING 0x0 ;  /* 0x0000000000007b1d */ /* 0x000fe20000010000 */
[----:B------:R-:W-:Y:S01]  /*1cc90*/  IMAD.MOV.U32 R3, RZ, RZ, R228 ;  /* 0x000000ffff037224 */ /* 0x000fe200078e00e4 */
[----:B-1----:R-:W-:Y:S01]  /*1cca0*/  LOP3.LUT R239, R218, 0x38, RZ, 0xc0, !PT ;  /* 0x00000038daef7812 */ /* 0x002fe200078ec0ff */
[----:B-----5:R-:W-:Y:S02]  /*1ccb0*/  @!P1 IMAD.SHL.U32 R4, R8, 0x40, RZ ;  /* 0x0000004008049824 */ /* 0x020fe400078e00ff */
[C---:B------:R-:W-:Y:S02]  /*1ccc0*/  IMAD.SHL.U32 R6, R218.reuse, 0x40, RZ ;  /* 0x00000040da067824 */ /* 0x040fe400078e00ff */
[----:B------:R-:W-:Y:S02]  /*1ccd0*/  @!P1 IMAD.X R4, RZ, RZ, ~R4, P0 ;  /* 0x000000ffff049224 */ /* 0x000fe400000e0e04 */
[----:B------:R-:W-:Y:S01]  /*1cce0*/  IMAD.SHL.U32 R2, R218, 0x8, RZ ;  /* 0x00000008da027824 */ /* 0x000fe200078e00ff */
[----:B------:R-:W-:Y:S01]  /*1ccf0*/  LOP3.LUT R5, R6, 0x1c0, RZ, 0xc0, !PT ;  /* 0x000001c006057812 */ /* 0x000fe200078ec0ff */
[----:B------:R-:W-:Y:S01]  /*1cd00*/  IMAD.SHL.U32 R219, R218, 0x20, RZ ;  /* 0x00000020dadb7824 */ /* 0x000fe200078e00ff */
[----:B------:R-:W-:Y:S02]  /*1cd10*/  @!P1 SHF.R.S64 R9, R9, 0x1f, R4 ;  /* 0x0000001f09099819 */ /* 0x000fe40000001004 */
[--C-:B------:R-:W-:Y:S02]  /*1cd20*/  LOP3.LUT R239, R239, 0x1f8, R2.reuse, 0x78, !PT ;  /* 0x000001f8efef7812 */ /* 0x100fe400078e7802 */
[----:B------:R-:W-:Y:S02]  /*1cd30*/  @!P1 IADD3 R228, P0, PT, R228, R9, RZ ;  /* 0x00000009e4e49210 */ /* 0x000fe40007f1e0ff */
[--C-:B------:R-:W-:Y:S02]  /*1cd40*/  LOP3.LUT R5, R5, 0x38, R2.reuse, 0xf8, !PT ;  /* 0x0000003805057812 */ /* 0x100fe400078ef802 */
[----:B------:R-:W-:Y:S01]  /*1cd50*/  LOP3.LUT R239, R239, 0x1e00, R2, 0xf8, !PT ;  /* 0x00001e00efef7812 */ /* 0x000fe200078ef802 */
[----:B------:R-:W-:Y:S01]  /*1cd60*/  IMAD.MOV.U32 R2, RZ, RZ, R227 ;  /* 0x000000ffff027224 */ /* 0x000fe200078e00e3 */
[----:B------:R-:W-:Y:S01]  /*1cd70*/  @!P1 LEA.HI.X.SX32 R227, R4, R227, 0x1, P0 ;  /* 0x000000e304e39211 */ /* 0x000fe200000f0eff */
[----:B--2---:R-:W-:Y:S06]  /*1cd80*/  @!P1 BRA `(.L_x_3309) ;  /* 0x0000000000f89947 */ /* 0x004fec0003800000 */
[----:B------:R-:W1:Y:S01]  /*1cd90*/  LDC R4, c[0x0][0x4f0] ;  /* 0x00013c00ff047b82 */ /* 0x000e620000000800 */
[----:B------:R-:W-:Y:S01]  /*1cda0*/  UIADD3 UR12, UPT, UPT, UR5, -0x40, URZ ;  /* 0xffffffc0050c7890 */ /* 0x000fe2000fffe0ff */
[----:B------:R-:W-:Y:S05]  /*1cdb0*/  IABS R12, UR5 ;  /* 0x00000005000c7c13 */ /* 0x000fea0008000000 */
        /* <DEDUP_REMOVED lines=24> */
[----:B------:R-:W-:Y:S01]  /*1cf40*/  ISETP.NE.AND P2, PT, R4, RZ, PT ;  /* 0x000000ff0400720c */ /* 0x000fe20003f45270 */
        /* <DEDUP_REMOVED lines=9> */
[----:B------:R-:W-:Y:S05]  /*1cfe0*/  @!P0 IMAD.MOV R13, RZ, RZ, -R13 ;  /* 0x000000ffff0d8224 */ /* 0x000fea00078e0a0d */
[C---:B------:R-:W-:Y:S02]  /*1cff0*/  SEL R15, R8.reuse, R13, !P2 ;  /* 0x0000000d080f7207 */ /* 0x040fe40005000000 */
[----:B------:R-:W-:Y:S02]  /*1d000*/  SEL R13, R8, R14, !P2 ;  /* 0x0000000e080d7207 */ /* 0x000fe40005000000 */
[-C--:B------:R-:W-:Y:S01]  /*1d010*/  LEA R18, P2, R15, R230.reuse, 0x2 ;  /* 0x000000e60f127211 */ /* 0x080fe200078410ff */
[----:B------:R-:W1:Y:S01]  /*1d020*/  LDC.64 R8, c[0x0][0x3c0] ;  /* 0x0000f000ff087b82 */ /* 0x000e620000000a00 */
        /* <DEDUP_REMOVED lines=20> */
.L_x_3309:
[----:B------:R-:W-:Y:S01]  /*1d170*/  LEA R239, R239, UR6, 0x1 ;  /* 0x00000006efef7c11 */ /* 0x000fe2000f8e08ff */
[----:B------:R-:W-:Y:S01]  /*1d180*/  IMAD.MOV.U32 R229, RZ, RZ, R227 ;  /* 0x000000ffffe57224 */ /* 0x000fe200078e00e3 */
[----:B------:R-:W-:Y:S01]  /*1d190*/  LOP3.LUT R4, R218, 0x8, RZ, 0xc0, !PT ;  /* 0x00000008da047812 */ /* 0x000fe200078ec0ff */
[----:B------:R-:W-:Y:S01]  /*1d1a0*/  IMAD.SHL.U32 R9, R8, 0x20, RZ ;  /* 0x0000002008097824 */ /* 0x000fe200078e00ff */
[----:B------:R-:W-:Y:S01]  /*1d1b0*/  LOP3.LUT R223, R6, 0x400, RZ, 0xc0, !PT ;  /* 0x0000040006df7812 */ /* 0x000fe200078ec0ff */
[----:B------:R-:W-:Y:S01]  /*1d1c0*/  IMAD.MOV.U32 R221, RZ, RZ, 0x20 ;  /* 0x00000020ffdd7424 */ /* 0x000fe200078e00ff */
[----:B------:R-:W-:Y:S01]  /*1d1d0*/  @!PT LDS RZ, [RZ] ;  /* 0x00000000fffff984 */ /* 0x000fe20000000800 */
[----:B------:R-:W-:Y:S01]  /*1d1e0*/  @!PT LDS RZ, [RZ] ;  /* 0x00000000fffff984 */ /* 0x000fe20000000800 */
[----:B------:R-:W-:Y:S01]  /*1d1f0*/  @!PT LDS RZ, [RZ] ;  /* 0x00000000fffff984 */ /* 0x000fe20000000800 */
[----:B---3--:R-:W-:Y:S01]  /*1d200*/  LDGSTS.E.BYPASS.LTC128B.128 [R239+0x10000], desc[UR16][R228.64] ;  /* 0x10000000e4ef7fae */ /* 0x008fe2000b981a10 */
[----:B------:R-:W-:Y:S01]  /*1d210*/  LOP3.LUT R4, R5, R4, RZ, 0x3c, !PT ;  /* 0x0000000405047212 */ /* 0x000fe200078e3cff */
[----:B------:R-:W-:Y:S01]  /*1d220*/  UIADD3 UR14, UPT, UPT, UR14, -0x1, URZ ;  /* 0xffffffff0e0e7890 */ /* 0x000fe2000fffe0ff */
[----:B------:R-:W-:Y:S01]  /*1d230*/  LOP3.LUT R219, R219, 0x7c00, RZ, 0xc0, !PT ;  /* 0x00007c00dbdb7812 */ /* 0x000fe200078ec0ff */
[----:B------:R-:W-:Y:S01]  /*1d240*/  LDGSTS.E.BYPASS.LTC128B.128 [R239+0x12000], desc[UR16][R228.64+0x80] ;  /* 0x12000080e4ef7fae */ /* 0x000fe2000b981a10 */
[----:B------:R-:W-:Y:S01]  /*1d250*/  SHF.R.U32.HI R217, RZ, 0x1, R218 ;  /* 0x00000001ffd97819 */ /* 0x000fe200000116da */
[----:B------:R-:W-:Y:S01]  /*1d260*/  IMAD R223, R4, 0x2, R223 ;  /* 0x0000000204df7824 */ /* 0x000fe200078e02df */
[----:B------:R-:W-:Y:S01]  /*1d270*/  SHF.L.U64.HI R7, R8, 0x5, R7 ;  /* 0x0000000508077819 */ /* 0x000fe20000010207 */
[----:B------:R-:W-:Y:S01]  /*1d280*/  LDGSTS.E.BYPASS.LTC128B.128 [R239+0x14000], desc[UR16][R228.64+0x100] ;  /* 0x14000100e4ef7fae */ /* 0x000fe2000b981a10 */
[----:B------:R-:W-:Y:S01]  /*1d290*/  IADD3 R4, P0, PT, R9, R228, RZ ;  /* 0x000000e409047210 */ /* 0x000fe20007f1e0ff */
[----:B------:R-:W-:Y:S01]  /*1d2a0*/  VIADD R164, R223, UR6 ;  /* 0x00000006dfa47c36 */ /* 0x000fe20008000000 */
[----:B------:R-:W-:Y:S01]  /*1d2b0*/  LOP3.LUT R3, R219, 0x200, R6, 0xf8, !PT ;  /* 0x00000200db037812 */ /* 0x000fe200078ef806 */
[----:B------:R-:W-:Y:S01]  /*1d2c0*/  LDGSTS.E.BYPASS.LTC128B.128 [R239+0x16000], desc[UR16][R228.64+0x180] ;  /* 0x16000180e4ef7fae */ /* 0x000fe2000b981a10 */
[----:B------:R-:W-:Y:S01]  /*1d2d0*/  LOP3.LUT R2, R217, 0x8, RZ, 0xc0, !PT ;  /* 0x00000008d9027812 */ /* 0x000fe200078ec0ff */
[----:B------:R-:W-:Y:S01]  /*1d2e0*/  UISETP.GT.AND UP0, UPT, UR14, UR7, UPT ;  /* 0x000000070e00728c */ /* 0x000fe2000bf04270 */
[----:B------:R-:W-:Y:S02]  /*1d2f0*/  IADD3 R12, P2, PT, R9, R4, RZ ;  /* 0x00000004090c7210 */ /* 0x000fe40007f5e0ff */
[----:B------:R-:W-:Y:S01]  /*1d300*/  LOP3.LUT R2, R3, R5, R2, 0xf6, !PT ;  /* 0x0000000503027212 */ /* 0x000fe200078ef602 */
[----:B------:R-:W-:Y:S01]  /*1d310*/  IMAD.X R5, R7, 0x1, R227, P0 ;  /* 0x0000000107057824 */ /* 0x000fe200000e06e3 */
[----:B------:R-:W-:Y:S01]  /*1d320*/  IADD3 R6, P0, PT, R9, R12, RZ ;  /* 0x0000000c09067210 */ /* 0x000fe20007f1e0ff */
[----:B------:R-:W-:Y:S01]  /*1d330*/  IMAD.MOV.U32 R3, RZ, RZ, 0x40 ;  /* 0x00000040ff037424 */ /* 0x000fe200078e00ff */
[----:B------:R-:W-:Y:S01]  /*1d340*/  LEA R224, R2, UR6, 0x1 ;  /* 0x0000000602e07c11 */ /* 0x000fe2000f8e08ff */
[C---:B------:R-:W-:Y:S01]  /*1d350*/  IMAD.X R13, R7.reuse, 0x1, R5, P2 ;  /* 0x00000001070d7824 */ /* 0x040fe200010e0605 */
[----:B------:R-:W-:Y:S03]  /*1d360*/  LDGSTS.E.BYPASS.LTC128B.128 [R239+0x10800], desc[UR16][R4.64] ;  /* 0x1080000004ef7fae */ /* 0x000fe6000b981a10 */
[----:B------:R-:W-:Y:S01]  /*1d370*/  IMAD.X R7, R7, 0x1, R13, P0 ;  /* 0x0000000107077824 */ /* 0x000fe200000e060d */
[----:B------:R-:W-:Y:S01]  /*1d380*/  LDGSTS.E.BYPASS.LTC128B.128 [R239+0x12800], desc[UR16][R4.64+0x80] ;  /* 0x1280008004ef7fae */ /* 0x000fe2000b981a10 */
[C---:B------:R-:W-:Y:S03]  /*1d390*/  LOP3.LUT P0, RZ, R218.reuse, 0x2, RZ, 0xc0, !PT ;  /* 0x00000002daff7812 */ /* 0x040fe6000780c0ff */
[----:B------:R-:W-:Y:S01]  /*1d3a0*/  LDGSTS.E.BYPASS.LTC128B.128 [R239+0x14800], desc[UR16][R4.64+0x100] ;  /* 0x1480010004ef7fae */ /* 0x000fe2000b981a10 */
[----:B------:R-:W-:Y:S02]  /*1d3b0*/  SEL R221, R221, 0xffffffe0, !P0 ;  /* 0xffffffe0dddd7807 */ /* 0x000fe40004000000 */
[----:B------:R-:W-:Y:S01]  /*1d3c0*/  LOP3.LUT P0, RZ, R218, 0x4, RZ, 0xc0, !PT ;  /* 0x00000004daff7812 */ /* 0x000fe2000780c0ff */
[----:B------:R-:W-:Y:S02]  /*1d3d0*/  LDGSTS.E.BYPASS.LTC128B.128 [R239+0x16800], desc[UR16][R4.64+0x180] ;  /* 0x1680018004ef7fae */ /* 0x000fe4000b981a10 */
[----:B------:R-:W-:Y:S01]  /*1d3e0*/  IMAD.IADD R222, R221, 0x1, R224 ;  /* 0x00000001ddde7824 */ /* 0x000fe200078e02e0 */
[----:B------:R-:W-:Y:S01]  /*1d3f0*/  SEL R3, R3, 0xffffffc0, !P0 ;  /* 0xffffffc003037807 */ /* 0x000fe20004000000 */
[----:B------:R-:W-:Y:S01]  /*1d400*/  LDGSTS.E.BYPASS.LTC128B.128 [R239+0x11000], desc[UR16][R12.64] ;  /* 0x110000000cef7fae */ /* 0x000fe2000b981a10 */
[----:B------:R-:W-:Y:S03]  /*1d410*/  IMAD.IADD R167, R221, 0x1, R164 ;  /* 0x00000001dda77824 */ /* 0x000fe600078e02a4 */
        /* <DEDUP_REMOVED lines=302> */
.L_x_3311:
        /* <DEDUP_REMOVED lines=29> */
.L_x_3310:
        /* <DEDUP_REMOVED lines=476> */
[----:B------:R-:W-:Y:S11]  /*20690*/  BRA.U UP0, `(.L_x_3312) ;  /* 0xffffffc500647547 */ /* 0x000ff6000b83ffff */
.L_x_3308:
[----:B------:R-:W1:Y:S01]  /*206a0*/  SHFL.BFLY PT, R10, R237, 0x2, 0x1f ;  /* 0x0c401f00ed0a7f89 */ /* 0x000e6200000e0000 */
[C---:B------:R-:W-:Y:S01]  /*206b0*/  SHF.L.U32 R2, R218.reuse, 0x4, RZ ;  /* 0x00000004da027819 */ /* 0x040fe200000006ff */
[----:B------:R-:W2:Y:S01]  /*206c0*/  S2UR UR12, SR_CTAID.Y ;  /* 0x00000000000c79c3 */ /* 0x000ea20000002600 */
[C---:B------:R-:W-:Y:S01]  /*206d0*/  SHF.L.U32 R8, R218.reuse, 0x1, RZ ;  /* 0x00000001da087819 */ /* 0x040fe200000006ff */
[----:B------:R-:W3:Y:S01]  /*206e0*/  SHFL.BFLY PT, R0, R235, 0x2, 0x1f ;  /* 0x0c401f00eb007f89 */ /* 0x000ee200000e0000 */
[----:B------:R-:W-:Y:S01]  /*206f0*/  SHF.L.U32 R6, R218, 0x2, RZ ;  /* 0x00000002da067819 */ /* 0x000fe200000006ff */
[----:B------:R-:W2:Y:S01]  /*20700*/  LDCU.64 UR4, c[0x0][0x430] ;  /* 0x00008600ff0477ac */ /* 0x000ea20008000a00 */
[----:B------:R-:W-:Y:S01]  /*20710*/  LOP3.LUT R11, R2, 0x1c0, RZ, 0xc0, !PT ;  /* 0x000001c0020b7812 */ /* 0x000fe200078ec0ff */
[----:B------:R-:W-:Y:S01]  /*20720*/  BSSY.RECONVERGENT B0, `(.L_x_3313) ;  /* 0x000012f000007945 */ /* 0x000fe20003800200 */
[--C-:B------:R-:W-:Y:S01]  /*20730*/  LOP3.LUT R219, R219, 0x6, R8.reuse, 0xf8, !PT ;  /* 0x00000006dbdb7812 */ /* 0x100fe200078ef808 */
[----:B------:R-:W4:Y:S01]  /*20740*/  S2UR UR11, SR_CTAID.Z ;  /* 0x00000000000b79c3 */ /* 0x000f220000002700 */
[----:B------:R-:W-:Y:S01]  /*20750*/  LOP3.LUT R8, R11, 0x38, R8, 0xf8, !PT ;  /* 0x000000380b087812 */ /* 0x000fe200078ef808 */
[----:B------:R-:W4:Y:S01]  /*20760*/  LDCU UR9, c[0x0][0x3e0] ;  /* 0x00007c00ff0977ac */ /* 0x000f220008000800 */
[----:B------:R-:W-:-:S02]  /*20770*/  LOP3.LUT R13, R217, 0x30, RZ, 0xc0, !PT ;  /* 0x00000030d90d7812 */ /* 0x000fc400078ec0ff */
[C---:B------:R-:W-:Y:S01]  /*20780*/  LOP3.LUT R11, R2.reuse, 0x3f00, RZ, 0xc0, !PT ;  /* 0x00003f00020b7812 */ /* 0x040fe200078ec0ff */
[----:B------:R-:W5:Y:S01]  /*20790*/  LDCU UR7, c[0x0][0x44c] ;  /* 0x00008980ff0777ac */ /* 0x000f620008000800 */
[----:B------:R-:W-:Y:S01]  /*207a0*/  LOP3.LUT R8, R219, R8, RZ, 0xfc, !PT ;  /* 0x00000008db087212 */ /* 0x000fe200078efcff */
[----:B------:R-:W5:Y:S01]  /*207b0*/  S2UR UR8, SR_CTAID.X ;  /* 0x00000000000879c3 */ /* 0x000f620000002500 */
[----:B------:R-:W-:Y:S01]  /*207c0*/  LOP3.LUT R2, R2, 0x10, RZ, 0xc0, !PT ;  /* 0x0000001002027812 */ /* 0x000fe200078ec0ff */
[----:B------:R-:W-:Y:S01]  /*207d0*/  UIADD3 UR10, UPT, UPT, -UR21, URZ, URZ ;  /* 0x000000ff150a7290 */ /* 0x000fe2000fffe1ff */
[----:B------:R-:W-:Y:S01]  /*207e0*/  LEA R8, R8, UR6, 0x2 ;  /* 0x0000000608087c11 */ /* 0x000fe2000f8e10ff */
[----:B-1----:R-:W-:-:S03]  /*207f0*/  FADD.FTZ R10, R10, R237 ;  /* 0x000000ed0a0a7221 */ /* 0x002fc60000010000 */
[----:B------:R-:W-:Y:S01]  /*20800*/  IADD3 R12, PT, PT, R8, 0x80, RZ ;  /* 0x00000080080c7810 */ /* 0x000fe20007ffe0ff */
[----:B--2---:R-:W-:Y:S01]  /*20810*/  UIMAD UR4, UR12, UR4, UR21 ;  /* 0x000000040c0472a4 */ /* 0x004fe2000f8e0215 */
[----:B---3--:R-:W-:Y:S01]  /*20820*/  FADD.FTZ R15, R0, R235 ;  /* 0x000000eb000f7221 */ /* 0x008fe20000010000 */
[----:B------:R-:W1:Y:S01]  /*20830*/  SHFL.BFLY PT, R5, R10, 0x1, 0x1f ;  /* 0x0c201f000a057f89 */ /* 0x000e6200000e0000 */
[----:B------:R-:W-:-:S03]  /*20840*/  SHF.R.U32.HI R0, RZ, 0x2, R218 ;  /* 0x00000002ff007819 */ /* 0x000fc600000116da */
[----:B------:R-:W2:Y:S01]  /*20850*/  SHFL.BFLY PT, R4, R15, 0x1, 0x1f ;  /* 0x0c201f000f047f89 */ /* 0x000ea200000e0000 */
[----:B------:R-:W-:Y:S01]  /*20860*/  LOP3.LUT R0, R13, 0x7, R0, 0xf8, !PT ;  /* 0x000000070d007812 */ /* 0x000fe200078ef800 */
[----:B----4-:R-:W-:-:S04]  /*20870*/  UIMAD UR10, UR9, UR10, UR11 ;  /* 0x0000000a090a72a4 */ /* 0x010fc8000f8e020b */
[----:B------:R-:W-:Y:S02]  /*20880*/  UIMAD UR9, UR4, UR9, UR10 ;  /* 0x00000009040972a4 */ /* 0x000fe4000f8e020a */
[----:B-----5:R-:W-:-:S04]  /*20890*/  USHF.L.U32 UR8, UR8, 0x6, URZ ;  /* 0x0000000608087899 */ /* 0x020fc800080006ff */
[----:B------:R-:W-:Y:S01]  /*208a0*/  UIMAD UR9, UR9, UR5, UR8 ;  /* 0x00000005090972a4 */ /* 0x000fe2000f8e0208 */
[----:B------:R-:W3:Y:S03]  /*208b0*/  LDCU.64 UR10, c[0x0][0x358] ;  /* 0x00006b00ff0a77ac */ /* 0x000ee60008000a00 */
[----:B------:R-:W-:Y:S01]  /*208c0*/  UIMAD UR7, UR9, UR7, URZ ;  /* 0x00000007090772a4 */ /* 0x000fe2000f8e02ff */
[----:B-1----:R-:W-:Y:S01]  /*208d0*/  FADD.FTZ R5, R10, R5 ;  /* 0x000000050a057221 */ /* 0x002fe20000010000 */
[----:B------:R-:W-:Y:S02]  /*208e0*/  LOP3.LUT R10, R6, 0x1f8, RZ, 0xc0, !PT ;  /* 0x000001f8060a7812 */ /* 0x000fe400078ec0ff */
[----:B------:R-:W-:Y:S01]  /*208f0*/  LOP3.LUT R6, R11, 0x3c, R6, 0xf8, !PT ;  /* 0x0000003c0b067812 */ /* 0x000fe200078ef806 */
[----:B------:R-:W1:Y:S01]  /*20900*/  MUFU.RCP R9, R5 ;  /* 0x0000000500097308 */ /* 0x000e620000001000 */
[----:B--2---:R-:W-:Y:S01]  /*20910*/  FADD.FTZ R4, R15, R4 ;  /* 0x000000040f047221 */ /* 0x004fe20000010000 */
[----:B------:R-:W-:Y:S01]  /*20920*/  BAR.SYNC.DEFER_BLOCKING 0x0 ;  /* 0x0000000000007b1d */ /* 0x000fe20000010000 */
[----:B------:R-:W-:-:S02]  /*20930*/  FSETP.NE.FTZ.AND P2, PT, R5, RZ, PT ;  /* 0x000000ff0500720b */ /* 0x000fc40003f55000 */
[----:B------:R-:W-:Y:S02]  /*20940*/  LOP3.LUT R217, R10, 0x38, R217, 0x78, !PT ;  /* 0x000000380ad97812 */ /* 0x000fe400078e78d9 */
[----:B------:R-:W-:Y:S01]  /*20950*/  FSETP.NE.FTZ.AND P1, PT, R4, RZ, PT ;  /* 0x000000ff0400720b */ /* 0x000fe20003f35000 */
[----:B------:R-:W2:Y:S01]  /*20960*/  MUFU.RCP R7, R4 ;  /* 0x0000000400077308 */ /* 0x000ea20000001000 */
[----:B------:R-:W-:Y:S02]  /*20970*/  MOV R10, 0x40 ;  /* 0x00000040000a7802 */ /* 0x000fe40000000f00 */
[----:B------:R-:W-:Y:S02]  /*20980*/  R2P PR, R218, 0x18 ;  /* 0x00000018da007804 */ /* 0x000fe40000000000 */
[----:B------:R-:W-:-:S03]  /*20990*/  LEA R2, R217, R2, 0x2 ;  /* 0x00000002d9027211 */ /* 0x000fc600078e10ff */
[----:B------:R-:W-:Y:S01]  /*209a0*/  SEL R11, R10, 0xffffffc0, !P3 ;  /* 0xffffffc00a0b7807 */ /* 0x000fe20005800000 */
[----:B------:R-:W4:Y:S01]  /*209b0*/  @P2 LDC R15, c[0x0][0x458] ;  /* 0x00011600ff0f2b82 */ /* 0x000f220000000800 */
[----:B-1----:R-:W-:Y:S01]  /*209c0*/  FSEL R9, R9, 1, P2 ;  /* 0x3f80000009097808 */ /* 0x002fe20001000000 */
[----:B------:R-:W1:Y:S01]  /*209d0*/  @P2 MUFU.LG2 R5, R5 ;  /* 0x0000000500052308 */ /* 0x000e620000000c00 */
[----:B------:R-:W-:-:S03]  /*209e0*/  IADD3 R10, PT, PT, R8, R11, RZ ;  /* 0x0000000b080a7210 */ /* 0x000fc60007ffe0ff */
        /* <DEDUP_REMOVED lines=67> */
[----:B------:R-:W2:Y:S01]  /*20e20*/  @P1 LDC R16, c[0x0][0x458] ;  /* 0x00011600ff101b82 */ /* 0x000ea20000000800 */
[----:B------:R-:W-:Y:S01]  /*20e30*/  SEL R9, R9, 0xffffffe0, !P0 ;  /* 0xffffffe009097807 */ /* 0x000fe20004000000 */
[----:B------:R-:W5:Y:S01]  /*20e40*/  @P1 MUFU.LG2 R4, R4 ;  /* 0x0000000400041308 */ /* 0x000f620000000c00 */
        /* <DEDUP_REMOVED lines=68> */
[----:B-1----:R-:W-:Y:S01]  /*21290*/  @P2 FMUL.FTZ R5, R5, 0.69314718246459960938 ;  /* 0x3f31721805052820 */ /* 0x002fe20000410000 */
[-C--:B------:R-:W-:Y:S01]  /*212a0*/  IADD3 R14, PT, PT, R11, R12.reuse, RZ ;  /* 0x0000000c0b0e7210 */ /* 0x080fe20007ffe0ff */
[----:B------:R-:W-:Y:S01]  /*212b0*/  STS.64 [R7], R36 ;  /* 0x0000002407007388 */ /* 0x000fe20000000a00 */
[C---:B------:R-:W-:Y:S01]  /*212c0*/  IADD3 R11, PT, PT, R9.reuse, R12, RZ ;  /* 0x0000000c090b7210 */ /* 0x040fe20007ffe0ff */
[----:B-----5:R-:W-:Y:S01]  /*212d0*/  @P1 FMUL.FTZ R4, R4, 0.69314718246459960938 ;  /* 0x3f31721804041820 */ /* 0x020fe20000410000 */
        /* <DEDUP_REMOVED lines=55> */
[----:B-1----:R-:W-:-:S03]  /*21650*/  MOV R133, 0xff800000 ;  /* 0xff80000000857802 */ /* 0x002fc60000000f00 */
[----:B------:R1:W-:Y:S01]  /*21660*/  STS.64 [R12+0xc800], R146 ;  /* 0x00c800920c007388 */ /* 0x0003e20000000a00 */
[----:B------:R-:W-:Y:S01]  /*21670*/  MOV R132, 0xff800000 ;  /* 0xff80000000847802 */ /* 0x000fe20000000f00 */
[----:B----4-:R-:W-:Y:S01]  /*21680*/  @P2 FFMA.FTZ R133, R164, R15, R5 ;  /* 0x0000000fa4852223 */ /* 0x010fe20000010005 */
[----:B--2---:R-:W-:Y:S01]  /*21690*/  @P1 FFMA.FTZ R132, R3, R16, R4 ;  /* 0x0000001003841223 */ /* 0x004fe20000010004 */
[----:B------:R1:W-:Y:S01]  /*216a0*/  STS.64 [R11+0xc000], R148 ;  /* 0x00c000940b007388 */ /* 0x0003e20000000a00 */
[----:B-----5:R-:W-:Y:S02]  /*216b0*/  IADD3 R134, P0, PT, R6, UR7, RZ ;  /* 0x0000000706867c10 */ /* 0x020fe4000ff1e0ff */
[----:B------:R-:W-:Y:S01]  /*216c0*/  LOP3.LUT P1, RZ, R218, 0x3, RZ, 0xc0, !PT ;  /* 0x00000003daff7812 */ /* 0x000fe2000782c0ff */
[----:B------:R1:W-:Y:S01]  /*216d0*/  STS.64 [R11+0xc800], R150 ;  /* 0x00c800960b007388 */ /* 0x0003e20000000a00 */
[----:B------:R-:W-:-:S03]  /*216e0*/  MOV R3, UR7 ;  /* 0x0000000700037c02 */ /* 0x000fc60008000f00 */
[----:B------:R1:W-:Y:S04]  /*216f0*/  STS.64 [R14+0xc000], R156 ;  /* 0x00c0009c0e007388 */ /* 0x0003e80000000a00 */
[----:B------:R1:W-:Y:S04]  /*21700*/  STS.64 [R14+0xc800], R158 ;  /* 0x00c8009e0e007388 */ /* 0x0003e80000000a00 */
[----:B------:R1:W-:Y:S04]  /*21710*/  STS.64 [R9+0xc000], R152 ;  /* 0x00c0009809007388 */ /* 0x0003e80000000a00 */
[----:B------:R1:W-:Y:S01]  /*21720*/  STS.64 [R9+0xc800], R154 ;  /* 0x00c8009a09007388 */ /* 0x0003e20000000a00 */
[----:B------:R-:W-:Y:S06]  /*21730*/  BAR.SYNC.DEFER_BLOCKING 0x0 ;  /* 0x0000000000007b1d */ /* 0x000fec0000010000 */
[----:B------:R1:W2:Y:S04]  /*21740*/  LDS.128 R128, [R2+UR6] ;  /* 0x0000000602807984 */ /* 0x0002a80008000c00 */
        /* <DEDUP_REMOVED lines=34> */
[----:B------:R-:W-:Y:S01]  /*21970*/  IADD3 R135, P1, PT, R0, UR9, RZ ;  /* 0x0000000900877c10 */ /* 0x000fe2000ff3e0ff */
[----:B-1----:R-:W-:Y:S01]  /*21980*/  IMAD.U32 R2, RZ, RZ, UR9 ;  /* 0x00000009ff027e24 */ /* 0x002fe2000f8e00ff */
[----:B------:R-:W-:-:S04]  /*21990*/  UIADD3 UR6, UPT, UPT, -UR8, UR20, URZ ;  /* 0x0000001408067290 */ /* 0x000fc8000fffe1ff */
[----:B------:R-:W-:Y:S02]  /*219a0*/  LEA.HI.X.SX32 R2, R2, RZ, 0x1, P1 ;  /* 0x000000ff02027211 */ /* 0x000fe400008f0eff */
[----:B------:R-:W-:Y:S02]  /*219b0*/  ISETP.GE.AND P3, PT, R0, UR6, PT ;  /* 0x0000000600007c0c */ /* 0x000fe4000bf66270 */
[----:B------:R-:W-:Y:S02]  /*219c0*/  ISETP.GE.AND P2, PT, R136, UR6, PT ;  /* 0x0000000688007c0c */ /* 0x000fe4000bf46270 */
[----:B--2---:R-:W-:-:S04]  /*219d0*/  LEA R136, P1, R135, UR4, 0x2 ;  /* 0x0000000487887c11 */ /* 0x004fc8000f8210ff */
[----:B------:R-:W-:-:S05]  /*219e0*/  LEA.HI.X R137, R135, UR5, R2, 0x2, P1 ;  /* 0x0000000587897c11 */ /* 0x000fca00088f1402 */
[----:B------:R2:W-:Y:S04]  /*219f0*/  @!P3 STG.E desc[UR10][R136.64], R133 ;  /* 0x000000858800b986 */ /* 0x0005e8000c10190a */
[----:B------:R2:W-:Y:S02]  /*21a00*/  @!P2 STG.E desc[UR10][R136.64+0x20], R132 ;  /* 0x000020848800a986 */ /* 0x0005e4000c10190a */
.L_x_3314:
[----:B------:R-:W-:Y:S05]  /*21a10*/  BSYNC.RECONVERGENT B0 ;  /* 0x0000000000007941 */ /* 0x000fea0003800200 */
.L_x_3313:
[----:B------:R-:W3:Y:S01]  /*21a20*/  LDCU.64 UR4, c[0x0][0x3f8] ;  /* 0x00007f00ff0477ac */ /* 0x000ee20008000a00 */
[----:B------:R-:W-:Y:S02]  /*21a30*/  SHF.R.U32.HI R218, RZ, 0x4, R218 ;  /* 0x00000004ffda7819 */ /* 0x000fe400000116da */
[----:B------:R-:W-:Y:S01]  /*21a40*/  LEA.HI.X.SX32 R3, R3, RZ, 0x1, P0 ;  /* 0x000000ff03037211 */ /* 0x000fe200000f0eff */
[----:B------:R-:W-:Y:S02]  /*21a50*/  UIADD3 UR6, UPT, UPT, -UR8, UR20, URZ ;  /* 0x0000001408067290 */ /* 0x000fe4000fffe1ff */
[C---:B-1----:R-:W-:Y:S02]  /*21a60*/  VIADD R2, R218.reuse, 0x8 ;  /* 0x00000008da027836 */ /* 0x042fe40000000000 */
[C---:B------:R-:W-:Y:S02]  /*21a70*/  VIADD R0, R218.reuse, 0x10 ;  /* 0x00000010da007836 */ /* 0x040fe40000000000 */
[C---:B------:R-:W-:Y:S01]  /*21a80*/  ISETP.GE.AND P0, PT, R218.reuse, UR6, PT ;  /* 0x00000006da007c0c */ /* 0x040fe2000bf06270 */
[----:B--2---:R-:W-:Y:S01]  /*21a90*/  VIADD R132, R218, 0x18 ;  /* 0x00000018da847836 */ /* 0x004fe20000000000 */
[----:B------:R-:W-:Y:S01]  /*21aa0*/  ISETP.GE.AND P6, PT, R2, UR6, PT ;  /* 0x0000000602007c0c */ /* 0x000fe2000bfc6270 */
[----:B------:R-:W-:Y:S01]  /*21ab0*/  VIADD R2, R218, 0x28 ;  /* 0x00000028da027836 */ /* 0x000fe20000000000 */
[----:B------:R-:W-:Y:S01]  /*21ac0*/  ISETP.GE.AND P5, PT, R0, UR6, PT ;  /* 0x0000000600007c0c */ /* 0x000fe2000bfa6270 */
[----:B------:R-:W-:Y:S01]  /*21ad0*/  VIADD R0, R218, 0x30 ;  /* 0x00000030da007836 */ /* 0x000fe20000000000 */
[----:B------:R-:W-:-:S02]  /*21ae0*/  ISETP.GE.AND P4, PT, R132, UR6, PT ;  /* 0x0000000684007c0c */ /* 0x000fc4000bf86270 */
[----:B---3--:R-:W-:Y:S02]  /*21af0*/  LEA R136, P1, R134, UR4, 0x2 ;  /* 0x0000000486887c11 */ /* 0x008fe4000f8210ff */
[----:B------:R-:W-:Y:S02]  /*21b00*/  ISETP.GE.AND P2, PT, R2, UR6, PT ;  /* 0x0000000602007c0c */ /* 0x000fe4000bf46270 */
[----:B------:R-:W-:Y:S01]  /*21b10*/  LEA.HI.X R137, R134, UR5, R3, 0x2, P1 ;  /* 0x0000000586897c11 */ /* 0x000fe200088f1403 */
[----:B------:R-:W-:Y:S01]  /*21b20*/  VIADD R3, R218, 0x20 ;  /* 0x00000020da037836 */ /* 0x000fe20000000000 */
        /* <DEDUP_REMOVED lines=38> */
.L_x_3315:
        /* <DEDUP_REMOVED lines=15> */
.L_x_4080:


//--------------------- .text._ZN5flash24flash_fwd_splitkv_kernelI23Flash_fwd_kernel_traitsILi256ELi64ELi64ELi4ELb0ELb0EN7cutlass10bfloat16_tE19Flash_kernel_traitsILi256ELi64ELi64ELi4ES3_EELb1ELb0ELb0ELb0ELb1ELb1ELb1ELb1EEEvNS_16Flash_fwd_paramsE --------------------------
	.section	.text._ZN5flash24flash_fwd_splitkv_kernelI23Flash_fwd_kernel_traitsILi256ELi64ELi64ELi4ELb0ELb0EN7cutlass10bfloat16_tE19Flash_kernel_traitsILi256ELi64ELi64ELi4ES3_EELb1ELb0ELb0ELb0ELb1ELb1ELb1ELb1EEEvNS_16Flash_fwd_paramsE,"ax",@progbits
	.align	128
        .global         _ZN5flash24flash_fwd_splitkv_kernelI23Flash_fwd_kernel_traitsILi256ELi64ELi64ELi4ELb0ELb0EN7cutlass10bfloat16_tE19Flash_kernel_traitsILi256ELi64ELi64ELi4ES3_EELb1ELb0ELb0ELb0ELb1ELb1ELb1ELb1EEEvNS_16Flash_fwd_paramsE
        .type           _ZN5flash24flash_fwd_splitkv_kernelI23Flash_fwd_kernel_traitsILi256ELi64ELi64ELi4ELb0ELb0EN7cutlass10bfloat16_tE19Flash_kernel_traitsILi256ELi64ELi64ELi4ES3_EELb1ELb0ELb0ELb0ELb1ELb1ELb1ELb1EEEvNS_16Flash_fwd_paramsE,@function
        .size           _ZN5flash24flash_fwd_splitkv_kernelI23Flash_fwd_kernel_traitsILi256ELi64ELi64ELi4ELb0ELb0EN7cutlass10bfloat16_tE19Flash_kernel_traitsILi256ELi64ELi64ELi4ES3_EELb1ELb0ELb0ELb0ELb1ELb1ELb1ELb1EEEvNS_16Flash_fwd_paramsE,(.L_x_4081 - _ZN5flash24flash_fwd_splitkv_kernelI23Flash_fwd_kernel_traitsILi256ELi64ELi64ELi4ELb0ELb0EN7cutlass10bfloat16_tE19Flash_kernel_traitsILi256ELi64ELi64ELi4ES3_EELb1ELb0ELb0ELb0ELb1ELb1ELb1ELb1EEEvNS_16Flash_fwd_paramsE)
        .other          _ZN5flash24flash_fwd_splitkv_kernelI23Flash_fwd_kernel_traitsILi256ELi64ELi64ELi4ELb0ELb0EN7cutlass10bfloat16_tE19Flash_kernel_traitsILi256ELi64ELi64ELi4ES3_EELb1ELb0ELb0ELb0ELb1ELb1ELb1ELb1EEEvNS_16Flash_fwd_paramsE,@"STO_CUDA_ENTRY STV_DEFAULT"
_ZN5flash24flash_fwd_splitkv_kernelI23Flash_fwd_kernel_traitsILi256ELi64ELi64ELi4ELb0ELb0EN7cutlass10bfloat16_tE19Flash_kernel_traitsILi256ELi64ELi64ELi4ES3_EELb1ELb0ELb0ELb0ELb1ELb1ELb1ELb1EEEvNS_16Flash_fwd_paramsE:
.text._ZN5flash24flash_fwd_splitkv_kernelI23Flash_fwd_kernel_traitsILi256ELi64ELi64ELi4ELb0ELb0EN7cutlass10bfloat16_tE19Flash_kernel_traitsILi256ELi64ELi64ELi4ES3_EELb1ELb0ELb0ELb0ELb1ELb1ELb1ELb1EEEvNS_16Flash_fwd_paramsE:
        /* <DEDUP_REMOVED lines=79> */
.L_x_3316:
        /* <DEDUP_REMOVED lines=183> */
.L_x_3317:
        /* <DEDUP_REMOVED lines=11> */
.L_x_3318:
        /* <DEDUP_REMOVED lines=110> */
.L_x_3319:
        /* <DEDUP_REMOVED lines=15> */
.L_x_3321:
[----:B------:R-:W2:Y:S01]  /*18e0*/  LDC.64 R4, c[0x0][0x3b8] ;  /* 0x0000ee00ff047b82 */ /* 0x000ea20000000a00 */
[----:B------:R-:W-:-:S06]  /*18f0*/  UIADD3 UR8, UPT, UPT, UR10, UR11, URZ ;  /* 0x0000000b0a087290 */ /* 0x000fcc000fffe0ff */
[----:B--2---:R-:W-:Y:S02]  /*1900*/  IMAD R17, R5, UR8, RZ ;  /* 0x0000000805117c24 */ /* 0x004fe4000f8e02ff */
[----:B-1----:R-:W-:-:S05]  /*1910*/  IMAD.WIDE.U32 R2, R4, UR8, RZ ;  /* 0x0000000804027c25 */ /* 0x002fca000f8e00ff */
[----:B------:R-:W-:Y:S02]  /*1920*/  IADD3 R17, PT, PT, R3, R17, RZ ;  /* 0x0000001103117210 */ /* 0x000fe40007ffe0ff */
[----:B------:R-:W-:Y:S02]  /*1930*/  MOV R16, R2 ;  /* 0x0000000200107202 */ /* 0x000fe40000000f00 */
.L_x_3322:
        /* <DEDUP_REMOVED lines=14> */
.L_x_3323:
[----:B------:R-:W1:Y:S01]  /*1a20*/  LDC.64 R2, c[0x0][0x3c0] ;  /* 0x0000f000ff027b82 */ /* 0x000e620000000a00 */
[----:B------:R-:W-:-:S06]  /*1a30*/  UIADD3 UR10, UPT, UPT, UR10, UR11, URZ ;  /* 0x0000000b0a0a7290 */ /* 0x000fcc000fffe0ff */
[----:B-1---5:R-:W-:Y:S02]  /*1a40*/  IMAD R7, R3, UR10, RZ ;  /* 0x0000000a03077c24 */ /* 0x022fe4000f8e02ff */
[----:B------:R-:W-:-:S05]  /*1a50*/  IMAD.WIDE.U32 R8, R2, UR10, RZ ;  /* 0x0000000a02087c25 */ /* 0x000fca000f8e00ff */
[----:B------:R-:W-:Y:S02]  /*1a60*/  IADD3 R7, PT, PT, R9, R7, RZ ;  /* 0x0000000709077210 */ /* 0x000fe40007ffe0ff */
[----:B------:R-:W-:-:S07]  /*1a70*/  MOV R6, R8 ;  /* 0x0000000800067202 */ /* 0x000fce0000000f00 */
.L_x_3324:
        /* <DEDUP_REMOVED lines=54> */
.L_x_3320:
        /* <DEDUP_REMOVED lines=187> */
.L_x_3347:
        /* <DEDUP_REMOVED lines=122> */
.L_x_3327:
        /* <DEDUP_REMOVED lines=190> */
.L_x_3331:
[----:B----4-:R-:W-:Y:S05]  /*3d10*/  BSYNC.RECONVERGENT B0 ;  /* 0x0000000000007941 */ /* 0x010fea0003800200 */
.L_x_3330:
        /* <DEDUP_REMOVED lines=186> */
.L_x_3333:
[----:B------:R-:W-:Y:S05]  /*48c0*/  BSYNC.RECONVERGENT B0 ;  /* 0x0000000000007941 */ /* 0x000fea0003800200 */
.L_x_3332:
        /* <DEDUP_REMOVED lines=192> */
.L_x_3335:
[----:B------:R-:W-:Y:S05]  /*54d0*/  BSYNC.RECONVERGENT B0 ;  /* 0x0000000000007941 */ /* 0x000fea0003800200 */
.L_x_3334:
        /* <DEDUP_REMOVED lines=195> */
.L_x_3337:
[----:B------:R-:W-:Y:S05]  /*6110*/  BSYNC.RECONVERGENT B0 ;  /* 0x0000000000007941 */ /* 0x000fea0003800200 */
.L_x_3336:
[----:B------:R-:W2:Y:S01]  /*6120*/  LDC R26, c[0x0][0x450] ;  /* 0x00011400ff1a7b82 */ /* 0x000ea20000000800 */
[----:B-1----:R-:W-:Y:S05]  /*6130*/  IMAD.U32 R69, R69, -0x20, RZ ;  /* 0xffffffe045457824 */ /* 0x002fea00078e00ff */
[C---:B------:R-:W-:Y:S02]  /*6140*/  LEA R24, P1, R69.reuse, R24, 0x1 ;  /* 0x0000001845187211 */ /* 0x040fe400078208ff */
[C---:B------:R-:W-:Y:S02]  /*6150*/  LEA R52, P0, R69.reuse, R52, 0x1 ;  /* 0x0000003445347211 */ /* 0x040fe400078008ff */
[C---:B------:R-:W-:Y:S02]  /*6160*/  LEA.HI.X.SX32 R25, R69.reuse, R25, 0x1, P1 ;  /* 0x0000001945197211 */ /* 0x040fe400008f0eff */
[----:B------:R-:W-:Y:S01]  /*6170*/  LEA.HI.X.SX32 R53, R69, R53, 0x1, P0 ;  /* 0x0000003545357211 */ /* 0x000fe200000f0eff */
[----:B------:R-:W-:Y:S05]  /*6180*/  BRA `(.L_x_3328) ;  /* 0x0000005400ac7947 */ /* 0x000fea0003800000 */
.L_x_3329:
        /* <DEDUP_REMOVED lines=343> */
.L_x_3339:
[----:B----4-:R-:W-:Y:S05]  /*7700*/  BSYNC.RECONVERGENT B0 ;  /* 0x0000000000007941 */ /* 0x010fea0003800200 */
.L_x_3338:
        /* <DEDUP_REMOVED lines=342> */
.L_x_3341:
[----:B------:R-:W-:Y:S05]  /*8c70*/  BSYNC.RECONVERGENT B0 ;  /* 0x0000000000007941 */ /* 0x000fea0003800200 */
.L_x_3340:
        /* <DEDUP_REMOVED lines=345> */
.L_x_3343:
[----:B------:R-:W-:Y:S05]  /*a210*/  BSYNC.RECONVERGENT B0 ;  /* 0x0000000000007941 */ /* 0x000fea0003800200 */
.L_x_3342:
        /* <DEDUP_REMOVED lines=347> */
.L_x_3345:
[----:B------:R-:W-:Y:S05]  /*b7d0*/  BSYNC.RECONVERGENT B0 ;  /* 0x0000000000007941 */ /* 0x000fea0003800200 */
.L_x_3344:
[----:B------:R-:W2:Y:S01]  /*b7e0*/  LDC R26, c[0x0][0x450] ;  /* 0x00011400ff1a7b82 */ /* 0x000ea20000000800 */
[----:B-1----:R-:W-:Y:S05]  /*b7f0*/  IMAD.U32 R3, R48, -0x20, RZ ;  /* 0xffffffe030037824 */ /* 0x002fea00078e00ff */
[C---:B------:R-:W-:Y:S02]  /*b800*/  LEA R76, P1, R3.reuse, R76, 0x1 ;  /* 0x0000004c034c7211 */ /* 0x040fe400078208ff */
[C---:B------:R-:W-:Y:S02]  /*b810*/  LEA R74, P0, R3.reuse, R74, 0x1 ;  /* 0x0000004a034a7211 */ /* 0x040fe400078008ff */
[C---:B------:R-:W-:Y:S02]  /*b820*/  LEA.HI.X.SX32 R77, R3.reuse, R77, 0x1, P1 ;  /* 0x0000004d034d7211 */ /* 0x040fe400008f0eff */
[----:B------:R-:W-:Y:S09]  /*b830*/  LEA.HI.X.SX32 R75, R3, R75, 0x1, P0 ;  /* 0x0000004b034b7211 */ /* 0x000ff200000f0eff */
.L_x_3328:
[----:B------:R-:W-:Y:S05]  /*b840*/  BSYNC.RECONVERGENT B1 ;  /* 0x0000000000017941 */ /* 0x000fea0003800200 */
.L_x_3326:
        /* <DEDUP_REMOVED lines=89> */
.L_x_3346:
[----:B------:R-:W-:Y:S01]  /*bde0*/  UISETP.GT.AND UP0, UPT, UR18, UR6, UPT ;  /* 0x000000061200728c */ /* 0x000fe2000bf04270 */
[----:B------:R-:W-:Y:S02]  /*bdf0*/  IADD3 R72, P1, PT, R72, R79, RZ ;  /* 0x0000004f48487210 */ /* 0x000fe40007f3e0ff */
[----:B------:R-:W-:Y:S03]  /*be00*/  IADD3 R20, P0, PT, R20, R83, RZ ;  /* 0x0000005314147210 */ /* 0x000fe60007f1e0ff */
[----:B------:R-:W-:Y:S02]  /*be10*/  IMAD.X R73, R73, 0x1, R78, P1 ;  /* 0x0000000149497824 */ /* 0x000fe400008e064e */
[----:B------:R-:W-:Y:S01]  /*be20*/  IMAD.X R21, R21, 0x1, R81, P0 ;  /* 0x0000000115157824 */ /* 0x000fe200000e0651 */
[----:B------:R-:W-:Y:S07]  /*be30*/  BRA.U UP0, `(.L_x_3347) ;  /* 0xffffff6900d47547 */ /* 0x000fee000b83ffff */
.L_x_3325:
        /* <DEDUP_REMOVED lines=50> */
.L_x_3351:
[----:B------:R-:W-:Y:S05]  /*c160*/  BSYNC.RECONVERGENT B0 ;  /* 0x0000000000007941 */ /* 0x000fea0003800200 */
.L_x_3350:
        /* <DEDUP_REMOVED lines=12> */
.L_x_3349:
        /* <DEDUP_REMOVED lines=77> */
.L_x_3357:
[----:B------:R-:W-:Y:S05]  /*c700*/  BSYNC.RECONVERGENT B0 ;  /* 0x0000000000007941 */ /* 0x000fea0003800200 */
.L_x_3356:
        /* <DEDUP_REMOVED lines=43> */
.L_x_3359:
[----:B------:R-:W-:Y:S05]  /*c9c0*/  BSYNC.RECONVERGENT B0 ;  /* 0x0000000000007941 */ /* 0x000fea0003800200 */
.L_x_3358:
        /* <DEDUP_REMOVED lines=44> */
.L_x_3361:
[----:B------:R-:W-:Y:S05]  /*cc90*/  BSYNC.RECONVERGENT B0 ;  /* 0x0000000000007941 */ /* 0x000fea0003800200 */
.L_x_3360:
        /* <DEDUP_REMOVED lines=44> */
.L_x_3363:
[----:B------:R-:W-:Y:S05]  /*cf60*/  BSYNC.RECONVERGENT B0 ;  /* 0x0000000000007941 */ /* 0x000fea0003800200 */
.L_x_3362:
[----:B------:R1:W-:Y:S02]  /*cf70*/  STS.128 [R3+0x6000], R12 ;  /* 0x0060000c03007388 */ /* 0x0003e40000000c00 */
.L_x_3355:
[----:B------:R-:W-:Y:S05]  /*cf80*/  BSYNC.RECONVERGENT B1 ;  /* 0x0000000000017941 */ /* 0x000fea0003800200 */
.L_x_3354:
        /* <DEDUP_REMOVED lines=62> */
.L_x_3367:
[----:B------:R-:W-:Y:S05]  /*d370*/  BSYNC.RECONVERGENT B0 ;  /* 0x0000000000007941 */ /* 0x000fea0003800200 */
.L_x_3366:
        /* <DEDUP_REMOVED lines=54> */
.L_x_3369:
[----:B------:R-:W-:Y:S05]  /*d6e0*/  BSYNC.RECONVERGENT B0 ;  /* 0x0000000000007941 */ /* 0x000fea0003800200 */
.L_x_3368:
        /* <DEDUP_REMOVED lines=53> */
.L_x_3371:
[----:B------:R-:W-:Y:S05]  /*da40*/  BSYNC.RECONVERGENT B0 ;  /* 0x0000000000007941 */ /* 0x000fea0003800200 */
.L_x_3370:
        /* <DEDUP_REMOVED lines=54> */
.L_x_3373:
[----:B------:R-:W-:Y:S05]  /*ddb0*/  BSYNC.RECONVERGENT B0 ;  /* 0x0000000000007941 */ /* 0x000fea0003800200 */
.L_x_3372:
[----:B------:R1:W-:Y:S02]  /*ddc0*/  STS.128 [R3+0x6800], R12 ;  /* 0x0068000c03007388 */ /* 0x0003e40000000c00 */
.L_x_3365:
[----:B------:R-:W-:Y:S05]  /*ddd0*/  BSYNC.RECONVERGENT B1 ;  /* 0x0000000000017941 */ /* 0x000fea0003800200 */
.L_x_3364:
        /* <DEDUP_REMOVED lines=64> */
.L_x_3377:
[----:B------:R-:W-:Y:S05]  /*e1e0*/  BSYNC.RECONVERGENT B0 ;  /* 0x0000000000007941 */ /* 0x000fea0003800200 */
.L_x_3376:
        /* <DEDUP_REMOVED lines=55> */
.L_x_3379:
[----:B------:R-:W-:Y:S05]  /*e560*/  BSYNC.RECONVERGENT B0 ;  /* 0x0000000000007941 */ /* 0x000fea0003800200 */
.L_x_3378:
        /* <DEDUP_REMOVED lines=53> */
.L_x_3381:
[----:B------:R-:W-:Y:S05]  /*e8c0*/  BSYNC.RECONVERGENT B0 ;  /* 0x0000000000007941 */ /* 0x000fea0003800200 */
.L_x_3380:
        /* <DEDUP_REMOVED lines=54> */
.L_x_3383:
[----:B------:R-:W-:Y:S05]  /*ec30*/  BSYNC.RECONVERGENT B0 ;  /* 0x0000000000007941 */ /* 0x000fea0003800200 */
.L_x_3382:
[----:B------:R1:W-:Y:S02]  /*ec40*/  STS.128 [R3+0x7000], R12 ;  /* 0x0070000c03007388 */ /* 0x0003e40000000c00 */
.L_x_3375:
[----:B------:R-:W-:Y:S05]  /*ec50*/  BSYNC.RECONVERGENT B1 ;  /* 0x0000000000017941 */ /* 0x000fea0003800200 */
.L_x_3374:
        /* <DEDUP_REMOVED lines=63> */
.L_x_3385:
[----:B------:R-:W-:Y:S05]  /*f050*/  BSYNC.RECONVERGENT B0 ;  /* 0x0000000000007941 */ /* 0x000fea0003800200 */
.L_x_3384:
        /* <DEDUP_REMOVED lines=53> */
.L_x_3387:
[----:B------:R-:W-:Y:S05]  /*f3b0*/  BSYNC.RECONVERGENT B0 ;  /* 0x0000000000007941 */ /* 0x000fea0003800200 */
.L_x_3386:
        /* <DEDUP_REMOVED lines=53> */
.L_x_3389:
[----:B------:R-:W-:Y:S05]  /*f710*/  BSYNC.RECONVERGENT B0 ;  /* 0x0000000000007941 */ /* 0x000fea0003800200 */
.L_x_3388:
        /* <DEDUP_REMOVED lines=55> */
.L_x_3391:
[----:B------:R-:W-:Y:S05]  /*fa90*/  BSYNC.RECONVERGENT B0 ;  /* 0x0000000000007941 */ /* 0x000fea0003800200 */
.L_x_3390:
[----:B------:R1:W-:Y:S01]  /*faa0*/  STS.128 [R3+0x7800], R12 ;  /* 0x0078000c03007388 */ /* 0x0003e20000000c00 */
[----:B------:R-:W-:Y:S05]  /*fab0*/  BRA `(.L_x_3352) ;  /* 0x0000005800287947 */ /* 0x000fea0003800000 */
.L_x_3353:
        /* <DEDUP_REMOVED lines=95> */
.L_x_3395:
[----:B------:R-:W-:Y:S05]  /*100b0*/  BSYNC.RECONVERGENT B0 ;  /* 0x0000000000007941 */ /* 0x000fea0003800200 */
.L_x_3394:
        /* <DEDUP_REMOVED lines=83> */
.L_x_3397:
[----:B------:R-:W-:Y:S05]  /*105f0*/  BSYNC.RECONVERGENT B0 ;  /* 0x0000000000007941 */ /* 0x000fea0003800200 */
.L_x_3396:
        /* <DEDUP_REMOVED lines=83> */
.L_x_3399:
[----:B------:R-:W-:Y:S05]  /*10b30*/  BSYNC.RECONVERGENT B0 ;  /* 0x0000000000007941 */ /* 0x000fea0003800200 */
.L_x_3398:
        /* <DEDUP_REMOVED lines=83> */
.L_x_3401:
[----:B------:R-:W-:Y:S05]  /*11070*/  BSYNC.RECONVERGENT B0 ;  /* 0x0000000000007941 */ /* 0x000fea0003800200 */
.L_x_3400:
[----:B------:R1:W-:Y:S02]  /*11080*/  STS.128 [R3+0x6000], R8 ;  /* 0x0060000803007388 */ /* 0x0003e40000000c00 */
.L_x_3393:
[----:B------:R-:W-:Y:S05]  /*11090*/  BSYNC.RECONVERGENT B1 ;  /* 0x0000000000017941 */ /* 0x000fea0003800200 */
.L_x_3392:
        /* <DEDUP_REMOVED lines=92> */
.L_x_3405:
[----:B------:R-:W-:Y:S05]  /*11660*/  BSYNC.RECONVERGENT B0 ;  /* 0x0000000000007941 */ /* 0x000fea0003800200 */
.L_x_3404:
        /* <DEDUP_REMOVED lines=85> */
.L_x_3407:
[----:B------:R-:W-:Y:S05]  /*11bc0*/  BSYNC.RECONVERGENT B0 ;  /* 0x0000000000007941 */ /* 0x000fea0003800200 */
.L_x_3406:
        /* <DEDUP_REMOVED lines=86> */
.L_x_3409:
[----:B------:R-:W-:Y:S05]  /*12130*/  BSYNC.RECONVERGENT B0 ;  /* 0x0000000000007941 */ /* 0x000fea0003800200 */
.L_x_3408:
        /* <DEDUP_REMOVED lines=86> */
.L_x_3411:
[----:B------:R-:W-:Y:S05]  /*126a0*/  BSYNC.RECONVERGENT B0 ;  /* 0x0000000000007941 */ /* 0x000fea0003800200 */
.L_x_3410:
[----:B------:R2:W-:Y:S02]  /*126b0*/  STS.128 [R3+0x6800], R8 ;  /* 0x0068000803007388 */ /* 0x0005e40000000c00 */
.L_x_3403:
[----:B------:R-:W-:Y:S05]  /*126c0*/  BSYNC.RECONVERGENT B1 ;  /* 0x0000000000017941 */ /* 0x000fea0003800200 */
.L_x_3402:
        /* <DEDUP_REMOVED lines=94> */
.L_x_3415:
[----:B------:R-:W-:Y:S05]  /*12cb0*/  BSYNC.RECONVERGENT B0 ;  /* 0x0000000000007941 */ /* 0x000fea0003800200 */
.L_x_3414:
        /* <DEDUP_REMOVED lines=86> */
.L_x_3417:
[----:B------:R-:W-:Y:S05]  /*13220*/  BSYNC.RECONVERGENT B0 ;  /* 0x0000000000007941 */ /* 0x000fea0003800200 */
.L_x_3416:
        /* <DEDUP_REMOVED lines=86> */
.L_x_3419:
[----:B------:R-:W-:Y:S05]  /*13790*/  BSYNC.RECONVERGENT B0 ;  /* 0x0000000000007941 */ /* 0x000fea0003800200 */
.L_x_3418:
        /* <DEDUP_REMOVED lines=86> */
.L_x_3421:
[----:B------:R-:W-:Y:S05]  /*13d00*/  BSYNC.RECONVERGENT B0 ;  /* 0x0000000000007941 */ /* 0x000fea0003800200 */
.L_x_3420:
[----:B------:R2:W-:Y:S02]  /*13d10*/  STS.128 [R3+0x7000], R8 ;  /* 0x0070000803007388 */ /* 0x0005e40000000c00 */
.L_x_3413:
[----:B------:R-:W-:Y:S05]  /*13d20*/  BSYNC.RECONVERGENT B1 ;  /* 0x0000000000017941 */ /* 0x000fea0003800200 */
.L_x_3412:
        /* <DEDUP_REMOVED lines=93> */
.L_x_3423:
[----:B------:R-:W-:Y:S05]  /*14300*/  BSYNC.RECONVERGENT B0 ;  /* 0x0000000000007941 */ /* 0x000fea0003800200 */
.L_x_3422:
        /* <DEDUP_REMOVED lines=86> */
.L_x_3425:
[----:B------:R-:W-:Y:S05]  /*14870*/  BSYNC.RECONVERGENT B0 ;  /* 0x0000000000007941 */ /* 0x000fea0003800200 */
.L_x_3424:
        /* <DEDUP_REMOVED lines=86> */
.L_x_3427:
[----:B------:R-:W-:Y:S05]  /*14de0*/  BSYNC.RECONVERGENT B0 ;  /* 0x0000000000007941 */ /* 0x000fea0003800200 */
.L_x_3426:
        /* <DEDUP_REMOVED lines=85> */
.L_x_3429:
[----:B------:R-:W-:Y:S05]  /*15340*/  BSYNC.RECONVERGENT B0 ;  /* 0x0000000000007941 */ /* 0x000fea0003800200 */
.L_x_3428:
[----:B------:R1:W-:Y:S02]  /*15350*/  STS.128 [R3+0x7800], R8 ;  /* 0x0078000803007388 */ /* 0x0003e40000000c00 */
.L_x_3352:
[----:B------:R-:W-:Y:S05]  /*15360*/  BSYNC.RECONVERGENT B2 ;  /* 0x0000000000027941 */ /* 0x000fea0003800200 */
.L_x_3348:
[----:B------:R-:W-:Y:S01]  /*15370*/  UIADD3 UR8, UPT, UPT, -UR26, UR25, URZ ;  /* 0x000000191a087290 */ /* 0x000fe2000fffe1ff */
[C---:B------:R-:W-:Y:S01]  /*15380*/  SHF.L.U32 R217, R62.reuse, 0x5, RZ ;  /* 0x000000053ed97819 */ /* 0x040fe200000006ff */
[----:B------:R-:W-:Y:S01]  /*15390*/  IMAD.SHL.U32 R56, R62, 0x40, RZ ;  /* 0x000000403e387824 */ /* 0x000fe200078e00ff */
[----:B------:R-:W-:Y:S01]  /*153a0*/  SHF.R.U32.HI R0, RZ, 0x4, R62 ;  /* 0x00000004ff007819 */ /* 0x000fe2000001163e */
[----:B------:R-:W4:Y:S01]  /*153b0*/  LDCU UR9, c[0x0][0x50c] ;  /* 0x0000a180ff0977ac */ /* 0x000f220008000800 */
[----:B------:R-:W-:Y:S02]  /*153c0*/  LOP3.LUT R217, R217, 0x7c00, RZ, 0xc0, !PT ;  /* 0x00007c00d9d97812 */ /* 0x000fe400078ec0ff */
[----:B------:R-:W-:Y:S01]  /*153d0*/  ISETP.GE.AND P4, PT, R41, UR8, PT ;  /* 0x0000000829007c0c */ /* 0x000fe2000bf86270 */
[----:B------:R-:W-:Y:S01]  /*153e0*/  UISETP.GT.AND UP0, UPT, UR27, UR7, UPT ;  /* 0x000000071b00728c */ /* 0x000fe2000bf04270 */
[----:B------:R-:W-:Y:S02]  /*153f0*/  ISETP.GE.AND P3, PT, R43, UR8, PT ;  /* 0x000000082b007c0c */ /* 0x000fe4000bf66270 */
[----:B------:R-:W-:-:S02]  /*15400*/  ISETP.GE.AND P6, PT, R104, UR8, PT ;  /* 0x0000000868007c0c */ /* 0x000fc4000bfc6270 */
[C---:B------:R-:W-:Y:S02]  /*15410*/  ISETP.GE.AND P5, PT, R2.reuse, UR8, PT ;  /* 0x0000000802007c0c */ /* 0x040fe4000bfa6270 */
[----:B------:R-:W-:Y:S02]  /*15420*/  ISETP.GE.AND P1, PT, R41, UR8, PT ;  /* 0x0000000829007c0c */ /* 0x000fe4000bf26270 */
[----:B------:R-:W-:Y:S02]  /*15430*/  ISETP.GE.AND P2, PT, R2, UR8, PT ;  /* 0x0000000802007c0c */ /* 0x000fe4000bf46270 */
[----:B------:R-:W-:Y:S01]  /*15440*/  LOP3.LUT R2, R217, 0x200, R56, 0xf8, !PT ;  /* 0x00000200d9027812 */ /* 0x000fe200078ef838 */
[----:B-1-3--:R-:W1:Y:S01]  /*15450*/  @!P4 LDC.64 R6, c[0x0][0x3b8] ;  /* 0x0000ee00ff06cb82 */ /* 0x00ae620000000a00 */
[----:B------:R-:W-:Y:S02]  /*15460*/  SHF.L.U32 R0, R0, 0xa, RZ ;  /* 0x0000000a00007819 */ /* 0x000fe400000006ff */
[----:B------:R-:W-:Y:S01]  /*15470*/  LOP3.LUT R65, R65, 0x8, R62, 0x78, !PT ;  /* 0x0000000841417812 */ /* 0x000fe200078e783e */
[----:B------:R-:W-:Y:S01]  /*15480*/  @!P6 IMAD.MOV.U32 R229, RZ, RZ, R227 ;  /* 0x000000ffffe5e224 */ /* 0x000fe200078e00e3 */
[-C--:B------:R-:W-:Y:S01]  /*15490*/  @!P6 MOV R224, R226.reuse ;  /* 0x000000e200e0e202 */ /* 0x080fe20000000f00 */
[----:B------:R-:W-:Y:S01]  /*154a0*/  IMAD.IADD R2, R63, 0x1, R2 ;  /* 0x000000013f027824 */ /* 0x000fe200078e0202 */
[C---:B--2---:R-:W-:Y:S01]  /*154b0*/  @!P5 LEA R8, P0, R59.reuse, R226, 0x1 ;  /* 0x000000e23b08d211 */ /* 0x044fe200078008ff */
[----:B------:R-:W2:Y:S01]  /*154c0*/  @!P3 LDC.64 R4, c[0x0][0x3b8] ;  /* 0x0000ee00ff04bb82 */ /* 0x000ea20000000a00 */
[----:B------:R-:W-:Y:S01]  /*154d0*/  LOP3.LUT R0, R0, 0x400, RZ, 0xc0, !PT ;  /* 0x0000040000007812 */ /* 0x000fe200078ec0ff */
[----:B------:R-:W-:Y:S01]  /*154e0*/  @!PT LDS RZ, [RZ] ;  /* 0x00000000fffff984 */ /* 0x000fe20000000800 */
[----:B------:R-:W-:Y:S01]  /*154f0*/  @!PT LDS RZ, [RZ] ;  /* 0x00000000fffff984 */ /* 0x000fe20000000800 */
[----:B------:R-:W-:Y:S01]  /*15500*/  @!PT LDS RZ, [RZ] ;  /* 0x00000000fffff984 */ /* 0x000fe20000000800 */
[----:B------:R-:W-:Y:S01]  /*15510*/  @!P6 LDGSTS.E.BYPASS.LTC128B.128 [R3+0x8000], desc[UR4][R224.64] ;  /* 0x08000000e003efae */ /* 0x000fe2000b981a04 */
[----:B------:R-:W-:-:S02]  /*15520*/  @!P5 LEA.HI.X R9, R59, R225, R58, 0x1, P0 ;  /* 0x000000e13b09d211 */ /* 0x000fc400000f0c3a */
[----:B------:R-:W-:Y:S01]  /*15530*/  LEA R65, R65, R0, 0x1 ;  /* 0x0000000041417211 */ /* 0x000fe200078e08ff */
[----:B------:R-:W-:Y:S01]  /*15540*/  @!P6 LDGSTS.E.BYPASS.LTC128B.128 [R3+0xa000], desc[UR4][R224.64+0x80] ;  /* 0x0a000080e003efae */ /* 0x000fe2000b981a04 */
[----:B------:R-:W-:Y:S02]  /*15550*/  LEA R88, R2, UR6, 0x1 ;  /* 0x0000000602587c11 */ /* 0x000fe4000f8e08ff */
[----:B------:R-:W-:Y:S01]  /*15560*/  MOV R57, 0x20 ;  /* 0x0000002000397802 */ /* 0x000fe20000000f00 */
[----:B------:R-:W-:Y:S01]  /*15570*/  @!P6 LDGSTS.E.BYPASS.LTC128B.128 [R3+0xc000], desc[UR4][R224.64+0x100] ;  /* 0x0c000100e003efae */ /* 0x000fe2000b981a04 */
[----:B------:R-:W-:Y:S01]  /*15580*/  VIADD R2, R65, UR6 ;  /* 0x0000000641027c36 */ /* 0x000fe20008000000 */
[----:B------:R-:W-:Y:S02]  /*15590*/  MOV R169, 0x40 ;  /* 0x0000004000a97802 */ /* 0x000fe40000000f00 */
[----:B------:R3:W-:Y:S01]  /*155a0*/  @!P6 LDGSTS.E.BYPASS.LTC128B.128 [R3+0xe000], desc[UR4][R224.64+0x180] ;  /* 0x0e000180e003efae */ /* 0x0007e2000b981a04 */
[----:B------:R-:W-:-:S02]  /*155b0*/  LOP3.LUT R64, R64, 0x1f0, RZ, 0xc0, !PT ;  /* 0x000001f040407812 */ /* 0x000fc400078ec0ff */
[C---:B-1----:R-:W-:Y:S01]  /*155c0*/  @!P4 LEA R10, P0, R6.reuse, R226, 0x6 ;  /* 0x000000e2060ac211 */ /* 0x042fe200078030ff */
[----:B------:R-:W-:Y:S03]  /*155d0*/  @!P5 LDGSTS.E.BYPASS.LTC128B.128 [R3+0x8800], desc[UR4][R8.64] ;  /* 0x088000000803dfae */ /* 0x000fe6000b981a04 */
[----:B------:R-:W-:Y:S01]  /*155e0*/  @!P4 LEA.HI.X R11, R6, R225, R7, 0x6, P0 ;  /* 0x000000e1060bc211 */ /* 0x000fe200000f3407 */
[----:B------:R-:W-:Y:S01]  /*155f0*/  @!P5 LDGSTS.E.BYPASS.LTC128B.128 [R3+0xa800], desc[UR4][R8.64+0x80] ;  /* 0x0a8000800803dfae */ /* 0x000fe2000b981a04 */
[----:B------:R-:W-:Y:S01]  /*15600*/  ISETP.GE.AND P0, PT, R43, UR8, PT ;  /* 0x000000082b007c0c */ /* 0x000fe2000bf06270 */
[----:B--2---:R-:W-:Y:S01]  /*15610*/  @!P3 IMAD R5, R5, 0x60, RZ ;  /* 0x000000600505b824 */ /* 0x004fe200078e02ff */
[----:B------:R-:W1:Y:S01]  /*15620*/  LDCU UR8, c[0x0][0x508] ;  /* 0x0000a100ff0877ac */ /* 0x000e620008000800 */
        /* <DEDUP_REMOVED lines=8> */
[----:B----4-:R-:W-:Y:S01]  /*156b0*/  @!P3 IMAD.MOV.U32 R12, RZ, RZ, R6 ;  /* 0x000000ffff0cb224 */ /* 0x010fe200078e0006 */
[----:B------:R-:W-:Y:S02]  /*156c0*/  @!P3 IADD3 R13, PT, PT, R5, R7, RZ ;  /* 0x00000007050db210 */ /* 0x000fe40007ffe0ff */
[----:B------:R-:W3:Y:S03]  /*156d0*/  @!P1 LDC.64 R6, c[0x0][0x3c0] ;  /* 0x0000f000ff069b82 */ /* 0x000ee60000000a00 */
[----:B------:R-:W-:Y:S04]  /*156e0*/  @!P3 LDGSTS.E.BYPASS.LTC128B.128 [R3+0x9800], desc[UR4][R12.64] ;  /* 0x098000000c03bfae */ /* 0x000fe8000b981a04 */
[----:B------:R-:W-:Y:S01]  /*156f0*/  @!P3 LDGSTS.E.BYPASS.LTC128B.128 [R3+0xb800], desc[UR4][R12.64+0x80] ;  /* 0x0b8000800c03bfae */ /* 0x000fe2000b981a04 */
[----:B------:R-:W4:Y:S03]  /*15700*/  @!P0 LDC.64 R4, c[0x0][0x3c0] ;  /* 0x0000f000ff048b82 */ /* 0x000f260000000a00 */
[----:B------:R-:W-:Y:S04]  /*15710*/  @!P3 LDGSTS.E.BYPASS.LTC128B.128 [R3+0xd800], desc[UR4][R12.64+0x100] ;  /* 0x0d8001000c03bfae */ /* 0x000fe8000b981a04 */
[----:B------:R-:W-:Y:S01]  /*15720*/  @!P3 LDGSTS.E.BYPASS.LTC128B.128 [R3+0xf800], desc[UR4][R12.64+0x180] ;  /* 0x0f8001800c03bfae */ /* 0x000fe2000b981a04 */
[----:B--2---:R-:W-:-:S03]  /*15730*/  @!P2 LEA R8, P3, R61, R228, 0x1 ;  /* 0x000000e43d08a211 */ /* 0x004fc600078608ff */
[----:B------:R-:W0:Y:S01]  /*15740*/  LDGDEPBAR ;  /* 0x00000000000079af */ /* 0x000e220000000000 */
[----:B------:R-:W-:Y:S02]  /*15750*/  @!P2 LEA.HI.X R9, R61, R227, R60, 0x1, P3 ;  /* 0x000000e33d09a211 */ /* 0x000fe400018f0c3c */
[----:B---3--:R-:W-:-:S04]  /*15760*/  @!P1 LEA R10, P3, R6, R228, 0x6 ;  /* 0x000000e4060a9211 */ /* 0x008fc800078630ff */
[----:B------:R-:W-:Y:S01]  /*15770*/  @!P1 LEA.HI.X R11, R6, R227, R7, 0x6, P3 ;  /* 0x000000e3060b9211 */ /* 0x000fe200018f3407 */
[----:B----4-:R-:W-:Y:S01]  /*15780*/  @!P0 IMAD R5, R5, 0x60, RZ ;  /* 0x0000006005058824 */ /* 0x010fe200078e02ff */
        /* <DEDUP_REMOVED lines=58> */
[----:B------:R-:W3:Y:S01]  /*15b30*/  LDSM.16.M88.4 R20, [R65+UR6+0x8000] ;  /* 0x008000064114783b */ /* 0x000ee20008000200 */
[----:B------:R-:W-:Y:S01]  /*15b40*/  IADD3 R2, PT, PT, R2, R169, RZ ;  /* 0x000000a902027210 */ /* 0x000fe20007ffe0ff */
[----:B------:R-:W-:Y:S02]  /*15b50*/  IMAD.IADD R66, R88, 0x1, R169 ;  /* 0x0000000158427824 */ /* 0x000fe400078e02a9 */
[----:B------:R-:W4:Y:S02]  /*15b60*/  LDSM.16.M88.4 R12, [R65+UR6+0x8800] ;  /* 0x00880006410c783b */ /* 0x000f240008000200 */
[C---:B------:R-:W-:Y:S01]  /*15b70*/  IMAD.IADD R0, R57.reuse, 0x1, R2 ;  /* 0x0000000139007824 */ /* 0x040fe200078e0202 */
[----:B------:R-:W-:Y:S01]  /*15b80*/  IADD3 R61, PT, PT, R57, R66, RZ ;  /* 0x00000042393d7210 */ /* 0x000fe20007ffe0ff */
[----:B------:R-:W1:Y:S04]  /*15b90*/  LDSM.16.M88.4 R68, [R65+UR6+0x9000] ;  /* 0x009000064144783b */ /* 0x000e680008000200 */
[----:B------:R-:W1:Y:S04]  /*15ba0*/  LDSM.16.M88.4 R28, [R65+UR6+0x9800] ;  /* 0x00980006411c783b */ /* 0x000e680008000200 */
        /* <DEDUP_REMOVED lines=9> */
[C---:B----4-:R-:W-:Y:S03]  /*15c40*/  HMMA.16816.F32.BF16 R16, R48.reuse, R12, RZ ;  /* 0x0000000c3010723c */ /* 0x050fe600000418ff */
[----:B------:R-:W-:Y:S04]  /*15c50*/  LDSM.16.M88.4 R40, [R2+0x9800] ;  /* 0x009800000228783b */ /* 0x000fe80000000200 */
[----:B------:R-:W0:Y:S01]  /*15c60*/  LDGDEPBAR ;  /* 0x00000000000079af */ /* 0x000e220000000000 */
[C---:B-1----:R-:W-:Y:S08]  /*15c70*/  HMMA.16816.F32.BF16 R72, R48.reuse, R68, RZ ;  /* 0x000000443048723c */ /* 0x042ff000000418ff */
        /* <DEDUP_REMOVED lines=57> */
[----:B------:R-:W1:Y:S03]  /*16010*/  LDSM.16.M88.4 R36, [R2+0xb000] ;  /* 0x00b000000224783b */ /* 0x000e660000000200 */
        /* <DEDUP_REMOVED lines=20> */
[C---:B------:R-:W-:Y:S08]  /*16160*/  HMMA.16816.F32.BF16 R72, R28.reuse, R36, R72 ;  /* 0x000000241c48723c */ /* 0x040ff00000041848 */
[C---:B------:R-:W-:Y:S01]  /*16170*/  HMMA.16816.F32.BF16 R68, R28.reuse, R38, R68 ;  /* 0x000000261c44723c */ /* 0x040fe20000041844 */
[----:B------:R-:W-:Y:S07]  /*16180*/  LDSM.16.M88.4 R36, [R65+UR6+0xc800] ;  /* 0x00c800064124783b */ /* 0x000fee0008000200 */
[C---:B----4-:R-:W-:Y:S08]  /*16190*/  HMMA.16816.F32.BF16 R52, R28.reuse, R32, R52 ;  /* 0x000000201c34723c */ /* 0x050ff00000041834 */
[----:B------:R-:W-:Y:S01]  /*161a0*/  HMMA.16816.F32.BF16 R48, R28, R34, R48 ;  /* 0x000000221c30723c */ /* 0x000fe20000041830 */
[----:B------:R-:W4:Y:S04]  /*161b0*/  LDSM.16.M88.4 R32, [R65+UR6+0xd000] ;  /* 0x00d000064120783b */ /* 0x000f280008000200 */
[----:B------:R-:W4:Y:S03]  /*161c0*/  LDSM.16.M88.4 R28, [R65+UR6+0xd800] ;  /* 0x00d80006411c783b */ /* 0x000f260008000200 */
        /* <DEDUP_REMOVED lines=50> */
[----:B------:R-:W4:Y:S03]  /*164f0*/  LDSM.16.M88.4 R44, [R63+0x6000] ;  /* 0x006000003f2c783b */ /* 0x000f260000000200 */
        /* <DEDUP_REMOVED lines=16> */
[C---:B------:R-:W-:Y:S08]  /*16600*/  HMMA.16816.F32.BF16 R24, R44.reuse, R36, R24 ;  /* 0x000000242c18723c */ /* 0x040ff00000041818 */
        /* <DEDUP_REMOVED lines=14> */
[----:B------:R-:W4:Y:S02]  /*166f0*/  LDSM.16.M88.4 R32, [R60+0xf800] ;  /* 0x00f800003c20783b */ /* 0x000f240000000200 */
        /* <DEDUP_REMOVED lines=44> */
[----:B------:R-:W-:Y:S01]  /*169c0*/  MOV R5, UR24 ;  /* 0x0000001800057c02 */ /* 0x000fe20008000f00 */
[----:B------:R-:W3:Y:S03]  /*169d0*/  MUFU.TANH R25, R25 ;  /* 0x0000001900197308 */ /* 0x000ee60000002400 */
[----:B------:R-:W-:-:S02]  /*169e0*/  IADD3 R5, PT, PT, R64, 0x1, R5 ;  /* 0x0000000140057810 */ /* 0x000fc40007ffe005 */
[----:B------:R-:W-:Y:S02]  /*169f0*/  HMMA.16816.F32.BF16 R76, R80, R6, R76 ;  /* 0x00000006504c723c */ /* 0x000fe4000004184c */
[----:B------:R-:W-:Y:S01]  /*16a00*/  IADD3 R2, PT, PT, R5, -UR20, R62 ;  /* 0x8000001405027c10 */ /* 0x000fe2000fffe03e */
[----:B------:R1:W1:Y:S01]  /*16a10*/  MUFU.TANH R26, R12 ;  /* 0x0000000c001a7308 */ /* 0x0002620000002400 */
[----:B------:R-:W-:-:S04]  /*16a20*/  MOV R5, UR25 ;  /* 0x0000001900057c02 */ /* 0x000fc80008000f00 */
[----:B------:R-:W-:Y:S01]  /*16a30*/  HMMA.16816.F32.BF16 R72, R40, R8, R72 ;  /* 0x000000082848723c */ /* 0x000fe20000041848 */
[----:B------:R-:W-:Y:S01]  /*16a40*/  FMUL.FTZ R9, R13, UR9 ;  /* 0x000000090d097c20 */ /* 0x000fe20008410000 */
[----:B------:R-:W-:Y:S01]  /*16a50*/  FMUL.FTZ R13, R14, UR9 ;  /* 0x000000090e0d7c20 */ /* 0x000fe20008410000 */
[----:B------:R-:W2:Y:S01]  /*16a60*/  MUFU.TANH R4, R4 ;  /* 0x0000000400047308 */ /* 0x000ea20000002400 */
[----:B------:R-:W-:-:S04]  /*16a70*/  IADD3 R2, PT, PT, R2, UR8, R5 ;  /* 0x0000000802027c10 */ /* 0x000fc8000fffe005 */
[----:B------:R-:W-:Y:S01]  /*16a80*/  HMMA.16816.F32.BF16 R68, R40, R10, R68 ;  /* 0x0000000a2844723c */ /* 0x000fe20000041844 */
[C---:B----4-:R-:W-:Y:S02]  /*16a90*/  VIADDMNMX R0, R2.reuse, 0x8, R5, PT ;  /* 0x0000000802007846 */ /* 0x050fe40003800105 */
[----:B------:R-:W4:Y:S01]  /*16aa0*/  MUFU.TANH R9, R9 ;  /* 0x0000000900097308 */ /* 0x000f220000002400 */
[----:B------:R-:W-:-:S04]  /*16ab0*/  VIMNMX R2, PT, PT, R2, UR25, PT ;  /* 0x0000001902027c48 */ /* 0x000fc8000bfe0100 */
        /* <DEDUP_REMOVED lines=49> */
.L_x_3431:
        /* <DEDUP_REMOVED lines=48> */
[----:B------:R-:W-:-:S04]  /*170d0*/  IMAD R6, R5, R6, -0x40 ;  /* 0xffffffc005067424 */ /* 0x000fc800078e0206 */
[----:B---3--:R-:W-:Y:S01]  /*170e0*/  IMAD.WIDE.U32 R10, R6, UR10, RZ ;  /* 0x0000000a060a7c25 */ /* 0x008fe2000f8e00ff */
[----:B------:R-:W-:-:S05]  /*170f0*/  SHF.R.S32.HI R5, RZ, 0x1f, R6 ;  /* 0x0000001fff057819 */ /* 0x000fca0000011406 */
[----:B------:R-:W-:-:S04]  /*17100*/  IMAD R5, R5, UR10, RZ ;  /* 0x0000000a05057c24 */ /* 0x000fc8000f8e02ff */
[----:B------:R-:W-:-:S04]  /*17110*/  IMAD R5, R6, UR11, R5 ;  /* 0x0000000b06057c24 */ /* 0x000fc8000f8e0205 */
        /* <DEDUP_REMOVED lines=8> */
[----:B------:R-:W-:-:S07]  /*171a0*/  LEA.HI.X R225, R10, R225, R6, 0x1, P1 ;  /* 0x000000e10ae17211 */ /* 0x000fce00008f0c06 */
.L_x_3432:
[----:B------:R-:W2:Y:S01]  /*171b0*/  LDCU UR8, c[0x0][0x3bc] ;  /* 0x00007780ff0877ac */ /* 0x000ea20008000800 */
[C---:B------:R-:W-:Y:S01]  /*171c0*/  LEA R6, P1, R59.reuse, R226, 0x1 ;  /* 0x000000e23b067211 */ /* 0x040fe200078208ff */
[----:B------:R-:W-:Y:S01]  /*171d0*/  IMAD.MOV.U32 R10, RZ, RZ, R226 ;  /* 0x000000ffff0a7224 */ /* 0x000fe200078e00e2 */
[----:B------:R-:W-:Y:S01]  /*171e0*/  USHF.L.U32 UR9, UR10, 0x5, URZ ;  /* 0x000000050a097899 */ /* 0x000fe200080006ff */
[----:B------:R-:W-:Y:S01]  /*171f0*/  IMAD.MOV.U32 R11, RZ, RZ, R225 ;  /* 0x000000ffff0b7224 */ /* 0x000fe200078e00e1 */
[----:B------:R-:W-:-:S04]  /*17200*/  LEA.HI.X R7, R59, R225, R58, 0x1, P1 ;  /* 0x000000e13b077211 */ /* 0x000fc800008f0c3a */
[----:B------:R-:W-:Y:S01]  /*17210*/  IADD3 R16, P1, PT, R6, UR9, RZ ;  /* 0x0000000906107c10 */ /* 0x000fe2000ff3e0ff */
[----:B------:R-:W-:Y:S01]  /*17220*/  @!PT LDS RZ, [RZ] ;  /* 0x00000000fffff984 */ /* 0x000fe20000000800 */
[----:B------:R-:W-:Y:S01]  /*17230*/  @!PT LDS RZ, [RZ] ;  /* 0x00000000fffff984 */ /* 0x000fe20000000800 */
[----:B------:R-:W-:Y:S01]  /*17240*/  @!PT LDS RZ, [RZ] ;  /* 0x00000000fffff984 */ /* 0x000fe20000000800 */
        /* <DEDUP_REMOVED lines=21> */
.L_x_3430:
[----:B------:R-:W2:Y:S01]  /*173a0*/  S2R R216, SR_TID.X ;  /* 0x0000000000d87919 */ /* 0x000ea20000002100 */
[----:B------:R-:W-:Y:S01]  /*173b0*/  UIADD3 UR15, UPT, UPT, UR22, -0x1, URZ ;  /* 0xffffffff160f7890 */ /* 0x000fe2000fffe0ff */
[----:B------:R-:W4:Y:S05]  /*173c0*/  LDCU UR4, c[0x0][0x45c] ;  /* 0x00008b80ff0477ac */ /* 0x000f2a0008000800 */
[----:B---3--:R-:W-:Y:S01]  /*173d0*/  IMAD.U32 R3, RZ, RZ, UR15 ;  /* 0x0000000fff037e24 */ /* 0x008fe2000f8e00ff */
[----:B------:R-:W-:Y:S01]  /*173e0*/  UISETP.GT.AND UP0, UPT, UR15, UR7, UPT ;  /* 0x000000070f00728c */ /* 0x000fe2000bf04270 */
[C---:B--2---:R-:W-:Y:S01]  /*173f0*/  IMAD.SHL.U32 R6, R216.reuse, 0x2, RZ ;  /* 0x00000002d8067824 */ /* 0x044fe200078e00ff */
[----:B------:R-:W-:Y:S01]  /*17400*/  SHF.R.U32.HI R171, RZ, 0x1, R216 ;  /* 0x00000001ffab7819 */ /* 0x000fe200000116d8 */
[----:B------:R-:W-:-:S03]  /*17410*/  IMAD.SHL.U32 R165, R216, 0x8, RZ ;  /* 0x00000008d8a57824 */ /* 0x000fc600078e00ff */
[----:B------:R-:W-:-:S05]  /*17420*/  LOP3.LUT R6, R6, 0x6, RZ, 0xc0, !PT ;  /* 0x0000000606067812 */ /* 0x000fca00078ec0ff */
[----:B------:R-:W-:-:S04]  /*17430*/  IMAD R3, R3, 0x40, R6 ;  /* 0x0000004003037824 */ /* 0x000fc800078e0206 */
[C---:B------:R-:W-:Y:S02]  /*17440*/  VIADD R5, R3.reuse, 0x1 ;  /* 0x0000000103057836 */ /* 0x040fe40000000000 */
[----:B------:R-:W-:-:S03]  /*17450*/  VIADD R7, R3, 0x8 ;  /* 0x0000000803077836 */ /* 0x000fc60000000000 */
[C---:B------:R-:W-:Y:S02]  /*17460*/  ISETP.GE.AND P5, PT, R5.reuse, R2, PT ;  /* 0x000000020500720c */ /* 0x040fe40003fa6270 */
[----:B------:R-:W-:Y:S01]  /*17470*/  ISETP.GE.AND P3, PT, R5, R0, PT ;  /* 0x000000000500720c */ /* 0x000fe20003f66270 */
[----:B------:R-:W-:Y:S01]  /*17480*/  VIADD R5, R3, 0x9 ;  /* 0x0000000903057836 */ /* 0x000fe20000000000 */
[----:B------:R-:W-:Y:S02]  /*17490*/  FSEL R34, R61, -INF , !P5 ;  /* 0xff8000003d227808 */ /* 0x000fe40006800000 */
[-C--:B------:R-:W-:Y:S02]  /*174a0*/  ISETP.GE.AND P6, PT, R7, R2.reuse, PT ;  /* 0x000000020700720c */ /* 0x080fe40003fc6270 */
        /* <DEDUP_REMOVED lines=15> */
[----:B------:R-:W-:Y:S02]  /*175a0*/  FSEL R12, R29, -INF , !P4 ;  /* 0xff8000001d0c7808 */ /* 0x000fe40006000000 */
[----:B------:R-:W-:Y:S02]  /*175b0*/  FSEL R8, R24, -INF , !P6 ;  /* 0xff80000018087808 */ /* 0x000fe40007000000 */
[----:B------:R-:W-:Y:S02]  /*175c0*/  FSEL R30, R23, -INF , !P5 ;  /* 0xff800000171e7808 */ /* 0x000fe40006800000 */
[----:B------:R-:W-:Y:S02]  /*175d0*/  FSEL R14, R28, -INF , !P3 ;  /* 0xff8000001c0e7808 */ /* 0x000fe40005800000 */
[----:B------:R-:W-:-:S02]  /*175e0*/  ISETP.GE.AND P6, PT, R5, R2, PT ;  /* 0x000000020500720c */ /* 0x000fc40003fc6270 */
[----:B------:R-:W-:Y:S01]  /*175f0*/  ISETP.GE.AND P4, PT, R5, R0, PT ;  /* 0x000000000500720c */ /* 0x000fe20003f86270 */
[----:B------:R-:W-:Y:S01]  /*17600*/  VIADD R5, R3, 0x21 ;  /* 0x0000002103057836 */ /* 0x000fe20000000000 */
[C---:B------:R-:W-:Y:S02]  /*17610*/  ISETP.GE.AND P5, PT, R7.reuse, R2, PT ;  /* 0x000000020700720c */ /* 0x040fe40003fa6270 */
[----:B------:R-:W-:Y:S01]  /*17620*/  ISETP.GE.AND P3, PT, R7, R0, PT ;  /* 0x000000000700720c */ /* 0x000fe20003f66270 */
[----:B------:R-:W-:Y:S01]  /*17630*/  VIADD R7, R3, 0x20 ;  /* 0x0000002003077836 */ /* 0x000fe20000000000 */
[----:B------:R-:W-:Y:S02]  /*17640*/  FSEL R10, R9, -INF , !P6 ;  /* 0xff800000090a7808 */ /* 0x000fe40007000000 */
[----:B-1----:R-:W-:Y:S02]  /*17650*/  FSEL R18, R13, -INF , !P3 ;  /* 0xff8000000d127808 */ /* 0x002fe40005800000 */
[----:B------:R-:W-:-:S02]  /*17660*/  FSEL R20, R25, -INF , !P1 ;  /* 0xff80000019147808 */ /* 0x000fc40004800000 */
[----:B------:R-:W-:Y:S02]  /*17670*/  FSEL R22, R26, -INF , !P5 ;  /* 0xff8000001a167808 */ /* 0x000fe40006800000 */
[C---:B------:R-:W-:Y:S02]  /*17680*/  ISETP.GE.AND P3, PT, R5.reuse, R2, PT ;  /* 0x000000020500720c */ /* 0x040fe40003f66270 */
[----:B------:R-:W-:Y:S01]  /*17690*/  ISETP.GE.AND P6, PT, R5, R0, PT ;  /* 0x000000000500720c */ /* 0x000fe20003fc6270 */
[----:B------:R-:W-:Y:S01]  /*176a0*/  VIADD R5, R3, 0x29 ;  /* 0x0000002903057836 */ /* 0x000fe20000000000 */
[C---:B------:R-:W-:Y:S02]  /*176b0*/  ISETP.GE.AND P1, PT, R7.reuse, R2, PT ;  /* 0x000000020700720c */ /* 0x040fe40003f26270 */
        /* <DEDUP_REMOVED lines=10> */
[----:B------:R-:W-:Y:S02]  /*17760*/  ISETP.GE.AND P1, PT, R7, R0, PT ;  /* 0x000000000700720c */ /* 0x000fe40003f26270 */
[----:B------:R-:W-:Y:S02]  /*17770*/  FSEL R212, R212, -INF , !P6 ;  /* 0xff800000d4d47808 */ /* 0x000fe40007000000 */
[-C--:B------:R-:W-:Y:S02]  /*17780*/  ISETP.GE.AND P6, PT, R3, R2.reuse, PT ;  /* 0x000000020300720c */ /* 0x080fe40003fc6270 */
[----:B------:R-:W-:Y:S02]  /*17790*/  FSEL R204, R204, -INF , !P4 ;  /* 0xff800000cccc7808 */ /* 0x000fe40006000000 */
[----:B------:R-:W-:Y:S02]  /*177a0*/  FSEL R182, R182, -INF , !P1 ;  /* 0xff800000b6b67808 */ /* 0x000fe40004800000 */
[----:B------:R-:W-:-:S02]  /*177b0*/  ISETP.GE.AND P4, PT, R5, R2, PT ;  /* 0x000000020500720c */ /* 0x000fc40003f86270 */
[-C--:B------:R-:W-:Y:S01]  /*177c0*/  ISETP.GE.AND P1, PT, R5, R0.reuse, PT ;  /* 0x000000000500720c */ /* 0x080fe20003f26270 */
[C---:B------:R-:W-:Y:S01]  /*177d0*/  VIADD R5, R3.reuse, 0x31 ;  /* 0x0000003103057836 */ /* 0x040fe20000000000 */
[----:B------:R-:W-:Y:S02]  /*177e0*/  FSEL R48, R48, -INF , !P6 ;  /* 0xff80000030307808 */ /* 0x000fe40007000000 */
[----:B------:R-:W-:Y:S02]  /*177f0*/  FSEL R202, R202, -INF , !P5 ;  /* 0xff800000caca7808 */ /* 0x000fe40006800000 */
[----:B------:R-:W-:Y:S02]  /*17800*/  ISETP.GE.AND P5, PT, R3, R0, PT ;  /* 0x000000000300720c */ /* 0x000fe40003fa6270 */
[----:B------:R-:W-:Y:S02]  /*17810*/  FMNMX3.FTZ R9, R48, R34, R32, !PT ;  /* 0x0000002230097276 */ /* 0x000fe40007810020 */
[----:B------:R-:W-:-:S02]  /*17820*/  FSEL R180, R180, -INF , !P3 ;  /* 0xff800000b4b47808 */ /* 0x000fc40005800000 */
[----:B------:R-:W-:Y:S02]  /*17830*/  FSEL R4, R49, -INF , !P5 ;  /* 0xff80000031047808 */ /* 0x000fe40006800000 */
[C---:B------:R-:W-:Y:S02]  /*17840*/  ISETP.GE.AND P6, PT, R5.reuse, R2, PT ;  /* 0x000000020500720c */ /* 0x040fe40003fc6270 */
[----:B------:R-:W-:Y:S01]  /*17850*/  ISETP.GE.AND P3, PT, R5, R0, PT ;  /* 0x000000000500720c */ /* 0x000fe20003f66270 */
[----:B------:R-:W-:Y:S01]  /*17860*/  VIADD R5, R3, 0x38 ;  /* 0x0000003803057836 */ /* 0x000fe20000000000 */
[----:B------:R-:W-:Y:S01]  /*17870*/  FMNMX3.FTZ R9, R9, R36, R14, !PT ;  /* 0x0000002409097276 */ /* 0x000fe2000781000e */
[----:B------:R-:W-:Y:S01]  /*17880*/  VIADD R3, R3, 0x39 ;  /* 0x0000003903037836 */ /* 0x000fe20000000000 */
[----:B------:R-:W-:Y:S02]  /*17890*/  FMNMX3.FTZ R7, R4, R50, R6, !PT ;  /* 0x0000003204077276 */ /* 0x000fe40007810006 */
[----:B------:R-:W-:-:S02]  /*178a0*/  FSEL R234, R234, -INF , !P4 ;  /* 0xff800000eaea7808 */ /* 0x000fc40006000000 */
[----:B------:R-:W-:Y:S02]  /*178b0*/  ISETP.GE.AND P5, PT, R5, R2, PT ;  /* 0x000000020500720c */ /* 0x000fe40003fa6270 */
[----:B------:R-:W-:Y:S02]  /*178c0*/  FMNMX3.FTZ R9, R9, R12, R22, !PT ;  /* 0x0000000c09097276 */ /* 0x000fe40007810016 */
[----:B------:R-:W-:Y:S02]  /*178d0*/  ISETP.GE.AND P4, PT, R5, R0, PT ;  /* 0x000000000500720c */ /* 0x000fe40003f86270 */
[----:B------:R-:W-:Y:S02]  /*178e0*/  FMNMX3.FTZ R5, R7, R30, R8, !PT ;  /* 0x0000001e07057276 */ /* 0x000fe40007810008 */
[----:B------:R-:W-:Y:S02]  /*178f0*/  FMNMX3.FTZ R7, R9, R10, R238, !PT ;  /* 0x0000000a09077276 */ /* 0x000fe400078100ee */
[----:B------:R-:W-:-:S02]  /*17900*/  FMNMX3.FTZ R5, R5, R20, R18, !PT ;  /* 0x0000001405057276 */ /* 0x000fc40007810012 */
[----:B------:R-:W-:Y:S02]  /*17910*/  FMNMX3.FTZ R7, R7, R236, R204, !PT ;  /* 0x000000ec07077276 */ /* 0x000fe400078100cc */
[----:B------:R-:W-:Y:S02]  /*17920*/  FMNMX3.FTZ R5, R5, R16, R214, !PT ;  /* 0x0000001005057276 */ /* 0x000fe400078100d6 */
[----:B------:R-:W-:Y:S02]  /*17930*/  FSEL R220, R220, -INF , !P1 ;  /* 0xff800000dcdc7808 */ /* 0x000fe40004800000 */
[----:B------:R-:W-:Y:S02]  /*17940*/  ISETP.GE.AND P1, PT, R3, R2, PT ;  /* 0x000000020300720c */ /* 0x000fe40003f26270 */
[----:B------:R-:W-:Y:S02]  /*17950*/  FSEL R232, R232, -INF , !P6 ;  /* 0xff800000e8e87808 */ /* 0x000fe40007000000 */
[----:B------:R-:W-:-:S02]  /*17960*/  FSEL R224, R224, -INF , !P5 ;  /* 0xff800000e0e07808 */ /* 0x000fc40006800000 */
[----:B------:R-:W-:Y:S02]  /*17970*/  FMNMX3.FTZ R7, R7, R202, R234, !PT ;  /* 0x000000ca07077276 */ /* 0x000fe400078100ea */
[----:B------:R-:W-:Y:S02]  /*17980*/  FMNMX3.FTZ R5, R5, R212, R182, !PT ;  /* 0x000000d405057276 */ /* 0x000fe400078100b6 */
[----:B------:R-:W-:Y:S02]  /*17990*/  ISETP.GE.AND P5, PT, R3, R0, PT ;  /* 0x000000000300720c */ /* 0x000fe40003fa6270 */
[----:B------:R-:W-:Y:S02]  /*179a0*/  FSEL R222, R222, -INF , !P1 ;  /* 0xff800000dede7808 */ /* 0x000fe40004800000 */
[----:B------:R-:W-:Y:S02]  /*179b0*/  FMNMX3.FTZ R7, R7, R232, R224, !PT ;  /* 0x000000e807077276 */ /* 0x000fe400078100e0 */
        /* <DEDUP_REMOVED lines=8> */
[----:B------:R-:W2:Y:S01]  /*17a40*/  SHFL.BFLY PT, R24, R9, 0x2, 0x1f ;  /* 0x0c401f0009187f89 */ /* 0x000ea200000e0000 */
[----:B-1----:R-:W-:Y:S02]  /*17a50*/  FMNMX.FTZ R7, R5, R26, !PT ;  /* 0x0000001a05077209 */ /* 0x002fe40007810000 */
[----:B------:R-:W-:Y:S02]  /*17a60*/  LOP3.LUT R26, R56, 0x1c0, RZ, 0xc0, !PT ;  /* 0x000001c0381a7812 */ /* 0x000fe400078ec0ff */
[----:B------:R-:W-:Y:S01]  /*17a70*/  LOP3.LUT R5, R171, 0x8, RZ, 0xc0, !PT ;  /* 0x00000008ab057812 */ /* 0x000fe200078ec0ff */
[----:B------:R-:W1:Y:S01]  /*17a80*/  SHFL.BFLY PT, R164, R7, 0x1, 0x1f ;  /* 0x0c201f0007a47f89 */ /* 0x000e6200000e0000 */
[----:B------:R-:W-:Y:S02]  /*17a90*/  LOP3.LUT R26, R26, 0x38, R165, 0xf8, !PT ;  /* 0x000000381a1a7812 */ /* 0x000fe400078ef8a5 */
[----:B--2---:R-:W-:Y:S02]  /*17aa0*/  FMNMX.FTZ R24, R9, R24, !PT ;  /* 0x0000001809187209 */ /* 0x004fe40007810000 */
[----:B------:R-:W-:-:S03]  /*17ab0*/  LOP3.LUT R5, R26, R5, RZ, 0x3c, !PT ;  /* 0x000000051a057212 */ /* 0x000fc600078e3cff */
[----:B------:R-:W2:Y:S01]  /*17ac0*/  SHFL.BFLY PT, R3, R24, 0x1, 0x1f ;  /* 0x0c201f0018037f89 */ /* 0x000ea200000e0000 */
[----:B------:R-:W-:-:S04]  /*17ad0*/  LOP3.LUT R166, R5, 0x200, R56, 0xf8, !PT ;  /* 0x0000020005a67812 */ /* 0x000fc800078ef838 */
[----:B------:R-:W-:-:S05]  /*17ae0*/  LEA R218, R166, UR6, 0x1 ;  /* 0x00000006a6da7c11 */ /* 0x000fca000f8e08ff */
[----:B------:R-:W-:Y:S01]  /*17af0*/  IMAD.IADD R200, R57, 0x1, R218 ;  /* 0x0000000139c87824 */ /* 0x000fe200078e02da */
[----:B------:R-:W-:Y:S01]  /*17b00*/  LDSM.16.MT88.4 R156, [R218+0x10000] ;  /* 0x01000000da9c783b */ /* 0x000fe20000004200 */
[----:B------:R-:W-:-:S03]  /*17b10*/  VIADD R198, R218, 0x10040 ;  /* 0x00010040dac67836 */ /* 0x000fc60000000000 */
[----:B------:R-:W3:Y:S01]  /*17b20*/  LDSM.16.MT88.4 R148, [R200+0x10000] ;  /* 0x01000000c894783b */ /* 0x000ee20000004200 */
[----:B-1----:R-:W-:-:S03]  /*17b30*/  FMNMX.FTZ R164, R7, R164, !PT ;  /* 0x000000a407a47209 */ /* 0x002fc60007810000 */
[----:B------:R-:W-:Y:S01]  /*17b40*/  LDSM.16.MT88.4 R80, [R200+0x14000] ;  /* 0x01400000c850783b */ /* 0x000fe20000004200 */
[C---:B------:R-:W-:Y:S01]  /*17b50*/  FSETP.NEU.FTZ.AND P1, PT, R164.reuse, -INF , PT ;  /* 0xff800000a400780b */ /* 0x040fe20003f3d000 */
[----:B----4-:R-:W-:Y:S02]  /*17b60*/  FMUL.FTZ R209, R164, UR4 ;  /* 0x00000004a4d17c20 */ /* 0x010fe40008410000 */
[----:B------:R-:W-:Y:S01]  /*17b70*/  LDSM.16.MT88.4 R112, [R200+0x16000] ;  /* 0x01600000c870783b */ /* 0x000fe20000004200 */
[----:B--2---:R-:W-:Y:S02]  /*17b80*/  FMNMX.FTZ R3, R24, R3, !PT ;  /* 0x0000000318037209 */ /* 0x004fe40007810000 */
        /* <DEDUP_REMOVED lines=9> */
[----:B------:R-:W-:Y:S01]  /*17c20*/  LDSM.16.MT88.4 R104, [R218+0x16000] ;  /* 0x01600000da68783b */ /* 0x000fe20000004200 */
[----:B------:R-:W-:Y:S01]  /*17c30*/  FFMA.FTZ R190, R36, UR4, -R209 ;  /* 0x0000000424be7c23 */ /* 0x000fe200080108d1 */
[----:B------:R-:W-:Y:S01]  /*17c40*/  MUFU.EX2 R197, R197 ;  /* 0x000000c500c57308 */ /* 0x000fe20000000800 */
[--C-:B------:R-:W-:Y:S01]  /*17c50*/  FFMA.FTZ R195, R4, UR4, -R205.reuse ;  /* 0x0000000404c37c23 */ /* 0x100fe200080108cd */
[----:B------:R-:W-:Y:S02]  /*17c60*/  VIADD R4, R218, 0x10000 ;  /* 0x00010000da047836 */ /* 0x000fe40000000000 */
[--C-:B------:R-:W-:Y:S01]  /*17c70*/  FFMA.FTZ R192, R50, UR4, -R205.reuse ;  /* 0x0000000432c07c23 */ /* 0x100fe200080108cd */
[----:B------:R-:W-:Y:S01]  /*17c80*/  FFMA.FTZ R191, R6, UR4, -R205 ;  /* 0x0000000406bf7c23 */ /* 0x000fe200080108cd */
[----:B------:R-:W1:Y:S01]  /*17c90*/  LDSM.16.MT88.4 R48, [R200+0x12000] ;  /* 0x01200000c830783b */ /* 0x000e620000004200 */
[----:B------:R-:W-:-:S02]  /*17ca0*/  @P0 VIADD R198, R4, 0xffffffc0 ;  /* 0xffffffc004c60836 */ /* 0x000fc40000000000 */
[----:B------:R-:W-:Y:S01]  /*17cb0*/  FFMA.FTZ R188, R30, UR4, -R205 ;  /* 0x000000041ebc7c23 */ /* 0x000fe200080108cd */
[----:B------:R-:W2:Y:S01]  /*17cc0*/  MUFU.EX2 R194, R194 ;  /* 0x000000c200c27308 */ /* 0x000ea20000000800 */
[--C-:B------:R-:W-:Y:S01]  /*17cd0*/  FFMA.FTZ R189, R14, UR4, -R209.reuse ;  /* 0x000000040ebd7c23 */ /* 0x100fe200080108d1 */
[----:B------:R-:W-:Y:S01]  /*17ce0*/  IMAD.IADD R196, R57, 0x1, R198 ;  /* 0x0000000139c47824 */ /* 0x000fe200078e02c6 */
[----:B------:R-:W4:Y:S01]  /*17cf0*/  LDSM.16.MT88.4 R140, [R198] ;  /* 0x00000000c68c783b */ /* 0x000f220000004200 */
[----:B------:R-:W-:Y:S01]  /*17d00*/  MUFU.EX2 R193, R193 ;  /* 0x000000c100c17308 */ /* 0x000fe20000000800 */
[--C-:B------:R-:W-:Y:S01]  /*17d10*/  FFMA.FTZ R186, R12, UR4, -R209.reuse ;  /* 0x000000040cba7c23 */ /* 0x100fe200080108d1 */
[--C-:B------:R-:W-:Y:S01]  /*17d20*/  FFMA.FTZ R185, R22, UR4, -R209.reuse ;  /* 0x0000000416b97c23 */ /* 0x100fe200080108d1 */
[----:B------:R-:W5:Y:S01]  /*17d30*/  LDSM.16.MT88.4 R132, [R196] ;  /* 0x00000000c484783b */ /* 0x000f620000004200 */
[----:B------:R-:W3:Y:S01]  /*17d40*/  MUFU.EX2 R190, R190 ;  /* 0x000000be00be7308 */ /* 0x000ee20000000800 */
[----:B------:R-:W-:Y:S01]  /*17d50*/  FFMA.FTZ R170, R10, UR4, -R209 ;  /* 0x000000040aaa7c23 */ /* 0x000fe200080108d1 */
[--C-:B------:R-:W-:Y:S01]  /*17d60*/  FFMA.FTZ R187, R8, UR4, -R205.reuse ;  /* 0x0000000408bb7c23 */ /* 0x100fe200080108cd */
[----:B------:R-:W5:Y:S01]  /*17d70*/  LDSM.16.MT88.4 R56, [R198+0x2000] ;  /* 0x00200000c638783b */ /* 0x000f620000004200 */
[----:B------:R-:W-:Y:S01]  /*17d80*/  MUFU.EX2 R195, R195 ;  /* 0x000000c300c37308 */ /* 0x000fe20000000800 */
[--C-:B------:R-:W-:Y:S01]  /*17d90*/  FFMA.FTZ R184, R20, UR4, -R205.reuse ;  /* 0x0000000414b87c23 */ /* 0x100fe200080108cd */
[----:B--2---:R-:W-:Y:S01]  /*17da0*/  F2FP.BF16.F32.PACK_AB R128, R194, R197 ;  /* 0x000000c5c280723e */ /* 0x004fe200000010ff */
[----:B------:R-:W2:Y:S01]  /*17db0*/  LDSM.16.MT88.4 R64, [R196+0x2000] ;  /* 0x00200000c440783b */ /* 0x000ea20000004200 */
[----:B------:R-:W1:Y:S01]  /*17dc0*/  MUFU.EX2 R192, R192 ;  /* 0x000000c000c07308 */ /* 0x000e620000000800 */
[--C-:B------:R-:W-:Y:S01]  /*17dd0*/  FFMA.FTZ R168, R18, UR4, -R205.reuse ;  /* 0x0000000412a87c23 */ /* 0x100fe200080108cd */
[----:B------:R-:W-:Y:S01]  /*17de0*/  FFMA.FTZ R167, R16, UR4, -R205 ;  /* 0x0000000410a77c23 */ /* 0x000fe200080108cd */
[----:B------:R-:W2:Y:S01]  /*17df0*/  LDSM.16.MT88.4 R88, [R198+0x4000] ;  /* 0x00400000c658783b */ /* 0x000ea20000004200 */
[----:B------:R-:W-:Y:S01]  /*17e00*/  MUFU.EX2 R191, R191 ;  /* 0x000000bf00bf7308 */ /* 0x000fe20000000800 */
[--C-:B------:R-:W-:Y:S01]  /*17e10*/  FFMA.FTZ R199, R238, UR4, -R209.reuse ;  /* 0x00000004eec77c23 */ /* 0x100fe200080108d1 */
[----:B---3--:R-:W-:Y:S01]  /*17e20*/  F2FP.BF16.F32.PACK_AB R130, R190, R193 ;  /* 0x000000c1be82723e */ /* 0x008fe200000010ff */
[----:B------:R-:W3:Y:S01]  /*17e30*/  LDSM.16.MT88.4 R96, [R196+0x4000] ;  /* 0x00400000c460783b */ /* 0x000ee20000004200 */
[----:B------:R-:W4:Y:S01]  /*17e40*/  MUFU.EX2 R188, R188 ;  /* 0x000000bc00bc7308 */ /* 0x000f220000000800 */
[----:B------:R-:W-:Y:S01]  /*17e50*/  FFMA.FTZ R201, R202, UR4, -R209 ;  /* 0x00000004cac97c23 */ /* 0x000fe200080108d1 */
[--C-:B------:R-:W-:Y:S01]  /*17e60*/  FFMA.FTZ R207, R212, UR4, -R205.reuse ;  /* 0x00000004d4cf7c23 */ /* 0x100fe200080108cd */
[----:B------:R-:W3:Y:S01]  /*17e70*/  LDSM.16.MT88.4 R120, [R198+0x6000] ;  /* 0x00600000c678783b */ /* 0x000ee20000004200 */
        /* <DEDUP_REMOVED lines=10> */
[----:B----4-:R-:W-:Y:S01]  /*17f20*/  F2FP.BF16.F32.PACK_AB R131, R188, R191 ;  /* 0x000000bfbc83723e */ /* 0x010fe200000010ff */
[----:B------:R-:W4:Y:S01]  /*17f30*/  LDSM.16.MT88.4 R8, [R200+0x12800] ;  /* 0x01280000c808783b */ /* 0x000f220000004200 */
[----:B------:R-:W-:Y:S01]  /*17f40*/  MUFU.EX2 R170, R170 ;  /* 0x000000aa00aa7308 */ /* 0x000fe20000000800 */
[----:B------:R-:W-:Y:S01]  /*17f50*/  FFMA.FTZ R210, R210, UR4, -R205 ;  /* 0x00000004d2d27c23 */ /* 0x000fe200080108cd */
[----:B------:R-:W-:Y:S01]  /*17f60*/  FADD.FTZ R194, R197, R194 ;  /* 0x000000c2c5c27221 */ /* 0x000fe20000010000 */
[----:B------:R-:W4:Y:S01]  /*17f70*/  LDSM.16.MT88.4 R16, [R200+0x16800] ;  /* 0x01680000c810783b */ /* 0x000f220000004200 */
[----:B------:R-:W-:Y:S01]  /*17f80*/  MUFU.EX2 R187, R187 ;  /* 0x000000bb00bb7308 */ /* 0x000fe20000000800 */
[C---:B------:R-:W-:Y:S01]  /*17f90*/  HMMA.16816.F32.BF16 R152, R128.reuse, R148, RZ ;  /* 0x000000948098723c */ /* 0x040fe200000418ff */
[----:B------:R-:W-:Y:S01]  /*17fa0*/  FADD.FTZ R192, R195, R192 ;  /* 0x000000c0c3c07221 */ /* 0x000fe20000010000 */
[----:B------:R-:W4:Y:S01]  /*17fb0*/  LDSM.16.MT88.4 R20, [R200+0x14800] ;  /* 0x01480000c814783b */ /* 0x000f220000004200 */
[----:B------:R-:W1:Y:S01]  /*17fc0*/  MUFU.EX2 R184, R184 ;  /* 0x000000b800b87308 */ /* 0x000e620000000800 */
[----:B------:R-:W-:Y:S01]  /*17fd0*/  FADD.FTZ R193, R193, R194 ;  /* 0x000000c2c1c17221 */ /* 0x000fe20000010000 */
[----:B------:R-:W-:Y:S01]  /*17fe0*/  FADD.FTZ R191, R191, R192 ;  /* 0x000000c0bfbf7221 */ /* 0x000fe20000010000 */
[----:B------:R-:W-:Y:S01]  /*17ff0*/  LDSM.16.MT88.4 R24, [R218+0x14800] ;  /* 0x01480000da18783b */ /* 0x000fe20000004200 */
[----:B------:R-:W-:Y:S01]  /*18000*/  MUFU.EX2 R168, R168 ;  /* 0x000000a800a87308 */ /* 0x000fe20000000800 */
[----:B------:R-:W-:Y:S01]  /*18010*/  HMMA.16816.F32.BF16 R148, R128, R150, RZ ;  /* 0x000000968094723c */ /* 0x000fe200000418ff */
[----:B------:R-:W-:Y:S01]  /*18020*/  FADD.FTZ R190, R190, R193 ;  /* 0x000000c1bebe7221 */ /* 0x000fe20000010000 */
[----:B------:R-:W-:Y:S01]  /*18030*/  LDSM.16.MT88.4 R28, [R196+0x2800] ;  /* 0x00280000c41c783b */ /* 0x000fe20000004200 */
[----:B------:R-:W1:Y:S01]  /*18040*/  MUFU.EX2 R167, R167 ;  /* 0x000000a700a77308 */ /* 0x000e620000000800 */
[----:B------:R-:W-:-:S02]  /*18050*/  FADD.FTZ R188, R188, R191 ;  /* 0x000000bfbcbc7221 */ /* 0x000fc40000010000 */
[----:B------:R-:W-:Y:S01]  /*18060*/  LDSM.16.MT88.4 R176, [R198+0x800] ;  /* 0x00080000c6b0783b */ /* 0x000fe20000004200 */
[----:B------:R-:W-:Y:S01]  /*18070*/  MUFU.EX2 R199, R199 ;  /* 0x000000c700c77308 */ /* 0x000fe20000000800 */
[C---:B------:R-:W-:Y:S02]  /*18080*/  HMMA.16816.F32.BF16 R44, R128.reuse, R48, RZ ;  /* 0x00000030802c723c */ /* 0x040fe400000418ff */
[----:B------:R-:W-:Y:S01]  /*18090*/  LDSM.16.MT88.4 R172, [R196+0x800] ;  /* 0x00080000c4ac783b */ /* 0x000fe20000004200 */
[----:B------:R-:W-:Y:S03]  /*180a0*/  MUFU.EX2 R201, R201 ;  /* 0x000000c900c97308 */ /* 0x000fe60000000800 */
[----:B------:R-:W-:Y:S01]  /*180b0*/  LDSM.16.MT88.4 R32, [R198+0x2800] ;  /* 0x00280000c620783b */ /* 0x000fe20000004200 */
        /* <DEDUP_REMOVED lines=8> */
[C---:B-----5:R-:W-:Y:S08]  /*18140*/  HMMA.16816.F32.BF16 R136, R128.reuse, R132, RZ ;  /* 0x000000848088723c */ /* 0x060ff000000418ff */
[C---:B------:R-:W-:Y:S08]  /*18150*/  HMMA.16816.F32.BF16 R36, R128.reuse, R40, RZ ;  /* 0x000000288024723c */ /* 0x040ff000000418ff */
[C---:B------:R-:W-:Y:S08]  /*18160*/  HMMA.16816.F32.BF16 R52, R128.reuse, R56, RZ ;  /* 0x000000388034723c */ /* 0x040ff000000418ff */
[C---:B--2---:R-:W-:Y:S08]  /*18170*/  HMMA.16816.F32.BF16 R60, R128.reuse, R64, RZ ;  /* 0x00000040803c723c */ /* 0x044ff000000418ff */
        /* <DEDUP_REMOVED lines=22> */
[----:B------:R-:W-:-:S03]  /*182e0*/  F2FP.BF16.F32.PACK_AB R5, R184, R187 ;  /* 0x000000bbb805723e */ /* 0x000fc600000010ff */
[----:B------:R-:W-:Y:S02]  /*182f0*/  FADD.FTZ R186, R186, R189 ;  /* 0x000000bdbaba7221 */ /* 0x000fe40000010000 */
[----:B------:R-:W-:Y:S01]  /*18300*/  HMMA.16816.F32.BF16 R128, R128, R6, RZ ;  /* 0x000000068080723c */ /* 0x000fe200000418ff */
[----:B------:R-:W-:Y:S01]  /*18310*/  F2FP.BF16.F32.PACK_AB R6, R170, R185 ;  /* 0x000000b9aa06723e */ /* 0x000fe200000010ff */
[----:B------:R-:W-:Y:S01]  /*18320*/  FADD.FTZ R185, R185, R186 ;  /* 0x000000bab9b97221 */ /* 0x000fe20000010000 */
[----:B------:R-:W-:-:S03]  /*18330*/  F2FP.BF16.F32.PACK_AB R7, R167, R168 ;  /* 0x000000a8a707723e */ /* 0x000fc600000010ff */
[----:B------:R-:W-:-:S04]  /*18340*/  FADD.FTZ R170, R170, R185 ;  /* 0x000000b9aaaa7221 */ /* 0x000fc80000010000 */
[C---:B------:R-:W-:Y:S08]  /*18350*/  HMMA.16816.F32.BF16 R152, R4.reuse, R12, R152 ;  /* 0x0000000c0498723c */ /* 0x040ff00000041898 */
[C---:B------:R-:W-:Y:S01]  /*18360*/  HMMA.16816.F32.BF16 R148, R4.reuse, R14, R148 ;  /* 0x0000000e0494723c */ /* 0x040fe20000041894 */
[----:B------:R-:W1:Y:S07]  /*18370*/  LDSM.16.MT88.4 R12, [R218+0x10800] ;  /* 0x01080000da0c783b */ /* 0x000e6e0000004200 */
[C---:B----4-:R-:W-:Y:S08]  /*18380*/  HMMA.16816.F32.BF16 R44, R4.reuse, R8, R44 ;  /* 0x00000008042c723c */ /* 0x050ff0000004182c */
        /* <DEDUP_REMOVED lines=25> */
[----:B------:R-:W5:Y:S03]  /*18520*/  MUFU.EX2 R204, R236 ;  /* 0x000000ec00cc7308 */ /* 0x000f660000000800 */
[C---:B-1----:R-:W-:Y:S01]  /*18530*/  HMMA.16816.F32.BF16 R100, R4.reuse, R12, R100 ;  /* 0x0000000c0464723c */ /* 0x042fe20000041864 */
[----:B------:R-:W-:Y:S04]  /*18540*/  MUFU.EX2 R202, R29 ;  /* 0x0000001d00ca7308 */ /* 0x000fe80000000800 */
[----:B------:R1:W3:Y:S03]  /*18550*/  MUFU.EX2 R212, R28 ;  /* 0x0000001c00d47308 */ /* 0x0002e60000000800 */
[C---:B------:R-:W-:Y:S01]  /*18560*/  HMMA.16816.F32.BF16 R104, R4.reuse, R14, R104 ;  /* 0x0000000e0468723c */ /* 0x040fe20000041868 */
[----:B------:R-:W3:Y:S01]  /*18570*/  LDSM.16.MT88.4 R12, [R200+0x15000] ;  /* 0x01500000c80c783b */ /* 0x000ee20000004200 */
[----:B------:R-:W3:Y:S06]  /*18580*/  MUFU.EX2 R214, R214 ;  /* 0x000000d600d67308 */ /* 0x000eec0000000800 */
        /* <DEDUP_REMOVED lines=14> */
[C---:B----4-:R-:W-:Y:S08]  /*18670*/  HMMA.16816.F32.BF16 R84, R4.reuse, R20, R84 ;  /* 0x000000140454723c */ /* 0x050ff00000041854 */
        /* <DEDUP_REMOVED lines=9> */
[C---:B------:R-:W-:Y:S08]  /*18710*/  HMMA.16816.F32.BF16 R44, R4.reuse, R16, R44 ;  /* 0x00000010042c723c */ /* 0x040ff0000004182c */
        /* <DEDUP_REMOVED lines=9> */
[C---:B---3--:R-:W-:Y:S08]  /*187b0*/  HMMA.16816.F32.BF16 R36, R4.reuse, R16, R36 ;  /* 0x000000100424723c */ /* 0x048ff00000041824 */
[C---:B------:R-:W-:Y:S01]  /*187c0*/  HMMA.16816.F32.BF16 R40, R4.reuse, R18, R40 ;  /* 0x000000120428723c */ /* 0x040fe20000041828 */
[----:B------:R-:W1:Y:S07]  /*187d0*/  LDSM.16.MT88.4 R16, [R198+0x7000] ;  /* 0x00700000c610783b */ /* 0x000e6e0000004200 */
        /* <DEDUP_REMOVED lines=14> */
[--C-:B------:R-:W-:Y:S01]  /*188c0*/  FFMA.FTZ R183, R220, UR4, -R205.reuse ;  /* 0x00000004dcb77c23 */ /* 0x100fe200080108cd */
[----:B------:R-:W4:Y:S04]  /*188d0*/  MUFU.EX2 R181, R181 ;  /* 0x000000b500b57308 */ /* 0x000f280000000800 */
[----:B------:R-:W-:Y:S01]  /*188e0*/  MUFU.EX2 R182, R182 ;  /* 0x000000b600b67308 */ /* 0x000fe20000000800 */
[----:B------:R-:W-:Y:S01]  /*188f0*/  HMMA.16816.F32.BF16 R60, R4, R28, R60 ;  /* 0x0000001c043c723c */ /* 0x000fe2000004183c */
[----:B------:R-:W-:-:S02]  /*18900*/  FFMA.FTZ R28, R208, UR4, -R205 ;  /* 0x00000004d01c7c23 */ /* 0x000fc400080108cd */
[----:B------:R-:W-:Y:S04]  /*18910*/  MUFU.EX2 R183, R183 ;  /* 0x000000b700b77308 */ /* 0x000fe80000000800 */
[----:B------:R-:W4:Y:S01]  /*18920*/  MUFU.EX2 R208, R210 ;  /* 0x000000d200d07308 */ /* 0x000f220000000800 */
[C---:B--2---:R-:W-:Y:S03]  /*18930*/  HMMA.16816.F32.BF16 R100, R4.reuse, R8, R100 ;  /* 0x000000080464723c */ /* 0x044fe60000041864 */
[----:B------:R2:W4:Y:S05]  /*18940*/  MUFU.EX2 R205, R28 ;  /* 0x0000001c00cd7308 */ /* 0x00052a0000000800 */
[C---:B------:R-:W-:Y:S01]  /*18950*/  HMMA.16816.F32.BF16 R104, R4.reuse, R10, R104 ;  /* 0x0000000a0468723c */ /* 0x040fe20000041868 */
[----:B------:R-:W4:Y:S07]  /*18960*/  LDSM.16.MT88.4 R8, [R200+0x13800] ;  /* 0x01380000c808783b */ /* 0x000f2e0000004200 */
        /* <DEDUP_REMOVED lines=13> */
[----:B--2---:R-:W-:Y:S07]  /*18a40*/  LDSM.16.MT88.4 R28, [R196+0x1800] ;  /* 0x00180000c41c783b */ /* 0x004fee0000004200 */
[C---:B---3--:R-:W-:Y:S08]  /*18a50*/  HMMA.16816.F32.BF16 R84, R4.reuse, R20, R84 ;  /* 0x000000140454723c */ /* 0x048ff00000041854 */
[C---:B------:R-:W-:Y:S01]  /*18a60*/  HMMA.16816.F32.BF16 R88, R4.reuse, R22, R88 ;  /* 0x000000160458723c */ /* 0x040fe20000041858 */
[----:B------:R-:W2:Y:S07]  /*18a70*/  LDSM.16.MT88.4 R20, [R200+0x15800] ;  /* 0x01580000c814783b */ /* 0x000eae0000004200 */
[C---:B-----5:R-:W-:Y:S08]  /*18a80*/  HMMA.16816.F32.BF16 R124, R4.reuse, R24, R124 ;  /* 0x00000018047c723c */ /* 0x060ff0000004187c */
[----:B------:R-:W-:Y:S01]  /*18a90*/  HMMA.16816.F32.BF16 R128, R4, R26, R128 ;  /* 0x0000001a0480723c */ /* 0x000fe20000041880 */
[----:B----4-:R-:W-:Y:S01]  /*18aa0*/  F2FP.BF16.F32.PACK_AB R4, R181, R180 ;  /* 0x000000b4b504723e */ /* 0x010fe200000010ff */
[----:B------:R-:W-:Y:S01]  /*18ab0*/  LDSM.16.MT88.4 R24, [R218+0x13800] ;  /* 0x01380000da18783b */ /* 0x000fe20000004200 */
[----:B------:R-:W-:-:S02]  /*18ac0*/  F2FP.BF16.F32.PACK_AB R5, R208, R183 ;  /* 0x000000b7d005723e */ /* 0x000fc400000010ff */
        /* <DEDUP_REMOVED lines=15> */
[C---:B----4-:R-:W-:Y:S08]  /*18bc0*/  HMMA.16816.F32.BF16 R160, R4.reuse, R8, R160 ;  /* 0x0000000804a0723c */ /* 0x050ff000000418a0 */
        /* <DEDUP_REMOVED lines=118> */
.L_x_3434:
        /* <DEDUP_REMOVED lines=8> */
.L_x_3435:
        /* <DEDUP_REMOVED lines=17> */
[----:B------:R-:W-:Y:S01]  /*194c0*/  USHF.L.U64.HI UR5, UR4, 0x5, UR5 ;  /* 0x0000000504057899 */ /* 0x000fe20008010205 */
[----:B------:R-:W1:Y:S02]  /*194d0*/  LDCU UR4, c[0x0][0x50c] ;  /* 0x0000a180ff0477ac */ /* 0x000e640008000800 */
        /* <DEDUP_REMOVED lines=22> */
[----:B------:R-:W-:Y:S01]  /*19640*/  IMAD.IADD R224, R169, 0x1, R232 ;  /* 0x00000001a9e07824 */ /* 0x000fe200078e02e8 */
[----:B------:R-:W-:Y:S01]  /*19650*/  SEL R189, R165, 0xffffffe0, !P2 ;  /* 0xffffffe0a5bd7807 */ /* 0x000fe20005000000 */
[----:B------:R-:W-:Y:S01]  /*19660*/  LDGSTS.E.BYPASS.LTC128B.128 [R167+0x10800], desc[UR10][R6.64] ;  /* 0x1080000006a77fae */ /* 0x000fe2000b981a0a */
[----:B------:R-:W-:Y:S01]  /*19670*/  IADD3.X R9, PT, PT, R7, UR5, RZ, P1, !PT ;  /* 0x0000000507097c10 */ /* 0x000fe20008ffe4ff */
[----:B------:R-:W-:Y:S01]  /*19680*/  IMAD.IADD R169, R169, 0x1, R168 ;  /* 0x00000001a9a97824 */ /* 0x000fe200078e02a8 */
[----:B------:R-:W-:Y:S01]  /*19690*/  IADD3 R12, P1, PT, R8, UR8, RZ ;  /* 0x00000008080c7c10 */ /* 0x000fe2000ff3e0ff */
[----:B------:R-:W-:Y:S01]  /*196a0*/  LDGSTS.E.BYPASS.LTC128B.128 [R167+0x12800], desc[UR10][R6.64+0x80] ;  /* 0x1280008006a77fae */ /* 0x000fe2000b981a0a */
[----:B--2---:R-:W-:-:S02]  /*196b0*/  IMAD.IADD R229, R189, 0x1, R232 ;  /* 0x00000001bde57824 */ /* 0x004fc400078e02e8 */
        /* <DEDUP_REMOVED lines=19> */
[----:B------:R-:W-:Y:S04]  /*197f0*/  LDSM.16.M88.4 R4, [R170+0x8000] ;  /* 0x00800000aa04783b */ /* 0x000fe80000000200 */
[----:B---3--:R-:W3:Y:S04]  /*19800*/  LDSM.16.M88.4 R12, [R229] ;  /* 0x00000000e50c783b */ /* 0x008ee80000000200 */
        /* <DEDUP_REMOVED lines=19> */
[C---:B---3--:R-:W-:Y:S08]  /*19940*/  HMMA.16816.F32.BF16 R176, R12.reuse, R4, R176 ;  /* 0x000000040cb0723c */ /* 0x048ff000000418b0 */
[C---:B------:R-:W-:Y:S01]  /*19950*/  HMMA.16816.F32.BF16 R172, R12.reuse, R6, R172 ;  /* 0x000000060cac723c */ /* 0x040fe200000418ac */
[----:B------:R-:W2:Y:S07]  /*19960*/  LDSM.16.M88.4 R4, [R169+0x8800] ;  /* 0x00880000a904783b */ /* 0x000eae0000000200 */
        /* <DEDUP_REMOVED lines=20> */
[----:B------:R-:W4:Y:S07]  /*19ab0*/  LDSM.16.M88.4 R208, [R218+UR6+0xb800] ;  /* 0x00b80006dad0783b */ /* 0x000f2e0008000200 */
[C---:B------:R-:W-:Y:S08]  /*19ac0*/  HMMA.16816.F32.BF16 R176, R196.reuse, R192, R176 ;  /* 0x000000c0c4b0723c */ /* 0x040ff000000418b0 */
[C---:B------:R-:W-:Y:S08]  /*19ad0*/  HMMA.16816.F32.BF16 R172, R196.reuse, R194, R172 ;  /* 0x000000c2c4ac723c */ /* 0x040ff000000418ac */
[C---:B------:R-:W-:Y:S08]  /*19ae0*/  HMMA.16816.F32.BF16 R32, R196.reuse, R188, R32 ;  /* 0x000000bcc420723c */ /* 0x040ff00000041820 */
[C---:B------:R-:W-:Y:S01]  /*19af0*/  HMMA.16816.F32.BF16 R28, R196.reuse, R190, R28 ;  /* 0x000000bec41c723c */ /* 0x040fe2000004181c */
[----:B------:R-:W-:Y:S07]  /*19b00*/  LDSM.16.M88.4 R188, [R229+0x2000] ;  /* 0x00200000e5bc783b */ /* 0x000fee0000000200 */
[C---:B---3--:R-:W-:Y:S01]  /*19b10*/  HMMA.16816.F32.BF16 R192, R196.reuse, R184, R24 ;  /* 0x000000b8c4c0723c */ /* 0x048fe20000041818 */
[----:B------:R-:W3:Y:S07]  /*19b20*/  LDSM.16.M88.4 R24, [R170+0xa000] ;  /* 0x00a00000aa18783b */ /* 0x000eee0000000200 */
        /* <DEDUP_REMOVED lines=14> */
[C---:B----4-:R-:W-:Y:S08]  /*19c10*/  HMMA.16816.F32.BF16 R204, R16.reuse, R208, R204 ;  /* 0x000000d010cc723c */ /* 0x050ff000000418cc */
[----:B------:R-:W-:Y:S01]  /*19c20*/  HMMA.16816.F32.BF16 R200, R16, R210, R200 ;  /* 0x000000d210c8723c */ /* 0x000fe200000418c8 */
[----:B------:R-:W4:Y:S07]  /*19c30*/  LDSM.16.M88.4 R16, [R169+0xa800] ;  /* 0x00a80000a910783b */ /* 0x000f2e0000000200 */
        /* <DEDUP_REMOVED lines=18> */
[----:B------:R-:W4:Y:S07]  /*19d60*/  LDSM.16.M88.4 R16, [R168+0xa800] ;  /* 0x00a80000a810783b */ /* 0x000f2e0000000200 */
[C---:B---3--:R-:W-:Y:S08]  /*19d70*/  HMMA.16816.F32.BF16 R192, R20.reuse, R24, R192 ;  /* 0x0000001814c0723c */ /* 0x048ff000000418c0 */
        /* <DEDUP_REMOVED lines=332> */
.L_x_3437:
        /* <DEDUP_REMOVED lines=8> */
.L_x_3438:
[----:B------:R-:W1:Y:S01]  /*1b2c0*/  LDCU UR5, c[0x0][0x3bc] ;  /* 0x00007780ff0577ac */ /* 0x000e620008000800 */
[----:B------:R-:W-:Y:S02]  /*1b2d0*/  IMAD.MOV.U32 R4, RZ, RZ, R226 ;  /* 0x000000ffff047224 */ /* 0x000fe400078e00e2 */
        /* <DEDUP_REMOVED lines=29> */
.L_x_3436:
[----:B------:R-:W-:Y:S01]  /*1b4b0*/  FMNMX3.FTZ R7, R164, R12, R18, !PT ;  /* 0x0000000ca4077276 */ /* 0x000fe20007810012 */
[----:B------:R-:W1:Y:S01]  /*1b4c0*/  LDCU UR4, c[0x0][0x45c] ;  /* 0x00008b80ff0477ac */ /* 0x000e620008000800 */
[----:B--2---:R-:W-:Y:S02]  /*1b4d0*/  FMNMX3.FTZ R5, R3, R10, R6, !PT ;  /* 0x0000000a03057276 */ /* 0x004fe40007810006 */
        /* <DEDUP_REMOVED lines=23> */
[----:B------:R-:W-:Y:S02]  /*1b650*/  IADD3 R194, PT, PT, R165, R203, RZ ;  /* 0x000000cba5c27210 */ /* 0x000fe40007ffe0ff */
[----:B--2---:R-:W-:-:S02]  /*1b660*/  FMNMX.FTZ R7, R8, R7, !PT ;  /* 0x0000000708077209 */ /* 0x004fc40007810000 */
        /* <DEDUP_REMOVED lines=458> */
.L_x_3433:
[----:B------:R-:W-:-:S12]  /*1d310*/  UIADD3 UR22, UPT, UPT, UR15, -0x1, URZ ;  /* 0xffffffff0f167890 */ /* 0x000fd8000fffe0ff */
.L_x_3439:
        /* <DEDUP_REMOVED lines=22> */
.L_x_3444:
        /* <DEDUP_REMOVED lines=84> */
.L_x_3441:
[----:B------:R-:W-:Y:S01]  /*1d9c0*/  LEA R239, R239, UR6, 0x1 ;  /* 0x00000006efef7c11 */ /* 0x000fe2000f8e08ff */
[----:B------:R-:W-:Y:S01]  /*1d9d0*/  UIADD3 UR15, UPT, UPT, UR15, -0x1, URZ ;  /* 0xffffffff0f0f7890 */ /* 0x000fe2000fffe0ff */
[----:B------:R-:W-:Y:S02]  /*1d9e0*/  MOV R229, R227 ;  /* 0x000000e300e57202 */ /* 0x000fe40000000f00 */
[----:B------:R-:W-:Y:S01]  /*1d9f0*/  LOP3.LUT R4, R216, 0x8, RZ, 0xc0, !PT ;  /* 0x00000008d8047812 */ /* 0x000fe200078ec0ff */
[----:B------:R-:W-:Y:S01]  /*1da00*/  UISETP.GT.AND UP0, UPT, UR15, UR7, UPT ;  /* 0x000000070f00728c */ /* 0x000fe2000bf04270 */
[----:B------:R-:W-:Y:S01]  /*1da10*/  LOP3.LUT R223, R6, 0x400, RZ, 0xc0, !PT ;  /* 0x0000040006df7812 */ /* 0x000fe200078ec0ff */
[----:B------:R-:W-:Y:S01]  /*1da20*/  @!PT LDS RZ, [RZ] ;  /* 0x00000000fffff984 */ /* 0x000fe20000000800 */
[----:B------:R-:W-:Y:S01]  /*1da30*/  @!PT LDS RZ, [RZ] ;  /* 0x00000000fffff984 */ /* 0x000fe20000000800 */
[----:B------:R-:W-:Y:S01]  /*1da40*/  @!PT LDS RZ, [RZ] ;  /* 0x00000000fffff984 */ /* 0x000fe20000000800 */
[----:B----4-:R-:W-:Y:S01]  /*1da50*/  LDGSTS.E.BYPASS.LTC128B.128 [R239+0x10000], desc[UR16][R228.64] ;  /* 0x10000000e4ef7fae */ /* 0x010fe2000b981a10 */
[----:B------:R-:W-:Y:S02]  /*1da60*/  LOP3.LUT R4, R5, R4, RZ, 0x3c, !PT ;  /* 0x0000000405047212 */ /* 0x000fe400078e3cff */
[----:B------:R-:W-:Y:S02]  /*1da70*/  LOP3.LUT R217, R217, 0x7c00, RZ, 0xc0, !PT ;  /* 0x00007c00d9d97812 */ /* 0x000fe400078ec0ff */
[----:B------:R-:W-:Y:S01]  /*1da80*/  LDGSTS.E.BYPASS.LTC128B.128 [R239+0x12000], desc[UR16][R228.64+0x80] ;  /* 0x12000080e4ef7fae */ /* 0x000fe2000b981a10 */
[----:B------:R-:W-:Y:S02]  /*1da90*/  SHF.R.U32.HI R171, RZ, 0x1, R216 ;  /* 0x00000001ffab7819 */ /* 0x000fe400000116d8 */
[----:B------:R-:W-:Y:S02]  /*1daa0*/  SHF.L.U32 R9, R8, 0x5, RZ ;  /* 0x0000000508097819 */ /* 0x000fe400000006ff */
[----:B------:R-:W-:Y:S01]  /*1dab0*/  LDGSTS.E.BYPASS.LTC128B.128 [R239+0x14000], desc[UR16][R228.64+0x100] ;  /* 0x14000100e4ef7fae */ /* 0x000fe2000b981a10 */
[----:B------:R-:W-:Y:S02]  /*1dac0*/  LEA R223, R4, R223, 0x1 ;  /* 0x000000df04df7211 */ /* 0x000fe400078e08ff */
[----:B------:R-:W-:Y:S02]  /*1dad0*/  LOP3.LUT R3, R217, 0x200, R6, 0xf8, !PT ;  /* 0x00000200d9037812 */ /* 0x000fe400078ef806 */
[----:B------:R-:W-:Y:S01]  /*1dae0*/  LDGSTS.E.BYPASS.LTC128B.128 [R239+0x16000], desc[UR16][R228.64+0x180] ;  /* 0x16000180e4ef7fae */ /* 0x000fe2000b981a10 */
[----:B------:R-:W-:Y:S02]  /*1daf0*/  LOP3.LUT R2, R171, 0x8, RZ, 0xc0, !PT ;  /* 0x00000008ab027812 */ /* 0x000fe400078ec0ff */
[----:B------:R-:W-:Y:S02]  /*1db00*/  SHF.L.U64.HI R7, R8, 0x5, R7 ;  /* 0x0000000508077819 */ /* 0x000fe40000010207 */
[----:B------:R-:W-:Y:S02]  /*1db10*/  IADD3 R4, P0, PT, R9, R228, RZ ;  /* 0x000000e409047210 */ /* 0x000fe40007f1e0ff */
[----:B------:R-:W-:Y:S02]  /*1db20*/  LOP3.LUT R2, R3, R5, R2, 0xf6, !PT ;  /* 0x0000000503027212 */ /* 0x000fe400078ef602 */
[----:B------:R-:W-:Y:S02]  /*1db30*/  IADD3.X R5, PT, PT, R7, R227, RZ, P0, !PT ;  /* 0x000000e307057210 */ /* 0x000fe400007fe4ff */
[----:B------:R-:W-:Y:S02]  /*1db40*/  IADD3 R12, P2, PT, R9, R4, RZ ;  /* 0x00000004090c7210 */ /* 0x000fe40007f5e0ff */
[----:B------:R-:W-:Y:S01]  /*1db50*/  LEA R224, R2, UR6, 0x1 ;  /* 0x0000000602e07c11 */ /* 0x000fe2000f8e08ff */
[----:B------:R-:W-:Y:S01]  /*1db60*/  LDGSTS.E.BYPASS.LTC128B.128 [R239+0x10800], desc[UR16][R4.64] ;  /* 0x1080000004ef7fae */ /* 0x000fe2000b981a10 */
[----:B------:R-:W-:Y:S02]  /*1db70*/  IADD3.X R13, PT, PT, R7, R5, RZ, P2, !PT ;  /* 0x00000005070d7210 */ /* 0x000fe400017fe4ff */
[----:B------:R-:W-:Y:S02]  /*1db80*/  IADD3 R6, P0, PT, R9, R12, RZ ;  /* 0x0000000c09067210 */ /* 0x000fe40007f1e0ff */
[----:B------:R-:W-:Y:S01]  /*1db90*/  LDGSTS.E.BYPASS.LTC128B.128 [R239+0x12800], desc[UR16][R4.64+0x80] ;  /* 0x1280008004ef7fae */ /* 0x000fe2000b981a10 */
[----:B------:R-:W-:Y:S02]  /*1dba0*/  MOV R219, 0x20 ;  /* 0x0000002000db7802 */ /* 0x000fe40000000f00 */
[----:B------:R-:W-:Y:S02]  /*1dbb0*/  IADD3.X R7, PT, PT, R7, R13, RZ, P0, !PT ;  /* 0x0000000d07077210 */ /* 0x000fe400007fe4ff */
        /* <DEDUP_REMOVED lines=333> */
[----:B------:R-:W-:Y:S01]  /*1f090*/  IMAD R6, R2, R3, R6 ;  /* 0x0000000302067224 */ /* 0x000fe200078e0206 */
[----:B------:R-:W-:Y:S02]  /*1f0a0*/  LOP3.LUT R3, R4, UR12, RZ, 0x3c, !PT ;  /* 0x0000000c04037c12 */ /* 0x000fe4000f8e3cff */
        /* <DEDUP_REMOVED lines=9> */
[C---:B------:R-:W-:Y:S02]  /*1f140*/  LOP3.LUT R2, R4.reuse, UR14, RZ, 0x3c, !PT ;  /* 0x0000000e04027c12 */ /* 0x040fe4000f8e3cff */
[----:B------:R-:W-:Y:S02]  /*1f150*/  ISETP.NE.AND P4, PT, R4, RZ, PT ;  /* 0x000000ff0400720c */ /* 0x000fe40003f85270 */
[----:B------:R-:W-:Y:S02]  /*1f160*/  ISETP.GE.AND P2, PT, R2, RZ, PT ;  /* 0x000000ff0200720c */ /* 0x000fe40003f46270 */
[----:B------:R-:W-:Y:S03]  /*1f170*/  LOP3.LUT R2, RZ, R4, RZ, 0x33, !PT ;  /* 0x00000004ff027212 */ /* 0x000fe600078e33ff */
[----:B------:R-:W-:Y:S02]  /*1f180*/  @P6 IADD3 R10, PT, PT, R10, 0x1, RZ ;  /* 0x000000010a0a6810 */ /* 0x000fe40007ffe0ff */
[----:B------:R-:W-:Y:S03]  /*1f190*/  @P5 VIADD R9, R9, 0x1 ;  /* 0x0000000109095836 */ /* 0x000fe60000000000 */
[----:B------:R-:W-:Y:S03]  /*1f1a0*/  @!P3 IMAD.MOV R10, RZ, RZ, -R10 ;  /* 0x000000ffff0ab224 */ /* 0x000fe600078e0a0a */
[----:B------:R-:W-:Y:S05]  /*1f1b0*/  @!P2 IMAD.MOV R9, RZ, RZ, -R9 ;  /* 0x000000ffff09a224 */ /* 0x000fea00078e0a09 */
[C---:B------:R-:W-:Y:S02]  /*1f1c0*/  SEL R11, R2.reuse, R9, !P4 ;  /* 0x00000009020b7207 */ /* 0x040fe40006000000 */
[----:B------:R-:W-:Y:S02]  /*1f1d0*/  SEL R9, R2, R10, !P4 ;  /* 0x0000000a02097207 */ /* 0x000fe40006000000 */
[-C--:B-1----:R-:W-:Y:S01]  /*1f1e0*/  LEA R14, P3, R11, R230.reuse, 0x2 ;  /* 0x000000e60b0e7211 */ /* 0x082fe200078610ff */
[----:B------:R-:W1:Y:S01]  /*1f1f0*/  LDC.64 R2, c[0x0][0x3b8] ;  /* 0x0000ee00ff027b82 */ /* 0x000e620000000a00 */
        /* <DEDUP_REMOVED lines=20> */
.L_x_3443:
        /* <DEDUP_REMOVED lines=29> */
.L_x_3442:
[----:B-1----:R-:W-:Y:S01]  /*1f510*/  FMNMX3.FTZ R2, R0, R191, R189, !PT ;  /* 0x000000bf00027276 */ /* 0x002fe200078100bd */
[----:B------:R-:W-:Y:S01]  /*1f520*/  LDSM.16.MT88.4 R12, [R218+0x10000] ;  /* 0x01000000da0c783b */ /* 0x000fe20000004200 */
[----:B--2---:R-:W-:Y:S01]  /*1f530*/  FMNMX3.FTZ R6, R169, R203, R197, !PT ;  /* 0x000000cba9067276 */ /* 0x004fe200078100c5 */
        /* <DEDUP_REMOVED lines=19> */
[----:B------:R-:W-:Y:S07]  /*1f670*/  @P0 IADD3 R188, PT, PT, R232, -0x40, RZ ;  /* 0xffffffc0e8bc0810 */ /* 0x000fee0007ffe0ff */
        /* <DEDUP_REMOVED lines=252> */
[----:B------:R-:W-:Y:S01]  /*20640*/  FFMA.FTZ R195, R0, R235, R195 ;  /* 0x000000eb00c37223 */ /* 0x000fe200000100c3 */
[----:B------:R-:W-:Y:S08]  /*20650*/  FADD.FTZ R194, R194, R197 ;  /* 0x000000c5c2c27221 */ /* 0x000ff00000010000 */
[----:B------:R-:W-:Y:S01]  /*20660*/  MUFU.EX2 R211, R211 ;  /* 0x000000d300d37308 */ /* 0x000fe20000000800 */
[----:B------:R-:W-:Y:S01]  /*20670*/  FADD.FTZ R195, R191, R195 ;  /* 0x000000c3bfc37221 */ /* 0x000fe20000010000 */
[C---:B------:R-:W-:Y:S01]  /*20680*/  HMMA.16816.F32.BF16 R96, R160.reuse, R138, R96 ;  /* 0x0000008aa060723c */ /* 0x040fe20000041860 */
[----:B------:R-:W3:Y:S07]  /*20690*/  LDSM.16.MT88.4 R136, [R188+0x6000] ;  /* 0x00600000bc88783b */ /* 0x000eee0000004200 */
[----:B------:R-:W1:Y:S01]  /*206a0*/  MUFU.EX2 R214, R214 ;  /* 0x000000d600d67308 */ /* 0x000e620000000800 */
[----:B------:R-:W-:Y:S09]  /*206b0*/  FADD.FTZ R190, R190, R195 ;  /* 0x000000c3bebe7221 */ /* 0x000ff20000010000 */
[----:B------:R-:W1:Y:S01]  /*206c0*/  MUFU.EX2 R213, R213 ;  /* 0x000000d500d57308 */ /* 0x000e620000000800 */
[----:B------:R-:W-:Y:S01]  /*206d0*/  FADD.FTZ R189, R189, R190 ;  /* 0x000000bebdbd7221 */ /* 0x000fe20000010000 */
[C---:B----4-:R-:W-:Y:S08]  /*206e0*/  HMMA.16816.F32.BF16 R100, R160.reuse, R132, R100 ;  /* 0x00000084a064723c */ /* 0x050ff00000041864 */
[----:B------:R-:W-:Y:S10]  /*206f0*/  MUFU.EX2 R220, R220 ;  /* 0x000000dc00dc7308 */ /* 0x000ff40000000800 */
        /* <DEDUP_REMOVED lines=190> */
.L_x_3440:
[----:B------:R-:W1:Y:S01]  /*212e0*/  SHFL.BFLY PT, R10, R237, 0x2, 0x1f ;  /* 0x0c401f00ed0a7f89 */ /* 0x000e6200000e0000 */
[C---:B------:R-:W-:Y:S01]  /*212f0*/  SHF.L.U32 R2, R216.reuse, 0x4, RZ ;  /* 0x00000004d8027819 */ /* 0x040fe200000006ff */
[----:B------:R-:W2:Y:S01]  /*21300*/  S2UR UR12, SR_CTAID.Y ;  /* 0x00000000000c79c3 */ /* 0x000ea20000002600 */
[----:B------:R-:W-:Y:S01]  /*21310*/  SHF.L.U32 R4, R216, 0x1, RZ ;  /* 0x00000001d8047819 */ /* 0x000fe200000006ff */
[----:B------:R-:W3:Y:S01]  /*21320*/  SHFL.BFLY PT, R0, R235, 0x2, 0x1f ;  /* 0x0c401f00eb007f89 */ /* 0x000ee200000e0000 */
[----:B------:R-:W-:Y:S01]  /*21330*/  LOP3.LUT R11, R2, 0x1c0, RZ, 0xc0, !PT ;  /* 0x000001c0020b7812 */ /* 0x000fe200078ec0ff */
[----:B------:R-:W2:Y:S01]  /*21340*/  LDCU.64 UR4, c[0x0][0x430] ;  /* 0x00008600ff0477ac */ /* 0x000ea20008000a00 */
[----:B------:R-:W-:Y:S01]  /*21350*/  SHF.L.U32 R8, R216, 0x2, RZ ;  /* 0x00000002d8087819 */ /* 0x000fe200000006ff */
[----:B------:R-:W-:Y:S01]  /*21360*/  BSSY.RECONVERGENT B0, `(.L_x_3445) ;  /* 0x000012f000007945 */ /* 0x000fe20003800200 */
[--C-:B------:R-:W-:Y:S01]  /*21370*/  LOP3.LUT R217, R217, 0x6, R4.reuse, 0xf8, !PT ;  /* 0x00000006d9d97812 */ /* 0x100fe200078ef804 */
[----:B------:R-:W4:Y:S01]  /*21380*/  S2UR UR11, SR_CTAID.Z ;  /* 0x00000000000b79c3 */ /* 0x000f220000002700 */
[----:B------:R-:W-:Y:S01]  /*21390*/  LOP3.LUT R4, R11, 0x38, R4, 0xf8, !PT ;  /* 0x000000380b047812 */ /* 0x000fe200078ef804 */
[----:B------:R-:W4:Y:S01]  /*213a0*/  LDCU UR9, c[0x0][0x3e0] ;  /* 0x00007c00ff0977ac */ /* 0x000f220008000800 */
[----:B------:R-:W-:-:S02]  /*213b0*/  LOP3.LUT R11, R2, 0x3f00, RZ, 0xc0, !PT ;  /* 0x00003f00020b7812 */ /* 0x000fc400078ec0ff */
[----:B------:R-:W-:Y:S01]  /*213c0*/  LOP3.LUT R4, R217, R4, RZ, 0xfc, !PT ;  /* 0x00000004d9047212 */ /* 0x000fe200078efcff */
[----:B------:R-:W5:Y:S01]  /*213d0*/  LDCU UR7, c[0x0][0x44c] ;  /* 0x00008980ff0777ac */ /* 0x000f620008000800 */
[----:B------:R-:W-:Y:S01]  /*213e0*/  LOP3.LUT R13, R171, 0x30, RZ, 0xc0, !PT ;  /* 0x00000030ab0d7812 */ /* 0x000fe200078ec0ff */
[----:B------:R-:W5:Y:S01]  /*213f0*/  S2UR UR8, SR_CTAID.X ;  /* 0x00000000000879c3 */ /* 0x000f620000002500 */
[----:B------:R-:W-:Y:S01]  /*21400*/  LOP3.LUT R2, R2, 0x10, RZ, 0xc0, !PT ;  /* 0x0000001002027812 */ /* 0x000fe200078ec0ff */
        /* <DEDUP_REMOVED lines=26> */
[----:B------:R-:W-:Y:S02]  /*215b0*/  LEA R11, R4, UR6, 0x2 ;  /* 0x00000006040b7c11 */ /* 0x000fe4000f8e10ff */
[----:B------:R-:W-:Y:S01]  /*215c0*/  SEL R10, R10, 0xffffffe0, !P0 ;  /* 0xffffffe00a0a7807 */ /* 0x000fe20004000000 */
[----:B------:R-:W4:Y:S01]  /*215d0*/  @P2 LDC R19, c[0x0][0x458] ;  /* 0x00011600ff132b82 */ /* 0x000f220000000800 */
[----:B------:R-:W-:Y:S01]  /*215e0*/  IADD3 R15, PT, PT, R11, 0x80, RZ ;  /* 0x000000800b0f7810 */ /* 0x000fe20007ffe0ff */
[----:B------:R-:W5:Y:S01]  /*215f0*/  @P2 MUFU.LG2 R7, R7 ;  /* 0x0000000700072308 */ /* 0x000f620000000c00 */
[----:B-1----:R-:W-:-:S02]  /*21600*/  FSEL R9, R9, 1, P2 ;  /* 0x3f80000009097808 */ /* 0x002fc40001000000 */
[----:B------:R-:W-:-:S03]  /*21610*/  LEA R2, R171, R2, 0x2 ;  /* 0x00000002ab027211 */ /* 0x000fc600078e10ff */
        /* <DEDUP_REMOVED lines=75> */
[----:B------:R-:W-:Y:S01]  /*21ad0*/  FMUL.FTZ R159, R5, R159 ;  /* 0x0000009f059f7220 */ /* 0x000fe20000410000 */
[----:B------:R-:W-:Y:S01]  /*21ae0*/  IADD3 R9, PT, PT, R11, R10, RZ ;  /* 0x0000000a0b097210 */ /* 0x000fe20007ffe0ff */
[C---:B------:R-:W-:Y:S01]  /*21af0*/  FMUL.FTZ R154, R5.reuse, R154 ;  /* 0x0000009a059a7220 */ /* 0x040fe20000410000 */
[C---:B------:R-:W-:Y:S01]  /*21b00*/  FMUL.FTZ R155, R5.reuse, R155 ;  /* 0x0000009b059b7220 */ /* 0x040fe20000410000 */
[C---:B------:R-:W-:Y:S01]  /*21b10*/  FMUL.FTZ R150, R5.reuse, R150 ;  /* 0x0000009605967220 */ /* 0x040fe20000410000 */
[C---:B------:R-:W-:Y:S01]  /*21b20*/  FMUL.FTZ R151, R5.reuse, R151 ;  /* 0x0000009705977220 */ /* 0x040fe20000410000 */
[----:B------:R-:W-:Y:S01]  /*21b30*/  IADD3 R14, PT, PT, R10, R13, RZ ;  /* 0x0000000d0a0e7210 */ /* 0x000fe20007ffe0ff */
[C---:B------:R-:W-:Y:S01]  /*21b40*/  FMUL.FTZ R146, R5.reuse, R146 ;  /* 0x0000009205927220 */ /* 0x040fe20000410000 */
[----:B------:R-:W-:Y:S01]  /*21b50*/  IADD3 R17, PT, PT, R12, R15, RZ ;  /* 0x0000000f0c117210 */ /* 0x000fe20007ffe0ff */
[C---:B------:R-:W-:Y:S01]  /*21b60*/  FMUL.FTZ R147, R5.reuse, R147 ;  /* 0x0000009305937220 */ /* 0x040fe20000410000 */
[C---:B------:R-:W-:Y:S01]  /*21b70*/  FMUL.FTZ R142, R5.reuse, R142 ;  /* 0x0000008e058e7220 */ /* 0x040fe20000410000 */
[C---:B------:R-:W-:Y:S01]  /*21b80*/  FMUL.FTZ R143, R5.reuse, R143 ;  /* 0x0000008f058f7220 */ /* 0x040fe20000410000 */
[----:B------:R-:W-:Y:S01]  /*21b90*/  STS.64 [R11+0x800], R162 ;  /* 0x000800a20b007388 */ /* 0x000fe20000000a00 */
[C---:B------:R-:W-:Y:S01]  /*21ba0*/  IADD3 R12, PT, PT, R10.reuse, R15, RZ ;  /* 0x0000000f0a0c7210 */ /* 0x040fe20007ffe0ff */
[C---:B------:R-:W-:Y:S01]  /*21bb0*/  FMUL.FTZ R138, R5.reuse, R138 ;  /* 0x0000008a058a7220 */ /* 0x040fe20000410000 */
[C---:B------:R-:W-:Y:S01]  /*21bc0*/  FMUL.FTZ R139, R5.reuse, R139 ;  /* 0x0000008b058b7220 */ /* 0x040fe20000410000 */
[----:B------:R-:W-:Y:S01]  /*21bd0*/  STS.64 [R9], R156 ;  /* 0x0000009c09007388 */ /* 0x000fe20000000a00 */
[C---:B------:R-:W-:Y:S01]  /*21be0*/  FMUL.FTZ R134, R5.reuse, R134 ;  /* 0x0000008605867220 */ /* 0x040fe20000410000 */
[C---:B------:R-:W-:Y:S01]  /*21bf0*/  FMUL.FTZ R135, R5.reuse, R135 ;  /* 0x0000008705877220 */ /* 0x040fe20000410000 */
[----:B------:R-:W-:Y:S01]  /*21c00*/  IADD3 R10, PT, PT, R10, R17, RZ ;  /* 0x000000110a0a7210 */ /* 0x000fe20007ffe0ff */
[----:B------:R-:W-:Y:S01]  /*21c10*/  STS.64 [R9+0x800], R158 ;  /* 0x0008009e09007388 */ /* 0x000fe20000000a00 */
[C---:B------:R-:W-:Y:S01]  /*21c20*/  FMUL.FTZ R38, R5.reuse, R38 ;  /* 0x0000002605267220 */ /* 0x040fe20000410000 */
[C---:B------:R-:W-:Y:S01]  /*21c30*/  FMUL.FTZ R39, R5.reuse, R39 ;  /* 0x0000002705277220 */ /* 0x040fe20000410000 */
[C---:B------:R-:W-:Y:S01]  /*21c40*/  FMUL.FTZ R42, R5.reuse, R42 ;  /* 0x0000002a052a7220 */ /* 0x040fe20000410000 */
[----:B------:R-:W-:Y:S01]  /*21c50*/  STS.64 [R13], R152 ;  /* 0x000000980d007388 */ /* 0x000fe20000000a00 */
[C---:B------:R-:W-:Y:S01]  /*21c60*/  FMUL.FTZ R43, R5.reuse, R43 ;  /* 0x0000002b052b7220 */ /* 0x040fe20000410000 */
[C---:B------:R-:W-:Y:S01]  /*21c70*/  FMUL.FTZ R46, R5.reuse, R46 ;  /* 0x0000002e052e7220 */ /* 0x040fe20000410000 */
[C---:B------:R-:W-:Y:S01]  /*21c80*/  FMUL.FTZ R47, R5.reuse, R47 ;  /* 0x0000002f052f7220 */ /* 0x040fe20000410000 */
        /* <DEDUP_REMOVED lines=36> */
[----:B------:R3:W-:Y:S01]  /*21ed0*/  STS.64 [R10], R132 ;  /* 0x000000840a007388 */ /* 0x0007e20000000a00 */
[C---:B------:R-:W-:Y:S01]  /*21ee0*/  FMUL.FTZ R103, R5.reuse, R103 ;  /* 0x0000006705677220 */ /* 0x040fe20000410000 */
[C---:B------:R-:W-:Y:S01]  /*21ef0*/  FMUL.FTZ R106, R5.reuse, R106 ;  /* 0x0000006a056a7220 */ /* 0x040fe20000410000 */
[C---:B------:R-:W-:Y:S01]  /*21f00*/  FMUL.FTZ R107, R5.reuse, R107 ;  /* 0x0000006b056b7220 */ /* 0x040fe20000410000 */
[----:B------:R1:W-:Y:S01]  /*21f10*/  STS.64 [R10+0x800], R134 ;  /* 0x000800860a007388 */ /* 0x0003e20000000a00 */
        /* <DEDUP_REMOVED lines=14> */
[----:B------:R-:W-:Y:S01]  /*22000*/  FMUL.FTZ R5, R5, R131 ;  /* 0x0000008305057220 */ /* 0x000fe20000410000 */
[----:B------:R1:W-:Y:S01]  /*22010*/  STS.64 [R9+0x4800], R42 ;  /* 0x0048002a09007388 */ /* 0x0003e20000000a00 */
[----:B-----5:R-:W-:Y:S01]  /*22020*/  @P2 FMUL.FTZ R7, R7, 0.69314718246459960938 ;  /* 0x3f31721807072820 */ /* 0x020fe20000410000 */
[----:B--2---:R-:W-:-:S02]  /*22030*/  @P1 FMUL.FTZ R6, R6, 0.69314718246459960938 ;  /* 0x3f31721806061820 */ /* 0x004fc40000410000 */
[----:B------:R2:W-:Y:S01]  /*22040*/  STS.64 [R13+0x4000], R44 ;  /* 0x0040002c0d007388 */ /* 0x0005e20000000a00 */
[----:B---3--:R-:W-:-:S03]  /*22050*/  MOV R133, 0xff800000 ;  /* 0xff80000000857802 */ /* 0x008fc60000000f00 */
[----:B------:R2:W-:Y:S01]  /*22060*/  STS.64 [R13+0x4800], R46 ;  /* 0x0048002e0d007388 */ /* 0x0005e20000000a00 */
[----:B------:R-:W-:Y:S01]  /*22070*/  MOV R132, 0xff800000 ;  /* 0xff80000000847802 */ /* 0x000fe20000000f00 */
[----:B----4-:R-:W-:Y:S01]  /*22080*/  @P2 FFMA.FTZ R133, R164, R19, R7 ;  /* 0x00000013a4852223 */ /* 0x010fe20000010007 */
[----:B-1----:R-:W-:Y:S01]  /*22090*/  @P1 FFMA.FTZ R132, R3, R16, R6 ;  /* 0x0000001003841223 */ /* 0x002fe20000010006 */
[----:B------:R2:W-:Y:S01]  /*220a0*/  STS.64 [R14+0x4000], R48 ;  /* 0x004000300e007388 */ /* 0x0005e20000000a00 */
[----:B------:R-:W-:Y:S02]  /*220b0*/  IADD3 R134, P0, PT, R8, UR7, RZ ;  /* 0x0000000708867c10 */ /* 0x000fe4000ff1e0ff */
[----:B------:R-:W-:Y:S01]  /*220c0*/  LOP3.LUT P1, RZ, R216, 0x3, RZ, 0xc0, !PT ;  /* 0x00000003d8ff7812 */ /* 0x000fe2000782c0ff */
[----:B------:R2:W-:Y:S01]  /*220d0*/  STS.64 [R14+0x4800], R50 ;  /* 0x004800320e007388 */ /* 0x0005e20000000a00 */
[----:B------:R-:W-:-:S03]  /*220e0*/  MOV R3, UR7 ;  /* 0x0000000700037c02 */ /* 0x000fc60008000f00 */
        /* <DEDUP_REMOVED lines=77> */
[----:B--2---:R-:W-:Y:S01]  /*225c0*/  IMAD.U32 R2, RZ, RZ, UR9 ;  /* 0x00000009ff027e24 */ /* 0x004fe2000f8e00ff */
[----:B------:R-:W-:-:S04]  /*225d0*/  UIADD3 UR6, UPT, UPT, -UR8, UR20, URZ ;  /* 0x0000001408067290 */ /* 0x000fc8000fffe1ff */
[----:B------:R-:W-:Y:S02]  /*225e0*/  LEA.HI.X.SX32 R2, R2, RZ, 0x1, P1 ;  /* 0x000000ff02027211 */ /* 0x000fe400008f0eff */
[----:B------:R-:W-:Y:S02]  /*225f0*/  ISETP.GE.AND P3, PT, R0, UR6, PT ;  /* 0x0000000600007c0c */ /* 0x000fe4000bf66270 */
[----:B------:R-:W-:Y:S02]  /*22600*/  ISETP.GE.AND P2, PT, R136, UR6, PT ;  /* 0x0000000688007c0c */ /* 0x000fe4000bf46270 */
[----:B---3--:R-:W-:-:S04]  /*22610*/  LEA R136, P1, R135, UR4, 0x2 ;  /* 0x0000000487887c11 */ /* 0x008fc8000f8210ff */
[----:B------:R-:W-:-:S05]  /*22620*/  LEA.HI.X R137, R135, UR5, R2, 0x2, P1 ;  /* 0x0000000587897c11 */ /* 0x000fca00088f1402 */
[----:B------:R3:W-:Y:S04]  /*22630*/  @!P3 STG.E desc[UR10][R136.64], R133 ;  /* 0x000000858800b986 */ /* 0x0007e8000c10190a */
[----:B------:R3:W-:Y:S02]  /*22640*/  @!P2 STG.E desc[UR10][R136.64+0x20], R132 ;  /* 0x000020848800a986 */ /* 0x0007e4000c10190a */
.L_x_3446:
[----:B------:R-:W-:Y:S05]  /*22650*/  BSYNC.RECONVERGENT B0 ;  /* 0x0000000000007941 */ /* 0x000fea0003800200 */
.L_x_3445:
[----:B------:R-:W4:Y:S01]  /*22660*/  LDCU.64 UR4, c[0x0][0x3f8] ;  /* 0x00007f00ff0477ac */ /* 0x000f220008000a00 */
[----:B------:R-:W-:Y:S02]  /*22670*/  SHF.R.U32.HI R216, RZ, 0x4, R216 ;  /* 0x00000004ffd87819 */ /* 0x000fe400000116d8 */
[----:B------:R-:W-:Y:S01]  /*22680*/  LEA.HI.X.SX32 R3, R3, RZ, 0x1, P0 ;  /* 0x000000ff03037211 */ /* 0x000fe200000f0eff */
[----:B------:R-:W-:Y:S02]  /*22690*/  UIADD3 UR6, UPT, UPT, -UR8, UR20, URZ ;  /* 0x0000001408067290 */ /* 0x000fe4000fffe1ff */
[C---:B--2---:R-:W-:Y:S02]  /*226a0*/  VIADD R2, R216.reuse, 0x8 ;  /* 0x00000008d8027836 */ /* 0x044fe40000000000 */
[C---:B------:R-:W-:Y:S02]  /*226b0*/  VIADD R0, R216.reuse, 0x10 ;  /* 0x00000010d8007836 */ /* 0x040fe40000000000 */
[C---:B------:R-:W-:Y:S01]  /*226c0*/  ISETP.GE.AND P0, PT, R216.reuse, UR6, PT ;  /* 0x00000006d8007c0c */ /* 0x040fe2000bf06270 */
[----:B---3--:R-:W-:Y:S01]  /*226d0*/  VIADD R132, R216, 0x18 ;  /* 0x00000018d8847836 */ /* 0x008fe20000000000 */
[----:B------:R-:W-:Y:S01]  /*226e0*/  ISETP.GE.AND P6, PT, R2, UR6, PT ;  /* 0x0000000602007c0c */ /* 0x000fe2000bfc6270 */
[----:B------:R-:W-:Y:S01]  /*226f0*/  VIADD R2, R216, 0x28 ;  /* 0x00000028d8027836 */ /* 0x000fe20000000000 */
[----:B------:R-:W-:Y:S01]  /*22700*/  ISETP.GE.AND P5, PT, R0, UR6, PT ;  /* 0x0000000600007c0c */ /* 0x000fe2000bfa6270 */
[----:B------:R-:W-:Y:S01]  /*22710*/  VIADD R0, R216, 0x30 ;  /* 0x00000030d8007836 */ /* 0x000fe20000000000 */
[----:B------:R-:W-:-:S02]  /*22720*/  ISETP.GE.AND P4, PT, R132, UR6, PT ;  /* 0x0000000684007c0c */ /* 0x000fc4000bf86270 */
[----:B----4-:R-:W-:Y:S02]  /*22730*/  LEA R136, P1, R134, UR4, 0x2 ;  /* 0x0000000486887c11 */ /* 0x010fe4000f8210ff */
[----:B------:R-:W-:Y:S02]  /*22740*/  ISETP.GE.AND P2, PT, R2, UR6, PT ;  /* 0x0000000602007c0c */ /* 0x000fe4000bf46270 */
[----:B------:R-:W-:Y:S01]  /*22750*/  LEA.HI.X R137, R134, UR5, R3, 0x2, P1 ;  /* 0x0000000586897c11 */ /* 0x000fe200088f1403 */
[----:B------:R-:W-:Y:S01]  /*22760*/  VIADD R3, R216, 0x20 ;  /* 0x00000020d8037836 */ /* 0x000fe20000000000 */
        /* <DEDUP_REMOVED lines=38> */
.L_x_3447:
        /* <DEDUP_REMOVED lines=11> */
.L_x_4081:


//--------------------- .text._ZN5flash24flash_fwd_splitkv_kernelI23Flash_fwd_kernel_traitsILi256ELi64ELi64ELi4ELb0ELb0EN7cutlass10bfloat16_tE19Flash_kernel_traitsILi256ELi64ELi64ELi4ES3_EELb1ELb0ELb1ELb0ELb0ELb0ELb1ELb1EEEvNS_16Flash_fwd_paramsE --------------------------
	.section	.text._ZN5flash24flash_fwd_splitkv_kernelI23Flash_fwd_kernel_traitsILi256ELi64ELi64ELi4ELb0ELb0EN7cutlass10bfloat16_tE19Flash_kernel_traitsILi256ELi64ELi64ELi4ES3_EELb1ELb0ELb1ELb0ELb0ELb0ELb1ELb1EEEvNS_16Flash_fwd_paramsE,"ax",@progbits
	.align	128
        .global         _ZN5flash24flash_fwd_splitkv_kernelI23Flash_fwd_kernel_traitsILi256ELi64ELi64ELi4ELb0ELb0EN7cutlass10bfloat16_tE19Flash_kernel_traitsILi256ELi64ELi64ELi4ES3_EELb1ELb0ELb1ELb0ELb0ELb0ELb1ELb1EEEvNS_16Flash_fwd_paramsE
        .type           _ZN5flash24flash_fwd_splitkv_kernelI23Flash_fwd_kernel_traitsILi256ELi64ELi64ELi4ELb0ELb0EN7cutlass10bfloat16_tE19Flash_kernel_traitsILi256ELi64ELi64ELi4ES3_EELb1ELb0ELb1ELb0ELb0ELb0ELb1ELb1EEEvNS_16Flash_fwd_paramsE,@function
        .size           _ZN5flash24flash_fwd_splitkv_kernelI23Flash_fwd_kernel_traitsILi256ELi64ELi64ELi4ELb0ELb0EN7cutlass10bfloat16_tE19Flash_kernel_traitsILi256ELi64ELi64ELi4ES3_EELb1ELb0ELb1ELb0ELb0ELb0ELb1ELb1EEEvNS_16Flash_fwd_paramsE,(.L_x_4082 - _ZN5flash24flash_fwd_splitkv_kernelI23Flash_fwd_kernel_traitsILi256ELi64ELi64ELi4ELb0ELb0EN7cutlass10bfloat16_tE19Flash_kernel_traitsILi256ELi64ELi64ELi4ES3_EELb1ELb0ELb1ELb0ELb0ELb0ELb1ELb1EEEvNS_16Flash_fwd_paramsE)
        .other          _ZN5flash24flash_fwd_splitkv_kernelI23Flash_fwd_kernel_traitsILi256ELi64ELi64ELi4ELb0ELb0EN7cutlass10bfloat16_tE19Flash_kernel_traitsILi256ELi64ELi64ELi4ES3_EELb1ELb0ELb1ELb0ELb0ELb0ELb1ELb1EEEvNS_16Flash_fwd_paramsE,@"STO_CUDA_ENTRY STV_DEFAULT"
_ZN5flash24flash_fwd_splitkv_kernelI23Flash_fwd_kernel_traitsILi256ELi64ELi64ELi4ELb0ELb0EN7cutlass10bfloat16_tE19Flash_kernel_traitsILi256ELi64ELi64ELi4ES3_EELb1ELb0ELb1ELb0ELb0ELb0ELb1ELb1EEEvNS_16Flash_fwd_paramsE:
.text._ZN5flash24flash_fwd_splitkv_kernelI23Flash_fwd_kernel_traitsILi256ELi64ELi64ELi4ELb0ELb0EN7cutlass10bfloat16_tE19Flash_kernel_traitsILi256ELi64ELi64ELi4ES3_EELb1ELb0ELb1ELb0ELb0ELb0ELb1ELb1EEEvNS_16Flash_fwd_paramsE:
        /* <DEDUP_REMOVED lines=18> */
[----:B------:R-:W-:-:S04]  /*0120*/  UIADD3 UR6, UPT, UPT, -UR23, URZ, URZ ;  /* 0x000000ff17067290 */ /* 0x000fc8000fffe1ff */
[----:B------:R-:W-:-:S04]  /*0130*/  UIMAD UR6, UR8, UR6, UR26 ;  /* 0x00000006080672a4 */ /* 0x000fc8000f8e021a */
[----:B------:R-:W-:Y:S02]  /*0140*/  UISETP.GE.U32.AND UP2, UPT, UR6, UR8, UPT ;  /* 0x000000080600728c */ /* 0x000fe4000bf46070 */
[----:B-1----:R-:W-:Y:S01]  /*0150*/  UISETP.NE.U32.AND UP3, UPT, UR4, URZ, UPT ;  /* 0x000000ff0400728c */ /* 0x002fe2000bf65070 */
[----:B------:R-:W-:-:S03]  /*0160*/  ISETP.NE.U32.AND P4, PT, RZ, UR4, PT ;  /* 0x00000004ff007c0c */ /* 0x000fc6000bf85070 */
[----:B------:R-:W-:Y:S01]  /*0170*/  UISETP.NE.AND.EX UP3, UPT, UR5, URZ, UPT, UP3 ;  /* 0x000000ff0500728c */ /* 0x000fe2000bf65330 */
[----:B------:R-:W-:Y:S01]  /*0180*/  ISETP.NE.AND.EX P4, PT, RZ, UR5, PT, P4 ;  /* 0x00000005ff007c0c */ /* 0x000fe2000bf85340 */
[----:B------:R-:W1:Y:S03]  /*0190*/  LDCU.64 UR4, c[0x0][0x468] ;  /* 0x00008d00ff0477ac */ /* 0x000e660008000a00 */
[----:B------:R-:W-:Y:S01]  /*01a0*/  @UP2 UIADD3 UR6, UPT, UPT, UR6, -UR8, URZ ;  /* 0x8000000806062290 */ /* 0x000fe2000fffe0ff */
[----:B------:R-:W-:Y:S01]  /*01b0*/  PLOP3.LUT P2, PT, PT, PT, UP3, 0x80, 0x8 ;  /* 0x000000000008781c */ /* 0x000fe20003f4f038 */
[----:B------:R-:W-:Y:S02]  /*01c0*/  @UP2 UIADD3 UR23, UPT, UPT, UR23, 0x1, URZ ;  /* 0x0000000117172890 */ /* 0x000fe4000fffe0ff */
[----:B------:R-:W-:Y:S02]  /*01d0*/  UISETP.GE.U32.AND UP1, UPT, UR6, UR8, UPT ;  /* 0x000000080600728c */ /* 0x000fe4000bf26070 */
[----:B----4-:R-:W-:-:S05]  /*01e0*/  UISETP.NE.U32.AND UP2, UPT, UR10, URZ, UPT ;  /* 0x000000ff0a00728c */ /* 0x010fca000bf45070 */
[----:B------:R-:W2:Y:S04]  /*01f0*/  LDCU.64 UR6, c[0x0][0x358] ;  /* 0x00006b00ff0677ac */ /* 0x000ea80008000a00 */
[----:B------:R-:W-:Y:S02]  /*0200*/  @UP1 UIADD3 UR23, UPT, UPT, UR23, 0x1, URZ ;  /* 0x0000000117171890 */ /* 0x000fe4000fffe0ff */
[----:B------:R-:W-:-:S04]  /*0210*/  @!UP0 ULOP3.LUT UR23, URZ, UR8, URZ, 0x33, !UPT ;  /* 0x00000008ff178292 */ /* 0x000fc8000f8e33ff */
[----:B---3--:R-:W-:Y:S02]  /*0220*/  UIMAD.WIDE.U32 UR12, UR23, 0x4, UR12 ;  /* 0x00000004170c78a5 */ /* 0x008fe4000f8e000c */
[----:B------:R-:W-:Y:S02]  /*0230*/  UISETP.NE.AND.EX UP2, UPT, UR11, URZ, UPT, UP2 ;  /* 0x000000ff0b00728c */ /* 0x000fe4000bf45320 */
[----:B------:R-:W-:Y:S02]  /*0240*/  UISETP.NE.AND UP4, UPT, UR9, URZ, UPT ;  /* 0x000000ff0900728c */ /* 0x000fe4000bf85270 */
        /* <DEDUP_REMOVED lines=49> */
.L_x_3448:
        /* <DEDUP_REMOVED lines=15> */
[----:B------:R-:W-:Y:S02]  /*0650*/  IABS R2, R2 ;  /* 0x0000000200027213 */ /* 0x000fe40000000000 */
[----:B------:R-:W-:Y:S01]  /*0660*/  R2UR UR12, R4 ;  /* 0x00000000040c72ca */ /* 0x000fe200000e0000 */
[----:B------:R-:W-:Y:S02]  /*0670*/  ULEA.HI UR4, UR4, UR5, URZ, 0x6 ;  /* 0x0000000504047291 */ /* 0x000fe4000f8f30ff */
[----:B------:R-:W-:Y:S02]  /*0680*/  IMAD.MOV R2, RZ, RZ, -R2 ;  /* 0x000000ffff027224 */ /* 0x000fe400078e0a02 */
[----:B-1----:R-:W-:-:S04]  /*0690*/  ULEA.HI.SX32 UR19, UR4, UR13, 0x1a ;  /* 0x0000000d04137291 */ /* 0x002fc8000f8fd2ff */
        /* <DEDUP_REMOVED lines=13> */
[----:B------:R-:W-:Y:S02]  /*0770*/  R2UR UR16, R2 ;  /* 0x00000000021072ca */ /* 0x000fe400000e0000 */
[----:B------:R-:W1:Y:S01]  /*0780*/  @!UP2 LDCU.64 UR4, c[0x0][0x488] ;  /* 0x00009100ff04a7ac */ /* 0x000e620008000a00 */
[----:B------:R-:W-:-:S07]  /*0790*/  UIMAD.WIDE.U32 UR28, UR29, UR27, URZ ;  /* 0x0000001b1d1c72a5 */ /* 0x000fce000f8e00ff */
[----:B------:R-:W-:-:S03]  /*07a0*/  UMOV UR17, UR29 ;  /* 0x0000001d00117c82 */ /* 0x000fc60008000000 */
[----:B------:R-:W-:-:S04]  /*07b0*/  UIMAD UR16, UR17, UR16, UR27 ;  /* 0x00000010111072a4 */ /* 0x000fc8000f8e021b */
[----:B------:R-:W-:Y:S02]  /*07c0*/  UISETP.GT.U32.AND UP1, UPT, UR12, UR16, UPT ;  /* 0x000000100c00728c */ /* 0x000fe4000bf24070 */
[----:B-1----:R-:W-:-:S04]  /*07d0*/  @!UP2 UISETP.NE.U32.AND UP0, UPT, UR4, URZ, UPT ;  /* 0x000000ff0400a28c */ /* 0x002fc8000bf05070 */
[----:B------:R-:W-:Y:S02]  /*07e0*/  @!UP2 UISETP.NE.AND.EX UP0, UPT, UR5, URZ, UPT, UP0 ;  /* 0x000000ff0500a28c */ /* 0x000fe4000bf05300 */
[----:B------:R-:W-:Y:S02]  /*07f0*/  UIADD3 UR5, UPT, UPT, UR20, -UR10, URZ ;  /* 0x8000000a14057290 */ /* 0x000fe4000fffe0ff */
[----:B---3--:R-:W-:Y:S02]  /*0800*/  @!UP2 USEL UR4, UR22, URZ, UP0 ;  /* 0x000000ff1604a287 */ /* 0x008fe40008000000 */
[----:B------:R-:W-:Y:S02]  /*0810*/  @!UP1 UIADD3 UR16, UPT, UPT, UR16, -UR12, URZ ;  /* 0x8000000c10109290 */ /* 0x000fe4000fffe0ff */
[----:B------:R-:W-:Y:S02]  /*0820*/  @UP2 UIADD3 UR22, UPT, UPT, UR25, -UR10, URZ ;  /* 0x8000000a19162290 */ /* 0x000fe4000fffe0ff */
[----:B------:R-:W-:-:S02]  /*0830*/  @!UP2 UIADD3 UR22, UPT, UPT, UR5, UR4, URZ ;  /* 0x000000040516a290 */ /* 0x000fc4000fffe0ff */
[----:B------:R-:W-:Y:S01]  /*0840*/  UISETP.GE.U32.AND UP2, UPT, UR16, UR12, UPT ;  /* 0x0000000c1000728c */ /* 0x000fe2000bf46070 */
[----:B------:R-:W1:Y:S01]  /*0850*/  S2UR UR12, SR_CTAID.Y ;  /* 0x00000000000c79c3 */ /* 0x000e620000002600 */
[----:B------:R-:W-:Y:S02]  /*0860*/  @!UP1 UIADD3 UR17, UPT, UPT, UR17, 0x1, URZ ;  /* 0x0000000111119890 */ /* 0x000fe4000fffe0ff */
[----:B------:R-:W-:Y:S02]  /*0870*/  UIADD3 UR4, UPT, UPT, UR22, 0x3f, URZ ;  /* 0x0000003f16047890 */ /* 0x000fe4000fffe0ff */
[----:B------:R-:W-:Y:S02]  /*0880*/  UISETP.GE.AND UP1, UPT, UR19, URZ, UPT ;  /* 0x000000ff1300728c */ /* 0x000fe4000bf26270 */
[----:B------:R-:W-:Y:S02]  /*0890*/  UISETP.NE.AND UP0, UPT, UR13, URZ, UPT ;  /* 0x000000ff0d00728c */ /* 0x000fe4000bf05270 */
[----:B------:R-:W-:-:S02]  /*08a0*/  USHF.R.S32.HI UR20, URZ, 0x1f, UR4 ;  /* 0x0000001fff147899 */ /* 0x000fc40008011404 */
        /* <DEDUP_REMOVED lines=10> */
[----:B------:R-:W-:Y:S01]  /*0950*/  IMAD.U32 R0, RZ, RZ, UR19 ;  /* 0x00000013ff007e24 */ /* 0x000fe2000f8e00ff */
[----:B------:R-:W-:Y:S02]  /*0960*/  UIADD3 UR9, UPT, UPT, -UR23, URZ, URZ ;  /* 0x000000ff17097290 */ /* 0x000fe4000fffe1ff */
[----:B------:R-:W-:Y:S02]  /*0970*/  USHF.R.S32.HI UR4, URZ, 0x1f, UR16 ;  /* 0x0000001fff047899 */ /* 0x000fe40008011410 */
[----:B------:R-:W-:Y:S01]  /*0980*/  VIADDMNMX R0, R0, UR20, R3, PT ;  /* 0x0000001400007c46 */ /* 0x000fe2000b800103 */
[----:B------:R-:W-:Y:S02]  /*0990*/  UIMAD UR26, UR8, UR9, UR26 ;  /* 0x00000009081a72a4 */ /* 0x000fe4000f8e021a */
[----:B------:R-:W-:Y:S01]  /*09a0*/  ULEA.HI UR4, UR4, UR16, URZ, 0x6 ;  /* 0x0000001004047291 */ /* 0x000fe2000f8f30ff */
[----:B------:R-:W-:-:S03]  /*09b0*/  R2UR UR13, R0 ;  /* 0x00000000000d72ca */ /* 0x000fc600000e0000 */
[----:B------:R-:W-:-:S10]  /*09c0*/  USHF.R.S32.HI UR4, URZ, 0x6, UR4 ;  /* 0x00000006ff047899 */ /* 0x000fd40008011404 */
        /* <DEDUP_REMOVED lines=45> */
.L_x_3451:
[----:B------:R-:W-:Y:S05]  /*0ca0*/  BSYNC.RECONVERGENT B0 ;  /* 0x0000000000007941 */ /* 0x000fea0003800200 */
.L_x_3450:
        /* <DEDUP_REMOVED lines=31> */
.L_x_3453:
[----:B------:R-:W-:Y:S05]  /*0ea0*/  BSYNC.RECONVERGENT B0 ;  /* 0x0000000000007941 */ /* 0x000fea0003800200 */
.L_x_3452:
        /* <DEDUP_REMOVED lines=24> */
.L_x_3455:
[----:B------:R-:W-:Y:S05]  /*1030*/  BSYNC.RECONVERGENT B0 ;  /* 0x0000000000007941 */ /* 0x000fea0003800200 */
.L_x_3454:
        /* <DEDUP_REMOVED lines=24> */
.L_x_3457:
[----:B------:R-:W-:Y:S05]  /*11c0*/  BSYNC.RECONVERGENT B0 ;  /* 0x0000000000007941 */ /* 0x000fea0003800200 */
.L_x_3456:
        /* <DEDUP_REMOVED lines=24> */
.L_x_3459:
[----:B------:R-:W-:Y:S05]  /*1350*/  BSYNC.RECONVERGENT B0 ;  /* 0x0000000000007941 */ /* 0x000fea0003800200 */
.L_x_3458:
        /* <DEDUP_REMOVED lines=24> */
.L_x_3461:
[----:B------:R-:W-:Y:S05]  /*14e0*/  BSYNC.RECONVERGENT B0 ;  /* 0x0000000000007941 */ /* 0x000fea0003800200 */
.L_x_3460:
        /* <DEDUP_REMOVED lines=23> */
.L_x_3463:
[----:B------:R-:W-:Y:S05]  /*1660*/  BSYNC.RECONVERGENT B0 ;  /* 0x0000000000007941 */ /* 0x000fea0003800200 */
.L_x_3462:
        /* <DEDUP_REMOVED lines=23> */
.L_x_3465:
[----:B------:R-:W-:Y:S05]  /*17e0*/  BSYNC.RECONVERGENT B0 ;  /* 0x0000000000007941 */ /* 0x000fea0003800200 */
.L_x_3464:
        /* <DEDUP_REMOVED lines=33> */
.L_x_3449:
        /* <DEDUP_REMOVED lines=13> */
.L_x_3466:
        /* <DEDUP_REMOVED lines=107> */
.L_x_3467:
        /* <DEDUP_REMOVED lines=15> */
.L_x_3469:
[----:B------:R-:W2:Y:S01]  /*2270*/  LDC.64 R6, c[0x0][0x3b8] ;  /* 0x0000ee00ff067b82 */ /* 0x000ea20000000a00 */
[----:B------:R-:W-:-:S06]  /*2280*/  UIADD3 UR8, UPT, UPT, UR10, UR11, URZ ;  /* 0x0000000b0a087290 */ /* 0x000fcc000fffe0ff */
[----:B--2---:R-:W-:Y:S02]  /*2290*/  IMAD R15, R7, UR8, RZ ;  /* 0x00000008070f7c24 */ /* 0x004fe4000f8e02ff */
[----:B-1----:R-:W-:-:S05]  /*22a0*/  IMAD.WIDE.U32 R2, R6, UR8, RZ ;  /* 0x0000000806027c25 */ /* 0x002fca000f8e00ff */
[----:B------:R-:W-:Y:S02]  /*22b0*/  IADD3 R15, PT, PT, R3, R15, RZ ;  /* 0x0000000f030f7210 */ /* 0x000fe40007ffe0ff */
[----:B------:R-:W-:Y:S02]  /*22c0*/  MOV R14, R2 ;  /* 0x00000002000e7202 */ /* 0x000fe40000000f00 */
.L_x_3470:
        /* <DEDUP_REMOVED lines=14> */
.L_x_3471:
[----:B------:R-:W1:Y:S01]  /*23b0*/  LDC.64 R2, c[0x0][0x3c0] ;  /* 0x0000f000ff027b82 */ /* 0x000e620000000a00 */
[----:B------:R-:W-:-:S06]  /*23c0*/  UIADD3 UR10, UPT, UPT, UR10, UR11, URZ ;  /* 0x0000000b0a0a7290 */ /* 0x000fcc000fffe0ff */
[----:B-1---5:R-:W-:Y:S02]  /*23d0*/  IMAD R5, R3, UR10, RZ ;  /* 0x0000000a03057c24 */ /* 0x022fe4000f8e02ff */
[----:B------:R-:W-:-:S05]  /*23e0*/  IMAD.WIDE.U32 R8, R2, UR10, RZ ;  /* 0x0000000a02087c25 */ /* 0x000fca000f8e00ff */
[----:B------:R-:W-:Y:S02]  /*23f0*/  IADD3 R5, PT, PT, R9, R5, RZ ;  /* 0x0000000509057210 */ /* 0x000fe40007ffe0ff */
[----:B------:R-:W-:-:S07]  /*2400*/  MOV R4, R8 ;  /* 0x0000000800047202 */ /* 0x000fce0000000f00 */
.L_x_3472:
        /* <DEDUP_REMOVED lines=53> */
.L_x_3468:
[----:B------:R-:W-:Y:S01]  /*2760*/  UISETP.NE.AND UP0, UPT, UR18, -0x1, UPT ;  /* 0xffffffff1200788c */ /* 0x000fe2000bf05270 */
[----:B------:R-:W-:Y:S01]  /*2770*/  IMAD.MOV.U32 R74, RZ, RZ, RZ ;  /* 0x000000ffff4a7224 */ /* 0x000fe200078e00ff */
[----:B------:R-:W1:Y:S01]  /*2780*/  LDCU.64 UR14, c[0x0][0x3b0] ;  /* 0x00007600ff0e77ac */ /* 0x000e620008000a00 */
[----:B------:R-:W2:Y:S01]  /*2790*/  LDCU.64 UR8, c[0x0][0x3c8] ;  /* 0x00007900ff0877ac */ /* 0x000ea20008000a00 */
[----:B------:R-:W-:-:S03]  /*27a0*/  IMAD.SHL.U32 R100, R64, 0x8, RZ ;  /* 0x0000000840647824 */ /* 0x000fc600078e00ff */
[----:B------:R3:W5:Y:S01]  /*27b0*/  @P0 LDG.E R74, desc[UR6][R108.64] ;  /* 0x000000066c4a0981 */ /* 0x000762000c1e1900 */
[----:B------:R-:W-:Y:S01]  /*27c0*/  SHF.R.U32.HI R106, RZ, 0x3, R64 ;  /* 0x00000003ff6a7819 */ /* 0x000fe20000011640 */
[----:B------:R-:W-:Y:S02]  /*27d0*/  IMAD.MOV.U32 R107, RZ, RZ, RZ ;  /* 0x000000ffff6b7224 */ /* 0x000fe400078e00ff */
[----:B------:R-:W4:Y:S01]  /*27e0*/  @!UP0 LDCU.64 UR10, c[0x0][0x398] ;  /* 0x00007300ff0a87ac */ /* 0x000f220008000a00 */
[----:B------:R-:W-:Y:S01]  /*27f0*/  LOP3.LUT R14, R100, 0x38, RZ, 0xc0, !PT ;  /* 0x00000038640e7812 */ /* 0x000fe200078ec0ff */
[----:B------:R-:W3:Y:S01]  /*2800*/  S2R R5, SR_CTAID.X ;  /* 0x0000000000057919 */ /* 0x000ee20000002500 */
[C---:B------:R-:W-:Y:S01]  /*2810*/  SHF.L.U32 R96, R64.reuse, 0x2, RZ ;  /* 0x0000000240607819 */ /* 0x040fe200000006ff */
[----:B------:R-:W-:Y:S01]  /*2820*/  IMAD.SHL.U32 R67, R64, 0x40, RZ ;  /* 0x0000004040437824 */ /* 0x000fe200078e00ff */
[C---:B------:R-:W-:Y:S01]  /*2830*/  IADD3 R18, P1, PT, R14.reuse, R8, RZ ;  /* 0x000000080e127210 */ /* 0x040fe20007f3e0ff */
[----:B------:R-:W-:Y:S01]  /*2840*/  UIADD3 UR27, UPT, UPT, UR4, -0x1, URZ ;  /* 0xffffffff041b7890 */ /* 0x000fe2000fffe0ff */
[----:B------:R-:W-:Y:S01]  /*2850*/  IADD3 R8, P0, PT, R14, R10, RZ ;  /* 0x0000000a0e087210 */ /* 0x000fe20007f1e0ff */
[----:B------:R-:W-:Y:S01]  /*2860*/  IMAD.SHL.U32 R61, R6, 0x10, RZ ;  /* 0x00000010063d7824 */ /* 0x000fe200078e00ff */
[----:B-1----:R-:W-:Y:S01]  /*2870*/  @UP0 UIMAD.WIDE.U32 UR16, UR18, UR14, URZ ;  /* 0x0000000e121002a5 */ /* 0x002fe2000f8e00ff */
[----:B------:R-:W-:Y:S01]  /*2880*/  IADD3.X R19, PT, PT, RZ, R0, RZ, P1, !PT ;  /* 0x00000000ff137210 */ /* 0x000fe20000ffe4ff */
[----:B------:R-:W-:Y:S01]  /*2890*/  IMAD.SHL.U32 R63, R2, 0x10, RZ ;  /* 0x00000010023f7824 */ /* 0x000fe200078e00ff */
[----:B------:R-:W1:Y:S01]  /*28a0*/  LDC R0, c[0x0][0x450] ;  /* 0x00011400ff007b82 */ /* 0x000e620000000800 */
[----:B--2---:R-:W-:Y:S01]  /*28b0*/  IMAD.U32 R104, RZ, RZ, UR8 ;  /* 0x00000008ff687e24 */ /* 0x004fe2000f8e00ff */
[----:B------:R-:W-:Y:S01]  /*28c0*/  LOP3.LUT R96, R96, 0x1c, RZ, 0xc0, !PT ;  /* 0x0000001c60607812 */ /* 0x000fe200078ec0ff */
[----:B------:R-:W-:Y:S01]  /*28d0*/  IMAD.X R9, RZ, RZ, R9, P0 ;  /* 0x000000ffff097224 */ /* 0x000fe200000e0609 */
[----:B------:R-:W-:Y:S01]  /*28e0*/  LOP3.LUT R67, R67, 0x1c0, RZ, 0xc0, !PT ;  /* 0x000001c043437812 */ /* 0x000fe200078ec0ff */
[C---:B------:R-:W-:Y:S01]  /*28f0*/  IMAD.WIDE.U32 R10, R106.reuse, R6, R18 ;  /* 0x000000066a0a7225 */ /* 0x040fe200078e0012 */
[----:B----4-:R-:W-:Y:S01]  /*2900*/  @!UP0 UIMAD.WIDE.U32 UR28, UR23, UR10, URZ ;  /* 0x0000000a171c82a5 */ /* 0x010fe2000f8e00ff */
[----:B------:R-:W-:Y:S01]  /*2910*/  SHF.R.U32.HI R98, RZ, 0x1, R64 ;  /* 0x00000001ff627819 */ /* 0x000fe20000011640 */
[----:B------:R-:W-:Y:S01]  /*2920*/  USHF.L.U32 UR25, UR27, 0x6, URZ ;  /* 0x000000061b197899 */ /* 0x000fe200080006ff */
[C---:B------:R-:W-:Y:S01]  /*2930*/  IMAD.WIDE.U32 R8, R106.reuse, R2, R8 ;  /* 0x000000026a087225 */ /* 0x040fe200078e0008 */
[----:B------:R-:W-:Y:S01]  /*2940*/  @!UP0 UIMAD UR11, UR23, UR11, UR29 ;  /* 0x0000000b170b82a4 */ /* 0x000fe2000f8e021d */
[----:B------:R-:W-:Y:S01]  /*2950*/  LOP3.LUT R67, R67, 0x38, R100, 0xf8, !PT ;  /* 0x0000003843437812 */ /* 0x000fe200078ef864 */
[----:B------:R-:W-:Y:S01]  /*2960*/  USHF.R.S32.HI UR29, URZ, 0x1f, UR26 ;  /* 0x0000001fff1d7899 */ /* 0x000fe2000801141a */
[----:B------:R-:W-:Y:S01]  /*2970*/  IMAD R69, R106, R3, R9 ;  /* 0x000000036a457224 */ /* 0x000fe200078e0209 */
[----:B------:R-:W-:Y:S01]  /*2980*/  @!UP0 UMOV UR10, UR28 ;  /* 0x0000001c000a8c82 */ /* 0x000fe20008000000 */
[----:B------:R-:W-:Y:S01]  /*2990*/  @UP0 UMOV UR10, UR16 ;  /* 0x00000010000a0c82 */ /* 0x000fe20008000000 */
[----:B------:R-:W-:Y:S01]  /*29a0*/  UIMAD UR16, UR29, UR8, URZ ;  /* 0x000000081d1072a4 */ /* 0x000fe2000f8e02ff */
[----:B------:R-:W-:Y:S01]  /*29b0*/  SHF.L.U32 R68, R8, 0x1, RZ ;  /* 0x0000000108447819 */ /* 0x000fe200000006ff */
[----:B------:R-:W-:Y:S01]  /*29c0*/  @UP0 UIMAD UR11, UR18, UR15, UR17 ;  /* 0x0000000f120b02a4 */ /* 0x000fe2000f8e0211 */
[----:B------:R-:W-:Y:S01]  /*29d0*/  IADD3 R20, P2, PT, R14, UR10, RZ ;  /* 0x0000000a0e147c10 */ /* 0x000fe2000ff5e0ff */
[----:B------:R-:W-:Y:S01]  /*29e0*/  UIMAD UR16, UR26, UR9, UR16 ;  /* 0x000000091a1072a4 */ /* 0x000fe2000f8e0210 */
[----:B------:R-:W-:Y:S01]  /*29f0*/  IMAD R71, R106, R7, R11 ;  /* 0x000000076a477224 */ /* 0x000fe200078e020b */
[----:B------:R-:W2:Y:S01]  /*2a00*/  LDCU.64 UR8, c[0x0][0x390] ;  /* 0x00007200ff0877ac */ /* 0x000ea20008000a00 */
[----:B------:R-:W-:Y:S01]  /*2a10*/  IMAD.SHL.U32 R70, R10, 0x2, RZ ;  /* 0x000000020a467824 */ /* 0x000fe200078e00ff */
[----:B-1----:R-:W-:Y:S01]  /*2a20*/  LEA.HI R99, R0, R0, RZ, 0x1 ;  /* 0x0000000000637211 */ /* 0x002fe200078f08ff */
[----:B------:R-:W-:Y:S01]  /*2a30*/  IMAD.X R21, RZ, RZ, UR11, P2 ;  /* 0x0000000bff157e24 */ /* 0x000fe200090e06ff */
[----:B------:R-:W-:Y:S01]  /*2a40*/  SHF.L.U64.HI R69, R8, 0x1, R69 ;  /* 0x0000000108457819 */ /* 0x000fe20000010245 */
[----:B---3--:R-:W-:Y:S01]  /*2a50*/  IMAD.WIDE.U32 R4, R5, 0x40, R106 ;  /* 0x0000004005047825 */ /* 0x008fe200078e006a */
[----:B------:R-:W-:Y:S01]  /*2a60*/  SHF.R.S32.HI R99, RZ, 0x1, R99 ;  /* 0x00000001ff637819 */ /* 0x000fe20000011463 */
[----:B------:R-:W1:Y:S01]  /*2a70*/  LDCU.64 UR10, c[0x0][0x388] ;  /* 0x00007100ff0a77ac */ /* 0x000e620008000a00 */
[----:B------:R-:W-:Y:S01]  /*2a80*/  SHF.L.U64.HI R71, R10, 0x1, R71 ;  /* 0x000000010a477819 */ /* 0x000fe20000010247 */
[----:B------:R-:W-:Y:S01]  /*2a90*/  IMAD.WIDE.U32 R104, R104, UR26, R20 ;  /* 0x0000001a68687c25 */ /* 0x000fe2000f8e0014 */
[----:B------:R-:W-:-:S02]  /*2aa0*/  SHF.L.U64.HI R60, R6, 0x4, R7 ;  /* 0x00000004063c7819 */ /* 0x000fc40000010207 */
[----:B------:R-:W-:Y:S01]  /*2ab0*/  SHF.L.U64.HI R62, R2, 0x4, R3 ;  /* 0x00000004023e7819 */ /* 0x000fe20000010203 */
[----:B------:R-:W-:Y:S01]  /*2ac0*/  IMAD R97, R106, R99, R96 ;  /* 0x000000636a617224 */ /* 0x000fe200078e0260 */
[C---:B------:R-:W-:Y:S01]  /*2ad0*/  LOP3.LUT R11, R14.reuse, 0x40, RZ, 0xfc, !PT ;  /* 0x000000400e0b7812 */ /* 0x040fe200078efcff */
[----:B------:R-:W-:Y:S01]  /*2ae0*/  VIADD R105, R105, UR16 ;  /* 0x0000001069697c36 */ /* 0x000fe20008000000 */
[----:B------:R-:W-:Y:S01]  /*2af0*/  LOP3.LUT R10, R14, 0x80, RZ, 0xfc, !PT ;  /* 0x000000800e0a7812 */ /* 0x000fe200078efcff */
[----:B------:R-:W-:Y:S01]  /*2b00*/  IMAD R5, R5, UR14, RZ ;  /* 0x0000000e05057c24 */ /* 0x000fe2000f8e02ff */
[----:B--2---:R-:W-:Y:S01]  /*2b10*/  IADD3 R68, P0, PT, R68, UR8, RZ ;  /* 0x0000000844447c10 */ /* 0x004fe2000ff1e0ff */
[----:B------:R-:W-:Y:S01]  /*2b20*/  USHF.R.S32.HI UR8, URZ, 0x1f, UR5 ;  /* 0x0000001fff087899 */ /* 0x000fe20008011405 */
[----:B------:R-:W-:Y:S01]  /*2b30*/  IMAD.IADD R96, R96, 0x1, R97 ;  /* 0x0000000160607824 */ /* 0x000fe200078e0261 */
[----:B------:R-:W-:Y:S01]  /*2b40*/  LOP3.LUT R9, R14, 0xc0, RZ, 0xfc, !PT ;  /* 0x000000c00e097812 */ /* 0x000fe200078efcff */
[C---:B------:R-:W-:Y:S01]  /*2b50*/  IMAD R5, R4.reuse, UR15, R5 ;  /* 0x0000000f04057c24 */ /* 0x040fe2000f8e0205 */
[----:B------:R-:W-:Y:S01]  /*2b60*/  ULEA.HI UR8, UR8, UR5, URZ, 0x6 ;  /* 0x0000000508087291 */ /* 0x000fe2000f8f30ff */
[----:B------:R-:W-:Y:S01]  /*2b70*/  IADD3.X R69, PT, PT, R69, UR9, RZ, P0, !PT ;  /* 0x0000000945457c10 */ /* 0x000fe200087fe4ff */
[----:B------:R-:W-:Y:S01]  /*2b80*/  IMAD.WIDE.U32 R104, R4, UR14, R104 ;  /* 0x0000000e04687c25 */ /* 0x000fe2000f8e0068 */
[----:B-1----:R-:W-:Y:S01]  /*2b90*/  IADD3 R70, P1, PT, R70, UR10, RZ ;  /* 0x0000000a46467c10 */ /* 0x002fe2000ff3e0ff */
[----:B------:R-:W-:Y:S01]  /*2ba0*/  USHF.R.S32.HI UR28, URZ, 0x6, UR8 ;  /* 0x00000006ff1c7899 */ /* 0x000fe20008011408 */
[----:B------:R-:W-:Y:S01]  /*2bb0*/  LOP3.LUT R65, R67, 0x8, R98, 0x78, !PT ;  /* 0x0000000843417812 */ /* 0x000fe200078e7862 */
[----:B------:R-:W-:Y:S01]  /*2bc0*/  IMAD.MOV.U32 R228, RZ, RZ, R68 ;  /* 0x000000ffffe47224 */ /* 0x000fe200078e0044 */
[----:B------:R-:W-:Y:S01]  /*2bd0*/  IADD3.X R71, PT, PT, R71, UR11, RZ, P1, !PT ;  /* 0x0000000b47477c10 */ /* 0x000fe20008ffe4ff */
[----:B------:R-:W-:Y:S01]  /*2be0*/  UISETP.LT.AND UP0, UPT, UR20, UR28, UPT ;  /* 0x0000001c1400728c */ /* 0x000fe2000bf01270 */
[----:B------:R-:W-:Y:S01]  /*2bf0*/  SHF.R.S32.HI R88, RZ, 0x1f, R97 ;  /* 0x0000001fff587819 */ /* 0x000fe20000011461 */
[----:B------:R-:W-:Y:S01]  /*2c00*/  IMAD.MOV.U32 R226, RZ, RZ, R70 ;  /* 0x000000ffffe27224 */ /* 0x000fe200078e0046 */
[----:B------:R-:W-:Y:S01]  /*2c10*/  SHF.R.S32.HI R86, RZ, 0x1f, R96 ;  /* 0x0000001fff567819 */ /* 0x000fe20000011460 */
[----:B------:R-:W-:Y:S01]  /*2c20*/  USEL UR28, UR20, UR28, !UP0 ;  /* 0x0000001c141c7287 */ /* 0x000fe2000c000000 */
[----:B------:R-:W-:Y:S01]  /*2c30*/  MOV R227, R71 ;  /* 0x0000004700e37202 */ /* 0x000fe20000000f00 */
[----:B------:R-:W-:-:S02]  /*2c40*/  IMAD.MOV.U32 R229, RZ, RZ, R69 ;  /* 0x000000ffffe57224 */ /* 0x000fc400078e0045 */
[----:B------:R-:W-:Y:S01]  /*2c50*/  UISETP.GT.AND UP0, UPT, UR4, UR28, UPT ;  /* 0x0000001c0400728c */ /* 0x000fe2000bf04270 */
[----:B------:R-:W-:-:S08]  /*2c60*/  IMAD.IADD R66, R105, 0x1, R5 ;  /* 0x0000000169427824 */ /* 0x000fd000078e0205 */
[----:B------:R-:W-:Y:S05]  /*2c70*/  BRA.U !UP0, `(.L_x_3473) ;  /* 0x000000a9080c7547 */ /* 0x000fea000b800000 */
        /* <DEDUP_REMOVED lines=105> */
.L_x_3557:
        /* <DEDUP_REMOVED lines=20> */
.L_x_3475:
[----:B-1-3--:R-:W-:Y:S05]  /*3450*/  BSYNC.RECONVERGENT B0 ;  /* 0x0000000000007941 */ /* 0x00afea0003800200 */
.L_x_3474:
        /* <DEDUP_REMOVED lines=19> */
.L_x_3477:
[----:B------:R-:W-:Y:S05]  /*3590*/  BSYNC.RECONVERGENT B0 ;  /* 0x0000000000007941 */ /* 0x000fea0003800200 */
.L_x_3476:
        /* <DEDUP_REMOVED lines=23> */
.L_x_3479:
[----:B------:R-:W-:Y:S05]  /*3710*/  BSYNC.RECONVERGENT B0 ;  /* 0x0000000000007941 */ /* 0x000fea0003800200 */
.L_x_3478:
        /* <DEDUP_REMOVED lines=25> */
.L_x_3481:
[----:B------:R-:W-:Y:S05]  /*38b0*/  BSYNC.RECONVERGENT B0 ;  /* 0x0000000000007941 */ /* 0x000fea0003800200 */
.L_x_3480:
        /* <DEDUP_REMOVED lines=20> */
.L_x_3485:
[----:B------:R-:W-:Y:S05]  /*3a00*/  BSYNC.RECONVERGENT B0 ;  /* 0x0000000000007941 */ /* 0x000fea0003800200 */
.L_x_3484:
        /* <DEDUP_REMOVED lines=18> */
.L_x_3487:
[----:B------:R-:W-:Y:S05]  /*3b30*/  BSYNC.RECONVERGENT B0 ;  /* 0x0000000000007941 */ /* 0x000fea0003800200 */
.L_x_3486:
        /* <DEDUP_REMOVED lines=20> */
.L_x_3489:
[----:B------:R-:W-:Y:S05]  /*3c80*/  BSYNC.RECONVERGENT B0 ;  /* 0x0000000000007941 */ /* 0x000fea0003800200 */
.L_x_3488:
        /* <DEDUP_REMOVED lines=25> */
.L_x_3483:
        /* <DEDUP_REMOVED lines=56> */
.L_x_3495:
[----:B------:R-:W-:Y:S05]  /*41a0*/  BSYNC.RECONVERGENT B0 ;  /* 0x0000000000007941 */ /* 0x000fea0003800200 */
.L_x_3494:
        /* <DEDUP_REMOVED lines=48> */
.L_x_3497:
[----:B------:R-:W-:Y:S05]  /*44b0*/  BSYNC.RECONVERGENT B0 ;  /* 0x0000000000007941 */ /* 0x000fea0003800200 */
.L_x_3496:
        /* <DEDUP_REMOVED lines=48> */
.L_x_3499:
[----:B------:R-:W-:Y:S05]  /*47c0*/  BSYNC.RECONVERGENT B0 ;  /* 0x0000000000007941 */ /* 0x000fea0003800200 */
.L_x_3498:
        /* <DEDUP_REMOVED lines=47> */
.L_x_3493:
[----:B------:R-:W-:Y:S05]  /*4ac0*/  BSYNC.RECONVERGENT B1 ;  /* 0x0000000000017941 */ /* 0x000fea0003800200 */
.L_x_3492:
        /* <DEDUP_REMOVED lines=65> */
.L_x_3503:
[----:B------:R-:W-:Y:S05]  /*4ee0*/  BSYNC.RECONVERGENT B0 ;  /* 0x0000000000007941 */ /* 0x000fea0003800200 */
.L_x_3502:
        /* <DEDUP_REMOVED lines=48> */
.L_x_3505:
[----:B------:R-:W-:Y:S05]  /*51f0*/  BSYNC.RECONVERGENT B0 ;  /* 0x0000000000007941 */ /* 0x000fea0003800200 */
.L_x_3504:
        /* <DEDUP_REMOVED lines=48> */
.L_x_3507:
[----:B------:R-:W-:Y:S05]  /*5500*/  BSYNC.RECONVERGENT B0 ;  /* 0x0000000000007941 */ /* 0x000fea0003800200 */
.L_x_3506:
        /* <DEDUP_REMOVED lines=47> */
.L_x_3501:
[----:B------:R-:W-:Y:S05]  /*5800*/  BSYNC.RECONVERGENT B1 ;  /* 0x0000000000017941 */ /* 0x000fea0003800200 */
.L_x_3500:
        /* <DEDUP_REMOVED lines=65> */
.L_x_3511:
[----:B------:R-:W-:Y:S05]  /*5c20*/  BSYNC.RECONVERGENT B0 ;  /* 0x0000000000007941 */ /* 0x000fea0003800200 */
.L_x_3510:
        /* <DEDUP_REMOVED lines=48> */
.L_x_3513:
[----:B------:R-:W-:Y:S05]  /*5f30*/  BSYNC.RECONVERGENT B0 ;  /* 0x0000000000007941 */ /* 0x000fea0003800200 */
.L_x_3512:
        /* <DEDUP_REMOVED lines=48> */
.L_x_3515:
[----:B------:R-:W-:Y:S05]  /*6240*/  BSYNC.RECONVERGENT B0 ;  /* 0x0000000000007941 */ /* 0x000fea0003800200 */
.L_x_3514:
        /* <DEDUP_REMOVED lines=47> */
.L_x_3509:
[----:B------:R-:W-:Y:S05]  /*6540*/  BSYNC.RECONVERGENT B1 ;  /* 0x0000000000017941 */ /* 0x000fea0003800200 */
.L_x_3508:
        /* <DEDUP_REMOVED lines=67> */
.L_x_3519:
[----:B------:R-:W-:Y:S05]  /*6980*/  BSYNC.RECONVERGENT B0 ;  /* 0x0000000000007941 */ /* 0x000fea0003800200 */
.L_x_3518:
        /* <DEDUP_REMOVED lines=48> */
.L_x_3521:
[----:B------:R-:W-:Y:S05]  /*6c90*/  BSYNC.RECONVERGENT B0 ;  /* 0x0000000000007941 */ /* 0x000fea0003800200 */
.L_x_3520:
        /* <DEDUP_REMOVED lines=48> */
.L_x_3523:
[----:B------:R-:W-:Y:S05]  /*6fa0*/  BSYNC.RECONVERGENT B0 ;  /* 0x0000000000007941 */ /* 0x000fea0003800200 */
.L_x_3522:
        /* <DEDUP_REMOVED lines=47> */
.L_x_3517:
[----:B------:R-:W-:Y:S05]  /*72a0*/  BSYNC.RECONVERGENT B1 ;  /* 0x0000000000017941 */ /* 0x000fea0003800200 */
.L_x_3516:
        /* <DEDUP_REMOVED lines=8> */
.L_x_3491:
        /* <DEDUP_REMOVED lines=95> */
.L_x_3527:
[----:B------:R-:W-:Y:S05]  /*7920*/  BSYNC.RECONVERGENT B0 ;  /* 0x0000000000007941 */ /* 0x000fea0003800200 */
.L_x_3526:
        /* <DEDUP_REMOVED lines=89> */
.L_x_3529:
[----:B------:R-:W-:Y:S05]  /*7ec0*/  BSYNC.RECONVERGENT B0 ;  /* 0x0000000000007941 */ /* 0x000fea0003800200 */
.L_x_3528:
        /* <DEDUP_REMOVED lines=89> */
.L_x_3531:
[----:B------:R-:W-:Y:S05]  /*8460*/  BSYNC.RECONVERGENT B0 ;  /* 0x0000000000007941 */ /* 0x000fea0003800200 */
.L_x_3530:
        /* <DEDUP_REMOVED lines=88> */
.L_x_3525:
[----:B------:R-:W-:Y:S05]  /*89f0*/  BSYNC.RECONVERGENT B1 ;  /* 0x0000000000017941 */ /* 0x000fea0003800200 */
.L_x_3524:
        /* <DEDUP_REMOVED lines=96> */
.L_x_3535:
[----:B------:R-:W-:Y:S05]  /*9000*/  BSYNC.RECONVERGENT B0 ;  /* 0x0000000000007941 */ /* 0x000fea0003800200 */
.L_x_3534:
        /* <DEDUP_REMOVED lines=88> */
.L_x_3537:
[----:B------:R-:W-:Y:S05]  /*9590*/  BSYNC.RECONVERGENT B0 ;  /* 0x0000000000007941 */ /* 0x000fea0003800200 */
.L_x_3536:
        /* <DEDUP_REMOVED lines=88> */
.L_x_3539:
[----:B------:R-:W-:Y:S05]  /*9b20*/  BSYNC.RECONVERGENT B0 ;  /* 0x0000000000007941 */ /* 0x000fea0003800200 */
.L_x_3538:
        /* <DEDUP_REMOVED lines=86> */
.L_x_3533:
[----:B------:R-:W-:Y:S05]  /*a090*/  BSYNC.RECONVERGENT B1 ;  /* 0x0000000000017941 */ /* 0x000fea0003800200 */
.L_x_3532:
        /* <DEDUP_REMOVED lines=99> */
.L_x_3543:
[----:B------:R-:W-:Y:S05]  /*a6d0*/  BSYNC.RECONVERGENT B0 ;  /* 0x0000000000007941 */ /* 0x000fea0003800200 */
.L_x_3542:
        /* <DEDUP_REMOVED lines=88> */
.L_x_3545:
[----:B------:R-:W-:Y:S05]  /*ac60*/  BSYNC.RECONVERGENT B0 ;  /* 0x0000000000007941 */ /* 0x000fea0003800200 */
.L_x_3544:
        /* <DEDUP_REMOVED lines=87> */
.L_x_3547:
[----:B------:R-:W-:Y:S05]  /*b1e0*/  BSYNC.RECONVERGENT B0 ;  /* 0x0000000000007941 */ /* 0x000fea0003800200 */
.L_x_3546:
        /* <DEDUP_REMOVED lines=86> */
.L_x_3541:
[----:B------:R-:W-:Y:S05]  /*b750*/  BSYNC.RECONVERGENT B1 ;  /* 0x0000000000017941 */ /* 0x000fea0003800200 */
.L_x_3540:
        /* <DEDUP_REMOVED lines=102> */
.L_x_3551:
[----:B------:R-:W-:Y:S05]  /*bdc0*/  BSYNC.RECONVERGENT B0 ;  /* 0x0000000000007941 */ /* 0x000fea0003800200 */
.L_x_3550:
        /* <DEDUP_REMOVED lines=87> */
.L_x_3553:
[----:B------:R-:W-:Y:S05]  /*c340*/  BSYNC.RECONVERGENT B0 ;  /* 0x0000000000007941 */ /* 0x000fea0003800200 */
.L_x_3552:
        /* <DEDUP_REMOVED lines=87> */
.L_x_3555:
[----:B------:R-:W-:Y:S05]  /*c8c0*/  BSYNC.RECONVERGENT B0 ;  /* 0x0000000000007941 */ /* 0x000fea0003800200 */
.L_x_3554:
        /* <DEDUP_REMOVED lines=86> */
.L_x_3549:
[----:B------:R-:W-:Y:S05]  /*ce30*/  BSYNC.RECONVERGENT B1 ;  /* 0x0000000000017941 */ /* 0x000fea0003800200 */
.L_x_3548:
[----:B------:R-:W5:Y:S08]  /*ce40*/  LDC R3, c[0x0][0x450] ;  /* 0x00011400ff037b82 */ /* 0x000f700000000800 */
[----:B------:R-:W1:Y:S01]  /*ce50*/  LDC R18, c[0x0][0x450] ;  /* 0x00011400ff127b82 */ /* 0x000e620000000800 */
[----:B-----5:R-:W-:Y:S05]  /*ce60*/  IMAD.U32 R3, R3, -0x20, RZ ;  /* 0xffffffe003037824 */ /* 0x020fea00078e00ff */
[C---:B------:R-:W-:Y:S02]  /*ce70*/  LEA R76, P1, R3.reuse, R76, 0x1 ;  /* 0x0000004c034c7211 */ /* 0x040fe400078208ff */
[C---:B------:R-:W-:Y:S02]  /*ce80*/  LEA R74, P0, R3.reuse, R74, 0x1 ;  /* 0x0000004a034a7211 */ /* 0x040fe400078008ff */
[C---:B------:R-:W-:Y:S02]  /*ce90*/  LEA.HI.X.SX32 R77, R3.reuse, R77, 0x1, P1 ;  /* 0x0000004d034d7211 */ /* 0x040fe400008f0eff */
[----:B-1----:R-:W-:Y:S09]  /*cea0*/  LEA.HI.X.SX32 R75, R3, R75, 0x1, P0 ;  /* 0x0000004b034b7211 */ /* 0x002ff200000f0eff */
.L_x_3490:
[----:B------:R-:W-:Y:S05]  /*ceb0*/  BSYNC.RECONVERGENT B2 ;  /* 0x0000000000027941 */ /* 0x000fea0003800200 */
.L_x_3482:
        /* <DEDUP_REMOVED lines=89> */
.L_x_3556:
[----:B------:R-:W-:Y:S01]  /*d450*/  UISETP.GT.AND UP0, UPT, UR18, UR28, UPT ;  /* 0x0000001c1200728c */ /* 0x000fe2000bf04270 */
[----:B------:R-:W-:Y:S02]  /*d460*/  IADD3 R72, P1, PT, R72, R79, RZ ;  /* 0x0000004f48487210 */ /* 0x000fe40007f3e0ff */
[----:B------:R-:W-:Y:S03]  /*d470*/  IADD3 R12, P0, PT, R12, R83, RZ ;  /* 0x000000530c0c7210 */ /* 0x000fe60007f1e0ff */
[----:B------:R-:W-:Y:S02]  /*d480*/  IMAD.X R73, R73, 0x1, R78, P1 ;  /* 0x0000000149497824 */ /* 0x000fe400008e064e */
[----:B------:R-:W-:Y:S01]  /*d490*/  IMAD.X R13, R13, 0x1, R81, P0 ;  /* 0x000000010d0d7824 */ /* 0x000fe200000e0651 */
[----:B------:R-:W-:Y:S07]  /*d4a0*/  BRA.U UP0, `(.L_x_3557) ;  /* 0xffffff5d00987547 */ /* 0x000fee000b83ffff */
.L_x_3473:
        /* <DEDUP_REMOVED lines=57> */
.L_x_3561:
[----:B------:R-:W-:Y:S05]  /*d840*/  BSYNC.RECONVERGENT B0 ;  /* 0x0000000000007941 */ /* 0x000fea0003800200 */
.L_x_3560:
        /* <DEDUP_REMOVED lines=29> */
.L_x_3563:
[----:B------:R-:W-:Y:S05]  /*da20*/  BSYNC.RECONVERGENT B0 ;  /* 0x0000000000007941 */ /* 0x000fea0003800200 */
.L_x_3562:
        /* <DEDUP_REMOVED lines=29> */
.L_x_3565:
[----:B------:R-:W-:Y:S05]  /*dc00*/  BSYNC.RECONVERGENT B0 ;  /* 0x0000000000007941 */ /* 0x000fea0003800200 */
.L_x_3564:
        /* <DEDUP_REMOVED lines=30> */
.L_x_3559:
        /* <DEDUP_REMOVED lines=81> */
.L_x_3573:
[----:B------:R-:W-:Y:S05]  /*e300*/  BSYNC.RECONVERGENT B0 ;  /* 0x0000000000007941 */ /* 0x000fea0003800200 */
.L_x_3572:
[----:B-----5:R-:W-:Y:S01]  /*e310*/  IMAD.MOV.U32 R6, RZ, RZ, R18 ;  /* 0x000000ffff067224 */ /* 0x020fe200078e0012 */
[----:B------:R-:W-:Y:S01]  /*e320*/  MOV R4, R16 ;  /* 0x0000001000047202 */ /* 0x000fe20000000f00 */
[----:B------:R-:W-:Y:S01]  /*e330*/  IMAD.MOV.U32 R7, RZ, RZ, R19 ;  /* 0x000000ffff077224 */ /* 0x000fe200078e0013 */
[----:B------:R-:W-:Y:S02]  /*e340*/  MOV R5, R17 ;  /* 0x0000001100057202 */ /* 0x000fe40000000f00 */
.L_x_3571:
[----:B------:R-:W-:Y:S05]  /*e350*/  BSYNC.RECONVERGENT B1 ;  /* 0x0000000000017941 */ /* 0x000fea0003800200 */
.L_x_3570:
        /* <DEDUP_REMOVED lines=48> */
.L_x_3577:
[----:B------:R-:W-:Y:S05]  /*e660*/  BSYNC.RECONVERGENT B0 ;  /* 0x0000000000007941 */ /* 0x000fea0003800200 */
.L_x_3576:
[----:B-----5:R4:W-:Y:S02]  /*e670*/  STS.128 [R0+0x2000], R16 ;  /* 0x0020001000007388 */ /* 0x0209e40000000c00 */
.L_x_3575:
[----:B------:R-:W-:Y:S05]  /*e680*/  BSYNC.RECONVERGENT B1 ;  /* 0x0000000000017941 */ /* 0x000fea0003800200 */
.L_x_3574:
        /* <DEDUP_REMOVED lines=47> */
.L_x_3581:
[----:B------:R-:W-:Y:S05]  /*e980*/  BSYNC.RECONVERGENT B0 ;  /* 0x0000000000007941 */ /* 0x000fea0003800200 */
.L_x_3580:
[----:B-----5:R1:W-:Y:S02]  /*e990*/  STS.128 [R0+0x4000], R16 ;  /* 0x0040001000007388 */ /* 0x0203e40000000c00 */
.L_x_3579:
[----:B------:R-:W-:Y:S05]  /*e9a0*/  BSYNC.RECONVERGENT B1 ;  /* 0x0000000000017941 */ /* 0x000fea0003800200 */
.L_x_3578:
        /* <DEDUP_REMOVED lines=46> */
.L_x_3583:
[----:B------:R-:W-:Y:S05]  /*ec90*/  BSYNC.RECONVERGENT B0 ;  /* 0x0000000000007941 */ /* 0x000fea0003800200 */
.L_x_3582:
[----:B-----5:R4:W-:Y:S02]  /*eca0*/  STS.128 [R0+0x6000], R16 ;  /* 0x0060001000007388 */ /* 0x0209e40000000c00 */
.L_x_3569:
[----:B------:R-:W-:Y:S05]  /*ecb0*/  BSYNC.RECONVERGENT B2 ;  /* 0x0000000000027941 */ /* 0x000fea0003800200 */
.L_x_3568:
        /* <DEDUP_REMOVED lines=63> */
.L_x_3589:
[----:B------:R-:W-:Y:S05]  /*f0b0*/  BSYNC.RECONVERGENT B0 ;  /* 0x0000000000007941 */ /* 0x000fea0003800200 */
.L_x_3588:
[----:B-----5:R1:W-:Y:S02]  /*f0c0*/  STS.128 [R0+0x800], R16 ;  /* 0x0008001000007388 */ /* 0x0203e40000000c00 */
.L_x_3587:
[----:B------:R-:W-:Y:S05]  /*f0d0*/  BSYNC.RECONVERGENT B1 ;  /* 0x0000000000017941 */ /* 0x000fea0003800200 */
.L_x_3586:
        /* <DEDUP_REMOVED lines=56> */
.L_x_3593:
[----:B------:R-:W-:Y:S05]  /*f460*/  BSYNC.RECONVERGENT B0 ;  /* 0x0000000000007941 */ /* 0x000fea0003800200 */
.L_x_3592:
[----:B-----5:R4:W-:Y:S02]  /*f470*/  STS.128 [R0+0x2800], R16 ;  /* 0x0028001000007388 */ /* 0x0209e40000000c00 */
.L_x_3591:
[----:B------:R-:W-:Y:S05]  /*f480*/  BSYNC.RECONVERGENT B1 ;  /* 0x0000000000017941 */ /* 0x000fea0003800200 */
.L_x_3590:
        /* <DEDUP_REMOVED lines=56> */
.L_x_3597:
[----:B------:R-:W-:Y:S05]  /*f810*/  BSYNC.RECONVERGENT B0 ;  /* 0x0000000000007941 */ /* 0x000fea0003800200 */
.L_x_3596:
[----:B-----5:R4:W-:Y:S02]  /*f820*/  STS.128 [R0+0x4800], R16 ;  /* 0x0048001000007388 */ /* 0x0209e40000000c00 */
.L_x_3595:
[----:B------:R-:W-:Y:S05]  /*f830*/  BSYNC.RECONVERGENT B1 ;  /* 0x0000000000017941 */ /* 0x000fea0003800200 */
.L_x_3594:
        /* <DEDUP_REMOVED lines=55> */
.L_x_3599:
[----:B------:R-:W-:Y:S05]  /*fbb0*/  BSYNC.RECONVERGENT B0 ;  /* 0x0000000000007941 */ /* 0x000fea0003800200 */
.L_x_3598:
[----:B-----5:R4:W-:Y:S02]  /*fbc0*/  STS.128 [R0+0x6800], R16 ;  /* 0x0068001000007388 */ /* 0x0209e40000000c00 */
.L_x_3585:
[----:B------:R-:W-:Y:S05]  /*fbd0*/  BSYNC.RECONVERGENT B2 ;  /* 0x0000000000027941 */ /* 0x000fea0003800200 */
.L_x_3584:
        /* <DEDUP_REMOVED lines=65> */
.L_x_3605:
[----:B------:R-:W-:Y:S05]  /*fff0*/  BSYNC.RECONVERGENT B0 ;  /* 0x0000000000007941 */ /* 0x000fea0003800200 */
.L_x_3604:
[----:B-----5:R4:W-:Y:S02]  /*10000*/  STS.128 [R0+0x1000], R16 ;  /* 0x0010001000007388 */ /* 0x0209e40000000c00 */
.L_x_3603:
[----:B------:R-:W-:Y:S05]  /*10010*/  BSYNC.RECONVERGENT B1 ;  /* 0x0000000000017941 */ /* 0x000fea0003800200 */
.L_x_3602:
        /* <DEDUP_REMOVED lines=57> */
.L_x_3609:
[----:B------:R-:W-:Y:S05]  /*103b0*/  BSYNC.RECONVERGENT B0 ;  /* 0x0000000000007941 */ /* 0x000fea0003800200 */
.L_x_3608:
[----:B-----5:R1:W-:Y:S02]  /*103c0*/  STS.128 [R0+0x3000], R16 ;  /* 0x0030001000007388 */ /* 0x0203e40000000c00 */
.L_x_3607:
[----:B------:R-:W-:Y:S05]  /*103d0*/  BSYNC.RECONVERGENT B1 ;  /* 0x0000000000017941 */ /* 0x000fea0003800200 */
.L_x_3606:
        /* <DEDUP_REMOVED lines=57> */
.L_x_3613:
[----:B------:R-:W-:Y:S05]  /*10770*/  BSYNC.RECONVERGENT B0 ;  /* 0x0000000000007941 */ /* 0x000fea0003800200 */
.L_x_3612:
[----:B-----5:R4:W-:Y:S02]  /*10780*/  STS.128 [R0+0x5000], R16 ;  /* 0x0050001000007388 */ /* 0x0209e40000000c00 */
.L_x_3611:
[----:B------:R-:W-:Y:S05]  /*10790*/  BSYNC.RECONVERGENT B1 ;  /* 0x0000000000017941 */ /* 0x000fea0003800200 */
.L_x_3610:
        /* <DEDUP_REMOVED lines=55> */
.L_x_3615:
[----:B------:R-:W-:Y:S05]  /*10b10*/  BSYNC.RECONVERGENT B0 ;  /* 0x0000000000007941 */ /* 0x000fea0003800200 */
.L_x_3614:
[----:B-----5:R4:W-:Y:S02]  /*10b20*/  STS.128 [R0+0x7000], R16 ;  /* 0x0070001000007388 */ /* 0x0209e40000000c00 */
.L_x_3601:
[----:B------:R-:W-:Y:S05]  /*10b30*/  BSYNC.RECONVERGENT B2 ;  /* 0x0000000000027941 */ /* 0x000fea0003800200 */
.L_x_3600:
        /* <DEDUP_REMOVED lines=65> */
.L_x_3619:
[----:B------:R-:W-:Y:S05]  /*10f50*/  BSYNC.RECONVERGENT B0 ;  /* 0x0000000000007941 */ /* 0x000fea0003800200 */
.L_x_3618:
[----:B-----5:R4:W-:Y:S02]  /*10f60*/  STS.128 [R0+0x1800], R16 ;  /* 0x0018001000007388 */ /* 0x0209e40000000c00 */
.L_x_3617:
[----:B------:R-:W-:Y:S05]  /*10f70*/  BSYNC.RECONVERGENT B1 ;  /* 0x0000000000017941 */ /* 0x000fea0003800200 */
.L_x_3616:
        /* <DEDUP_REMOVED lines=57> */
.L_x_3623:
[----:B------:R-:W-:Y:S05]  /*11310*/  BSYNC.RECONVERGENT B0 ;  /* 0x0000000000007941 */ /* 0x000fea0003800200 */
.L_x_3622:
[----:B-----5:R1:W-:Y:S02]  /*11320*/  STS.128 [R0+0x3800], R16 ;  /* 0x0038001000007388 */ /* 0x0203e40000000c00 */
.L_x_3621:
[----:B------:R-:W-:Y:S05]  /*11330*/  BSYNC.RECONVERGENT B1 ;  /* 0x0000000000017941 */ /* 0x000fea0003800200 */
.L_x_3620:
        /* <DEDUP_REMOVED lines=57> */
.L_x_3627:
[----:B------:R-:W-:Y:S05]  /*116d0*/  BSYNC.RECONVERGENT B0 ;  /* 0x0000000000007941 */ /* 0x000fea0003800200 */
.L_x_3626:
[----:B-----5:R4:W-:Y:S02]  /*116e0*/  STS.128 [R0+0x5800], R16 ;  /* 0x0058001000007388 */ /* 0x0209e40000000c00 */
.L_x_3625:
[----:B------:R-:W-:Y:S05]  /*116f0*/  BSYNC.RECONVERGENT B1 ;  /* 0x0000000000017941 */ /* 0x000fea0003800200 */
.L_x_3624:
        /* <DEDUP_REMOVED lines=56> */
.L_x_3629:
[----:B------:R-:W-:Y:S05]  /*11a80*/  BSYNC.RECONVERGENT B0 ;  /* 0x0000000000007941 */ /* 0x000fea0003800200 */
.L_x_3628:
[----:B-----5:R4:W-:Y:S01]  /*11a90*/  STS.128 [R0+0x7800], R16 ;  /* 0x0078001000007388 */ /* 0x0209e20000000c00 */
[----:B------:R-:W-:Y:S05]  /*11aa0*/  BRA `(.L_x_3566) ;  /* 0x0000005c00187947 */ /* 0x000fea0003800000 */
.L_x_3567:
        /* <DEDUP_REMOVED lines=99> */
.L_x_3634:
[----:B------:R-:W-:Y:S05]  /*120e0*/  BSYNC.RECONVERGENT B0 ;  /* 0x0000000000007941 */ /* 0x000fea0003800200 */
.L_x_3633:
[----:B------:R-:W-:Y:S05]  /*120f0*/  BSYNC.RECONVERGENT B1 ;  /* 0x0000000000017941 */ /* 0x000fea0003800200 */
.L_x_3632:
        /* <DEDUP_REMOVED lines=88> */
.L_x_3638:
[----:B------:R-:W-:Y:S05]  /*12680*/  BSYNC.RECONVERGENT B0 ;  /* 0x0000000000007941 */ /* 0x000fea0003800200 */
.L_x_3637:
[----:B-----5:R4:W-:Y:S02]  /*12690*/  STS.128 [R0+0x2000], R24 ;  /* 0x0020001800007388 */ /* 0x0209e40000000c00 */
.L_x_3636:
[----:B------:R-:W-:Y:S05]  /*126a0*/  BSYNC.RECONVERGENT B1 ;  /* 0x0000000000017941 */ /* 0x000fea0003800200 */
.L_x_3635:
        /* <DEDUP_REMOVED lines=87> */
.L_x_3642:
[----:B------:R-:W-:Y:S05]  /*12c20*/  BSYNC.RECONVERGENT B0 ;  /* 0x0000000000007941 */ /* 0x000fea0003800200 */
.L_x_3641:
[----:B-----5:R1:W-:Y:S02]  /*12c30*/  STS.128 [R0+0x4000], R24 ;  /* 0x0040001800007388 */ /* 0x0203e40000000c00 */
.L_x_3640:
[----:B------:R-:W-:Y:S05]  /*12c40*/  BSYNC.RECONVERGENT B1 ;  /* 0x0000000000017941 */ /* 0x000fea0003800200 */
.L_x_3639:
        /* <DEDUP_REMOVED lines=85> */
.L_x_3644:
[----:B------:R-:W-:Y:S05]  /*131a0*/  BSYNC.RECONVERGENT B0 ;  /* 0x0000000000007941 */ /* 0x000fea0003800200 */
.L_x_3643:
[----:B-----5:R4:W-:Y:S02]  /*131b0*/  STS.128 [R0+0x6000], R24 ;  /* 0x0060001800007388 */ /* 0x0209e40000000c00 */
.L_x_3631:
[----:B------:R-:W-:Y:S05]  /*131c0*/  BSYNC.RECONVERGENT B2 ;  /* 0x0000000000027941 */ /* 0x000fea0003800200 */
.L_x_3630:
        /* <DEDUP_REMOVED lines=94> */
.L_x_3650:
[----:B------:R-:W-:Y:S05]  /*137b0*/  BSYNC.RECONVERGENT B0 ;  /* 0x0000000000007941 */ /* 0x000fea0003800200 */
.L_x_3649:
[----:B-----5:R1:W-:Y:S02]  /*137c0*/  STS.128 [R0+0x800], R24 ;  /* 0x0008001800007388 */ /* 0x0203e40000000c00 */
.L_x_3648:
[----:B------:R-:W-:Y:S05]  /*137d0*/  BSYNC.RECONVERGENT B1 ;  /* 0x0000000000017941 */ /* 0x000fea0003800200 */
.L_x_3647:
        /* <DEDUP_REMOVED lines=87> */
.L_x_3654:
[----:B------:R-:W-:Y:S05]  /*13d50*/  BSYNC.RECONVERGENT B0 ;  /* 0x0000000000007941 */ /* 0x000fea0003800200 */
.L_x_3653:
[----:B-----5:R4:W-:Y:S02]  /*13d60*/  STS.128 [R0+0x2800], R24 ;  /* 0x0028001800007388 */ /* 0x0209e40000000c00 */
.L_x_3652:
[----:B------:R-:W-:Y:S05]  /*13d70*/  BSYNC.RECONVERGENT B1 ;  /* 0x0000000000017941 */ /* 0x000fea0003800200 */
.L_x_3651:
        /* <DEDUP_REMOVED lines=87> */
.L_x_3658:
[----:B------:R-:W-:Y:S05]  /*142f0*/  BSYNC.RECONVERGENT B0 ;  /* 0x0000000000007941 */ /* 0x000fea0003800200 */
.L_x_3657:
[----:B-----5:R4:W-:Y:S02]  /*14300*/  STS.128 [R0+0x4800], R24 ;  /* 0x0048001800007388 */ /* 0x0209e40000000c00 */
.L_x_3656:
[----:B------:R-:W-:Y:S05]  /*14310*/  BSYNC.RECONVERGENT B1 ;  /* 0x0000000000017941 */ /* 0x000fea0003800200 */
.L_x_3655:
        /* <DEDUP_REMOVED lines=87> */
.L_x_3660:
[----:B------:R-:W-:Y:S05]  /*14890*/  BSYNC.RECONVERGENT B0 ;  /* 0x0000000000007941 */ /* 0x000fea0003800200 */
.L_x_3659:
[----:B-----5:R1:W-:Y:S02]  /*148a0*/  STS.128 [R0+0x6800], R4 ;  /* 0x0068000400007388 */ /* 0x0203e40000000c00 */
.L_x_3646:
[----:B------:R-:W-:Y:S05]  /*148b0*/  BSYNC.RECONVERGENT B2 ;  /* 0x0000000000027941 */ /* 0x000fea0003800200 */
.L_x_3645:
        /* <DEDUP_REMOVED lines=96> */
.L_x_3666:
[----:B------:R-:W-:Y:S05]  /*14ec0*/  BSYNC.RECONVERGENT B0 ;  /* 0x0000000000007941 */ /* 0x000fea0003800200 */
.L_x_3665:
[----:B-----5:R4:W-:Y:S02]  /*14ed0*/  STS.128 [R0+0x1000], R24 ;  /* 0x0010001800007388 */ /* 0x0209e40000000c00 */
.L_x_3664:
[----:B------:R-:W-:Y:S05]  /*14ee0*/  BSYNC.RECONVERGENT B1 ;  /* 0x0000000000017941 */ /* 0x000fea0003800200 */
.L_x_3663:
        /* <DEDUP_REMOVED lines=88> */
.L_x_3670:
[----:B------:R-:W-:Y:S05]  /*15470*/  BSYNC.RECONVERGENT B0 ;  /* 0x0000000000007941 */ /* 0x000fea0003800200 */
.L_x_3669:
[----:B-----5:R4:W-:Y:S02]  /*15480*/  STS.128 [R0+0x3000], R24 ;  /* 0x0030001800007388 */ /* 0x0209e40000000c00 */
.L_x_3668:
[----:B------:R-:W-:Y:S05]  /*15490*/  BSYNC.RECONVERGENT B1 ;  /* 0x0000000000017941 */ /* 0x000fea0003800200 */
.L_x_3667:
        /* <DEDUP_REMOVED lines=88> */
.L_x_3674:
[----:B------:R-:W-:Y:S05]  /*15a20*/  BSYNC.RECONVERGENT B0 ;  /* 0x0000000000007941 */ /* 0x000fea0003800200 */
.L_x_3673:
[----:B-----5:R4:W-:Y:S02]  /*15a30*/  STS.128 [R0+0x5000], R24 ;  /* 0x0050001800007388 */ /* 0x0209e40000000c00 */
.L_x_3672:
[----:B------:R-:W-:Y:S05]  /*15a40*/  BSYNC.RECONVERGENT B1 ;  /* 0x0000000000017941 */ /* 0x000fea0003800200 */
.L_x_3671:
        /* <DEDUP_REMOVED lines=87> */
.L_x_3676:
[----:B------:R-:W-:Y:S05]  /*15fc0*/  BSYNC.RECONVERGENT B0 ;  /* 0x0000000000007941 */ /* 0x000fea0003800200 */
.L_x_3675:
[----:B-----5:R1:W-:Y:S02]  /*15fd0*/  STS.128 [R0+0x7000], R4 ;  /* 0x0070000400007388 */ /* 0x0203e40000000c00 */
.L_x_3662:
[----:B------:R-:W-:Y:S05]  /*15fe0*/  BSYNC.RECONVERGENT B2 ;  /* 0x0000000000027941 */ /* 0x000fea0003800200 */
.L_x_3661:
        /* <DEDUP_REMOVED lines=96> */
.L_x_3680:
[----:B------:R-:W-:Y:S05]  /*165f0*/  BSYNC.RECONVERGENT B0 ;  /* 0x0000000000007941 */ /* 0x000fea0003800200 */
.L_x_3679:
[----:B-----5:R4:W-:Y:S02]  /*16600*/  STS.128 [R0+0x1800], R24 ;  /* 0x0018001800007388 */ /* 0x0209e40000000c00 */
.L_x_3678:
[----:B------:R-:W-:Y:S05]  /*16610*/  BSYNC.RECONVERGENT B1 ;  /* 0x0000000000017941 */ /* 0x000fea0003800200 */
.L_x_3677:
        /* <DEDUP_REMOVED lines=88> */
.L_x_3684:
[----:B------:R-:W-:Y:S05]  /*16ba0*/  BSYNC.RECONVERGENT B0 ;  /* 0x0000000000007941 */ /* 0x000fea0003800200 */
.L_x_3683:
[----:B-----5:R1:W-:Y:S02]  /*16bb0*/  STS.128 [R0+0x3800], R24 ;  /* 0x0038001800007388 */ /* 0x0203e40000000c00 */
.L_x_3682:
[----:B------:R-:W-:Y:S05]  /*16bc0*/  BSYNC.RECONVERGENT B1 ;  /* 0x0000000000017941 */ /* 0x000fea0003800200 */
.L_x_3681:
        /* <DEDUP_REMOVED lines=88> */
.L_x_3688:
[----:B------:R-:W-:Y:S05]  /*17150*/  BSYNC.RECONVERGENT B0 ;  /* 0x0000000000007941 */ /* 0x000fea0003800200 */
.L_x_3687:
[----:B-----5:R4:W-:Y:S02]  /*17160*/  STS.128 [R0+0x5800], R24 ;  /* 0x0058001800007388 */ /* 0x0209e40000000c00 */
.L_x_3686:
[----:B------:R-:W-:Y:S05]  /*17170*/  BSYNC.RECONVERGENT B1 ;  /* 0x0000000000017941 */ /* 0x000fea0003800200 */
.L_x_3685:
        /* <DEDUP_REMOVED lines=87> */
.L_x_3690:
[----:B------:R-:W-:Y:S05]  /*176f0*/  BSYNC.RECONVERGENT B0 ;  /* 0x0000000000007941 */ /* 0x000fea0003800200 */
.L_x_3689:
[----:B-----5:R1:W-:Y:S02]  /*17700*/  STS.128 [R0+0x7800], R4 ;  /* 0x0078000400007388 */ /* 0x0203e40000000c00 */
.L_x_3566:
[----:B------:R-:W-:Y:S05]  /*17710*/  BSYNC.RECONVERGENT B3 ;  /* 0x0000000000037941 */ /* 0x000fea0003800200 */
.L_x_3558:
        /* <DEDUP_REMOVED lines=35> */
.L_x_3692:
[----:B------:R-:W-:Y:S05]  /*17950*/  BSYNC.RECONVERGENT B0 ;  /* 0x0000000000007941 */ /* 0x000fea0003800200 */
.L_x_3691:
        /* <DEDUP_REMOVED lines=29> */
.L_x_3694:
[----:B------:R-:W-:Y:S05]  /*17b30*/  BSYNC.RECONVERGENT B0 ;  /* 0x0000000000007941 */ /* 0x000fea0003800200 */
.L_x_3693:
        /* <DEDUP_REMOVED lines=31> */
.L_x_3696:
[----:B------:R-:W-:Y:S05]  /*17d30*/  BSYNC.RECONVERGENT B0 ;  /* 0x0000000000007941 */ /* 0x000fea0003800200 */
.L_x_3695:
        /* <DEDUP_REMOVED lines=31> */
.L_x_3698:
[----:B------:R-:W-:Y:S05]  /*17f30*/  BSYNC.RECONVERGENT B0 ;  /* 0x0000000000007941 */ /* 0x000fea0003800200 */
.L_x_3697:
[----:B------:R-:W2:Y:S01]  /*17f40*/  LDCU.64 UR14, c[0x0][0x540] ;  /* 0x0000a800ff0e77ac */ /* 0x000ea20008000a00 */
[----:B------:R-:W0:Y:S01]  /*17f50*/  LDGDEPBAR ;  /* 0x00000000000079af */ /* 0x000e220000000000 */
[----:B------:R-:W3:Y:S01]  /*17f60*/  LDCU.64 UR10, c[0x0][0x538] ;  /* 0x0000a700ff0a77ac */ /* 0x000ee20008000a00 */
[----:B------:R-:W-:Y:S01]  /*17f70*/  UMOV UR28, UR26 ;  /* 0x0000001a001c7c82 */ /* 0x000fe20008000000 */
[----:B------:R-:W4:Y:S01]  /*17f80*/  LDCU UR5, c[0x0][0x458] ;  /* 0x00008b00ff0577ac */ /* 0x000f220008000800 */
[----:B--2---:R-:W-:-:S04]  /*17f90*/  UIMAD.WIDE.U32 UR16, UR23, UR14, UR28 ;  /* 0x0000000e171072a5 */ /* 0x004fc8000f8e001c */
[----:B------:R-:W-:Y:S02]  /*17fa0*/  UIMAD UR15, UR23, UR15, UR17 ;  /* 0x0000000f170f72a4 */ /* 0x000fe4000f8e0211 */
[----:B---3--:R-:W-:Y:S01]  /*17fb0*/  ULEA UR10, UP0, UR16, UR10, 0x2 ;  /* 0x0000000a100a7291 */ /* 0x008fe2000f8010ff */
[----:B-1----:R-:W-:Y:S01]  /*17fc0*/  IMAD.U32 R5, RZ, RZ, UR24 ;  /* 0x00000018ff057e24 */ /* 0x002fe2000f8e00ff */
[----:B------:R-:W-:Y:S01]  /*17fd0*/  LOP3.LUT R98, R98, 0x1f0, RZ, 0xc0, !PT ;  /* 0x000001f062627812 */ /* 0x000fe200078ec0ff */
[----:B------:R-:W-:Y:S01]  /*17fe0*/  IMAD.SHL.U32 R216, R64, 0x20, RZ ;  /* 0x0000002040d87824 */ /* 0x000fe200078e00ff */
[----:B------:R-:W-:Y:S01]  /*17ff0*/  ULEA.HI.X UR11, UR16, UR11, UR15, 0x2, UP0 ;  /* 0x0000000b100b7291 */ /* 0x000fe200080f140f */
[----:B------:R-:W-:Y:S01]  /*18000*/  SHF.R.U32.HI R4, RZ, 0x2, R64 ;  /* 0x00000002ff047819 */ /* 0x000fe20000011640 */
[----:B------:R-:W-:Y:S01]  /*18010*/  IMAD.U32 R6, RZ, RZ, UR10 ;  /* 0x0000000aff067e24 */ /* 0x000fe2000f8e00ff */
[----:B------:R-:W-:-:S04]  /*18020*/  DEPBAR.LE SB0, 0x0 ;  /* 0x000080000000791a */ /* 0x000fc80000000000 */
[----:B------:R-:W-:Y:S01]  /*18030*/  IMAD.U32 R7, RZ, RZ, UR11 ;  /* 0x0000000bff077e24 */ /* 0x000fe2000f8e00ff */
[----:B----4-:R-:W1:Y:S01]  /*18040*/  MUFU.RCP R2, UR5 ;  /* 0x0000000500027d08 */ /* 0x010e620008001000 */
        /* <DEDUP_REMOVED lines=48> */
.L_x_3700:
[----:B------:R2:W-:Y:S04]  /*18350*/  STS.128 [R0+0x10000], RZ ;  /* 0x010000ff00007388 */ /* 0x0005e80000000c00 */
[----:B------:R2:W-:Y:S04]  /*18360*/  STS.128 [R0+0x12000], RZ ;  /* 0x012000ff00007388 */ /* 0x0005e80000000c00 */
[----:B------:R2:W-:Y:S04]  /*18370*/  STS.128 [R0+0x14000], RZ ;  /* 0x014000ff00007388 */ /* 0x0005e80000000c00 */
[----:B------:R2:W-:Y:S02]  /*18380*/  STS.128 [R0+0x16000], RZ ;  /* 0x016000ff00007388 */ /* 0x0005e40000000c00 */
.L_x_3701:
[----:B------:R-:W-:Y:S05]  /*18390*/  BSYNC.RECONVERGENT B0 ;  /* 0x0000000000007941 */ /* 0x000fea0003800200 */
.L_x_3699:
[----:B------:R-:W-:Y:S01]  /*183a0*/  ISETP.GE.AND P0, PT, R28, UR9, PT ;  /* 0x000000091c007c0c */ /* 0x000fe2000bf06270 */
[----:B------:R-:W-:Y:S01]  /*183b0*/  BSSY.RECONVERGENT B0, `(.L_x_3702) ;  /* 0x0000027000007945 */ /* 0x000fe20003800200 */
[--C-:B-1----:R-:W-:Y:S02]  /*183c0*/  SHF.R.U32.HI R4, RZ, 0x4, R64.reuse ;  /* 0x00000004ff047819 */ /* 0x102fe40000011640 */
        /* <DEDUP_REMOVED lines=10> */
[----:B------:R-:W3:Y:S01]  /*18470*/  LDCU UR10, c[0x0][0x440] ;  /* 0x00008800ff0a77ac */ /* 0x000ee20008000800 */
[----:B------:R-:W-:-:S04]  /*18480*/  LEA R6, P4, R63, R228, 0x1 ;  /* 0x000000e43f067211 */ /* 0x000fc800078808ff */
        /* <DEDUP_REMOVED lines=25> */
.L_x_3703:
[----:B------:R-:W-:Y:S05]  /*18620*/  BSYNC.RECONVERGENT B0 ;  /* 0x0000000000007941 */ /* 0x000fea0003800200 */
.L_x_3702:
        /* <DEDUP_REMOVED lines=8> */
[----:B------:R-:W3:Y:S01]  /*186b0*/  LDC.64 R4, c[0x0][0x3c0] ;  /* 0x0000f000ff047b82 */ /* 0x000ee20000000a00 */
        /* <DEDUP_REMOVED lines=27> */
.L_x_3705:
[----:B------:R-:W-:Y:S05]  /*18870*/  BSYNC.RECONVERGENT B0 ;  /* 0x0000000000007941 */ /* 0x000fea0003800200 */
.L_x_3704:
[----:B------:R1:W-:Y:S01]  /*18880*/  @P5 STS.128 [R0+0x11800], RZ ;  /* 0x011800ff00005388 */ /* 0x0003e20000000c00 */
[----:B------:R-:W-:Y:S03]  /*18890*/  BSSY.RECONVERGENT B0, `(.L_x_3706) ;  /* 0x0000022000007945 */ /* 0x000fe60003800200 */
[----:B------:R1:W-:Y:S04]  /*188a0*/  @P5 STS.128 [R0+0x13800], RZ ;  /* 0x013800ff00005388 */ /* 0x0003e80000000c00 */
[----:B------:R1:W-:Y:S04]  /*188b0*/  @P5 STS.128 [R0+0x15800], RZ ;  /* 0x015800ff00005388 */ /* 0x0003e80000000c00 */
[----:B------:R1:W-:Y:S01]  /*188c0*/  @P5 STS.128 [R0+0x17800], RZ ;  /* 0x017800ff00005388 */ /* 0x0003e20000000c00 */
[----:B------:R-:W-:Y:S05]  /*188d0*/  @P5 BRA `(.L_x_3707) ;  /* 0x0000000000745947 */ /* 0x000fea0003800000 */
[----:B------:R-:W1:Y:S01]  /*188e0*/  LDC.64 R4, c[0x0][0x3c0] ;  /* 0x0000f000ff047b82 */ /* 0x000e620000000a00 */
[----:B------:R-:W2:Y:S02]  /*188f0*/  LDCU UR9, c[0x0][0x440] ;  /* 0x00008800ff0977ac */ /* 0x000ea40008000800 */
[----:B--2---:R-:W-:Y:S02]  /*18900*/  ISETP.GE.AND P3, PT, R14, UR9, PT ;  /* 0x000000090e007c0c */ /* 0x004fe4000bf66270 */
[----:B------:R-:W-:Y:S02]  /*18910*/  ISETP.GE.AND P2, PT, R11, UR9, PT ;  /* 0x000000090b007c0c */ /* 0x000fe4000bf46270 */
[----:B------:R-:W-:Y:S01]  /*18920*/  ISETP.GE.AND P1, PT, R10, UR9, PT ;  /* 0x000000090a007c0c */ /* 0x000fe2000bf26270 */
[----:B-1-3--:R-:W-:Y:S01]  /*18930*/  IMAD.WIDE.U32 R6, R4, 0x60, R228 ;  /* 0x0000006004067825 */ /* 0x00afe200078e00e4 */
        /* <DEDUP_REMOVED lines=23> */
.L_x_3707:
[----:B------:R-:W-:Y:S05]  /*18ab0*/  BSYNC.RECONVERGENT B0 ;  /* 0x0000000000007941 */ /* 0x000fea0003800200 */
.L_x_3706:
[----:B-1-3--:R-:W-:Y:S01]  /*18ac0*/  LDSM.16.M88.4 R4, [R97] ;  /* 0x000000006104783b */ /* 0x00afe20000000200 */
[----:B------:R-:W-:Y:S01]  /*18ad0*/  IMAD.MOV.U32 R8, RZ, RZ, 0x20 ;  /* 0x00000020ff087424 */ /* 0x000fe200078e00ff */
[----:B------:R-:W-:Y:S01]  /*18ae0*/  LOP3.LUT P1, RZ, R64, 0x2, RZ, 0xc0, !PT ;  /* 0x0000000240ff7812 */ /* 0x000fe2000782c0ff */
[----:B------:R-:W-:Y:S01]  /*18af0*/  VIADD R63, R96, UR8 ;  /* 0x00000008603f7c36 */ /* 0x000fe20008000000 */
[----:B------:R-:W1:Y:S01]  /*18b00*/  LDSM.16.M88.4 R40, [R96+UR8+0x8000] ;  /* 0x008000086028783b */ /* 0x000e620008000200 */
[----:B------:R-:W-:Y:S01]  /*18b10*/  IMAD.MOV.U32 R167, RZ, RZ, 0x40 ;  /* 0x00000040ffa77424 */ /* 0x000fe200078e00ff */
[----:B------:R-:W-:Y:S01]  /*18b20*/  SEL R8, R8, 0xffffffe0, !P1 ;  /* 0xffffffe008087807 */ /* 0x000fe20004800000 */
[----:B------:R-:W-:Y:S01]  /*18b30*/  UISETP.GT.AND UP0, UPT, UR27, UR20, UPT ;  /* 0x000000141b00728c */ /* 0x000fe2000bf04270 */
[----:B------:R-:W3:Y:S01]  /*18b40*/  LDSM.16.M88.4 R32, [R96+UR8+0x8800] ;  /* 0x008800086020783b */ /* 0x000ee20008000200 */
[----:B------:R-:W-:Y:S02]  /*18b50*/  LOP3.LUT P0, RZ, R64, 0x4, RZ, 0xc0, !PT ;  /* 0x0000000440ff7812 */ /* 0x000fe4000780c0ff */
[--C-:B------:R-:W-:Y:S01]  /*18b60*/  IMAD.IADD R100, R97, 0x1, R8.reuse ;  /* 0x0000000161647824 */ /* 0x100fe200078e0208 */
[----:B------:R-:W2:Y:S01]  /*18b70*/  LDSM.16.M88.4 R76, [R96+UR8+0x9000] ;  /* 0x00900008604c783b */ /* 0x000ea20008000200 */
[----:B------:R-:W-:Y:S01]  /*18b80*/  IMAD.IADD R62, R63, 0x1, R8 ;  /* 0x000000013f3e7824 */ /* 0x000fe200078e0208 */
[----:B------:R-:W-:-:S02]  /*18b90*/  SEL R167, R167, 0xffffffc0, !P0 ;  /* 0xffffffc0a7a77807 */ /* 0x000fc40004000000 */
[----:B------:R-:W4:Y:S01]  /*18ba0*/  LDSM.16.M88.4 R20, [R96+UR8+0x9800] ;  /* 0x009800086014783b */ /* 0x000f220008000200 */
[----:B------:R-:W-:Y:S02]  /*18bb0*/  VIMNMX R165, PT, PT, R2, UR22, PT ;  /* 0x0000001602a57c48 */ /* 0x000fe4000bfe0100 */
[--C-:B------:R-:W-:Y:S01]  /*18bc0*/  IMAD.IADD R101, R97, 0x1, R167.reuse ;  /* 0x0000000161657824 */ /* 0x100fe200078e02a7 */
[----:B------:R-:W-:Y:S01]  /*18bd0*/  LDSM.16.M88.4 R28, [R100] ;  /* 0x00000000641c783b */ /* 0x000fe20000000200 */
[----:B------:R-:W-:Y:S02]  /*18be0*/  IMAD.IADD R63, R63, 0x1, R167 ;  /* 0x000000013f3f7824 */ /* 0x000fe400078e02a7 */
[C---:B------:R-:W-:Y:S01]  /*18bf0*/  IMAD.IADD R13, R8.reuse, 0x1, R101 ;  /* 0x00000001080d7824 */ /* 0x040fe200078e0265 */
[----:B------:R-:W4:Y:S01]  /*18c00*/  LDSM.16.M88.4 R24, [R62+0x8000] ;  /* 0x008000003e18783b */ /* 0x000f220000000200 */
[----:B------:R-:W-:-:S03]  /*18c10*/  IMAD.IADD R12, R8, 0x1, R63 ;  /* 0x00000001080c7824 */ /* 0x000fc600078e023f */
[----:B------:R-:W4:Y:S04]  /*18c20*/  LDSM.16.M88.4 R16, [R62+0x8800] ;  /* 0x008800003e10783b */ /* 0x000f280000000200 */
[----:B------:R-:W4:Y:S04]  /*18c30*/  LDSM.16.M88.4 R84, [R62+0x9000] ;  /* 0x009000003e54783b */ /* 0x000f280000000200 */
[----:B------:R-:W4:Y:S04]  /*18c40*/  LDSM.16.M88.4 R56, [R62+0x9800] ;  /* 0x009800003e38783b */ /* 0x000f280000000200 */
[----:B------:R-:W-:Y:S01]  /*18c50*/  LDSM.16.M88.4 R48, [R63+0x8000] ;  /* 0x008000003f30783b */ /* 0x000fe20000000200 */
[C---:B-1----:R-:W-:Y:S03]  /*18c60*/  HMMA.16816.F32.BF16 R44, R4.reuse, R40, RZ ;  /* 0x00000028042c723c */ /* 0x042fe600000418ff */
[----:B------:R-:W-:Y:S04]  /*18c70*/  LDSM.16.M88.4 R68, [R63+0x8800] ;  /* 0x008800003f44783b */ /* 0x000fe80000000200 */
[----:B------:R-:W-:Y:S01]  /*18c80*/  LDSM.16.M88.4 R52, [R63+0x9800] ;  /* 0x009800003f34783b */ /* 0x000fe20000000200 */
[C---:B---3--:R-:W-:Y:S03]  /*18c90*/  HMMA.16816.F32.BF16 R36, R4.reuse, R32, RZ ;  /* 0x000000200424723c */ /* 0x048fe600000418ff */
[----:B------:R-:W-:Y:S04]  /*18ca0*/  LDSM.16.M88.4 R64, [R63+0x9000] ;  /* 0x009000003f40783b */ /* 0x000fe80000000200 */
[----:B------:R-:W-:Y:S01]  /*18cb0*/  LDSM.16.M88.4 R88, [R13+0x2000] ;  /* 0x002000000d58783b */ /* 0x000fe20000000200 */
[C---:B--2---:R-:W-:Y:S03]  /*18cc0*/  HMMA.16816.F32.BF16 R80, R4.reuse, R76, RZ ;  /* 0x0000004c0450723c */ /* 0x044fe600000418ff */
[----:B------:R-:W-:Y:S04]  /*18cd0*/  LDSM.16.M88.4 R92, [R12+0xb800] ;  /* 0x00b800000c5c783b */ /* 0x000fe80000000200 */
[----:B------:R-:W0:Y:S01]  /*18ce0*/  LDGDEPBAR ;  /* 0x00000000000079af */ /* 0x000e220000000000 */
[C---:B------:R-:W-:Y:S08]  /*18cf0*/  HMMA.16816.F32.BF16 R40, R4.reuse, R42, RZ ;  /* 0x0000002a0428723c */ /* 0x040ff000000418ff */
[C---:B------:R-:W-:Y:S08]  /*18d00*/  HMMA.16816.F32.BF16 R32, R4.reuse, R34, RZ ;  /* 0x000000220420723c */ /* 0x040ff000000418ff */
[C---:B------:R-:W-:Y:S08]  /*18d10*/  HMMA.16816.F32.BF16 R76, R4.reuse, R78, RZ ;  /* 0x0000004e044c723c */ /* 0x040ff000000418ff */
[C---:B----45:R-:W-:Y:S08]  /*18d20*/  HMMA.16816.F32.BF16 R72, R4.reuse, R20, RZ ;  /* 0x000000140448723c */ /* 0x070ff000000418ff */
        /* <DEDUP_REMOVED lines=10> */
[----:B------:R-:W-:Y:S07]  /*18dd0*/  LDSM.16.M88.4 R84, [R96+UR8+0xb800] ;  /* 0x00b800086054783b */ /* 0x000fee0008000200 */
        /* <DEDUP_REMOVED lines=12> */
[----:B------:R-:W-:Y:S07]  /*18ea0*/  LDSM.16.M88.4 R52, [R97+0x2000] ;  /* 0x002000006134783b */ /* 0x000fee0000000200 */
[C---:B--2---:R-:W-:Y:S08]  /*18eb0*/  HMMA.16816.F32.BF16 R44, R24.reuse, R16, R44 ;  /* 0x00000010182c723c */ /* 0x044ff0000004182c */
[C---:B------:R-:W-:Y:S01]  /*18ec0*/  HMMA.16816.F32.BF16 R40, R24.reuse, R18, R40 ;  /* 0x000000121828723c */ /* 0x040fe20000041828 */
[----:B------:R-:W2:Y:S07]  /*18ed0*/  LDSM.16.M88.4 R16, [R96+UR8+0xa800] ;  /* 0x00a800086010783b */ /* 0x000eae0008000200 */
[C---:B---3--:R-:W-:Y:S08]  /*18ee0*/  HMMA.16816.F32.BF16 R36, R24.reuse, R4, R36 ;  /* 0x000000041824723c */ /* 0x048ff00000041824 */
[----:B------:R-:W-:Y:S01]  /*18ef0*/  HMMA.16816.F32.BF16 R32, R24, R6, R32 ;  /* 0x000000061820723c */ /* 0x000fe20000041820 */
[----:B------:R-:W3:Y:S07]  /*18f00*/  LDSM.16.M88.4 R4, [R96+UR8+0xb000] ;  /* 0x00b000086004783b */ /* 0x000eee0008000200 */
[C---:B------:R-:W-:Y:S08]  /*18f10*/  HMMA.16816.F32.BF16 R80, R20.reuse, R64, R80 ;  /* 0x000000401450723c */ /* 0x040ff00000041850 */
[----:B------:R-:W-:Y:S01]  /*18f20*/  HMMA.16816.F32.BF16 R76, R20, R66, R76 ;  /* 0x00000042144c723c */ /* 0x000fe2000004184c */
[----:B------:R-:W4:Y:S04]  /*18f30*/  LDSM.16.M88.4 R20, [R96+UR8+0xa000] ;  /* 0x00a000086014783b */ /* 0x000f280008000200 */
[----:B------:R-:W-:Y:S03]  /*18f40*/  LDSM.16.M88.4 R64, [R62+0xb800] ;  /* 0x00b800003e40783b */ /* 0x000fe60000000200 */
[C---:B-1----:R-:W-:Y:S08]  /*18f50*/  HMMA.16816.F32.BF16 R72, R24.reuse, R48, R72 ;  /* 0x000000301848723c */ /* 0x042ff00000041848 */
[C---:B------:R-:W-:Y:S08]  /*18f60*/  HMMA.16816.F32.BF16 R80, R24.reuse, R56, R80 ;  /* 0x000000381850723c */ /* 0x040ff00000041850 */
[C---:B------:R-:W-:Y:S01]  /*18f70*/  HMMA.16816.F32.BF16 R76, R24.reuse, R58, R76 ;  /* 0x0000003a184c723c */ /* 0x040fe2000004184c */
[----:B------:R-:W-:Y:S07]  /*18f80*/  LDSM.16.M88.4 R56, [R100+0x2000] ;  /* 0x002000006438783b */ /* 0x000fee0000000200 */
        /* <DEDUP_REMOVED lines=38> */
[C---:B-1----:R-:W-:Y:S08]  /*191f0*/  HMMA.16816.F32.BF16 R72, R16.reuse, R24, R72 ;  /* 0x000000181048723c */ /* 0x042ff00000041848 */
[----:B------:R-:W-:Y:S01]  /*19200*/  HMMA.16816.F32.BF16 R28, R16, R26, R28 ;  /* 0x0000001a101c723c */ /* 0x000fe2000004181c */
[----:B------:R-:W1:Y:S04]  /*19210*/  LDSM.16.M88.4 R16, [R96+UR8+0xd000] ;  /* 0x00d000086010783b */ /* 0x000e680008000200 */
[----:B------:R-:W4:Y:S03]  /*19220*/  LDSM.16.M88.4 R24, [R96+UR8+0xc800] ;  /* 0x00c800086018783b */ /* 0x000f260008000200 */
[C---:B------:R-:W-:Y:S08]  /*19230*/  HMMA.16816.F32.BF16 R44, R88.reuse, R48, R44 ;  /* 0x00000030582c723c */ /* 0x040ff0000004182c */
[C---:B------:R-:W-:Y:S01]  /*19240*/  HMMA.16816.F32.BF16 R40, R88.reuse, R50, R40 ;  /* 0x000000325828723c */ /* 0x040fe20000041828 */
[----:B------:R-:W-:Y:S07]  /*19250*/  LDSM.16.M88.4 R48, [R62+0xd000] ;  /* 0x00d000003e30783b */ /* 0x000fee0000000200 */
        /* <DEDUP_REMOVED lines=12> */
[----:B------:R-:W-:Y:S07]  /*19320*/  LDSM.16.M88.4 R16, [R63+0xc800] ;  /* 0x00c800003f10783b */ /* 0x000fee0000000200 */
[C---:B------:R-:W-:Y:S08]  /*19330*/  HMMA.16816.F32.BF16 R44, R68.reuse, R52, R44 ;  /* 0x00000034442c723c */ /* 0x040ff0000004182c */
[C---:B------:R-:W-:Y:S01]  /*19340*/  HMMA.16816.F32.BF16 R40, R68.reuse, R54, R40 ;  /* 0x000000364428723c */ /* 0x040fe20000041828 */
[----:B------:R-:W-:Y:S07]  /*19350*/  LDSM.16.M88.4 R52, [R63+0xc000] ;  /* 0x00c000003f34783b */ /* 0x000fee0000000200 */
[C---:B----4-:R-:W-:Y:S08]  /*19360*/  HMMA.16816.F32.BF16 R36, R68.reuse, R24, R36 ;  /* 0x000000184424723c */ /* 0x050ff00000041824 */
[C---:B------:R-:W-:Y:S01]  /*19370*/  HMMA.16816.F32.BF16 R32, R68.reuse, R26, R32 ;  /* 0x0000001a4420723c */ /* 0x040fe20000041820 */
[----:B------:R-:W1:Y:S07]  /*19380*/  LDSM.16.M88.4 R24, [R101+0x4000] ;  /* 0x004000006518783b */ /* 0x000e6e0000000200 */
[C---:B------:R-:W-:Y:S08]  /*19390*/  HMMA.16816.F32.BF16 R72, R68.reuse, R84, R72 ;  /* 0x000000544448723c */ /* 0x040ff00000041848 */
[----:B------:R-:W-:Y:S01]  /*193a0*/  HMMA.16816.F32.BF16 R28, R68, R86, R28 ;  /* 0x00000056441c723c */ /* 0x000fe2000004181c */
[----:B------:R-:W-:Y:S04]  /*193b0*/  LDSM.16.M88.4 R84, [R63+0xd800] ;  /* 0x00d800003f54783b */ /* 0x000fe80000000200 */
        /* <DEDUP_REMOVED lines=14> */
[C---:B-1----:R-:W-:Y:S08]  /*194a0*/  HMMA.16816.F32.BF16 R44, R24.reuse, R52, R44 ;  /* 0x00000034182c723c */ /* 0x042ff0000004182c */
[C---:B------:R-:W-:Y:S01]  /*194b0*/  HMMA.16816.F32.BF16 R40, R24.reuse, R54, R40 ;  /* 0x000000361828723c */ /* 0x040fe20000041828 */
[----:B------:R-:W-:Y:S07]  /*194c0*/  LDSM.16.M88.4 R52, [R96+UR8+0xe000] ;  /* 0x00e000086034783b */ /* 0x000fee0008000200 */
[C---:B------:R-:W-:Y:S08]  /*194d0*/  HMMA.16816.F32.BF16 R36, R24.reuse, R16, R36 ;  /* 0x000000101824723c */ /* 0x040ff00000041824 */
[C---:B------:R-:W-:Y:S01]  /*194e0*/  HMMA.16816.F32.BF16 R32, R24.reuse, R18, R32 ;  /* 0x000000121820723c */ /* 0x040fe20000041820 */
[----:B------:R-:W1:Y:S07]  /*194f0*/  LDSM.16.M88.4 R16, [R97+0x6000] ;  /* 0x006000006110783b */ /* 0x000e6e0000000200 */
[C---:B--2---:R-:W-:Y:S08]  /*19500*/  HMMA.16816.F32.BF16 R80, R24.reuse, R48, R80 ;  /* 0x000000301850723c */ /* 0x044ff00000041850 */
[C---:B------:R-:W-:Y:S01]  /*19510*/  HMMA.16816.F32.BF16 R76, R24.reuse, R50, R76 ;  /* 0x00000032184c723c */ /* 0x040fe2000004184c */
[----:B------:R-:W2:Y:S07]  /*19520*/  LDSM.16.M88.4 R48, [R96+UR8+0xe800] ;  /* 0x00e800086030783b */ /* 0x000eae0008000200 */
        /* <DEDUP_REMOVED lines=33> */
[----:B------:R2:W3:Y:S07]  /*19740*/  LDSM.16.M88.4 R4, [R13+0x6000] ;  /* 0x006000000d04783b */ /* 0x0004ee0000000200 */
[C---:B------:R-:W-:Y:S08]  /*19750*/  HMMA.16816.F32.BF16 R28, R88.reuse, R98, R28 ;  /* 0x00000062581c723c */ /* 0x040ff0000004181c */
[----:B------:R-:W-:Y:S08]  /*19760*/  HMMA.16816.F32.BF16 R36, R88, R92, R36 ;  /* 0x0000005c5824723c */ /* 0x000ff00000041824 */
[----:B------:R-:W-:Y:S01]  /*19770*/  HMMA.16816.F32.BF16 R44, R68, R64, R44 ;  /* 0x00000040442c723c */ /* 0x000fe2000004182c */
[----:B--2---:R-:W-:-:S07]  /*19780*/  VIADD R13, R212, UR25 ;  /* 0x00000019d40d7c36 */ /* 0x004fce0008000000 */
[C---:B------:R-:W-:Y:S08]  /*19790*/  HMMA.16816.F32.BF16 R40, R68.reuse, R66, R40 ;  /* 0x000000424428723c */ /* 0x040ff00000041828 */
[----:B-1----:R-:W-:Y:S01]  /*197a0*/  HMMA.16816.F32.BF16 R64, R68, R50, R28 ;  /* 0x000000324440723c */ /* 0x002fe2000004181c */
[----:B------:R1:W2:Y:S01]  /*197b0*/  LDSM.16.M88.4 R28, [R12+0xf000] ;  /* 0x00f000000c1c783b */ /* 0x0002a20000000200 */
[----:B------:R-:W-:-:S06]  /*197c0*/  DEPBAR.LE SB0, 0x0 ;  /* 0x000080000000791a */ /* 0x000fcc0000000000 */
[C---:B------:R-:W-:Y:S08]  /*197d0*/  HMMA.16816.F32.BF16 R32, R88.reuse, R94, R32 ;  /* 0x0000005e5820723c */ /* 0x040ff00000041820 */
[C---:B------:R-:W-:Y:S08]  /*197e0*/  HMMA.16816.F32.BF16 R80, R88.reuse, R84, R80 ;  /* 0x000000545850723c */ /* 0x040ff00000041850 */
[----:B------:R-:W-:Y:S01]  /*197f0*/  HMMA.16816.F32.BF16 R76, R88, R86, R76 ;  /* 0x00000056584c723c */ /* 0x000fe2000004184c */
[----:B-1----:R-:W-:-:S05]  /*19800*/  VIADD R12, R13, 0x38 ;  /* 0x000000380d0c7836 */ /* 0x002fca0000000000 */
[----:B------:R-:W-:Y:S02]  /*19810*/  ISETP.GE.AND P5, PT, R12, R165, PT ;  /* 0x000000a50c00720c */ /* 0x000fe40003fa6270 */
[----:B------:R-:W-:Y:S08]  /*19820*/  HMMA.16816.F32.BF16 R36, R68, R56, R36 ;  /* 0x000000384424723c */ /* 0x000ff00000041824 */
[C---:B---3--:R-:W-:Y:S08]  /*19830*/  HMMA.16816.F32.BF16 R44, R4.reuse, R24, R44 ;  /* 0x00000018042c723c */ /* 0x048ff0000004182c */
[----:B------:R-:W-:Y:S01]  /*19840*/  HMMA.16816.F32.BF16 R64, R4, R18, R64 ;  /* 0x000000120440723c */ /* 0x000fe20000041840 */
[----:B------:R-:W-:-:S02]  /*19850*/  IMAD.U32 R19, RZ, RZ, UR22 ;  /* 0x00000016ff137e24 */ /* 0x000fc4000f8e00ff */
[----:B------:R-:W-:-:S03]  /*19860*/  VIADD R18, R13, 0x1 ;  /* 0x000000010d127836 */ /* 0x000fc60000000000 */
[----:B------:R-:W-:Y:S02]  /*19870*/  VIADDMNMX R2, R2, 0x8, R19, PT ;  /* 0x0000000802027846 */ /* 0x000fe40003800113 */
[----:B------:R-:W-:Y:S01]  /*19880*/  HMMA.16816.F32.BF16 R40, R4, R26, R40 ;  /* 0x0000001a0428723c */ /* 0x000fe20000041828 */
[----:B------:R-:W-:Y:S02]  /*19890*/  I2FP.F32.S32 R19, R12 ;  /* 0x0000000c00137245 */ /* 0x000fe40000201400 */
[----:B------:R-:W-:Y:S02]  /*198a0*/  ISETP.GE.AND P6, PT, R12, R2, PT ;  /* 0x000000020c00720c */ /* 0x000fe40003fc6270 */
[----:B------:R-:W-:Y:S02]  /*198b0*/  I2FP.F32.S32 R12, R18 ;  /* 0x00000012000c7245 */ /* 0x000fe40000201400 */
[C---:B------:R-:W-:Y:S01]  /*198c0*/  ISETP.GE.AND P2, PT, R18.reuse, R165, PT ;  /* 0x000000a51200720c */ /* 0x040fe20003f46270 */
[----:B------:R-:W-:Y:S01]  /*198d0*/  HMMA.16816.F32.BF16 R32, R68, R58, R32 ;  /* 0x0000003a4420723c */ /* 0x000fe20000041820 */
[----:B------:R-:W-:Y:S01]  /*198e0*/  ISETP.GE.AND P3, PT, R18, R2, PT ;  /* 0x000000021200720c */ /* 0x000fe20003f66270 */
[----:B------:R-:W-:-:S02]  /*198f0*/  VIADD R18, R13, 0x8 ;  /* 0x000000080d127836 */ /* 0x000fc40000000000 */
[----:B------:R-:W-:Y:S01]  /*19900*/  FFMA.FTZ R66, R19, UR5, R66 ;  /* 0x0000000513427c23 */ /* 0x000fe20008010042 */
[C---:B------:R-:W-:Y:S01]  /*19910*/  FFMA.FTZ R45, R12.reuse, UR5, R45 ;  /* 0x000000050c2d7c23 */ /* 0x040fe2000801002d */
[----:B------:R-:W-:Y:S01]  /*19920*/  FFMA.FTZ R47, R12, UR5, R47 ;  /* 0x000000050c2f7c23 */ /* 0x000fe2000801002f */
[----:B------:R-:W-:Y:S02]  /*19930*/  VIADD R12, R13, 0x9 ;  /* 0x000000090d0c7836 */ /* 0x000fe40000000000 */
[----:B------:R-:W-:Y:S01]  /*19940*/  FFMA.FTZ R64, R19, UR5, R64 ;  /* 0x0000000513407c23 */ /* 0x000fe20008010040 */
[----:B------:R-:W-:Y:S01]  /*19950*/  HMMA.16816.F32.BF16 R72, R88, R96, R72 ;  /* 0x000000605848723c */ /* 0x000fe20000041848 */
[----:B------:R-:W-:Y:S01]  /*19960*/  FSEL R201, R66, -INF , !P6 ;  /* 0xff80000042c97808 */ /* 0x000fe20007000000 */
[----:B------:R-:W-:Y:S01]  /*19970*/  VIADD R19, R13, 0x10 ;  /* 0x000000100d137836 */ /* 0x000fe20000000000 */
[-C--:B------:R-:W-:Y:S02]  /*19980*/  ISETP.GE.AND P6, PT, R12, R165.reuse, PT ;  /* 0x000000a50c00720c */ /* 0x080fe40003fc6270 */
[----:B------:R-:W-:-:S02]  /*19990*/  ISETP.GE.AND P4, PT, R18, R165, PT ;  /* 0x000000a51200720c */ /* 0x000fc40003f86270 */
[----:B------:R-:W-:Y:S01]  /*199a0*/  FSEL R210, R64, -INF , !P5 ;  /* 0xff80000040d27808 */ /* 0x000fe20006800000 */
[C---:B------:R-:W-:Y:S01]  /*199b0*/  HMMA.16816.F32.BF16 R80, R68.reuse, R52, R80 ;  /* 0x000000344450723c */ /* 0x040fe20000041850 */
[----:B------:R-:W-:Y:S01]  /*199c0*/  BAR.SYNC.DEFER_BLOCKING 0x0 ;  /* 0x0000000000007b1d */ /* 0x000fe20000010000 */
[----:B------:R-:W-:Y:S02]  /*199d0*/  ISETP.GE.AND P5, PT, R18, R2, PT ;  /* 0x000000021200720c */ /* 0x000fe40003fa6270 */
[----:B------:R-:W-:Y:S02]  /*199e0*/  FSEL R50, R47, -INF , !P3 ;  /* 0xff8000002f327808 */ /* 0x000fe40005800000 */
[----:B------:R-:W-:Y:S02]  /*199f0*/  ISETP.GE.AND P3, PT, R19, R165, PT ;  /* 0x000000a51300720c */ /* 0x000fe40003f66270 */
[----:B------:R-:W-:Y:S01]  /*19a00*/  HMMA.16816.F32.BF16 R76, R68, R54, R76 ;  /* 0x00000036444c723c */ /* 0x000fe2000004184c */
[----:B------:R-:W-:-:S02]  /*19a10*/  FSEL R54, R45, -INF , !P2 ;  /* 0xff8000002d367808 */ /* 0x000fc40005000000 */
[----:B------:R-:W-:Y:S02]  /*19a20*/  ISETP.GE.AND P2, PT, R12, R2, PT ;  /* 0x000000020c00720c */ /* 0x000fe40003f46270 */
[----:B------:R-:W-:-:S03]  /*19a30*/  I2FP.F32.S32 R12, R12 ;  /* 0x0000000c000c7245 */ /* 0x000fc60000201400 */
[----:B------:R-:W-:Y:S01]  /*19a40*/  HMMA.16816.F32.BF16 R36, R4, R20, R36 ;  /* 0x000000140424723c */ /* 0x000fe20000041824 */
[----:B------:R-:W-:Y:S01]  /*19a50*/  I2FP.F32.S32 R21, R18 ;  /* 0x0000001200157245 */ /* 0x000fe20000201400 */
[----:B------:R-:W-:Y:S01]  /*19a60*/  FFMA.FTZ R41, R12, UR5, R41 ;  /* 0x000000050c297c23 */ /* 0x000fe20008010029 */
[----:B------:R-:W-:-:S03]  /*19a70*/  VIADD R18, R13, 0x11 ;  /* 0x000000110d127836 */ /* 0x000fc60000000000 */
[C---:B------:R-:W-:Y:S01]  /*19a80*/  FFMA.FTZ R40, R21.reuse, UR5, R40 ;  /* 0x0000000515287c23 */ /* 0x040fe20008010028 */
[----:B------:R-:W-:Y:S01]  /*19a90*/  FFMA.FTZ R42, R21, UR5, R42 ;  /* 0x00000005152a7c23 */ /* 0x000fe2000801002a */
[----:B------:R-:W-:Y:S01]  /*19aa0*/  HMMA.16816.F32.BF16 R32, R4, R22, R32 ;  /* 0x000000160420723c */ /* 0x000fe20000041820 */
[----:B------:R-:W-:Y:S01]  /*19ab0*/  FSEL R52, R41, -INF , !P6 ;  /* 0xff80000029347808 */ /* 0x000fe20007000000 */
[----:B------:R-:W-:Y:S01]  /*19ac0*/  VIADD R21, R13, 0x18 ;  /* 0x000000180d157836 */ /* 0x000fe20000000000 */
[----:B------:R-:W-:Y:S02]  /*19ad0*/  FSEL R56, R40, -INF , !P4 ;  /* 0xff80000028387808 */ /* 0x000fe40006000000 */
[----:B------:R-:W-:Y:S02]  /*19ae0*/  ISETP.GE.AND P4, PT, R19, R2, PT ;  /* 0x000000021300720c */ /* 0x000fe40003f86270 */
[----:B------:R-:W-:Y:S01]  /*19af0*/  I2FP.F32.S32 R19, R19 ;  /* 0x0000001300137245 */ /* 0x000fe20000201400 */
[----:B------:R-:W-:Y:S01]  /*19b00*/  HMMA.16816.F32.BF16 R72, R68, R48, R72 ;  /* 0x000000304448723c */ /* 0x000fe20000041848 */
[----:B------:R-:W-:-:S02]  /*19b10*/  FSEL R48, R42, -INF , !P5 ;  /* 0xff8000002a307808 */ /* 0x000fc40006800000 */
[C---:B------:R-:W-:Y:S01]  /*19b20*/  ISETP.GE.AND P5, PT, R18.reuse, R165, PT ;  /* 0x000000a51200720c */ /* 0x040fe20003fa6270 */
[C---:B------:R-:W-:Y:S01]  /*19b30*/  FFMA.FTZ R22, R19.reuse, UR5, R38 ;  /* 0x0000000513167c23 */ /* 0x040fe20008010026 */
[----:B------:R-:W-:Y:S02]  /*19b40*/  ISETP.GE.AND P6, PT, R18, R2, PT ;  /* 0x000000021200720c */ /* 0x000fe40003fc6270 */
[----:B------:R-:W-:Y:S01]  /*19b50*/  I2FP.F32.S32 R18, R18 ;  /* 0x0000001200127245 */ /* 0x000fe20000201400 */
[----:B--2---:R-:W-:Y:S01]  /*19b60*/  HMMA.16816.F32.BF16 R80, R4, R28, R80 ;  /* 0x0000001c0450723c */ /* 0x004fe20000041850 */
[----:B------:R-:W-:Y:S01]  /*19b70*/  FFMA.FTZ R28, R19, UR5, R36 ;  /* 0x00000005131c7c23 */ /* 0x000fe20008010024 */
[C---:B------:R-:W-:Y:S01]  /*19b80*/  VIADD R36, R13.reuse, 0x19 ;  /* 0x000000190d247836 */ /* 0x040fe20000000000 */
[----:B------:R-:W-:Y:S01]  /*19b90*/  FSEL R22, R22, -INF , !P4 ;  /* 0xff80000016167808 */ /* 0x000fe20006000000 */
[----:B------:R-:W-:Y:S01]  /*19ba0*/  FFMA.FTZ R20, R18, UR5, R39 ;  /* 0x0000000512147c23 */ /* 0x000fe20008010027 */
[----:B------:R-:W-:Y:S01]  /*19bb0*/  VIADD R19, R13, 0x20 ;  /* 0x000000200d137836 */ /* 0x000fe20000000000 */
[----:B------:R-:W-:-:S02]  /*19bc0*/  FSEL R28, R28, -INF , !P3 ;  /* 0xff8000001c1c7808 */ /* 0x000fc40005800000 */
[C---:B------:R-:W-:Y:S01]  /*19bd0*/  HMMA.16816.F32.BF16 R76, R4.reuse, R30, R76 ;  /* 0x0000001e044c723c */ /* 0x040fe2000004184c */
[----:B------:R-:W-:Y:S01]  /*19be0*/  FFMA.FTZ R30, R12, UR5, R43 ;  /* 0x000000050c1e7c23 */ /* 0x000fe2000801002b */
[----:B------:R-:W-:Y:S01]  /*19bf0*/  FFMA.FTZ R12, R18, UR5, R37 ;  /* 0x00000005120c7c23 */ /* 0x000fe20008010025 */
[CC--:B------:R-:W-:Y:S02]  /*19c00*/  ISETP.GE.AND P3, PT, R21.reuse, R2.reuse, PT ;  /* 0x000000021500720c */ /* 0x0c0fe40003f66270 */
[-C--:B------:R-:W-:Y:S02]  /*19c10*/  ISETP.GE.AND P4, PT, R36, R165.reuse, PT ;  /* 0x000000a52400720c */ /* 0x080fe40003f86270 */
[----:B------:R-:W-:Y:S01]  /*19c20*/  FSEL R30, R30, -INF , !P2 ;  /* 0xff8000001e1e7808 */ /* 0x000fe20005000000 */
[----:B------:R-:W-:Y:S01]  /*19c30*/  HMMA.16816.F32.BF16 R72, R4, R16, R72 ;  /* 0x000000100448723c */ /* 0x000fe20000041848 */
[----:B------:R-:W-:Y:S01]  /*19c40*/  ISETP.GE.AND P2, PT, R21, R165, PT ;  /* 0x000000a51500720c */ /* 0x000fe20003f46270 */
[C---:B------:R-:W-:Y:S01]  /*19c50*/  VIADD R5, R13.reuse, 0x29 ;  /* 0x000000290d057836 */ /* 0x040fe20000000000 */
[----:B------:R-:W-:Y:S01]  /*19c60*/  I2FP.F32.S32 R21, R21 ;  /* 0x0000001500157245 */ /* 0x000fe20000201400 */
[C---:B------:R-:W-:Y:S01]  /*19c70*/  VIADD R7, R13.reuse, 0x28 ;  /* 0x000000280d077836 */ /* 0x040fe20000000000 */
[----:B------:R-:W-:Y:S01]  /*19c80*/  FSEL R12, R12, -INF , !P5 ;  /* 0xff8000000c0c7808 */ /* 0x000fe20006800000 */
[----:B------:R-:W-:Y:S01]  /*19c90*/  VIADD R4, R13, 0x30 ;  /* 0x000000300d047836 */ /* 0x000fe20000000000 */
[----:B------:R-:W-:Y:S01]  /*19ca0*/  ISETP.GE.AND P5, PT, R36, R2, PT ;  /* 0x000000022400720c */ /* 0x000fe20003fa6270 */
[C---:B------:R-:W-:Y:S01]  /*19cb0*/  FFMA.FTZ R26, R21.reuse, UR5, R32 ;  /* 0x00000005151a7c23 */ /* 0x040fe20008010020 */
[----:B------:R-:W-:Y:S01]  /*19cc0*/  I2FP.F32.S32 R36, R36 ;  /* 0x0000002400247245 */ /* 0x000fe20000201400 */
[----:B------:R-:W-:Y:S01]  /*19cd0*/  FFMA.FTZ R18, R21, UR5, R34 ;  /* 0x0000000515127c23 */ /* 0x000fe20008010022 */
        /* <DEDUP_REMOVED lines=14> */
[----:B------:R-:W-:-:S02]  /*19dc0*/  I2FP.F32.S32 R32, R32 ;  /* 0x0000002000207245 */ /* 0x000fc40000201400 */
[----:B------:R-:W-:Y:S02]  /*19dd0*/  FSEL R16, R16, -INF , !P5 ;  /* 0xff80000010107808 */ /* 0x000fe40006800000 */
[----:B------:R-:W-:Y:S01]  /*19de0*/  FSEL R234, R80, -INF , !P6 ;  /* 0xff80000050ea7808 */ /* 0x000fe20007000000 */
[C---:B------:R-:W-:Y:S01]  /*19df0*/  FFMA.FTZ R81, R32.reuse, UR5, R81 ;  /* 0x0000000520517c23 */ /* 0x040fe20008010051 */
[----:B------:R-:W-:Y:S01]  /*19e00*/  I2FP.F32.S32 R6, R5 ;  /* 0x0000000500067245 */ /* 0x000fe20000201400 */
[----:B------:R-:W-:Y:S01]  /*19e10*/  FFMA.FTZ R83, R32, UR5, R83 ;  /* 0x0000000520537c23 */ /* 0x000fe20008010053 */
[C---:B------:R-:W-:Y:S02]  /*19e20*/  ISETP.GE.AND P5, PT, R7.reuse, R165, PT ;  /* 0x000000a50700720c */ /* 0x040fe40003fa6270 */
        /* <DEDUP_REMOVED lines=58> */
.L_x_3709:
        /* <DEDUP_REMOVED lines=34> */
[----:B------:R-:W-:-:S04]  /*1a3f0*/  LOP3.LUT R5, R7, UR9, RZ, 0x3c, !PT ;  /* 0x0000000907057c12 */ /* 0x000fc8000f8e3cff */
[----:B------:R-:W-:Y:S02]  /*1a400*/  ISETP.GE.AND P2, PT, R5, RZ, PT ;  /* 0x000000ff0500720c */ /* 0x000fe40003f46270 */
        /* <DEDUP_REMOVED lines=8> */
[C---:B------:R-:W-:Y:S02]  /*1a490*/  IMAD.WIDE R36, R5.reuse, 0x4, R230 ;  /* 0x0000000405247825 */ /* 0x040fe400078e02e6 */
[----:B------:R-:W4:Y:S04]  /*1a4a0*/  LDG.E R32, desc[UR6][R32.64] ;  /* 0x0000000620207981 */ /* 0x000f28000c1e1900 */
[----:B------:R-:W4:Y:S01]  /*1a4b0*/  LDG.E R13, desc[UR6][R36.64] ;  /* 0x00000006240d7981 */ /* 0x000f22000c1e1900 */
[----:B------:R-:W-:-:S04]  /*1a4c0*/  IMAD.IADD R34, R5, 0x1, -R17 ;  /* 0x0000000105227824 */ /* 0x000fc800078e0a11 */
[----:B------:R-:W-:-:S05]  /*1a4d0*/  IMAD R34, R34, R7, -0x40 ;  /* 0xffffffc022227424 */ /* 0x000fca00078e0207 */
[----:B------:R-:W-:-:S05]  /*1a4e0*/  SHF.R.S32.HI R5, RZ, 0x1f, R34 ;  /* 0x0000001fff057819 */ /* 0x000fca0000011422 */
[----:B--2---:R-:W-:-:S04]  /*1a4f0*/  IMAD R5, R5, UR14, RZ ;  /* 0x0000000e05057c24 */ /* 0x004fc8000f8e02ff */
[C---:B------:R-:W-:Y:S02]  /*1a500*/  IMAD R5, R34.reuse, UR15, R5 ;  /* 0x0000000f22057c24 */ /* 0x040fe4000f8e0205 */
[----:B------:R-:W-:-:S04]  /*1a510*/  IMAD.WIDE.U32 R34, R34, UR14, RZ ;  /* 0x0000000e22227c25 */ /* 0x000fc8000f8e00ff */
        /* <DEDUP_REMOVED lines=8> */
[----:B------:R-:W-:-:S07]  /*1a5a0*/  LEA.HI.X R227, R34, R227, R32, 0x1, P2 ;  /* 0x000000e322e37211 */ /* 0x000fce00010f0c20 */
.L_x_3710:
[----:B------:R-:W1:Y:S01]  /*1a5b0*/  LDCU UR10, c[0x0][0x440] ;  /* 0x00008800ff0a77ac */ /* 0x000e620008000800 */
[----:B------:R-:W2:Y:S01]  /*1a5c0*/  LDCU UR9, c[0x0][0x3bc] ;  /* 0x00007780ff0977ac */ /* 0x000ea20008000800 */
[----:B------:R-:W-:Y:S01]  /*1a5d0*/  USHF.L.U32 UR11, UR14, 0x5, URZ ;  /* 0x000000050e0b7899 */ /* 0x000fe200080006ff */
[----:B-1----:R-:W-:Y:S02]  /*1a5e0*/  ISETP.GE.AND P6, PT, R14, UR10, PT ;  /* 0x0000000a0e007c0c */ /* 0x002fe4000bfc6270 */
[----:B------:R-:W-:Y:S02]  /*1a5f0*/  ISETP.GE.AND P5, PT, R11, UR10, PT ;  /* 0x0000000a0b007c0c */ /* 0x000fe4000bfa6270 */
[----:B------:R-:W-:Y:S01]  /*1a600*/  ISETP.GE.AND P4, PT, R10, UR10, PT ;  /* 0x0000000a0a007c0c */ /* 0x000fe2000bf86270 */
[----:B--2---:R-:W-:Y:S01]  /*1a610*/  USHF.L.U64.HI UR9, UR14, 0x5, UR9 ;  /* 0x000000050e097899 */ /* 0x004fe20008010209 */
[----:B------:R-:W-:Y:S02]  /*1a620*/  ISETP.GE.AND P3, PT, R9, UR10, PT ;  /* 0x0000000a09007c0c */ /* 0x000fe4000bf66270 */
[----:B------:R-:W-:-:S04]  /*1a630*/  LEA R14, P2, R61, R226, 0x1 ;  /* 0x000000e23d0e7211 */ /* 0x000fc800078408ff */
[----:B------:R-:W-:Y:S01]  /*1a640*/  LEA.HI.X R15, R61, R227, R60, 0x1, P2 ;  /* 0x000000e33d0f7211 */ /* 0x000fe200010f0c3c */
        /* <DEDUP_REMOVED lines=85> */
.L_x_3708:
[----:B------:R-:W-:Y:S01]  /*1aba0*/  FMNMX3.FTZ R5, R6, R54, R56, !PT ;  /* 0x0000003606057276 */ /* 0x000fe20007810038 */
[----:B------:R-:W2:Y:S01]  /*1abb0*/  S2R R220, SR_TID.X ;  /* 0x0000000000dc7919 */ /* 0x000ea20000002100 */
[----:B-1----:R-:W-:Y:S01]  /*1abc0*/  FMNMX3.FTZ R11, R4, R50, R48, !PT ;  /* 0x00000032040b7276 */ /* 0x002fe20007810030 */
[----:B------:R-:W1:Y:S01]  /*1abd0*/  LDCU UR6, c[0x0][0x45c] ;  /* 0x00008b80ff0677ac */ /* 0x000e620008000800 */
[----:B------:R-:W-:Y:S02]  /*1abe0*/  FMNMX3.FTZ R5, R5, R52, R28, !PT ;  /* 0x0000003405057276 */ /* 0x000fe4000781001c */
[----:B------:R-:W-:Y:S01]  /*1abf0*/  FMNMX3.FTZ R11, R11, R30, R22, !PT ;  /* 0x0000001e0b0b7276 */ /* 0x000fe20007810016 */
[----:B------:R-:W-:Y:S01]  /*1ac00*/  UIADD3 UR16, UPT, UPT, UR4, -0x1, URZ ;  /* 0xffffffff04107890 */ /* 0x000fe2000fffe0ff */
[----:B------:R-:W-:Y:S02]  /*1ac10*/  FMNMX3.FTZ R5, R5, R12, R26, !PT ;  /* 0x0000000c05057276 */ /* 0x000fe4000781001a */
[----:B------:R-:W-:Y:S01]  /*1ac20*/  FMNMX3.FTZ R11, R11, R20, R18, !PT ;  /* 0x000000140b0b7276 */ /* 0x000fe20007810012 */
[----:B------:R-:W-:Y:S01]  /*1ac30*/  UISETP.GT.AND UP0, UPT, UR16, UR20, UPT ;  /* 0x000000141000728c */ /* 0x000fe2000bf04270 */
        /* <DEDUP_REMOVED lines=8> */
[----:B------:R-:W-:Y:S02]  /*1acc0*/  FMNMX.FTZ R14, R209, R14, !PT ;  /* 0x0000000ed10e7209 */ /* 0x000fe40007810000 */
[----:B------:R-:W-:Y:S02]  /*1acd0*/  FMNMX.FTZ R11, R200, R11, !PT ;  /* 0x0000000bc80b7209 */ /* 0x000fe40007810000 */
[----:B------:R-:W-:Y:S01]  /*1ace0*/  MOV R217, 0x20 ;  /* 0x0000002000d97802 */ /* 0x000fe20000000f00 */
[----:B------:R-:W3:Y:S01]  /*1acf0*/  SHFL.BFLY PT, R9, R14, 0x2, 0x1f ;  /* 0x0c401f000e097f89 */ /* 0x000ee200000e0000 */
[----:B--2---:R-:W-:Y:S02]  /*1ad00*/  SHF.L.U32 R181, R220, 0x3, RZ ;  /* 0x00000003dcb57819 */ /* 0x004fe400000006ff */
[----:B------:R-:W-:Y:S01]  /*1ad10*/  SHF.R.U32.HI R219, RZ, 0x1, R220 ;  /* 0x00000001ffdb7819 */ /* 0x000fe200000116dc */
[----:B------:R-:W2:Y:S01]  /*1ad20*/  SHFL.BFLY PT, R10, R11, 0x2, 0x1f ;  /* 0x0c401f000b0a7f89 */ /* 0x000ea200000e0000 */
[----:B------:R-:W-:-:S02]  /*1ad30*/  LOP3.LUT R181, R181, 0x38, RZ, 0xc0, !PT ;  /* 0x00000038b5b57812 */ /* 0x000fc400078ec0ff */
[----:B------:R-:W-:Y:S02]  /*1ad40*/  LOP3.LUT R7, R219, 0x8, RZ, 0xc0, !PT ;  /* 0x00000008db077812 */ /* 0x000fe400078ec0ff */
[----:B------:R-:W-:Y:S02]  /*1ad50*/  LOP3.LUT R180, R181, 0x1c0, R3, 0xf8, !PT ;  /* 0x000001c0b5b47812 */ /* 0x000fe400078ef803 */
[----:B------:R-:W-:Y:S02]  /*1ad60*/  SEL R217, R217, 0xffffffe0, !P1 ;  /* 0xffffffe0d9d97807 */ /* 0x000fe40004800000 */
[----:B------:R-:W-:-:S04]  /*1ad70*/  LOP3.LUT R166, R180, R7, RZ, 0x3c, !PT ;  /* 0x00000007b4a67212 */ /* 0x000fc800078e3cff */
[----:B------:R-:W-:-:S04]  /*1ad80*/  LOP3.LUT R166, R166, 0x200, R3, 0xf8, !PT ;  /* 0x00000200a6a67812 */ /* 0x000fc800078ef803 */
[----:B------:R-:W-:Y:S02]  /*1ad90*/  LEA R221, R166, UR8, 0x1 ;  /* 0x00000008a6dd7c11 */ /* 0x000fe4000f8e08ff */
[----:B---3--:R-:W-:Y:S02]  /*1ada0*/  FMNMX.FTZ R9, R14, R9, !PT ;  /* 0x000000090e097209 */ /* 0x008fe40007810000 */
[----:B------:R-:W-:Y:S01]  /*1adb0*/  IADD3 R199, PT, PT, R8, R221, RZ ;  /* 0x000000dd08c77210 */ /* 0x000fe20007ffe0ff */
[----:B------:R-:W-:Y:S01]  /*1adc0*/  LDSM.16.MT88.4 R156, [R221+0x10000] ;  /* 0x01000000dd9c783b */ /* 0x000fe20000004200 */
[----:B--2---:R-:W-:Y:S02]  /*1add0*/  FMNMX.FTZ R10, R11, R10, !PT ;  /* 0x0000000a0b0a7209 */ /* 0x004fe40007810000 */
[----:B------:R-:W-:Y:S01]  /*1ade0*/  IADD3 R198, PT, PT, R221, 0x10040, RZ ;  /* 0x00010040ddc67810 */ /* 0x000fe20007ffe0ff */
[----:B------:R-:W2:Y:S04]  /*1adf0*/  SHFL.BFLY PT, R164, R9, 0x1, 0x1f ;  /* 0x0c201f0009a47f89 */ /* 0x000ea800000e0000 */
[----:B------:R-:W3:Y:S04]  /*1ae00*/  SHFL.BFLY PT, R5, R10, 0x1, 0x1f ;  /* 0x0c201f000a057f89 */ /* 0x000ee800000e0000 */
[----:B------:R-:W4:Y:S04]  /*1ae10*/  LDSM.16.MT88.4 R40, [R199+0x10000] ;  /* 0x01000000c728783b */ /* 0x000f280000004200 */
[----:B------:R-:W5:Y:S04]  /*1ae20*/  LDSM.16.MT88.4 R72, [R199+0x12000] ;  /* 0x01200000c748783b */ /* 0x000f680000004200 */
[----:B------:R-:W5:Y:S04]  /*1ae30*/  LDSM.16.MT88.4 R104, [R199+0x14000] ;  /* 0x01400000c768783b */ /* 0x000f680000004200 */
[----:B------:R-:W5:Y:S01]  /*1ae40*/  LDSM.16.MT88.4 R136, [R199+0x16000] ;  /* 0x01600000c788783b */ /* 0x000f620000004200 */
[----:B--2---:R-:W-:-:S03]  /*1ae50*/  FMNMX.FTZ R164, R9, R164, !PT ;  /* 0x000000a409a47209 */ /* 0x004fc60007810000 */
[----:B------:R-:W-:Y:S01]  /*1ae60*/  LDSM.16.MT88.4 R64, [R221+0x12000] ;  /* 0x01200000dd40783b */ /* 0x000fe20000004200 */
[----:B---3--:R-:W-:Y:S01]  /*1ae70*/  FMNMX.FTZ R3, R10, R5, !PT ;  /* 0x000000050a037209 */ /* 0x008fe20007810000 */
[C---:B-1----:R-:W-:Y:S01]  /*1ae80*/  FMUL.FTZ R213, R164.reuse, UR6 ;  /* 0x00000006a4d57c20 */ /* 0x042fe20008410000 */
[----:B------:R-:W-:Y:S01]  /*1ae90*/  FSETP.NEU.FTZ.AND P2, PT, R164, -INF , PT ;  /* 0xff800000a400780b */ /* 0x000fe20003f5d000 */
[----:B------:R-:W-:Y:S02]  /*1aea0*/  LDSM.16.MT88.4 R96, [R221+0x14000] ;  /* 0x01400000dd60783b */ /* 0x000fe40000004200 */
[----:B------:R-:W-:Y:S01]  /*1aeb0*/  FMUL.FTZ R207, R3, UR6 ;  /* 0x0000000603cf7c20 */ /* 0x000fe20008410000 */
[----:B------:R-:W-:Y:S01]  /*1aec0*/  FSEL R213, R213, RZ, P2 ;  /* 0x000000ffd5d57208 */ /* 0x000fe20001000000 */
[----:B------:R-:W-:Y:S01]  /*1aed0*/  LDSM.16.MT88.4 R128, [R221+0x16000] ;  /* 0x01600000dd80783b */ /* 0x000fe20000004200 */
[----:B------:R-:W-:-:S03]  /*1aee0*/  FSETP.NEU.FTZ.AND P2, PT, R3, -INF , PT ;  /* 0xff8000000300780b */ /* 0x000fc60003f5d000 */
[--C-:B------:R-:W-:Y:S01]  /*1aef0*/  FFMA.FTZ R193, R56, UR6, -R213.reuse ;  /* 0x0000000638c17c23 */ /* 0x100fe200080108d5 */
[----:B------:R-:W-:Y:S01]  /*1af00*/  FSEL R207, R207, RZ, P2 ;  /* 0x000000ffcfcf7208 */ /* 0x000fe20001000000 */
[--C-:B------:R-:W-:Y:S01]  /*1af10*/  FFMA.FTZ R197, R6, UR6, -R213.reuse ;  /* 0x0000000606c57c23 */ /* 0x100fe200080108d5 */
[--C-:B------:R-:W-:Y:S01]  /*1af20*/  FFMA.FTZ R196, R54, UR6, -R213.reuse ;  /* 0x0000000636c47c23 */ /* 0x100fe200080108d5 */
[--C-:B------:R-:W-:Y:S01]  /*1af30*/  FFMA.FTZ R192, R52, UR6, -R213.reuse ;  /* 0x0000000634c07c23 */ /* 0x100fe200080108d5 */
[----:B------:R-:W-:Y:S01]  /*1af40*/  FFMA.FTZ R188, R12, UR6, -R213 ;  /* 0x000000060cbc7c23 */ /* 0x000fe200080108d5 */
[--C-:B------:R-:W-:Y:S01]  /*1af50*/  FFMA.FTZ R195, R4, UR6, -R207.reuse ;  /* 0x0000000604c37c23 */ /* 0x100fe200080108cf */
[----:B------:R-:W-:Y:S01]  /*1af60*/  IADD3 R4, PT, PT, R221, 0x10000, RZ ;  /* 0x00010000dd047810 */ /* 0x000fe20007ffe0ff */
[--C-:B------:R-:W-:Y:S01]  /*1af70*/  FFMA.FTZ R194, R50, UR6, -R207.reuse ;  /* 0x0000000632c27c23 */ /* 0x100fe200080108cf */
[--C-:B------:R-:W-:Y:S01]  /*1af80*/  FFMA.FTZ R191, R48, UR6, -R207.reuse ;  /* 0x0000000630bf7c23 */ /* 0x100fe200080108cf */
[----:B------:R-:W-:Y:S01]  /*1af90*/  FFMA.FTZ R190, R30, UR6, -R207 ;  /* 0x000000061ebe7c23 */ /* 0x000fe200080108cf */
[----:B------:R-:W-:Y:S01]  /*1afa0*/  @P0 IADD3 R198, PT, PT, R4, -0x40, RZ ;  /* 0xffffffc004c60810 */ /* 0x000fe20007ffe0ff */
[----:B------:R-:W-:Y:S01]  /*1afb0*/  MUFU.EX2 R197, R197 ;  /* 0x000000c500c57308 */ /* 0x000fe20000000800 */
[----:B------:R-:W-:Y:S01]  /*1afc0*/  LDSM.16.MT88.4 R12, [R199+0x10800] ;  /* 0x01080000c70c783b */ /* 0x000fe20000004200 */
[--C-:B------:R-:W-:Y:S01]  /*1afd0*/  FFMA.FTZ R189, R28, UR6, -R213.reuse ;  /* 0x000000061cbd7c23 */ /* 0x100fe200080108d5 */
[-C--:B------:R-:W-:Y:S01]  /*1afe0*/  IADD3 R177, PT, PT, R8, R198.reuse, RZ ;  /* 0x000000c608b17210 */ /* 0x080fe20007ffe0ff */
[----:B------:R-:W1:Y:S01]  /*1aff0*/  MUFU.EX2 R196, R196 ;  /* 0x000000c400c47308 */ /* 0x000e620000000800 */
[----:B------:R-:W2:Y:S01]  /*1b000*/  LDSM.16.MT88.4 R48, [R198] ;  /* 0x00000000c630783b */ /* 0x000ea20000004200 */
[--C-:B------:R-:W-:Y:S01]  /*1b010*/  FFMA.FTZ R185, R26, UR6, -R213.reuse ;  /* 0x000000061ab97c23 */ /* 0x100fe200080108d5 */
[----:B------:R-:W-:Y:S01]  /*1b020*/  FFMA.FTZ R184, R24, UR6, -R213 ;  /* 0x0000000618b87c23 */ /* 0x000fe200080108d5 */
[----:B------:R-:W-:Y:S01]  /*1b030*/  MUFU.EX2 R193, R193 ;  /* 0x000000c100c17308 */ /* 0x000fe20000000800 */
[----:B------:R-:W3:Y:S01]  /*1b040*/  LDSM.16.MT88.4 R56, [R177] ;  /* 0x00000000b138783b */ /* 0x000ee20000004200 */
        /* <DEDUP_REMOVED lines=8> */
[----:B-1----:R-:W-:Y:S01]  /*1b0d0*/  F2FP.BF16.F32.PACK_AB R148, R196, R197 ;  /* 0x000000c5c494723e */ /* 0x002fe200000010ff */
        /* <DEDUP_REMOVED lines=12> */
[----:B------:R-:W-:Y:S01]  /*1b1a0*/  IADD3 R217, PT, PT, R217, R198, RZ ;  /* 0x000000c6d9d97210 */ /* 0x000fe20007ffe0ff */
[----:B------:R-:W-:Y:S01]  /*1b1b0*/  MUFU.EX2 R189, R189 ;  /* 0x000000bd00bd7308 */ /* 0x000fe20000000800 */
[----:B------:R-:W3:Y:S01]  /*1b1c0*/  LDSM.16.MT88.4 R4, [R177+0x6000] ;  /* 0x00600000b104783b */ /* 0x000ee20000004200 */
[----:B-1----:R-:W-:Y:S01]  /*1b1d0*/  F2FP.BF16.F32.PACK_AB R149, R194, R195 ;  /* 0x000000c3c295723e */ /* 0x002fe200000010ff */
[----:B------:R-:W-:Y:S01]  /*1b1e0*/  FFMA.FTZ R237, R209, UR6, -R213 ;  /* 0x00000006d1ed7c23 */ /* 0x000fe200080108d5 */
[----:B------:R-:W1:Y:S01]  /*1b1f0*/  MUFU.EX2 R188, R188 ;  /* 0x000000bc00bc7308 */ /* 0x000e620000000800 */
[----:B------:R-:W1:Y:S01]  /*1b200*/  LDSM.16.MT88.4 R8, [R199+0x12800] ;  /* 0x01280000c708783b */ /* 0x000e620000004200 */
[--C-:B------:R-:W-:Y:S01]  /*1b210*/  FFMA.FTZ R204, R204, UR6, -R207.reuse ;  /* 0x00000006cccc7c23 */ /* 0x100fe200080108cf */
[--C-:B------:R-:W-:Y:S01]  /*1b220*/  FFMA.FTZ R235, R200, UR6, -R207.reuse ;  /* 0x00000006c8eb7c23 */ /* 0x100fe200080108cf */
        /* <DEDUP_REMOVED lines=17> */
[C---:B-----5:R-:W-:Y:S01]  /*1b340*/  HMMA.16816.F32.BF16 R68, R148.reuse, R72, RZ ;  /* 0x000000489444723c */ /* 0x060fe200000418ff */
[----:B------:R-:W-:Y:S01]  /*1b350*/  LDSM.16.MT88.4 R172, [R198+0x800] ;  /* 0x00080000c6ac783b */ /* 0x000fe20000004200 */
[----:B------:R-:W-:Y:S01]  /*1b360*/  FADD.FTZ R190, R190, R191 ;  /* 0x000000bfbebe7221 */ /* 0x000fe20000010000 */
[----:B------:R-:W5:Y:S02]  /*1b370*/  MUFU.EX2 R182, R182 ;  /* 0x000000b600b67308 */ /* 0x000f640000000800 */
        /* <DEDUP_REMOVED lines=79> */
[C---:B-1----:R-:W-:Y:S01]  /*1b870*/  HMMA.16816.F32.BF16 R124, R4.reuse, R12, R124 ;  /* 0x0000000c047c723c */ /* 0x042fe2000004187c */
[----:B------:R1:W3:Y:S04]  /*1b880*/  MUFU.EX2 R218, R28 ;  /* 0x0000001c00da7308 */ /* 0x0002e80000000800 */
[----:B------:R-:W3:Y:S03]  /*1b890*/  MUFU.EX2 R222, R222 ;  /* 0x000000de00de7308 */ /* 0x000ee60000000800 */
[C---:B------:R-:W-:Y:S01]  /*1b8a0*/  HMMA.16816.F32.BF16 R128, R4.reuse, R14, R128 ;  /* 0x0000000e0480723c */ /* 0x040fe20000041880 */
[----:B------:R-:W3:Y:S07]  /*1b8b0*/  LDSM.16.MT88.4 R12, [R199+0x15000] ;  /* 0x01500000c70c783b */ /* 0x000eee0000004200 */
        /* <DEDUP_REMOVED lines=41> */
[----:B------:R5:W3:Y:S07]  /*1bb50*/  LDSM.16.MT88.4 R24, [R217+0x7000] ;  /* 0x00700000d918783b */ /* 0x000aee0000004200 */
[C---:B----4-:R-:W-:Y:S08]  /*1bb60*/  HMMA.16816.F32.BF16 R116, R4.reuse, R12, R116 ;  /* 0x0000000c0474723c */ /* 0x050ff00000041874 */
[C---:B------:R-:W-:Y:S01]  /*1bb70*/  HMMA.16816.F32.BF16 R120, R4.reuse, R14, R120 ;  /* 0x0000000e0478723c */ /* 0x040fe20000041878 */
[----:B------:R-:W4:Y:S07]  /*1bb80*/  LDSM.16.MT88.4 R12, [R199+0x11800] ;  /* 0x01180000c70c783b */ /* 0x000f2e0000004200 */
[----:B--2---:R-:W-:Y:S01]  /*1bb90*/  HMMA.16816.F32.BF16 R124, R4, R8, R124 ;  /* 0x00000008047c723c */ /* 0x004fe2000004187c */
[----:B-----5:R-:W-:-:S07]  /*1bba0*/  MOV R217, 0x20 ;  /* 0x0000002000d97802 */ /* 0x020fce0000000f00 */
        /* <DEDUP_REMOVED lines=9> */
[----:B------:R-:W5:Y:S01]  /*1bc40*/  MUFU.EX2 R177, R177 ;  /* 0x000000b100b17308 */ /* 0x000f620000000800 */
[----:B------:R-:W-:-:S03]  /*1bc50*/  SEL R207, R217, 0xffffffe0, !P1 ;  /* 0xffffffe0d9cf7807 */ /* 0x000fc60004800000 */
[----:B------:R-:W-:Y:S01]  /*1bc60*/  MUFU.EX2 R178, R178 ;  /* 0x000000b200b27308 */ /* 0x000fe20000000800 */
[C---:B-1----:R-:W-:Y:S03]  /*1bc70*/  HMMA.16816.F32.BF16 R140, R4.reuse, R16, R140 ;  /* 0x00000010048c723c */ /* 0x042fe6000004188c */
[----:B------:R-:W1:Y:S05]  /*1bc80*/  MUFU.EX2 R179, R179 ;  /* 0x000000b300b37308 */ /* 0x000e6a0000000800 */
        /* <DEDUP_REMOVED lines=13> */
[C---:B---3--:R-:W-:Y:S08]  /*1bd60*/  HMMA.16816.F32.BF16 R108, R4.reuse, R20, R108 ;  /* 0x00000014046c723c */ /* 0x048ff0000004186c */
[C---:B------:R-:W-:Y:S01]  /*1bd70*/  HMMA.16816.F32.BF16 R112, R4.reuse, R22, R112 ;  /* 0x000000160470723c */ /* 0x040fe20000041870 */
[----:B------:R3:W2:Y:S07]  /*1bd80*/  LDSM.16.MT88.4 R20, [R199+0x13800] ;  /* 0x01380000c714783b */ /* 0x0006ae0000004200 */
[C---:B------:R-:W-:Y:S08]  /*1bd90*/  HMMA.16816.F32.BF16 R152, R4.reuse, R24, R152 ;  /* 0x000000180498723c */ /* 0x040ff00000041898 */
[----:B------:R-:W-:Y:S01]  /*1bda0*/  HMMA.16816.F32.BF16 R148, R4, R26, R148 ;  /* 0x0000001a0494723c */ /* 0x000fe20000041894 */
[----:B-----5:R-:W-:Y:S01]  /*1bdb0*/  F2FP.BF16.F32.PACK_AB R4, R177, R176 ;  /* 0x000000b0b104723e */ /* 0x020fe200000010ff */
[----:B------:R-:W-:Y:S01]  /*1bdc0*/  LDSM.16.MT88.4 R24, [R221+0x13800] ;  /* 0x01380000dd18783b */ /* 0x000fe20000004200 */
[----:B-1----:R-:W-:-:S02]  /*1bdd0*/  F2FP.BF16.F32.PACK_AB R5, R204, R179 ;  /* 0x000000b3cc05723e */ /* 0x002fc400000010ff */
[----:B------:R-:W-:Y:S02]  /*1bde0*/  F2FP.BF16.F32.PACK_AB R6, R237, R178 ;  /* 0x000000b2ed06723e */ /* 0x000fe400000010ff */
[----:B------:R-:W-:Y:S02]  /*1bdf0*/  F2FP.BF16.F32.PACK_AB R7, R235, R200 ;  /* 0x000000c8eb07723e */ /* 0x000fe400000010ff */
[----:B---3--:R-:W-:-:S05]  /*1be00*/  IADD3 R199, PT, PT, R207, R198, RZ ;  /* 0x000000c6cfc77210 */ /* 0x008fca0007ffe0ff */
[C---:B----4-:R-:W-:Y:S01]  /*1be10*/  HMMA.16816.F32.BF16 R36, R4.reuse, R12, R36 ;  /* 0x0000000c0424723c */ /* 0x050fe20000041824 */
[----:B------:R-:W-:Y:S07]  /*1be20*/  LDSM.16.MT88.4 R28, [R199+0x1800] ;  /* 0x00180000c71c783b */ /* 0x000fee0000004200 */
        /* <DEDUP_REMOVED lines=132> */
.L_x_3712:
        /* <DEDUP_REMOVED lines=8> */
.L_x_3713:
        /* <DEDUP_REMOVED lines=132> */
[----:B------:R-:W-:Y:S01]  /*1cf30*/  LDSM.16.M88.4 R200, [R208+0x8000] ;  /* 0x00800000d0c8783b */ /* 0x000fe20000000200 */
[C---:B--2---:R-:W-:Y:S03]  /*1cf40*/  HMMA.16816.F32.BF16 R168, R192.reuse, R32, RZ ;  /* 0x00000020c0a8723c */ /* 0x044fe600000418ff */
[----:B------:R-:W-:Y:S04]  /*1cf50*/  LDSM.16.M88.4 R188, [R208+0x8800] ;  /* 0x00880000d0bc783b */ /* 0x000fe80000000200 */
[----:B------:R-:W-:Y:S01]  /*1cf60*/  LDSM.16.M88.4 R184, [R209] ;  /* 0x00000000d1b8783b */ /* 0x000fe20000000200 */
[C---:B---3--:R-:W-:Y:S03]  /*1cf70*/  HMMA.16816.F32.BF16 R28, R192.reuse, R24, RZ ;  /* 0x00000018c01c723c */ /* 0x048fe600000418ff */
[----:B------:R-:W-:Y:S04]  /*1cf80*/  LDSM.16.M88.4 R204, [R213+UR8+0xb000] ;  /* 0x00b00008d5cc783b */ /* 0x000fe80008000200 */
        /* <DEDUP_REMOVED lines=26> */
[----:B------:R-:W2:Y:S07]  /*1d130*/  LDSM.16.M88.4 R188, [R167+0x9800] ;  /* 0x00980000a7bc783b */ /* 0x000eae0000000200 */
[C---:B-1----:R-:W-:Y:S08]  /*1d140*/  HMMA.16816.F32.BF16 R20, R4.reuse, R12, R20 ;  /* 0x0000000c0414723c */ /* 0x042ff00000041814 */
[C---:B------:R-:W-:Y:S01]  /*1d150*/  HMMA.16816.F32.BF16 R16, R4.reuse, R14, R16 ;  /* 0x0000000e0410723c */ /* 0x040fe20000041810 */
[----:B------:R-:W-:Y:S07]  /*1d160*/  LDSM.16.M88.4 R12, [R213+UR8+0xa000] ;  /* 0x00a00008d50c783b */ /* 0x000fee0008000200 */
[C---:B---3--:R-:W-:Y:S08]  /*1d170*/  HMMA.16816.F32.BF16 R196, R4.reuse, R8, R196 ;  /* 0x0000000804c4723c */ /* 0x048ff000000418c4 */
[----:B------:R-:W-:Y:S01]  /*1d180*/  HMMA.16816.F32.BF16 R192, R4, R10, R192 ;  /* 0x0000000a04c0723c */ /* 0x000fe200000418c0 */
[----:B------:R-:W1:Y:S04]  /*1d190*/  LDSM.16.M88.4 R8, [R214+0x2000] ;  /* 0x00200000d608783b */ /* 0x000e680000000200 */
        /* <DEDUP_REMOVED lines=10> */
[C---:B--2---:R-:W-:Y:S08]  /*1d240*/  HMMA.16816.F32.BF16 R196, R184.reuse, R188, R196 ;  /* 0x000000bcb8c4723c */ /* 0x044ff000000418c4 */
        /* <DEDUP_REMOVED lines=8> */
[----:B------:R-:W1:Y:S07]  /*1d2d0*/  LDSM.16.M88.4 R4, [R210+0x2000] ;  /* 0x00200000d204783b */ /* 0x000e6e0000000200 */
        /* <DEDUP_REMOVED lines=13> */
[C---:B--2---:R-:W-:Y:S08]  /*1d3b0*/  HMMA.16816.F32.BF16 R20, R176.reuse, R188, R20 ;  /* 0x000000bcb014723c */ /* 0x044ff00000041814 */
[C---:B------:R-:W-:Y:S01]  /*1d3c0*/  HMMA.16816.F32.BF16 R16, R176.reuse, R190, R16 ;  /* 0x000000beb010723c */ /* 0x040fe20000041810 */
[----:B------:R-:W-:Y:S07]  /*1d3d0*/  LDSM.16.M88.4 R188, [R211+0xc000] ;  /* 0x00c00000d3bc783b */ /* 0x000fee0000000200 */
        /* <DEDUP_REMOVED lines=76> */
[----:B------:R4:W-:Y:S07]  /*1d8a0*/  LDSM.16.M88.4 R172, [R212+0x6000] ;  /* 0x00600000d4ac783b */ /* 0x0009ee0000000200 */
[C---:B-1----:R-:W-:Y:S08]  /*1d8b0*/  HMMA.16816.F32.BF16 R168, R12.reuse, R8, R168 ;  /* 0x000000080ca8723c */ /* 0x042ff000000418a8 */
[C---:B------:R-:W-:Y:S01]  /*1d8c0*/  HMMA.16816.F32.BF16 R32, R12.reuse, R10, R32 ;  /* 0x0000000a0c20723c */ /* 0x040fe20000041820 */
[----:B------:R-:W1:Y:S07]  /*1d8d0*/  LDSM.16.M88.4 R8, [R211+0xe000] ;  /* 0x00e00000d308783b */ /* 0x000e6e0000000200 */
[----:B--2---:R-:W-:Y:S01]  /*1d8e0*/  HMMA.16816.F32.BF16 R28, R12, R4, R28 ;  /* 0x000000040c1c723c */ /* 0x004fe2000004181c */
[----:B----4-:R-:W-:-:S05]  /*1d8f0*/  IMAD.SHL.U32 R212, R220, 0x2, RZ ;  /* 0x00000002dcd47824 */ /* 0x010fca00078e00ff */
[----:B------:R-:W-:Y:S02]  /*1d900*/  LOP3.LUT R212, R212, 0x6, RZ, 0xc0, !PT ;  /* 0x00000006d4d47812 */ /* 0x000fe400078ec0ff */
        /* <DEDUP_REMOVED lines=16> */
[----:B------:R-:W-:Y:S04]  /*1da10*/  LDSM.16.M88.4 R8, [R209+0x6000] ;  /* 0x00600000d108783b */ /* 0x000fe80000000200 */
[----:B------:R-:W-:Y:S03]  /*1da20*/  LDSM.16.M88.4 R208, [R208+0xf000] ;  /* 0x00f00000d0d0783b */ /* 0x000fe60000000200 */
[C---:B--2---:R-:W-:Y:S08]  /*1da30*/  HMMA.16816.F32.BF16 R28, R172.reuse, R4, R28 ;  /* 0x00000004ac1c723c */ /* 0x044ff0000004181c */
[C---:B------:R-:W-:Y:S01]  /*1da40*/  HMMA.16816.F32.BF16 R24, R172.reuse, R6, R24 ;  /* 0x00000006ac18723c */ /* 0x040fe20000041818 */
[----:B------:R-:W1:Y:S07]  /*1da50*/  LDSM.16.M88.4 R4, [R167+0xe000] ;  /* 0x00e00000a704783b */ /* 0x000e6e0000000200 */
[----:B----4-:R-:W-:Y:S08]  /*1da60*/  HMMA.16816.F32.BF16 R192, R172, R178, R192 ;  /* 0x000000b2acc0723c */ /* 0x010ff000000418c0 */
[C---:B---3--:R-:W-:Y:S08]  /*1da70*/  HMMA.16816.F32.BF16 R168, R196.reuse, R188, R168 ;  /* 0x000000bcc4a8723c */ /* 0x048ff000000418a8 */
[C---:B------:R-:W-:Y:S08]  /*1da80*/  HMMA.16816.F32.BF16 R32, R196.reuse, R190, R32 ;  /* 0x000000bec420723c */ /* 0x040ff00000041820 */
[----:B-----5:R-:W-:Y:S08]  /*1da90*/  HMMA.16816.F32.BF16 R192, R196, R14, R192 ;  /* 0x0000000ec4c0723c */ /* 0x020ff000000418c0 */
[----:B------:R-:W-:Y:S08]  /*1daa0*/  HMMA.16816.F32.BF16 R20, R172, R184, R20 ;  /* 0x000000b8ac14723c */ /* 0x000ff00000041814 */
[----:B-1----:R-:W-:Y:S01]  /*1dab0*/  HMMA.16816.F32.BF16 R168, R8, R4, R168 ;  /* 0x0000000408a8723c */ /* 0x002fe200000418a8 */
        /* <DEDUP_REMOVED lines=11> */
[----:B------:R-:W-:-:S03]  /*1db70*/  I2FP.F32.S32 R177, R4 ;  /* 0x0000000400b17245 */ /* 0x000fc60000201400 */
[----:B------:R-:W-:Y:S01]  /*1db80*/  HMMA.16816.F32.BF16 R192, R8, R182, R192 ;  /* 0x000000b608c0723c */ /* 0x000fe200000418c0 */
[----:B------:R-:W-:Y:S01]  /*1db90*/  FSEL R15, R168, -INF , !P2 ;  /* 0xff800000a80f7808 */ /* 0x000fe20005000000 */
[C---:B------:R-:W-:Y:S01]  /*1dba0*/  VIADD R168, R14.reuse, 0xffffff88 ;  /* 0xffffff880ea87836 */ /* 0x040fe20000000000 */
[----:B------:R-:W-:Y:S01]  /*1dbb0*/  ISETP.GE.AND P2, PT, R5, R2, PT ;  /* 0x000000020500720c */ /* 0x000fe20003f46270 */
[----:B------:R-:W-:-:S03]  /*1dbc0*/  VIADD R5, R14, 0xffffff81 ;  /* 0xffffff810e057836 */ /* 0x000fc60000000000 */
[----:B------:R-:W-:Y:S01]  /*1dbd0*/  FSEL R176, R170, -INF , !P2 ;  /* 0xff800000aab07808 */ /* 0x000fe20005000000 */
[----:B------:R-:W-:Y:S01]  /*1dbe0*/  HMMA.16816.F32.BF16 R32, R8, R6, R32 ;  /* 0x000000060820723c */ /* 0x000fe20000041820 */
[----:B------:R-:W-:Y:S01]  /*1dbf0*/  ISETP.GE.AND P2, PT, R4, R165, PT ;  /* 0x000000a50400720c */ /* 0x000fe20003f46270 */
[----:B------:R-:W-:Y:S01]  /*1dc00*/  VIADD R170, R14, 0xffffff89 ;  /* 0xffffff890eaa7836 */ /* 0x000fe20000000000 */
[----:B------:R-:W-:-:S05]  /*1dc10*/  I2FP.F32.S32 R6, R5 ;  /* 0x0000000500067245 */ /* 0x000fca0000201400 */
[----:B------:R-:W-:Y:S01]  /*1dc20*/  HMMA.16816.F32.BF16 R28, R196, R204, R28 ;  /* 0x000000ccc41c723c */ /* 0x000fe2000004181c */
[C---:B------:R-:W-:Y:S01]  /*1dc30*/  FFMA.FTZ R169, R6.reuse, UR5, R169 ;  /* 0x0000000506a97c23 */ /* 0x040fe200080100a9 */
[----:B------:R-:W-:Y:S01]  /*1dc40*/  FFMA.FTZ R171, R6, UR5, R171 ;  /* 0x0000000506ab7c23 */ /* 0x000fe200080100ab */
[C---:B------:R-:W-:Y:S01]  /*1dc50*/  FFMA.FTZ R7, R177.reuse, UR5, R192 ;  /* 0x00000005b1077c23 */ /* 0x040fe200080100c0 */
[----:B------:R-:W-:-:S04]  /*1dc60*/  FFMA.FTZ R192, R177, UR5, R194 ;  /* 0x00000005b1c07c23 */ /* 0x000fc800080100c2 */
        /* <DEDUP_REMOVED lines=10> */
[----:B------:R1:W2:Y:S01]  /*1dd10*/  LDSM.16.M88.4 R4, [R167+0xf000] ;  /* 0x00f00000a704783b */ /* 0x0002a20000000200 */
[----:B------:R-:W-:Y:S01]  /*1dd20*/  FFMA.FTZ R179, R169, UR5, R32 ;  /* 0x00000005a9b37c23 */ /* 0x000fe20008010020 */
[----:B------:R-:W-:Y:S01]  /*1dd30*/  FSEL R32, R171, -INF , !P2 ;  /* 0xff800000ab207808 */ /* 0x000fe20005000000 */
[----:B------:R-:W-:Y:S01]  /*1dd40*/  FFMA.FTZ R34, R169, UR5, R34 ;  /* 0x00000005a9227c23 */ /* 0x000fe20008010022 */
[----:B------:R-:W-:Y:S01]  /*1dd50*/  ISETP.GE.AND P2, PT, R168, R165, PT ;  /* 0x000000a5a800720c */ /* 0x000fe20003f46270 */
[----:B------:R-:W-:-:S04]  /*1dd60*/  DEPBAR.LE SB0, 0x0 ;  /* 0x000080000000791a */ /* 0x000fc80000000000 */
[----:B------:R-:W-:Y:S01]  /*1dd70*/  I2FP.F32.S32 R172, R170 ;  /* 0x000000aa00ac7245 */ /* 0x000fe20000201400 */
[----:B------:R-:W-:Y:S01]  /*1dd80*/  HMMA.16816.F32.BF16 R24, R8, R174, R24 ;  /* 0x000000ae0818723c */ /* 0x000fe20000041818 */
        /* <DEDUP_REMOVED lines=10> */
[----:B-1----:R-:W-:-:S02]  /*1de30*/  I2FP.F32.S32 R167, R168 ;  /* 0x000000a800a77245 */ /* 0x002fc40000201400 */
        /* <DEDUP_REMOVED lines=8> */
[----:B------:R-:W-:-:S04]  /*1dec0*/  ISETP.GE.AND P2, PT, R168, R165, PT ;  /* 0x000000a5a800720c */ /* 0x000fc80003f46270 */
[----:B------:R-:W-:Y:S01]  /*1ded0*/  FSEL R167, R171, -INF , !P2 ;  /* 0xff800000aba77808 */ /* 0x000fe20005000000 */
[----:B------:R-:W-:Y:S01]  /*1dee0*/  FFMA.FTZ R171, R170, UR5, R29 ;  /* 0x00000005aaab7c23 */ /* 0x000fe2000801001d */
[----:B------:R-:W-:Y:S01]  /*1def0*/  ISETP.GE.AND P2, PT, R168, R2, PT ;  /* 0x00000002a800720c */ /* 0x000fe20003f46270 */
[----:B------:R-:W-:Y:S01]  /*1df00*/  FFMA.FTZ R170, R170, UR5, R31 ;  /* 0x00000005aaaa7c23 */ /* 0x000fe2000801001f */
[----:B------:R-:W-:Y:S01]  /*1df10*/  I2FP.F32.S32 R29, R30 ;  /* 0x0000001e001d7245 */ /* 0x000fe20000201400 */
[----:B--2---:R-:W-:Y:S01]  /*1df20*/  HMMA.16816.F32.BF16 R20, R8, R4, R20 ;  /* 0x000000040814723c */ /* 0x004fe20000041814 */
[----:B------:R-:W-:Y:S01]  /*1df30*/  FSEL R168, R169, -INF , !P2 ;  /* 0xff800000a9a87808 */ /* 0x000fe20005000000 */
[C---:B------:R-:W-:Y:S01]  /*1df40*/  VIADD R4, R14.reuse, 0xffffff99 ;  /* 0xffffff990e047836 */ /* 0x040fe20000000000 */
[----:B------:R-:W-:Y:S01]  /*1df50*/  ISETP.GE.AND P2, PT, R35, R165, PT ;  /* 0x000000a52300720c */ /* 0x000fe20003f46270 */
[----:B------:R-:W-:Y:S01]  /*1df60*/  FFMA.FTZ R26, R29, UR5, R26 ;  /* 0x000000051d1a7c23 */ /* 0x000fe2000801001a */
[----:B------:R-:W-:-:S02]  /*1df70*/  VIADD R5, R14, 0xffffffa0 ;  /* 0xffffffa00e057836 */ /* 0x000fc40000000000 */
[----:B------:R-:W-:Y:S01]  /*1df80*/  FSEL R169, R171, -INF , !P2 ;  /* 0xff800000aba97808 */ /* 0x000fe20005000000 */
[----:B------:R-:W-:Y:S01]  /*1df90*/  FFMA.FTZ R171, R29, UR5, R24 ;  /* 0x000000051dab7c23 */ /* 0x000fe20008010018 */
[----:B------:R-:W-:Y:S01]  /*1dfa0*/  ISETP.GE.AND P2, PT, R35, R2, PT ;  /* 0x000000022300720c */ /* 0x000fe20003f46270 */
[C---:B------:R-:W-:Y:S01]  /*1dfb0*/  HMMA.16816.F32.BF16 R16, R8.reuse, R6, R16 ;  /* 0x000000060810723c */ /* 0x040fe20000041810 */
[----:B------:R-:W-:Y:S01]  /*1dfc0*/  I2FP.F32.S32 R24, R4 ;  /* 0x0000000400187245 */ /* 0x000fe20000201400 */
[----:B------:R-:W-:Y:S01]  /*1dfd0*/  VIADD R6, R14, 0xffffffa1 ;  /* 0xffffffa10e067836 */ /* 0x000fe20000000000 */
[----:B------:R-:W-:Y:S02]  /*1dfe0*/  FSEL R170, R170, -INF , !P2 ;  /* 0xff800000aaaa7808 */ /* 0x000fe40005000000 */
[----:B------:R-:W-:Y:S01]  /*1dff0*/  ISETP.GE.AND P2, PT, R30, R165, PT ;  /* 0x000000a51e00720c */ /* 0x000fe20003f46270 */
[C---:B------:R-:W-:Y:S01]  /*1e000*/  FFMA.FTZ R25, R24.reuse, UR5, R25 ;  /* 0x0000000518197c23 */ /* 0x040fe20008010019 */
[----:B------:R-:W-:Y:S01]  /*1e010*/  FFMA.FTZ R27, R24, UR5, R27 ;  /* 0x00000005181b7c23 */ /* 0x000fe2000801001b */
[----:B------:R-:W-:Y:S01]  /*1e020*/  I2FP.F32.S32 R13, R5 ;  /* 0x00000005000d7245 */ /* 0x000fe20000201400 */
[----:B------:R-:W-:Y:S01]  /*1e030*/  HMMA.16816.F32.BF16 R200, R8, R180, R200 ;  /* 0x000000b408c8723c */ /* 0x000fe200000418c8 */
[----:B------:R-:W-:-:S02]  /*1e040*/  FSEL R171, R171, -INF , !P2 ;  /* 0xff800000abab7808 */ /* 0x000fc40005000000 */
[----:B------:R-:W-:Y:S01]  /*1e050*/  ISETP.GE.AND P2, PT, R30, R2, PT ;  /* 0x000000021e00720c */ /* 0x000fe20003f46270 */
[C---:B------:R-:W-:Y:S01]  /*1e060*/  FFMA.FTZ R20, R13.reuse, UR5, R20 ;  /* 0x000000050d147c23 */ /* 0x040fe20008010014 */
[----:B------:R-:W-:Y:S01]  /*1e070*/  FFMA.FTZ R22, R13, UR5, R22 ;  /* 0x000000050d167c23 */ /* 0x000fe20008010016 */
        /* <DEDUP_REMOVED lines=125> */
.L_x_3715:
        /* <DEDUP_REMOVED lines=8> */
.L_x_3716:
        /* <DEDUP_REMOVED lines=92> */
.L_x_3714:
        /* <DEDUP_REMOVED lines=27> */
[----:B------:R-:W-:Y:S01]  /*1f040*/  IADD3 R205, PT, PT, R24, R215, RZ ;  /* 0x000000d718cd7210 */ /* 0x000fe20007ffe0ff */
[----:B------:R-:W-:Y:S04]  /*1f050*/  LDSM.16.MT88.4 R184, [R215+0x6800] ;  /* 0x00680000d7b8783b */ /* 0x000fe80000004200 */
[----:B------:R-:W-:Y:S01]  /*1f060*/  LDSM.16.MT88.4 R20, [R193+0x10000] ;  /* 0x01000000c114783b */ /* 0x000fe20000004200 */
        /* <DEDUP_REMOVED lines=36> */
[----:B------:R-:W-:Y:S01]  /*1f2b0*/  LDSM.16.MT88.4 R172, [R205+0x2800] ;  /* 0x00280000cdac783b */ /* 0x000fe20000004200 */
[-C--:B--2---:R-:W-:Y:S01]  /*1f2c0*/  FMUL.FTZ R16, R36, R203.reuse ;  /* 0x000000cb24107220 */ /* 0x084fe20000410000 */
[-C--:B------:R-:W-:Y:S01]  /*1f2d0*/  FMUL.FTZ R17, R37, R203.reuse ;  /* 0x000000cb25117220 */ /* 0x080fe20000410000 */
[-C--:B------:R-:W-:Y:S01]  /*1f2e0*/  FMUL.FTZ R24, R44, R203.reuse ;  /* 0x000000cb2c187220 */ /* 0x080fe20000410000 */
[----:B------:R-:W-:Y:S01]  /*1f2f0*/  FMUL.FTZ R25, R45, R203 ;  /* 0x000000cb2d197220 */ /* 0x000fe20000410000 */
[-C--:B---3--:R-:W-:Y:S01]  /*1f300*/  FMUL.FTZ R18, R38, R3.reuse ;  /* 0x0000000326127220 */ /* 0x088fe20000410000 */
[-C--:B------:R-:W-:Y:S01]  /*1f310*/  FMUL.FTZ R19, R39, R3.reuse ;  /* 0x0000000327137220 */ /* 0x080fe20000410000 */
[-C--:B------:R-:W-:Y:S01]  /*1f320*/  FMUL.FTZ R26, R46, R3.reuse ;  /* 0x000000032e1a7220 */ /* 0x080fe20000410000 */
[----:B------:R-:W2:Y:S01]  /*1f330*/  LDSM.16.MT88.4 R36, [R205] ;  /* 0x00000000cd24783b */ /* 0x000ea20000004200 */
[----:B------:R-:W-:Y:S01]  /*1f340*/  FMUL.FTZ R27, R47, R3 ;  /* 0x000000032f1b7220 */ /* 0x000fe20000410000 */
[----:B------:R-:W-:Y:S01]  /*1f350*/  MUFU.EX2 R202, R202 ;  /* 0x000000ca00ca7308 */ /* 0x000fe20000000800 */
[-C--:B------:R-:W-:Y:S01]  /*1f360*/  FMUL.FTZ R32, R52, R203.reuse ;  /* 0x000000cb34207220 */ /* 0x080fe20000410000 */
[----:B------:R-:W3:Y:S01]  /*1f370*/  LDSM.16.MT88.4 R44, [R221+0x12000] ;  /* 0x01200000dd2c783b */ /* 0x000ee20000004200 */
[----:B----4-:R-:W-:Y:S01]  /*1f380*/  F2FP.BF16.F32.PACK_AB R4, R196, R198 ;  /* 0x000000c6c404723e */ /* 0x010fe200000010ff */
[----:B------:R-:W4:Y:S01]  /*1f390*/  MUFU.EX2 R199, R199 ;  /* 0x000000c700c77308 */ /* 0x000f220000000800 */
[----:B------:R-:W-:Y:S01]  /*1f3a0*/  FMUL.FTZ R33, R53, R203 ;  /* 0x000000cb35217220 */ /* 0x000fe20000410000 */
[-C--:B------:R-:W-:Y:S01]  /*1f3b0*/  FMUL.FTZ R34, R54, R3.reuse ;  /* 0x0000000336227220 */ /* 0x080fe20000410000 */
[----:B------:R-:W-:Y:S01]  /*1f3c0*/  FMUL.FTZ R35, R55, R3 ;  /* 0x0000000337237220 */ /* 0x000fe20000410000 */
[----:B------:R-:W-:Y:S01]  /*1f3d0*/  MUFU.EX2 R200, R200 ;  /* 0x000000c800c87308 */ /* 0x000fe20000000800 */
[-C--:B------:R-:W-:Y:S01]  /*1f3e0*/  FMUL.FTZ R48, R48, R203.reuse ;  /* 0x000000cb30307220 */ /* 0x080fe20000410000 */
[----:B------:R-:W-:Y:S01]  /*1f3f0*/  FMUL.FTZ R49, R49, R203 ;  /* 0x000000cb31317220 */ /* 0x000fe20000410000 */
[-C--:B------:R-:W-:Y:S01]  /*1f400*/  FMUL.FTZ R50, R50, R3.reuse ;  /* 0x0000000332327220 */ /* 0x080fe20000410000 */
[----:B------:R-:W5:Y:S01]  /*1f410*/  MUFU.EX2 R197, R197 ;  /* 0x000000c500c57308 */ /* 0x000f620000000800 */
[----:B------:R-:W-:Y:S01]  /*1f420*/  FMUL.FTZ R51, R51, R3 ;  /* 0x0000000333337220 */ /* 0x000fe20000410000 */
[----:B------:R-:W3:Y:S01]  /*1f430*/  LDSM.16.MT88.4 R52, [R193+0x12000] ;  /* 0x01200000c134783b */ /* 0x000ee20000004200 */
[-C--:B------:R-:W-:Y:S01]  /*1f440*/  FMUL.FTZ R40, R40, R203.reuse ;  /* 0x000000cb28287220 */ /* 0x080fe20000410000 */
[----:B------:R-:W-:Y:S01]  /*1f450*/  MUFU.EX2 R201, R201 ;  /* 0x000000c900c97308 */ /* 0x000fe20000000800 */
[----:B------:R-:W-:Y:S01]  /*1f460*/  FMUL.FTZ R41, R41, R203 ;  /* 0x000000cb29297220 */ /* 0x000fe20000410000 */
[----:B----4-:R-:W-:Y:S01]  /*1f470*/  F2FP.BF16.F32.PACK_AB R6, R199, R202 ;  /* 0x000000cac706723e */ /* 0x010fe200000010ff */
[-C--:B------:R-:W-:Y:S01]  /*1f480*/  FMUL.FTZ R42, R42, R3.reuse ;  /* 0x000000032a2a7220 */ /* 0x080fe20000410000 */
[----:B------:R-:W4:Y:S01]  /*1f490*/  MUFU.EX2 R204, R204 ;  /* 0x000000cc00cc7308 */ /* 0x000f220000000800 */
        /* <DEDUP_REMOVED lines=13> */
[----:B----4-:R-:W-:Y:S01]  /*1f570*/  F2FP.BF16.F32.PACK_AB R7, R204, R201 ;  /* 0x000000c9cc07723e */ /* 0x010fe200000010ff */
        /* <DEDUP_REMOVED lines=30> */
[C---:B------:R-:W-:Y:S01]  /*1f760*/  HMMA.16816.F32.BF16 R20, R4.reuse, R22, R40 ;  /* 0x000000160414723c */ /* 0x040fe20000041828 */
[-C--:B------:R-:W-:Y:S01]  /*1f770*/  FMUL.FTZ R40, R60, R203.reuse ;  /* 0x000000cb3c287220 */ /* 0x080fe20000410000 */
[----:B------:R-:W-:Y:S01]  /*1f780*/  FMUL.FTZ R41, R61, R203 ;  /* 0x000000cb3d297220 */ /* 0x000fe20000410000 */
[-C--:B------:R-:W-:Y:S01]  /*1f790*/  FMUL.FTZ R42, R62, R3.reuse ;  /* 0x000000033e2a7220 */ /* 0x080fe20000410000 */
[----:B------:R-:W-:Y:S01]  /*1f7a0*/  FMUL.FTZ R43, R63, R3 ;  /* 0x000000033f2b7220 */ /* 0x000fe20000410000 */
[----:B------:R-:W-:Y:S01]  /*1f7b0*/  FMUL.FTZ R129, R129, R203 ;  /* 0x000000cb81817220 */ /* 0x000fe20000410000 */
[----:B------:R-:W4:Y:S01]  /*1f7c0*/  LDSM.16.MT88.4 R60, [R215+0x2000] ;  /* 0x00200000d73c783b */ /* 0x000f220000004200 */
        /* <DEDUP_REMOVED lines=8> */
[-C--:B------:R-:W-:Y:S01]  /*1f850*/  FMUL.FTZ R137, R137, R203.reuse ;  /* 0x000000cb89897220 */ /* 0x080fe20000410000 */
[C---:B------:R-:W-:Y:S01]  /*1f860*/  HMMA.16816.F32.BF16 R36, R4.reuse, R38, R56 ;  /* 0x000000260424723c */ /* 0x040fe20000041838 */
[-C--:B------:R-:W-:Y:S01]  /*1f870*/  FMUL.FTZ R56, R76, R203.reuse ;  /* 0x000000cb4c387220 */ /* 0x080fe20000410000 */
[----:B------:R-:W-:Y:S01]  /*1f880*/  FMUL.FTZ R57, R77, R203 ;  /* 0x000000cb4d397220 */ /* 0x000fe20000410000 */
[-C--:B------:R-:W-:Y:S01]  /*1f890*/  FMUL.FTZ R58, R78, R3.reuse ;  /* 0x000000034e3a7220 */ /* 0x080fe20000410000 */
[-C--:B------:R-:W-:Y:S01]  /*1f8a0*/  FMUL.FTZ R59, R79, R3.reuse ;  /* 0x000000034f3b7220 */ /* 0x080fe20000410000 */
[-C--:B------:R-:W-:Y:S01]  /*1f8b0*/  FMUL.FTZ R138, R138, R3.reuse ;  /* 0x000000038a8a7220 */ /* 0x080fe20000410000 */
[----:B------:R-:W2:Y:S01]  /*1f8c0*/  LDSM.16.MT88.4 R76, [R221+0x14000] ;  /* 0x01400000dd4c783b */ /* 0x000ea20000004200 */
        /* <DEDUP_REMOVED lines=15> */
[----:B------:R-:W3:Y:S01]  /*1f9c0*/  LDSM.16.MT88.4 R84, [R193+0x14000] ;  /* 0x01400000c154783b */ /* 0x000ee20000004200 */
[-C--:B------:R-:W-:Y:S01]  /*1f9d0*/  FMUL.FTZ R156, R156, R203.reuse ;  /* 0x000000cb9c9c7220 */ /* 0x080fe20000410000 */
[C---:B------:R-:W-:Y:S01]  /*1f9e0*/  HMMA.16816.F32.BF16 R48, R4.reuse, R52, R48 ;  /* 0x000000340430723c */ /* 0x040fe20000041830 */
[----:B------:R-:W-:Y:S01]  /*1f9f0*/  FMUL.FTZ R157, R157, R203 ;  /* 0x000000cb9d9d7220 */ /* 0x000fe20000410000 */
[-C--:B------:R-:W-:Y:S01]  /*1fa00*/  FMUL.FTZ R158, R158, R3.reuse ;  /* 0x000000039e9e7220 */ /* 0x080fe20000410000 */
[----:B------:R-:W-:Y:S01]  /*1fa10*/  FMUL.FTZ R159, R159, R3 ;  /* 0x000000039f9f7220 */ /* 0x000fe20000410000 */
[--C-:B------:R-:W-:Y:S01]  /*1fa20*/  FFMA.FTZ R213, R167, UR6, -R224.reuse ;  /* 0x00000006a7d57c23 */ /* 0x100fe200080108e0 */
[--C-:B------:R-:W-:Y:S01]  /*1fa30*/  FFMA.FTZ R210, R169, UR6, -R224.reuse ;  /* 0x00000006a9d27c23 */ /* 0x100fe200080108e0 */
[--C-:B------:R-:W-:Y:S01]  /*1fa40*/  FFMA.FTZ R209, R171, UR6, -R224.reuse ;  /* 0x00000006abd17c23 */ /* 0x100fe200080108e0 */
[--C-:B------:R-:W-:Y:S01]  /*1fa50*/  FFMA.FTZ R208, R168, UR6, -R223.reuse ;  /* 0x00000006a8d07c23 */ /* 0x100fe200080108df */
[C---:B------:R-:W-:Y:S01]  /*1fa60*/  HMMA.16816.F32.BF16 R52, R4.reuse, R54, R72 ;  /* 0x000000360434723c */ /* 0x040fe20000041848 */
[-C--:B------:R-:W-:Y:S01]  /*1fa70*/  FMUL.FTZ R72, R92, R203.reuse ;  /* 0x000000cb5c487220 */ /* 0x080fe20000410000 */
[----:B------:R-:W-:Y:S01]  /*1fa80*/  FMUL.FTZ R73, R93, R203 ;  /* 0x000000cb5d497220 */ /* 0x000fe20000410000 */
[-C--:B------:R-:W-:Y:S01]  /*1fa90*/  FMUL.FTZ R74, R94, R3.reuse ;  /* 0x000000035e4a7220 */ /* 0x080fe20000410000 */
[----:B------:R-:W-:Y:S01]  /*1faa0*/  FMUL.FTZ R75, R95, R3 ;  /* 0x000000035f4b7220 */ /* 0x000fe20000410000 */
[--C-:B------:R-:W-:Y:S01]  /*1fab0*/  FFMA.FTZ R211, R170, UR6, -R223.reuse ;  /* 0x00000006aad37c23 */ /* 0x100fe200080108df */
[----:B------:R-:W5:Y:S01]  /*1fac0*/  LDSM.16.MT88.4 R92, [R215+0x4000] ;  /* 0x00400000d75c783b */ /* 0x000f620000004200 */
[----:B------:R-:W-:Y:S01]  /*1fad0*/  MUFU.EX2 R213, R213 ;  /* 0x000000d500d57308 */ /* 0x000fe20000000800 */
[C---:B-1----:R-:W-:Y:S01]  /*1fae0*/  HMMA.16816.F32.BF16 R64, R4.reuse, R68, R64 ;  /* 0x000000440440723c */ /* 0x042fe20000041840 */
[--C-:B------:R-:W-:Y:S01]  /*1faf0*/  FFMA.FTZ R245, R232, UR6, -R223.reuse ;  /* 0x00000006e8f57c23 */ /* 0x100fe200080108df */
[----:B------:R-:W-:Y:S01]  /*1fb00*/  LDSM.16.MT88.4 R164, [R221+0x14800] ;  /* 0x01480000dda4783b */ /* 0x000fe20000004200 */
[----:B------:R-:W1:Y:S01]  /*1fb10*/  MUFU.EX2 R210, R210 ;  /* 0x000000d200d27308 */ /* 0x000e620000000800 */
[--C-:B------:R-:W-:Y:S01]  /*1fb20*/  FFMA.FTZ R234, R183, UR6, -R224.reuse ;  /* 0x00000006b7ea7c23 */ /* 0x100fe200080108e0 */
[--C-:B------:R-:W-:Y:S01]  /*1fb30*/  FFMA.FTZ R241, R189, UR6, -R224.reuse ;  /* 0x00000006bdf17c23 */ /* 0x100fe200080108e0 */
[----:B------:R-:W-:Y:S01]  /*1fb40*/  LDSM.16.MT88.4 R168, [R215+0x4800] ;  /* 0x00480000d7a8783b */ /* 0x000fe20000004200 */
[----:B------:R-:W-:Y:S01]  /*1fb50*/  MUFU.EX2 R209, R209 ;  /* 0x000000d100d17308 */ /* 0x000fe20000000800 */
[C---:B----4-:R-:W-:Y:S01]  /*1fb60*/  HMMA.16816.F32.BF16 R56, R4.reuse, R60, R56 ;  /* 0x0000003c0438723c */ /* 0x050fe20000041838 */
        /* <DEDUP_REMOVED lines=9> */
[----:B------:R-:W-:Y:S01]  /*1fc00*/  FMUL.FTZ R89, R109, R203 ;  /* 0x000000cb6d597220 */ /* 0x000fe20000410000 */
[-C--:B------:R-:W-:Y:S01]  /*1fc10*/  FMUL.FTZ R90, R110, R3.reuse ;  /* 0x000000036e5a7220 */ /* 0x080fe20000410000 */
[----:B------:R-:W-:Y:S01]  /*1fc20*/  FMUL.FTZ R91, R111, R3 ;  /* 0x000000036f5b7220 */ /* 0x000fe20000410000 */
[----:B------:R-:W4:Y:S01]  /*1fc30*/  MUFU.EX2 R211, R211 ;  /* 0x000000d300d37308 */ /* 0x000f220000000800 */
[----:B------:R-:W1:Y:S01]  /*1fc40*/  LDSM.16.MT88.4 R108, [R221+0x16000] ;  /* 0x01600000dd6c783b */ /* 0x000e620000004200 */
[--C-:B------:R-:W-:Y:S01]  /*1fc50*/  FFMA.FTZ R232, R190, UR6, -R223.reuse ;  /* 0x00000006bee87c23 */ /* 0x100fe200080108df */
[C---:B------:R-:W-:Y:S01]  /*1fc60*/  HMMA.16816.F32.BF16 R60, R4.reuse, R62, R80 ;  /* 0x0000003e043c723c */ /* 0x040fe20000041850 */
[-C--:B------:R-:W-:Y:S01]  /*1fc70*/  FMUL.FTZ R80, R100, R203.reuse ;  /* 0x000000cb64507220 */ /* 0x080fe20000410000 */
[----:B------:R-:W-:Y:S01]  /*1fc80*/  FMUL.FTZ R81, R101, R203 ;  /* 0x000000cb65517220 */ /* 0x000fe20000410000 */
[-C--:B------:R-:W-:Y:S01]  /*1fc90*/  FMUL.FTZ R82, R102, R3.reuse ;  /* 0x0000000366527220 */ /* 0x080fe20000410000 */
[----:B------:R-:W-:Y:S01]  /*1fca0*/  FMUL.FTZ R83, R103, R3 ;  /* 0x0000000367537220 */ /* 0x000fe20000410000 */
[----:B------:R-:W-:Y:S01]  /*1fcb0*/  MUFU.EX2 R207, R207 ;  /* 0x000000cf00cf7308 */ /* 0x000fe20000000800 */
[----:B------:R-:W4:Y:S01]  /*1fcc0*/  LDSM.16.MT88.4 R100, [R205+0x4000] ;  /* 0x00400000cd64783b */ /* 0x000f220000004200 */
[--C-:B------:R-:W-:Y:S01]  /*1fcd0*/  FFMA.FTZ R247, R188, UR6, -R223.reuse ;  /* 0x00000006bcf77c23 */ /* 0x100fe200080108df */
[C---:B--2---:R-:W-:Y:S01]  /*1fce0*/  HMMA.16816.F32.BF16 R72, R4.reuse, R76, R72 ;  /* 0x0000004c0448723c */ /* 0x044fe20000041848 */
[----:B------:R-:W2:Y:S01]  /*1fcf0*/  MUFU.EX2 R214, R214 ;  /* 0x000000d600d67308 */ /* 0x000ea20000000800 */
[--C-:B------:R-:W-:Y:S01]  /*1fd00*/  FFMA.FTZ R240, R233, UR6, -R224.reuse ;  /* 0x00000006e9f07c23 */ /* 0x100fe200080108e0 */
[----:B------:R-:W-:Y:S01]  /*1fd10*/  FFMA.FTZ R194, R194, UR6, -R224 ;  /* 0x00000006c2c27c23 */ /* 0x000fe200080108e0 */
[----:B------:R-:W-:Y:S01]  /*1fd20*/  FFMA.FTZ R192, R192, UR6, -R223 ;  /* 0x00000006c0c07c23 */ /* 0x000fe200080108df */
[----:B------:R-:W-:Y:S03]  /*1fd30*/  MUFU.EX2 R234, R234 ;  /* 0x000000ea00ea7308 */ /* 0x000fe60000000800 */
[C---:B------:R-:W-:Y:S01]  /*1fd40*/  HMMA.16816.F32.BF16 R76, R4.reuse, R78, R96 ;  /* 0x0000004e044c723c */ /* 0x040fe20000041860 */
[-C--:B------:R-:W-:Y:S01]  /*1fd50*/  FMUL.FTZ R96, R116, R203.reuse ;  /* 0x000000cb74607220 */ /* 0x080fe20000410000 */
[----:B------:R-:W-:Y:S01]  /*1fd60*/  FMUL.FTZ R97, R117, R203 ;  /* 0x000000cb75617220 */ /* 0x000fe20000410000 */
[-C--:B------:R-:W-:Y:S01]  /*1fd70*/  FMUL.FTZ R98, R118, R3.reuse ;  /* 0x0000000376627220 */ /* 0x080fe20000410000 */
[----:B------:R-:W-:Y:S01]  /*1fd80*/  FMUL.FTZ R99, R119, R3 ;  /* 0x0000000377637220 */ /* 0x000fe20000410000 */
[----:B------:R-:W2:Y:S01]  /*1fd90*/  MUFU.EX2 R241, R241 ;  /* 0x000000f100f17308 */ /* 0x000ea20000000800 */
[----:B------:R-:W2:Y:S02]  /*1fda0*/  LDSM.16.MT88.4 R116, [R193+0x16000] ;  /* 0x01600000c174783b */ /* 0x000ea40000004200 */
[C---:B---3--:R-:W-:Y:S01]  /*1fdb0*/  HMMA.16816.F32.BF16 R80, R4.reuse, R84, R80 ;  /* 0x000000540450723c */ /* 0x048fe20000041850 */
        /* <DEDUP_REMOVED lines=8> */
[----:B------:R-:W3:Y:S02]  /*1fe40*/  LDSM.16.MT88.4 R124, [R215+0x6000] ;  /* 0x00600000d77c783b */ /* 0x000ee40000004200 */
[C---:B-----5:R-:W-:Y:S01]  /*1fe50*/  HMMA.16816.F32.BF16 R88, R4.reuse, R92, R88 ;  /* 0x0000005c0458723c */ /* 0x060fe20000041858 */
[----:B------:R-:W5:Y:S04]  /*1fe60*/  MUFU.EX2 R245, R245 ;  /* 0x000000f500f57308 */ /* 0x000f680000000800 */
[----:B------:R-:W-:Y:S03]  /*1fe70*/  MUFU.EX2 R232, R232 ;  /* 0x000000e800e87308 */ /* 0x000fe60000000800 */
[C---:B------:R-:W-:Y:S01]  /*1fe80*/  HMMA.16816.F32.BF16 R92, R4.reuse, R94, R112 ;  /* 0x0000005e045c723c */ /* 0x040fe20000041870 */
[-C--:B------:R-:W-:Y:S01]  /*1fe90*/  FMUL.FTZ R112, R132, R203.reuse ;  /* 0x000000cb84707220 */ /* 0x080fe20000410000 */
[----:B------:R-:W-:Y:S01]  /*1fea0*/  FMUL.FTZ R113, R133, R203 ;  /* 0x000000cb85717220 */ /* 0x000fe20000410000 */
[-C--:B------:R-:W-:Y:S01]  /*1feb0*/  FMUL.FTZ R114, R134, R3.reuse ;  /* 0x0000000386727220 */ /* 0x080fe20000410000 */
[----:B------:R-:W-:Y:S01]  /*1fec0*/  FMUL.FTZ R115, R135, R3 ;  /* 0x0000000387737220 */ /* 0x000fe20000410000 */
[----:B------:R-:W5:Y:S01]  /*1fed0*/  MUFU.EX2 R247, R247 ;  /* 0x000000f700f77308 */ /* 0x000f620000000800 */
[----:B------:R-:W5:Y:S02]  /*1fee0*/  LDSM.16.MT88.4 R132, [R205+0x6000] ;  /* 0x00600000cd84783b */ /* 0x000f640000004200 */
[C---:B-1----:R-:W-:Y:S01]  /*1fef0*/  HMMA.16816.F32.BF16 R104, R4.reuse, R108, R104 ;  /* 0x0000006c0468723c */ /* 0x042fe20000041868 */
[----:B------:R-:W-:Y:S07]  /*1ff00*/  MUFU.EX2 R240, R240 ;  /* 0x000000f000f07308 */ /* 0x000fee0000000800 */
[C---:B----4-:R-:W-:Y:S08]  /*1ff10*/  HMMA.16816.F32.BF16 R96, R4.reuse, R100, R96 ;  /* 0x000000640460723c */ /* 0x050ff00000041860 */
[----:B------:R-:W-:Y:S01]  /*1ff20*/  HMMA.16816.F32.BF16 R108, R4, R110, R128 ;  /* 0x0000006e046c723c */ /* 0x000fe20000041880 */
[-C--:B------:R-:W-:Y:S01]  /*1ff30*/  FMUL.FTZ R128, R152, R203.reuse ;  /* 0x000000cb98807220 */ /* 0x080fe20000410000 */
[----:B------:R-:W-:Y:S01]  /*1ff40*/  FMUL.FTZ R129, R153, R203 ;  /* 0x000000cb99817220 */ /* 0x000fe20000410000 */
[-C--:B------:R-:W-:Y:S01]  /*1ff50*/  FMUL.FTZ R130, R154, R3.reuse ;  /* 0x000000039a827220 */ /* 0x080fe20000410000 */
[----:B------:R-:W-:-:S02]  /*1ff60*/  FMUL.FTZ R131, R155, R3 ;  /* 0x000000039b837220 */ /* 0x000fc40000410000 */
[----:B------:R-:W1:Y:S02]  /*1ff70*/  LDSM.16.MT88.4 R152, [R215+0x800] ;  /* 0x00080000d798783b */ /* 0x000e640000004200 */
[C---:B------:R-:W-:Y:S01]  /*1ff80*/  HMMA.16816.F32.BF16 R100, R4.reuse, R102, R120 ;  /* 0x000000660464723c */ /* 0x040fe20000041878 */
[-C--:B------:R-:W-:Y:S01]  /*1ff90*/  FMUL.FTZ R120, R140, R203.reuse ;  /* 0x000000cb8c787220 */ /* 0x080fe20000410000 */
[----:B------:R-:W-:Y:S01]  /*1ffa0*/  FMUL.FTZ R121, R141, R203 ;  /* 0x000000cb8d797220 */ /* 0x000fe20000410000 */
[-C--:B------:R-:W-:Y:S01]  /*1ffb0*/  FMUL.FTZ R122, R142, R3.reuse ;  /* 0x000000038e7a7220 */ /* 0x080fe20000410000 */
[----:B------:R-:W-:Y:S02]  /*1ffc0*/  FMUL.FTZ R123, R143, R3 ;  /* 0x000000038f7b7220 */ /* 0x000fe40000410000 */
[----:B------:R-:W-:Y:S02]  /*1ffd0*/  LDSM.16.MT88.4 R140, [R221+0x10800] ;  /* 0x01080000dd8c783b */ /* 0x000fe40000004200 */
[C---:B--2---:R-:W-:Y:S08]  /*1ffe0*/  HMMA.16816.F32.BF16 R112, R4.reuse, R116, R112 ;  /* 0x000000740470723c */ /* 0x044ff00000041870 */
[C---:B------:R-:W-:Y:S01]  /*1fff0*/  HMMA.16816.F32.BF16 R116, R4.reuse, R118, R136 ;  /* 0x000000760474723c */ /* 0x040fe20000041888 */
[----:B------:R-:W2:Y:S07]  /*20000*/  LDSM.16.MT88.4 R136, [R193+0x10800] ;  /* 0x01080000c188783b */ /* 0x000eae0000004200 */
[C---:B---3--:R-:W-:Y:S08]  /*20010*/  HMMA.16816.F32.BF16 R120, R4.reuse, R124, R120 ;  /* 0x0000007c0478723c */ /* 0x048ff00000041878 */
[C---:B------:R-:W-:Y:S01]  /*20020*/  HMMA.16816.F32.BF16 R124, R4.reuse, R126, R144 ;  /* 0x0000007e047c723c */ /* 0x040fe20000041890 */
[-C--:B------:R-:W-:Y:S01]  /*20030*/  FMUL.FTZ R144, R148, R203.reuse ;  /* 0x000000cb94907220 */ /* 0x080fe20000410000 */
[----:B------:R-:W-:Y:S01]  /*20040*/  FMUL.FTZ R145, R149, R203 ;  /* 0x000000cb95917220 */ /* 0x000fe20000410000 */
[-C--:B------:R-:W-:Y:S01]  /*20050*/  FMUL.FTZ R146, R150, R3.reuse ;  /* 0x0000000396927220 */ /* 0x080fe20000410000 */
[----:B------:R-:W-:Y:S01]  /*20060*/  FMUL.FTZ R147, R151, R3 ;  /* 0x0000000397937220 */ /* 0x000fe20000410000 */
[----:B------:R-:W-:Y:S01]  /*20070*/  FFMA.FTZ R203, R237, R203, R198 ;  /* 0x000000cbedcb7223 */ /* 0x000fe200000100c6 */
[----:B------:R-:W3:Y:S02]  /*20080*/  LDSM.16.MT88.4 R148, [R205+0x800] ;  /* 0x00080000cd94783b */ /* 0x000ee40000004200 */
[----:B------:R-:W-:Y:S01]  /*20090*/  HMMA.16816.F32.BF16 R8, R4, R12, R8 ;  /* 0x0000000c0408723c */ /* 0x000fe20000041808 */
[----:B------:R-:W-:-:S04]  /*200a0*/  FADD.FTZ R203, R196, R203 ;  /* 0x000000cbc4cb7221 */ /* 0x000fc80000010000 */
[----:B------:R-:W-:-:S03]  /*200b0*/  FADD.FTZ R202, R202, R203 ;  /* 0x000000cbcaca7221 */ /* 0x000fc60000010000 */
[----:B------:R-:W-:Y:S01]  /*200c0*/  HMMA.16816.F32.BF16 R12, R4, R14, R156 ;  /* 0x0000000e040c723c */ /* 0x000fe2000004189c */
[----:B------:R-:W4:Y:S01]  /*200d0*/  LDSM.16.MT88.4 R156, [R221+0x16800] ;  /* 0x01680000dd9c783b */ /* 0x000f220000004200 */
[----:B------:R-:W-:-:S06]  /*200e0*/  FADD.FTZ R202, R199, R202 ;  /* 0x000000cac7ca7221 */ /* 0x000fcc0000010000 */
[----:B-----5:R-:W-:Y:S01]  /*200f0*/  HMMA.16816.F32.BF16 R128, R4, R132, R128 ;  /* 0x000000840480723c */ /* 0x020fe20000041880 */
[----:B------:R-:W-:Y:S01]  /*20100*/  F2FP.BF16.F32.PACK_AB R132, R210, R213 ;  /* 0x000000d5d284723e */ /* 0x000fe200000010ff */
[----:B------:R-:W-:Y:S01]  /*20110*/  FADD.FTZ R213, R213, R202 ;  /* 0x000000cad5d57221 */ /* 0x000fe20000010000 */
[----:B------:R-:W-:-:S03]  /*20120*/  F2FP.BF16.F32.PACK_AB R133, R211, R208 ;  /* 0x000000d0d385723e */ /* 0x000fc600000010ff */
        /* <DEDUP_REMOVED lines=17> */
[C---:B------:R-:W-:Y:S08]  /*20240*/  HMMA.16816.F32.BF16 R36, R132.reuse, R150, R36 ;  /* 0x000000968424723c */ /* 0x040ff00000041824 */
[C---:B------:R-:W-:Y:S01]  /*20250*/  HMMA.16816.F32.BF16 R148, R132.reuse, R172, R64 ;  /* 0x000000ac8494723c */ /* 0x040fe20000041840 */
[----:B------:R-:W3:Y:S07]  /*20260*/  LDSM.16.MT88.4 R64, [R205+0x6800] ;  /* 0x00680000cd40783b */ /* 0x000eee0000004200 */
[C---:B----4-:R-:W-:Y:S08]  /*20270*/  HMMA.16816.F32.BF16 R104, R132.reuse, R156, R104 ;  /* 0x0000009c8468723c */ /* 0x050ff00000041868 */
[C---:B------:R-:W-:Y:S01]  /*20280*/  HMMA.16816.F32.BF16 R108, R132.reuse, R158, R108 ;  /* 0x0000009e846c723c */ /* 0x040fe2000004186c */
[----:B------:R-:W4:Y:S07]  /*20290*/  LDSM.16.MT88.4 R156, [R221+0x11000] ;  /* 0x01100000dd9c783b */ /* 0x000f2e0000004200 */
        /* <DEDUP_REMOVED lines=8> */
[C---:B-----5:R-:W-:Y:S08]  /*20320*/  HMMA.16816.F32.BF16 R40, R132.reuse, R140, R40 ;  /* 0x0000008c8428723c */ /* 0x060ff00000041828 */
[C---:B------:R-:W-:Y:S08]  /*20330*/  HMMA.16816.F32.BF16 R44, R132.reuse, R142, R44 ;  /* 0x0000008e842c723c */ /* 0x040ff0000004182c */
[C---:B------:R-:W-:Y:S01]  /*20340*/  HMMA.16816.F32.BF16 R136, R132.reuse, R138, R52 ;  /* 0x0000008a8488723c */ /* 0x040fe20000041834 */
[----:B------:R-:W2:Y:S07]  /*20350*/  LDSM.16.MT88.4 R52, [R215+0x1000] ;  /* 0x00100000d734783b */ /* 0x000eae0000004200 */
[C---:B------:R-:W-:Y:S01]  /*20360*/  HMMA.16816.F32.BF16 R140, R132.reuse, R144, R56 ;  /* 0x00000090848c723c */ /* 0x040fe20000041838 */
[----:B------:R-:W5:Y:S07]  /*20370*/  LDSM.16.MT88.4 R56, [R205+0x1000] ;  /* 0x00100000cd38783b */ /* 0x000f6e0000004200 */
[C---:B------:R-:W-:Y:S01]  /*20380*/  HMMA.16816.F32.BF16 R144, R132.reuse, R146, R60 ;  /* 0x000000928490723c */ /* 0x040fe2000004183c */
[----:B------:R-:W5:Y:S07]  /*20390*/  LDSM.16.MT88.4 R60, [R193+0x11000] ;  /* 0x01100000c13c783b */ /* 0x000f6e0000004200 */
[C---:B------:R-:W-:Y:S08]  /*203a0*/  HMMA.16816.F32.BF16 R68, R132.reuse, R174, R68 ;  /* 0x000000ae8444723c */ /* 0x040ff00000041844 */
[C---:B------:R-:W-:Y:S01]  /*203b0*/  HMMA.16816.F32.BF16 R168, R132.reuse, R170, R92 ;  /* 0x000000aa84a8723c */ /* 0x040fe2000004185c */
[----:B------:R-:W5:Y:S07]  /*203c0*/  LDSM.16.MT88.4 R92, [R193+0x13000] ;  /* 0x01300000c15c783b */ /* 0x000f6e0000004200 */
[C---:B------:R-:W-:Y:S01]  /*203d0*/  HMMA.16816.F32.BF16 R172, R132.reuse, R160, R96 ;  /* 0x000000a084ac723c */ /* 0x040fe20000041860 */
[----:B------:R-:W-:Y:S07]  /*203e0*/  LDSM.16.MT88.4 R96, [R221+0x15000] ;  /* 0x01500000dd60783b */ /* 0x000fee0000004200 */
[C---:B------:R-:W-:Y:S08]  /*203f0*/  HMMA.16816.F32.BF16 R112, R132.reuse, R176, R112 ;  /* 0x000000b08470723c */ /* 0x040ff00000041870 */
[C---:B------:R-:W-:Y:S01]  /*20400*/  HMMA.16816.F32.BF16 R180, R132.reuse, R184, R120 ;  /* 0x000000b884b4723c */ /* 0x040fe20000041878 */
[----:B------:R-:W-:Y:S07]  /*20410*/  LDSM.16.MT88.4 R120, [R205+0x5000] ;  /* 0x00500000cd78783b */ /* 0x000fee0000004200 */
[C---:B---3--:R-:W-:Y:S01]  /*20420*/  HMMA.16816.F32.BF16 R188, R132.reuse, R64, R128 ;  /* 0x0000004084bc723c */ /* 0x048fe20000041880 */
[----:B------:R-:W-:Y:S07]  /*20430*/  LDSM.16.MT88.4 R128, [R221+0x17000] ;  /* 0x01700000dd80783b */ /* 0x000fee0000004200 */
[C---:B------:R-:W-:Y:S01]  /*20440*/  HMMA.16816.F32.BF16 R4, R132.reuse, R66, R4 ;  /* 0x000000428404723c */ /* 0x040fe20000041804 */
[----:B------:R-:W3:Y:S07]  /*20450*/  LDSM.16.MT88.4 R64, [R221+0x13000] ;  /* 0x01300000dd40783b */ /* 0x000eee0000004200 */
[C---:B------:R-:W-:Y:S08]  /*20460*/  HMMA.16816.F32.BF16 R100, R132.reuse, R162, R100 ;  /* 0x000000a28464723c */ /* 0x040ff00000041864 */
[C---:B------:R-:W-:Y:S01]  /*20470*/  HMMA.16816.F32.BF16 R176, R132.reuse, R178, R116 ;  /* 0x000000b284b0723c */ /* 0x040fe20000041874 */
[----:B------:R-:W-:Y:S07]  /*20480*/  LDSM.16.MT88.4 R116, [R193+0x15000] ;  /* 0x01500000c174783b */ /* 0x000fee0000004200 */
[----:B------:R-:W-:Y:S01]  /*20490*/  HMMA.16816.F32.BF16 R184, R132, R186, R124 ;  /* 0x000000ba84b8723c */ /* 0x000fe2000004187c */
[----:B------:R-:W-:Y:S01]  /*204a0*/  F2FP.BF16.F32.PACK_AB R132, R241, R234 ;  /* 0x000000eaf184723e */ /* 0x000fe200000010ff */
[----:B------:R-:W-:Y:S01]  /*204b0*/  FADD.FTZ R234, R234, R209 ;  /* 0x000000d1eaea7221 */ /* 0x000fe20000010000 */
[----:B------:R-:W-:-:S02]  /*204c0*/  F2FP.BF16.F32.PACK_AB R133, R245, R238 ;  /* 0x000000eef585723e */ /* 0x000fc400000010ff */
[----:B------:R-:W-:Y:S01]  /*204d0*/  F2FP.BF16.F32.PACK_AB R134, R236, R243 ;  /* 0x000000f3ec86723e */ /* 0x000fe200000010ff */
[----:B------:R-:W-:Y:S01]  /*204e0*/  FADD.FTZ R234, R241, R234 ;  /* 0x000000eaf1ea7221 */ /* 0x000fe20000010000 */
[----:B------:R-:W-:-:S03]  /*204f0*/  F2FP.BF16.F32.PACK_AB R135, R247, R232 ;  /* 0x000000e8f787723e */ /* 0x000fc600000010ff */
[----:B------:R-:W-:-:S04]  /*20500*/  FADD.FTZ R243, R243, R234 ;  /* 0x000000eaf3f37221 */ /* 0x000fc80000010000 */
[----:B----4-:R-:W-:Y:S01]  /*20510*/  HMMA.16816.F32.BF16 R160, R132, R156, R8 ;  /* 0x0000009c84a0723c */ /* 0x010fe20000041808 */
[----:B------:R-:W-:Y:S01]  /*20520*/  LDSM.16.MT88.4 R8, [R193+0x17000] ;  /* 0x01700000c108783b */ /* 0x000fe20000004200 */
[----:B------:R-:W-:-:S06]  /*20530*/  FADD.FTZ R236, R236, R243 ;  /* 0x000000f3ecec7221 */ /* 0x000fcc0000010000 */
        /* <DEDUP_REMOVED lines=8> */
[C---:B-----5:R-:W-:Y:S08]  /*205c0*/  HMMA.16816.F32.BF16 R52, R132.reuse, R56, R32 ;  /* 0x000000388434723c */ /* 0x060ff00000041820 */
[C---:B------:R-:W-:Y:S08]  /*205d0*/  HMMA.16816.F32.BF16 R16, R132.reuse, R60, R16 ;  /* 0x0000003c8410723c */ /* 0x040ff00000041810 */
[C---:B------:R-:W-:Y:S08]  /*205e0*/  HMMA.16816.F32.BF16 R20, R132.reuse, R62, R20 ;  /* 0x0000003e8414723c */ /* 0x040ff00000041814 */
[C---:B------:R-:W-:Y:S01]  /*205f0*/  HMMA.16816.F32.BF16 R56, R132.reuse, R58, R36 ;  /* 0x0000003a8438723c */ /* 0x040fe20000041824 */
[----:B------:R-:W2:Y:S07]  /*20600*/  LDSM.16.MT88.4 R36, [R215+0x7000] ;  /* 0x00700000d724783b */ /* 0x000eae0000004200 */
[C---:B------:R-:W-:Y:S08]  /*20610*/  HMMA.16816.F32.BF16 R48, R132.reuse, R92, R48 ;  /* 0x0000005c8430723c */ /* 0x040ff00000041830 */
[C---:B------:R-:W-:Y:S08]  /*20620*/  HMMA.16816.F32.BF16 R136, R132.reuse, R94, R136 ;  /* 0x0000005e8488723c */ /* 0x040ff00000041888 */
[C---:B---3--:R-:W-:Y:S01]  /*20630*/  HMMA.16816.F32.BF16 R60, R132.reuse, R64, R40 ;  /* 0x00000040843c723c */ /* 0x048fe20000041828 */
[----:B------:R-:W3:Y:S07]  /*20640*/  LDSM.16.MT88.4 R40, [R193+0x11800] ;  /* 0x01180000c128783b */ /* 0x000eee0000004200 */
[C---:B------:R-:W-:Y:S01]  /*20650*/  HMMA.16816.F32.BF16 R92, R132.reuse, R96, R72 ;  /* 0x00000060845c723c */ /* 0x040fe20000041848 */
[----:B------:R-:W5:Y:S07]  /*20660*/  LDSM.16.MT88.4 R72, [R193+0x13800] ;  /* 0x01380000c148783b */ /* 0x000f6e0000004200 */
[C---:B------:R-:W-:Y:S01]  /*20670*/  HMMA.16816.F32.BF16 R64, R132.reuse, R66, R44 ;  /* 0x000000428440723c */ /* 0x040fe2000004182c */
[----:B------:R-:W5:Y:S07]  /*20680*/  LDSM.16.MT88.4 R44, [R193+0x17800] ;  /* 0x01780000c12c783b */ /* 0x000f6e0000004200 */
        /* <DEDUP_REMOVED lines=10> */
[----:B------:R4:W2:Y:S01]  /*20730*/  MUFU.EX2 R233, R14 ;  /* 0x0000000e00e97308 */ /* 0x0008a20000000800 */
[C---:B------:R-:W-:Y:S03]  /*20740*/  HMMA.16816.F32.BF16 R112, R132.reuse, R8, R112 ;  /* 0x000000088470723c */ /* 0x040fe60000041870 */
[----:B------:R-:W3:Y:S04]  /*20750*/  MUFU.EX2 R239, R239 ;  /* 0x000000ef00ef7308 */ /* 0x000ee80000000800 */
[----:B------:R-:W-:Y:S01]  /*20760*/  MUFU.EX2 R223, R192 ;  /* 0x000000c000df7308 */ /* 0x000fe20000000800 */
[C---:B------:R-:W-:Y:S01]  /*20770*/  HMMA.16816.F32.BF16 R8, R132.reuse, R10, R176 ;  /* 0x0000000a8408723c */ /* 0x040fe200000418b0 */
[----:B------:R-:W-:Y:S02]  /*20780*/  LDSM.16.MT88.4 R176, [R221+0x11800] ;  /* 0x01180000ddb0783b */ /* 0x000fe40000004200 */
[----:B------:R-:W5:Y:S02]  /*20790*/  MUFU.EX2 R224, R224 ;  /* 0x000000e000e07308 */ /* 0x000f640000000800 */
[----:B----4-:R-:W4:Y:S03]  /*207a0*/  LDSM.16.MT88.4 R12, [R215+0x1800] ;  /* 0x00180000d70c783b */ /* 0x010f260000004200 */
[C---:B------:R-:W-:Y:S08]  /*207b0*/  HMMA.16816.F32.BF16 R32, R132.reuse, R118, R152 ;  /* 0x000000768420723c */ /* 0x040ff00000041898 */
[C---:B-1----:R-:W-:Y:S01]  /*207c0*/  HMMA.16816.F32.BF16 R152, R132.reuse, R148, R188 ;  /* 0x000000948498723c */ /* 0x042fe200000418bc */
[----:B------:R-:W-:Y:S07]  /*207d0*/  LDSM.16.MT88.4 R188, [R215+0x7800] ;  /* 0x00780000d7bc783b */ /* 0x000fee0000004200 */
[----:B------:R-:W-:Y:S01]  /*207e0*/  HMMA.16816.F32.BF16 R148, R132, R150, R4 ;  /* 0x000000968494723c */ /* 0x000fe20000041804 */
[----:B--2---:R-:W-:Y:S01]  /*207f0*/  F2FP.BF16.F32.PACK_AB R4, R240, R233 ;  /* 0x000000e9f004723e */ /* 0x004fe200000010ff */
[----:B------:R-:W-:Y:S01]  /*20800*/  FADD.FTZ R233, R233, R236 ;  /* 0x000000ece9e97221 */ /* 0x000fe20000010000 */
[----:B---3--:R-:W-:-:S02]  /*20810*/  F2FP.BF16.F32.PACK_AB R5, R239, R218 ;  /* 0x000000daef05723e */ /* 0x008fc400000010ff */
[----:B------:R-:W-:Y:S01]  /*20820*/  F2FP.BF16.F32.PACK_AB R6, R222, R225 ;  /* 0x000000e1de06723e */ /* 0x000fe200000010ff */
[----:B------:R-:W-:Y:S01]  /*20830*/  FADD.FTZ R240, R240, R233 ;  /* 0x000000e9f0f07221 */ /* 0x000fe20000010000 */
[----:B-----5:R-:W-:Y:S01]  /*20840*/  F2FP.BF16.F32.PACK_AB R7, R224, R223 ;  /* 0x000000dfe007723e */ /* 0x020fe200000010ff */
[----:B------:R-:W-:Y:S02]  /*20850*/  HMMA.16816.F32.BF16 R88, R132, R90, R68 ;  /* 0x0000005a8458723c */ /* 0x000fe40000041844 */
[----:B------:R-:W-:-:S04]  /*20860*/  FADD.FTZ R225, R225, R240 ;  /* 0x000000f0e1e17221 */ /* 0x000fc80000010000 */
[----:B------:R-:W-:Y:S02]  /*20870*/  FADD.FTZ R237, R222, R225 ;  /* 0x000000e1deed7221 */ /* 0x000fe40000010000 */
[C---:B------:R-:W-:Y:S08]  /*20880*/  HMMA.16816.F32.BF16 R180, R132.reuse, R36, R180 ;  /* 0x0000002484b4723c */ /* 0x040ff000000418b4 */
[----:B------:R-:W-:Y:S08]  /*20890*/  HMMA.16816.F32.BF16 R184, R132, R38, R184 ;  /* 0x0000002684b8723c */ /* 0x000ff000000418b8 */
[C---:B------:R-:W-:Y:S01]  /*208a0*/  HMMA.16816.F32.BF16 R36, R4.reuse, R40, R16 ;  /* 0x000000280424723c */ /* 0x040fe20000041810 */
[----:B------:R-:W1:Y:S07]  /*208b0*/  LDSM.16.MT88.4 R16, [R205+0x3800] ;  /* 0x00380000cd10783b */ /* 0x000e6e0000004200 */
[C---:B------:R-:W-:Y:S08]  /*208c0*/  HMMA.16816.F32.BF16 R68, R4.reuse, R72, R48 ;  /* 0x000000480444723c */ /* 0x040ff00000041830 */
[C---:B------:R-:W-:Y:S08]  /*208d0*/  HMMA.16816.F32.BF16 R72, R4.reuse, R74, R136 ;  /* 0x0000004a0448723c */ /* 0x040ff00000041888 */
[----:B------:R-:W-:Y:S01]  /*208e0*/  HMMA.16816.F32.BF16 R136, R4, R46, R8 ;  /* 0x0000002e0488723c */ /* 0x000fe20000041808 */
[----:B------:R-:W2:Y:S07]  /*208f0*/  LDSM.16.MT88.4 R8, [R221+0x15800] ;  /* 0x01580000dd08783b */ /* 0x000eae0000004200 */
[C---:B------:R-:W-:Y:S08]  /*20900*/  HMMA.16816.F32.BF16 R80, R132.reuse, R116, R80 ;  /* 0x000000748450723c */ /* 0x040ff00000041850 */
[C---:B------:R-:W-:Y:S01]  /*20910*/  HMMA.16816.F32.BF16 R116, R132.reuse, R120, R172 ;  /* 0x000000788474723c */ /* 0x040fe200000418ac */
[----:B------:R-:W-:Y:S07]  /*20920*/  LDSM.16.MT88.4 R172, [R205+0x1800] ;  /* 0x00180000cdac783b */ /* 0x000fee0000004200 */
[C---:B------:R-:W-:Y:S01]  /*20930*/  HMMA.16816.F32.BF16 R124, R132.reuse, R128, R104 ;  /* 0x00000080847c723c */ /* 0x040fe20000041868 */
[----:B------:R-:W3:Y:S04]  /*20940*/  LDSM.16.MT88.4 R104, [R193+0x15800] ;  /* 0x01580000c168783b */ /* 0x000ee80000004200 */
[----:B------:R-:W-:Y:S03]  /*20950*/  LDSM.16.MT88.4 R192, [R215+0x5800] ;  /* 0x00580000d7c0783b */ /* 0x000fe60000004200 */
[C---:B------:R-:W-:Y:S08]  /*20960*/  HMMA.16816.F32.BF16 R96, R132.reuse, R98, R76 ;  /* 0x000000628460723c */ /* 0x040ff0000004184c */
[C---:B------:R-:W-:Y:S08]  /*20970*/  HMMA.16816.F32.BF16 R120, R132.reuse, R122, R100 ;  /* 0x0000007a8478723c */ /* 0x040ff00000041864 */
[----:B------:R-:W-:Y:S01]  /*20980*/  HMMA.16816.F32.BF16 R128, R132, R130, R108 ;  /* 0x000000828480723c */ /* 0x000fe2000004186c */
[----:B------:R-:W-:Y:S07]  /*20990*/  LDSM.16.MT88.4 R108, [R215+0x3800] ;  /* 0x00380000d76c783b */ /* 0x000fee0000004200 */
[C---:B------:R-:W-:Y:S08]  /*209a0*/  HMMA.16816.F32.BF16 R132, R4.reuse, R44, R112 ;  /* 0x0000002c0484723c */ /* 0x040ff00000041870 */
[C---:B----4-:R-:W-:Y:S01]  /*209b0*/  HMMA.16816.F32.BF16 R44, R4.reuse, R12, R24 ;  /* 0x0000000c042c723c */ /* 0x050fe20000041818 */
[----:B------:R-:W-:Y:S07]  /*209c0*/  LDSM.16.MT88.4 R24, [R221+0x17800] ;  /* 0x01780000dd18783b */ /* 0x000fee0000004200 */
[C---:B------:R-:W-:Y:S01]  /*209d0*/  HMMA.16816.F32.BF16 R48, R4.reuse, R14, R28 ;  /* 0x0000000e0430723c */ /* 0x040fe2000004181c */
[----:B------:R-:W4:Y:S07]  /*209e0*/  LDSM.16.MT88.4 R12, [R205+0x5800] ;  /* 0x00580000cd0c783b */ /* 0x000f2e0000004200 */
[----:B-1----:R-:W-:Y:S01]  /*209f0*/  HMMA.16816.F32.BF16 R84, R4, R16, R84 ;  /* 0x000000100454723c */ /* 0x002fe20000041854 */
[----:B------:R-:W-:-:S04]  /*20a00*/  FFMA.FTZ R16, R235, R3, R200 ;  /* 0x00000003eb107223 */ /* 0x000fc800000100c8 */
[----:B------:R-:W-:-:S03]  /*20a10*/  FADD.FTZ R16, R197, R16 ;  /* 0x00000010c5107221 */ /* 0x000fc60000010000 */
[----:B------:R-:W-:Y:S01]  /*20a20*/  HMMA.16816.F32.BF16 R40, R4, R42, R20 ;  /* 0x0000002a0428723c */ /* 0x000fe20000041814 */
[----:B------:R-:W1:Y:S01]  /*20a30*/  LDSM.16.MT88.4 R20, [R221+0x13800] ;  /* 0x01380000dd14783b */ /* 0x000e620000004200 */
[----:B------:R-:W-:-:S04]  /*20a40*/  FADD.FTZ R3, R201, R16 ;  /* 0x00000010c9037221 */ /* 0x000fc80000010000 */
[----:B------:R-:W-:Y:S02]  /*20a50*/  FADD.FTZ R3, R204, R3 ;  /* 0x00000003cc037221 */ /* 0x000fe40000010000 */
[C---:B--2---:R-:W-:Y:S08]  /*20a60*/  HMMA.16816.F32.BF16 R92, R4.reuse, R8, R92 ;  /* 0x00000008045c723c */ /* 0x044ff0000004185c */
[C---:B------:R-:W-:Y:S01]  /*20a70*/  HMMA.16816.F32.BF16 R96, R4.reuse, R10, R96 ;  /* 0x0000000a0460723c */ /* 0x040fe20000041860 */
[----:B------:R-:W2:Y:S07]  /*20a80*/  LDSM.16.MT88.4 R8, [R205+0x7800] ;  /* 0x00780000cd08783b */ /* 0x000eae0000004200 */
[C---:B---3--:R-:W-:Y:S08]  /*20a90*/  HMMA.16816.F32.BF16 R100, R4.reuse, R104, R80 ;  /* 0x000000680464723c */ /* 0x048ff00000041850 */
[----:B----4-:R-:W-:Y:S01]  /*20aa0*/  HMMA.16816.F32.BF16 R116, R4, R12, R116 ;  /* 0x0000000c0474723c */ /* 0x010fe20000041874 */
        /* <DEDUP_REMOVED lines=37> */
.L_x_3711:
[----:B------:R-:W-:-:S12]  /*20d00*/  UIADD3 UR4, UPT, UPT, UR16, -0x1, URZ ;  /* 0xffffffff10047890 */ /* 0x000fd8000fffe0ff */
.L_x_3717:
[----:B------:R-:W-:-:S09]  /*20d10*/  UISETP.GE.AND UP0, UPT, UR4, UR20, UPT ;  /* 0x000000140400728c */ /* 0x000fd2000bf06270 */
[----:B------:R-:W-:Y:S05]  /*20d20*/  BRA.U !UP0, `(.L_x_3718) ;  /* 0x0000004508fc7547 */ /* 0x000fea000b800000 */
[----:B------:R-:W1:Y:S01]  /*20d30*/  S2UR UR8, SR_CgaCtaId ;  /* 0x00000000000879c3 */ /* 0x000e620000008800 */
[----:B------:R-:W-:Y:S01]  /*20d40*/  USHF.L.U32 UR15, UR4, 0x6, URZ ;  /* 0x00000006040f7899 */ /* 0x000fe200080006ff */
[----:B------:R-:W-:Y:S01]  /*20d50*/  IMAD.MOV.U32 R218, RZ, RZ, 0x20 ;  /* 0x00000020ffda7424 */ /* 0x000fe200078e00ff */
[----:B------:R-:W-:Y:S01]  /*20d60*/  UISETP.NE.U32.AND UP0, UPT, UR12, URZ, UPT ;  /* 0x000000ff0c00728c */ /* 0x000fe2000bf05070 */
[----:B------:R-:W-:Y:S01]  /*20d70*/  IMAD.MOV.U32 R0, RZ, RZ, R3 ;  /* 0x000000ffff007224 */ /* 0x000fe200078e0003 */
[----:B------:R-:W-:Y:S01]  /*20d80*/  MOV R165, R164 ;  /* 0x000000a400a57202 */ /* 0x000fe20000000f00 */
[----:B------:R-:W-:Y:S01]  /*20d90*/  IMAD.MOV.U32 R233, RZ, RZ, RZ ;  /* 0x000000ffffe97224 */ /* 0x000fe200078e00ff */
[----:B------:R-:W-:Y:S01]  /*20da0*/  UISETP.NE.AND.EX UP0, UPT, UR13, URZ, UPT, UP0 ;  /* 0x000000ff0d00728c */ /* 0x000fe2000bf05300 */
[----:B------:R-:W-:Y:S01]  /*20db0*/  IMAD.U32 R5, RZ, RZ, UR15 ;  /* 0x0000000fff057e24 */ /* 0x000fe2000f8e00ff */
[----:B------:R-:W-:Y:S01]  /*20dc0*/  SEL R218, R218, 0xffffffe0, !P1 ;  /* 0xffffffe0dada7807 */ /* 0x000fe20004800000 */
[----:B------:R-:W-:Y:S01]  /*20dd0*/  UMOV UR9, 0x400 ;  /* 0x0000040000097882 */ /* 0x000fe20000000000 */
[----:B------:R-:W-:Y:S01]  /*20de0*/  IADD3 R232, PT, PT, R221, 0x10000, RZ ;  /* 0x00010000dde87810 */ /* 0x000fe20007ffe0ff */
        /* <DEDUP_REMOVED lines=11> */
.L_x_3722:
        /* <DEDUP_REMOVED lines=101> */
.L_x_3719:
        /* <DEDUP_REMOVED lines=396> */
.L_x_3721:
        /* <DEDUP_REMOVED lines=91> */
.L_x_3720:
[C---:B-1----:R-:W-:Y:S01]  /*23360*/  IADD3 R2, PT, PT, R234.reuse, -0x1f, RZ ;  /* 0xffffffe1ea027810 */ /* 0x042fe20007ffe0ff */
        /* <DEDUP_REMOVED lines=539> */
.L_x_3718:
        /* <DEDUP_REMOVED lines=261> */
[----:B------:R2:W-:Y:S01]  /*26570*/  STS.64 [R7+0xc800], R146 ;  /* 0x00c8009207007388 */ /* 0x0005e20000000a00 */
[----:B---3--:R-:W-:Y:S01]  /*26580*/  @P6 FFMA.FTZ R133, R3, R18, R6 ;  /* 0x0000001203856223 */ /* 0x008fe20000010006 */
[----:B------:R-:W-:Y:S02]  /*26590*/  IADD3 R3, PT, PT, R220, 0x28, RZ ;  /* 0x00000028dc037810 */ /* 0x000fe40007ffe0ff */
[----:B------:R3:W-:Y:S01]  /*265a0*/  STS.64 [R16+0xc000], R152 ;  /* 0x00c0009810007388 */ /* 0x0007e20000000a00 */
[----:B-----5:R-:W-:Y:S01]  /*265b0*/  MOV R134, 0xff800000 ;  /* 0xff80000000867802 */ /* 0x020fe20000000f00 */
[----:B----4-:R-:W-:Y:S01]  /*265c0*/  @P3 FFMA.FTZ R134, R164, R11, R5 ;  /* 0x0000000ba4863223 */ /* 0x010fe20000010005 */
[----:B-1----:R-:W-:Y:S01]  /*265d0*/  MOV R137, UR7 ;  /* 0x0000000700897c02 */ /* 0x002fe20008000f00 */
[----:B------:R3:W-:Y:S01]  /*265e0*/  STS.64 [R16+0xc800], R154 ;  /* 0x00c8009a10007388 */ /* 0x0007e20000000a00 */
[----:B------:R-:W-:-:S03]  /*265f0*/  IADD3 R135, PT, PT, R220, 0x20, RZ ;  /* 0x00000020dc877810 */ /* 0x000fc60007ffe0ff */
[----:B------:R3:W-:Y:S04]  /*26600*/  STS.64 [R217+0xc000], R148 ;  /* 0x00c00094d9007388 */ /* 0x0007e80000000a00 */
[----:B------:R3:W-:Y:S01]  /*26610*/  STS.64 [R217+0xc800], R150 ;  /* 0x00c80096d9007388 */ /* 0x0007e20000000a00 */
[----:B------:R-:W-:Y:S01]  /*26620*/  BAR.SYNC.DEFER_BLOCKING 0x0 ;  /* 0x0000000000007b1d */ /* 0x000fe20000010000 */
[----:B--2---:R-:W-:-:S04]  /*26630*/  LOP3.LUT R7, R4, 0x3f00, RZ, 0xc0, !PT ;  /* 0x00003f0004077812 */ /* 0x004fc800078ec0ff */
[----:B------:R-:W-:-:S04]  /*26640*/  LOP3.LUT R7, R7, 0x3c, R0, 0xf8, !PT ;  /* 0x0000003c07077812 */ /* 0x000fc800078ef800 */
[----:B------:R-:W-:Y:S01]  /*26650*/  IADD3 R132, P3, PT, R7, UR7, RZ ;  /* 0x0000000707847c10 */ /* 0x000fe2000ff7e0ff */
[----:B------:R3:W1:Y:S04]  /*26660*/  LDS.128 R128, [R165+UR8] ;  /* 0x00000008a5807984 */ /* 0x0006680008000c00 */
[----:B------:R3:W2:Y:S04]  /*26670*/  LDS.128 R124, [R165+UR8+0x800] ;  /* 0x00080008a57c7984 */ /* 0x0006a80008000c00 */
        /* <DEDUP_REMOVED lines=30> */
[----:B--2-4-:R-:W-:Y:S05]  /*26860*/  @P5 BRA `(.L_x_3724) ;  /* 0x0000000000305947 */ /* 0x014fea0003800000 */
[----:B------:R-:W2:Y:S01]  /*26870*/  LDCU.64 UR4, c[0x0][0x428] ;  /* 0x00008500ff0477ac */ /* 0x000ea20008000a00 */
[C---:B------:R-:W-:Y:S01]  /*26880*/  VIADD R139, R2.reuse, 0x8 ;  /* 0x00000008028b7836 */ /* 0x040fe20000000000 */
[----:B------:R-:W-:Y:S01]  /*26890*/  IADD3 R138, P4, PT, R2, UR10, RZ ;  /* 0x0000000a028a7c10 */ /* 0x000fe2000ff9e0ff */
[----:B------:R-:W-:Y:S01]  /*268a0*/  IMAD.U32 R136, RZ, RZ, UR10 ;  /* 0x0000000aff887e24 */ /* 0x000fe2000f8e00ff */
[----:B------:R-:W-:-:S06]  /*268b0*/  UIADD3 UR7, UPT, UPT, -UR9, UR21, URZ ;  /* 0x0000001509077290 */ /* 0x000fcc000fffe1ff */
[----:B------:R-:W-:Y:S02]  /*268c0*/  ISETP.GE.AND P6, PT, R2, UR7, PT ;  /* 0x0000000702007c0c */ /* 0x000fe4000bfc6270 */
[----:B------:R-:W-:Y:S02]  /*268d0*/  ISETP.GE.AND P5, PT, R139, UR7, PT ;  /* 0x000000078b007c0c */ /* 0x000fe4000bfa6270 */
[----:B------:R-:W-:Y:S02]  /*268e0*/  LEA.HI.X.SX32 R139, R136, RZ, 0x1, P4 ;  /* 0x000000ff888b7211 */ /* 0x000fe400020f0eff */
[----:B--2---:R-:W-:-:S04]  /*268f0*/  LEA R140, P4, R138, UR4, 0x2 ;  /* 0x000000048a8c7c11 */ /* 0x004fc8000f8810ff */
[----:B------:R-:W-:-:S05]  /*26900*/  LEA.HI.X R141, R138, UR5, R139, 0x2, P4 ;  /* 0x000000058a8d7c11 */ /* 0x000fca000a0f148b */
[----:B------:R2:W-:Y:S04]  /*26910*/  @!P6 STG.E desc[UR12][R140.64], R134 ;  /* 0x000000868c00e986 */ /* 0x0005e8000c10190c */
[----:B------:R2:W-:Y:S02]  /*26920*/  @!P5 STG.E desc[UR12][R140.64+0x20], R133 ;  /* 0x000020858c00d986 */ /* 0x0005e4000c10190c */
.L_x_3724:
[----:B------:R-:W-:Y:S05]  /*26930*/  BSYNC.RECONVERGENT B0 ;  /* 0x0000000000007941 */ /* 0x000fea0003800200 */
.L_x_3723:
        /* <DEDUP_REMOVED lines=14> */
[----:B------:R-:W4:Y:S01]  /*26a20*/  LDCU UR7, c[0x0][0x440] ;  /* 0x00008800ff0777ac */ /* 0x000f220008000800 */
[----:B--2---:R-:W-:-:S04]  /*26a30*/  LEA R140, P3, R132, UR4, 0x2 ;  /* 0x00000004848c7c11 */ /* 0x004fc8000f8610ff */
        /* <DEDUP_REMOVED lines=9> */
.L_x_3726:
[----:B------:R-:W-:Y:S05]  /*26ad0*/  BSYNC.RECONVERGENT B0 ;  /* 0x0000000000007941 */ /* 0x000fea0003800200 */
.L_x_3725:
        /* <DEDUP_REMOVED lines=26> */
.L_x_3728:
[----:B------:R-:W-:Y:S05]  /*26c80*/  BSYNC.RECONVERGENT B0 ;  /* 0x0000000000007941 */ /* 0x000fea0003800200 */
.L_x_3727:
        /* <DEDUP_REMOVED lines=24> */
.L_x_3730:
[----:B------:R-:W-:Y:S05]  /*26e10*/  BSYNC.RECONVERGENT B0 ;  /* 0x0000000000007941 */ /* 0x000fea0003800200 */
.L_x_3729:
        /* <DEDUP_REMOVED lines=23> */
.L_x_3732:
[----:B------:R-:W-:Y:S05]  /*26f90*/  BSYNC.RECONVERGENT B0 ;  /* 0x0000000000007941 */ /* 0x000fea0003800200 */
.L_x_3731:
        /* <DEDUP_REMOVED lines=8> */
[----:B------:R-:W2:Y:S08]  /*27020*/  @!P3 LDC.64 R22, c[0x0][0x3f8] ;  /* 0x0000fe00ff16bb82 */ /* 0x000eb00000000a00 */
[----:B------:R-:W4:Y:S01]  /*27030*/  @!P2 LDC.64 R20, c[0x0][0x3f8] ;  /* 0x0000fe00ff14ab82 */ /* 0x000f220000000a00 */
[----:B-1----:R-:W-:-:S04]  /*27040*/  @!P0 LEA R24, P1, R132, R2, 0x2 ;  /* 0x0000000284188211 */ /* 0x002fc800078210ff */
[----:B------:R-:W-:Y:S02]  /*27050*/  @!P0 LEA.HI.X R25, R132, R3, R137, 0x2, P1 ;  /* 0x0000000384198211 */ /* 0x000fe400008f1489 */
[----:B------:R-:W-:-:S03]  /*27060*/  ISETP.GE.AND P1, PT, R0, UR4, PT ;  /* 0x0000000400007c0c */ /* 0x000fc6000bf26270 */
[----:B------:R1:W-:Y:S01]  /*27070*/  @!P0 STG.E.128 desc[UR12][R24.64+0x8000], R112 ;  /* 0x0080007018008986 */ /* 0x0003e2000c101d0c */
[----:B--2---:R-:W-:-:S04]  /*27080*/  @!P3 LEA R22, P0, R132, R22, 0x2 ;  /* 0x000000168416b211 */ /* 0x004fc800078010ff */
[C---:B------:R-:W-:Y:S02]  /*27090*/  @!P3 LEA.HI.X R23, R132.reuse, R23, R137, 0x2, P0 ;  /* 0x000000178417b211 */ /* 0x040fe400000f1489 */
[----:B----4-:R-:W-:-:S03]  /*270a0*/  @!P2 LEA R20, P0, R132, R20, 0x2 ;  /* 0x000000148414a211 */ /* 0x010fc600078010ff */
[----:B------:R-:W2:Y:S01]  /*270b0*/  @!P1 LDC.64 R2, c[0x0][0x3f8] ;  /* 0x0000fe00ff029b82 */ /* 0x000ea20000000a00 */
[C---:B------:R-:W-:Y:S01]  /*270c0*/  @!P2 LEA.HI.X R21, R132.reuse, R21, R137, 0x2, P0 ;  /* 0x000000158415a211 */ /* 0x040fe200000f1489 */
[----:B------:R1:W-:Y:S04]  /*270d0*/  @!P3 STG.E.128 desc[UR12][R22.64+0x8100], R80 ;  /* 0x008100501600b986 */ /* 0x0003e8000c101d0c */
[----:B------:R1:W-:Y:S01]  /*270e0*/  @!P2 STG.E.128 desc[UR12][R20.64+0x8200], R48 ;  /* 0x008200301400a986 */ /* 0x0003e2000c101d0c */
[----:B--2---:R-:W-:-:S04]  /*270f0*/  @!P1 LEA R2, P0, R132, R2, 0x2 ;  /* 0x0000000284029211 */ /* 0x004fc800078010ff */
[----:B------:R-:W-:-:S05]  /*27100*/  @!P1 LEA.HI.X R3, R132, R3, R137, 0x2, P0 ;  /* 0x0000000384039211 */ /* 0x000fca00000f1489 */
[----:B------:R1:W-:Y:S04]  /*27110*/  @!P1 STG.E.128 desc[UR12][R2.64+0x8300], R16 ;  /* 0x0083001002009986 */ /* 0x0003e8000c101d0c */
.L_x_3734:
[----:B------:R-:W-:Y:S05]  /*27120*/  BSYNC.RECONVERGENT B0 ;  /* 0x0000000000007941 */ /* 0x000fea0003800200 */
.L_x_3733:
        /* <DEDUP_REMOVED lines=10> */
[----:B---3--:R-:W3:Y:S08]  /*271d0*/  @!P2 LDC.64 R16, c[0x0][0x3f8] ;  /* 0x0000fe00ff10ab82 */ /* 0x008ef00000000a00 */
[----:B--2-4-:R-:W2:Y:S01]  /*271e0*/  @!P1 LDC.64 R2, c[0x0][0x3f8] ;  /* 0x0000fe00ff029b82 */ /* 0x014ea20000000a00 */
[----:B-1----:R-:W-:-:S04]  /*271f0*/  @!P4 LEA R20, P0, R132, R20, 0x2 ;  /* 0x000000148414c211 */ /* 0x002fc800078010ff */
[C---:B------:R-:W-:Y:S02]  /*27200*/  @!P4 LEA.HI.X R21, R132.reuse, R21, R137, 0x2, P0 ;  /* 0x000000158415c211 */ /* 0x040fe400000f1489 */
[----:B-----5:R-:W-:-:S03]  /*27210*/  @!P3 LEA R18, P0, R132, R18, 0x2 ;  /* 0x000000128412b211 */ /* 0x020fc600078010ff */
[----:B------:R1:W-:Y:S01]  /*27220*/  @!P4 STG.E.128 desc[UR12][R20.64+0xa000], R108 ;  /* 0x00a0006c1400c986 */ /* 0x0003e2000c101d0c */
[C---:B------:R-:W-:Y:S02]  /*27230*/  @!P3 LEA.HI.X R19, R132.reuse, R19, R137, 0x2, P0 ;  /* 0x000000138413b211 */ /* 0x040fe400000f1489 */
[----:B---3--:R-:W-:-:S03]  /*27240*/  @!P2 LEA R16, P0, R132, R16, 0x2 ;  /* 0x000000108410a211 */ /* 0x008fc600078010ff */
[----:B------:R1:W-:Y:S01]  /*27250*/  @!P3 STG.E.128 desc[UR12][R18.64+0xa100], R76 ;  /* 0x00a1004c1200b986 */ /* 0x0003e2000c101d0c */
[C---:B------:R-:W-:Y:S02]  /*27260*/  @!P2 LEA.HI.X R17, R132.reuse, R17, R137, 0x2, P0 ;  /* 0x000000118411a211 */ /* 0x040fe400000f1489 */
[----:B--2---:R-:W-:-:S03]  /*27270*/  @!P1 LEA R2, P0, R132, R2, 0x2 ;  /* 0x0000000284029211 */ /* 0x004fc600078010ff */
[----:B------:R1:W-:Y:S01]  /*27280*/  @!P2 STG.E.128 desc[UR12][R16.64+0xa200], R44 ;  /* 0x00a2002c1000a986 */ /* 0x0003e2000c101d0c */
[----:B------:R-:W-:-:S05]  /*27290*/  @!P1 LEA.HI.X R3, R132, R3, R137, 0x2, P0 ;  /* 0x0000000384039211 */ /* 0x000fca00000f1489 */
[----:B------:R1:W-:Y:S04]  /*272a0*/  @!P1 STG.E.128 desc[UR12][R2.64+0xa300], R12 ;  /* 0x00a3000c02009986 */ /* 0x0003e8000c101d0c */
.L_x_3736:
[----:B------:R-:W-:Y:S05]  /*272b0*/  BSYNC.RECONVERGENT B0 ;  /* 0x0000000000007941 */ /* 0x000fea0003800200 */
.L_x_3735:
        /* <DEDUP_REMOVED lines=8> */
[----:B-1-3--:R-:W1:Y:S08]  /*27340*/  @!P5 LDC.64 R16, c[0x0][0x3f8] ;  /* 0x0000fe00ff10db82 */ /* 0x00ae700000000a00 */
[----:B------:R-:W3:Y:S08]  /*27350*/  @!P4 LDC.64 R14, c[0x0][0x3f8] ;  /* 0x0000fe00ff0ecb82 */ /* 0x000ef00000000a00 */
[----:B------:R-:W5:Y:S08]  /*27360*/  @!P3 LDC.64 R12, c[0x0][0x3f8] ;  /* 0x0000fe00ff0cbb82 */ /* 0x000f700000000a00 */
[----:B--2-4-:R-:W2:Y:S01]  /*27370*/  @!P1 LDC.64 R2, c[0x0][0x3f8] ;  /* 0x0000fe00ff029b82 */ /* 0x014ea20000000a00 */
[----:B-1----:R-:W-:-:S04]  /*27380*/  @!P5 LEA R16, P2, R132, R16, 0x2 ;  /* 0x000000108410d211 */ /* 0x002fc800078410ff */
[C---:B------:R-:W-:Y:S02]  /*27390*/  @!P5 LEA.HI.X R17, R132.reuse, R17, R137, 0x2, P2 ;  /* 0x000000118411d211 */ /* 0x040fe400010f1489 */
[----:B---3--:R-:W-:-:S03]  /*273a0*/  @!P4 LEA R14, P0, R132, R14, 0x2 ;  /* 0x0000000e840ec211 */ /* 0x008fc600078010ff */
        /* <DEDUP_REMOVED lines=9> */
.L_x_3738:
[----:B------:R-:W-:Y:S05]  /*27440*/  BSYNC.RECONVERGENT B0 ;  /* 0x0000000000007941 */ /* 0x000fea0003800200 */
.L_x_3737:
[----:B------:R-:W-:Y:S05]  /*27450*/  @P6 EXIT ;  /* 0x000000000000694d */ /* 0x000fea0003800000 */
[----:B------:R-:W5:Y:S02]  /*27460*/  LDCU UR4, c[0x0][0x440] ;  /* 0x00008800ff0477ac */ /* 0x000f640008000800 */
[----:B-----5:R-:W-:Y:S02]  /*27470*/  ISETP.GE.AND P5, PT, R136, UR4, PT ;  /* 0x0000000488007c0c */ /* 0x020fe4000bfa6270 */
[----:B------:R-:W-:Y:S02]  /*27480*/  ISETP.GE.AND P4, PT, R135, UR4, PT ;  /* 0x0000000487007c0c */ /* 0x000fe4000bf86270 */
[----:B------:R-:W-:-:S09]  /*27490*/  ISETP.GE.AND P2, PT, R134, UR4, PT ;  /* 0x0000000486007c0c */ /* 0x000fd2000bf46270 */
[----:B-1----:R-:W1:Y:S08]  /*274a0*/  @!P5 LDC.64 R10, c[0x0][0x3f8] ;  /* 0x0000fe00ff0adb82 */ /* 0x002e700000000a00 */
[----:B------:R-:W5:Y:S08]  /*274b0*/  @!P4 LDC.64 R8, c[0x0][0x3f8] ;  /* 0x0000fe00ff08cb82 */ /* 0x000f700000000a00 */
[----:B--2-4-:R-:W2:Y:S01]  /*274c0*/  @!P2 LDC.64 R2, c[0x0][0x3f8] ;  /* 0x0000fe00ff02ab82 */ /* 0x014ea20000000a00 */
        /* <DEDUP_REMOVED lines=16> */
.L_x_3739:
        /* <DEDUP_REMOVED lines=11> */
.L_x_4082:


//--------------------- .text._ZN5flash24flash_fwd_splitkv_kernelI23Flash_fwd_kernel_traitsILi256ELi64ELi64ELi4ELb0ELb0EN7cutlass10bfloat16_tE19Flash_kernel_traitsILi256ELi64ELi64ELi4ES3_EELb1ELb0ELb1ELb0ELb0ELb1ELb1ELb1EEEvNS_16Flash_fwd_paramsE --------------------------
	.section	.text._ZN5flash24flash_fwd_splitkv_kernelI23Flash_fwd_kernel_traitsILi256ELi64ELi64ELi4ELb0ELb0EN7cutlass10bfloat16_tE19Flash_kernel_traitsILi256ELi64ELi64ELi4ES3_EELb1ELb0ELb1ELb0ELb0ELb1ELb1ELb1EEEvNS_16Flash_fwd_paramsE,"ax",@progbits
	.align	128
        .global         _ZN5flash24flash_fwd_splitkv_kernelI23Flash_fwd_kernel_traitsILi256ELi64ELi64ELi4ELb0ELb0EN7cutlass10bfloat16_tE19Flash_kernel_traitsILi256ELi64ELi64ELi4ES3_EELb1ELb0ELb1ELb0ELb0ELb1ELb1ELb1EEEvNS_16Flash_fwd_paramsE
        .type           _ZN5flash24flash_fwd_splitkv_kernelI23Flash_fwd_kernel_traitsILi256ELi64ELi64ELi4ELb0ELb0EN7cutlass10bfloat16_tE19Flash_kernel_traitsILi256ELi64ELi64ELi4ES3_EELb1ELb0ELb1ELb0ELb0ELb1ELb1ELb1EEEvNS_16Flash_fwd_paramsE,@function
        .size           _ZN5flash24flash_fwd_splitkv_kernelI23Flash_fwd_kernel_traitsILi256ELi64ELi64ELi4ELb0ELb0EN7cutlass10bfloat16_tE19Flash_kernel_traitsILi256ELi64ELi64ELi4ES3_EELb1ELb0ELb1ELb0ELb0ELb1ELb1ELb1EEEvNS_16Flash_fwd_paramsE,(.L_x_4083 - _ZN5flash24flash_fwd_splitkv_kernelI23Flash_fwd_kernel_traitsILi256ELi64ELi64ELi4ELb0ELb0EN7cutlass10bfloat16_tE19Flash_kernel_traitsILi256ELi64ELi64ELi4ES3_EELb1ELb0ELb1ELb0ELb0ELb1ELb1ELb1EEEvNS_16Flash_fwd_paramsE)
        .other          _ZN5flash24flash_fwd_splitkv_kernelI23Flash_fwd_kernel_traitsILi256ELi64ELi64ELi4ELb0ELb0EN7cutlass10bfloat16_tE19Flash_kernel_traitsILi256ELi64ELi64ELi4ES3_EELb1ELb0ELb1ELb0ELb0ELb1ELb1ELb1EEEvNS_16Flash_fwd_paramsE,@"STO_CUDA_ENTRY STV_DEFAULT"
_ZN5flash24flash_fwd_splitkv_kernelI23Flash_fwd_kernel_traitsILi256ELi64ELi64ELi4ELb0ELb0EN7cutlass10bfloat16_tE19Flash_kernel_traitsILi256ELi64ELi64ELi4ES3_EELb1ELb0ELb1ELb0ELb0ELb1ELb1ELb1EEEvNS_16Flash_fwd_paramsE:
.text._ZN5flash24flash_fwd_splitkv_kernelI23Flash_fwd_kernel_traitsILi256ELi64ELi64ELi4ELb0ELb0EN7cutlass10bfloat16_tE19Flash_kernel_traitsILi256ELi64ELi64ELi4ES3_EELb1ELb0ELb1ELb0ELb0ELb1ELb1ELb1EEEvNS_16Flash_fwd_paramsE:
        /* <DEDUP_REMOVED lines=86> */
.L_x_3740:
        /* <DEDUP_REMOVED lines=116> */
.L_x_3743:
[----:B------:R-:W-:Y:S05]  /*0ca0*/  BSYNC.RECONVERGENT B0 ;  /* 0x0000000000007941 */ /* 0x000fea0003800200 */
.L_x_3742:
        /* <DEDUP_REMOVED lines=31> */
.L_x_3745:
[----:B------:R-:W-:Y:S05]  /*0ea0*/  BSYNC.RECONVERGENT B0 ;  /* 0x0000000000007941 */ /* 0x000fea0003800200 */
.L_x_3744:
        /* <DEDUP_REMOVED lines=24> */
.L_x_3747:
[----:B------:R-:W-:Y:S05]  /*1030*/  BSYNC.RECONVERGENT B0 ;  /* 0x0000000000007941 */ /* 0x000fea0003800200 */
.L_x_3746:
        /* <DEDUP_REMOVED lines=24> */
.L_x_3749:
[----:B------:R-:W-:Y:S05]  /*11c0*/  BSYNC.RECONVERGENT B0 ;  /* 0x0000000000007941 */ /* 0x000fea0003800200 */
.L_x_3748:
        /* <DEDUP_REMOVED lines=24> */
.L_x_3751:
[----:B------:R-:W-:Y:S05]  /*1350*/  BSYNC.RECONVERGENT B0 ;  /* 0x0000000000007941 */ /* 0x000fea0003800200 */
.L_x_3750:
        /* <DEDUP_REMOVED lines=24> */
.L_x_3753:
[----:B------:R-:W-:Y:S05]  /*14e0*/  BSYNC.RECONVERGENT B0 ;  /* 0x0000000000007941 */ /* 0x000fea0003800200 */
.L_x_3752:
        /* <DEDUP_REMOVED lines=23> */
.L_x_3755:
[----:B------:R-:W-:Y:S05]  /*1660*/  BSYNC.RECONVERGENT B0 ;  /* 0x0000000000007941 */ /* 0x000fea0003800200 */
.L_x_3754:
        /* <DEDUP_REMOVED lines=23> */
.L_x_3757:
[----:B------:R-:W-:Y:S05]  /*17e0*/  BSYNC.RECONVERGENT B0 ;  /* 0x0000000000007941 */ /* 0x000fea0003800200 */
.L_x_3756:
        /* <DEDUP_REMOVED lines=33> */
.L_x_3741:
        /* <DEDUP_REMOVED lines=13> */
.L_x_3758:
        /* <DEDUP_REMOVED lines=107> */
.L_x_3759:
        /* <DEDUP_REMOVED lines=15> */
.L_x_3761:
[----:B------:R-:W2:Y:S01]  /*2270*/  LDC.64 R6, c[0x0][0x3b8] ;  /* 0x0000ee00ff067b82 */ /* 0x000ea20000000a00 */
[----:B------:R-:W-:-:S06]  /*2280*/  UIADD3 UR8, UPT, UPT, UR10, UR11, URZ ;  /* 0x0000000b0a087290 */ /* 0x000fcc000fffe0ff */
[----:B--2---:R-:W-:Y:S02]  /*2290*/  IMAD R15, R7, UR8, RZ ;  /* 0x00000008070f7c24 */ /* 0x004fe4000f8e02ff */
[----:B-1----:R-:W-:-:S05]  /*22a0*/  IMAD.WIDE.U32 R2, R6, UR8, RZ ;  /* 0x0000000806027c25 */ /* 0x002fca000f8e00ff */
[----:B------:R-:W-:Y:S02]  /*22b0*/  IADD3 R15, PT, PT, R3, R15, RZ ;  /* 0x0000000f030f7210 */ /* 0x000fe40007ffe0ff */
[----:B------:R-:W-:Y:S02]  /*22c0*/  MOV R14, R2 ;  /* 0x00000002000e7202 */ /* 0x000fe40000000f00 */
.L_x_3762:
        /* <DEDUP_REMOVED lines=14> */
.L_x_3763:
[----:B------:R-:W1:Y:S01]  /*23b0*/  LDC.64 R2, c[0x0][0x3c0] ;  /* 0x0000f000ff027b82 */ /* 0x000e620000000a00 */
[----:B------:R-:W-:-:S06]  /*23c0*/  UIADD3 UR10, UPT, UPT, UR10, UR11, URZ ;  /* 0x0000000b0a0a7290 */ /* 0x000fcc000fffe0ff */
[----:B-1---5:R-:W-:Y:S02]  /*23d0*/  IMAD R5, R3, UR10, RZ ;  /* 0x0000000a03057c24 */ /* 0x022fe4000f8e02ff */
[----:B------:R-:W-:-:S05]  /*23e0*/  IMAD.WIDE.U32 R8, R2, UR10, RZ ;  /* 0x0000000a02087c25 */ /* 0x000fca000f8e00ff */
[----:B------:R-:W-:Y:S02]  /*23f0*/  IADD3 R5, PT, PT, R9, R5, RZ ;  /* 0x0000000509057210 */ /* 0x000fe40007ffe0ff */
[----:B------:R-:W-:-:S07]  /*2400*/  MOV R4, R8 ;  /* 0x0000000800047202 */ /* 0x000fce0000000f00 */
.L_x_3764:
        /* <DEDUP_REMOVED lines=53> */
.L_x_3760:
        /* <DEDUP_REMOVED lines=187> */
.L_x_3849:
        /* <DEDUP_REMOVED lines=20> */
.L_x_3767:
[----:B-1-3--:R-:W-:Y:S05]  /*3450*/  BSYNC.RECONVERGENT B0 ;  /* 0x0000000000007941 */ /* 0x00afea0003800200 */
.L_x_3766:
        /* <DEDUP_REMOVED lines=19> */
.L_x_3769:
[----:B------:R-:W-:Y:S05]  /*3590*/  BSYNC.RECONVERGENT B0 ;  /* 0x0000000000007941 */ /* 0x000fea0003800200 */
.L_x_3768:
        /* <DEDUP_REMOVED lines=23> */
.L_x_3771:
[----:B------:R-:W-:Y:S05]  /*3710*/  BSYNC.RECONVERGENT B0 ;  /* 0x0000000000007941 */ /* 0x000fea0003800200 */
.L_x_3770:
        /* <DEDUP_REMOVED lines=25> */
.L_x_3773:
[----:B------:R-:W-:Y:S05]  /*38b0*/  BSYNC.RECONVERGENT B0 ;  /* 0x0000000000007941 */ /* 0x000fea0003800200 */
.L_x_3772:
        /* <DEDUP_REMOVED lines=20> */
.L_x_3777:
[----:B------:R-:W-:Y:S05]  /*3a00*/  BSYNC.RECONVERGENT B0 ;  /* 0x0000000000007941 */ /* 0x000fea0003800200 */
.L_x_3776:
        /* <DEDUP_REMOVED lines=18> */
.L_x_3779:
[----:B------:R-:W-:Y:S05]  /*3b30*/  BSYNC.RECONVERGENT B0 ;  /* 0x0000000000007941 */ /* 0x000fea0003800200 */
.L_x_3778:
        /* <DEDUP_REMOVED lines=20> */
.L_x_3781:
[----:B------:R-:W-:Y:S05]  /*3c80*/  BSYNC.RECONVERGENT B0 ;  /* 0x0000000000007941 */ /* 0x000fea0003800200 */
.L_x_3780:
        /* <DEDUP_REMOVED lines=25> */
.L_x_3775:
        /* <DEDUP_REMOVED lines=56> */
.L_x_3787:
[----:B------:R-:W-:Y:S05]  /*41a0*/  BSYNC.RECONVERGENT B0 ;  /* 0x0000000000007941 */ /* 0x000fea0003800200 */
.L_x_3786:
        /* <DEDUP_REMOVED lines=48> */
.L_x_3789:
[----:B------:R-:W-:Y:S05]  /*44b0*/  BSYNC.RECONVERGENT B0 ;  /* 0x0000000000007941 */ /* 0x000fea0003800200 */
.L_x_3788:
        /* <DEDUP_REMOVED lines=48> */
.L_x_3791:
[----:B------:R-:W-:Y:S05]  /*47c0*/  BSYNC.RECONVERGENT B0 ;  /* 0x0000000000007941 */ /* 0x000fea0003800200 */
.L_x_3790:
        /* <DEDUP_REMOVED lines=47> */
.L_x_3785:
[----:B------:R-:W-:Y:S05]  /*4ac0*/  BSYNC.RECONVERGENT B1 ;  /* 0x0000000000017941 */ /* 0x000fea0003800200 */
.L_x_3784:
        /* <DEDUP_REMOVED lines=65> */
.L_x_3795:
[----:B------:R-:W-:Y:S05]  /*4ee0*/  BSYNC.RECONVERGENT B0 ;  /* 0x0000000000007941 */ /* 0x000fea0003800200 */
.L_x_3794:
        /* <DEDUP_REMOVED lines=48> */
.L_x_3797:
[----:B------:R-:W-:Y:S05]  /*51f0*/  BSYNC.RECONVERGENT B0 ;  /* 0x0000000000007941 */ /* 0x000fea0003800200 */
.L_x_3796:
        /* <DEDUP_REMOVED lines=48> */
.L_x_3799:
[----:B------:R-:W-:Y:S05]  /*5500*/  BSYNC.RECONVERGENT B0 ;  /* 0x0000000000007941 */ /* 0x000fea0003800200 */
.L_x_3798:
        /* <DEDUP_REMOVED lines=47> */
.L_x_3793:
[----:B------:R-:W-:Y:S05]  /*5800*/  BSYNC.RECONVERGENT B1 ;  /* 0x0000000000017941 */ /* 0x000fea0003800200 */
.L_x_3792:
        /* <DEDUP_REMOVED lines=65> */
.L_x_3803:
[----:B------:R-:W-:Y:S05]  /*5c20*/  BSYNC.RECONVERGENT B0 ;  /* 0x0000000000007941 */ /* 0x000fea0003800200 */
.L_x_3802:
        /* <DEDUP_REMOVED lines=48> */
.L_x_3805:
[----:B------:R-:W-:Y:S05]  /*5f30*/  BSYNC.RECONVERGENT B0 ;  /* 0x0000000000007941 */ /* 0x000fea0003800200 */
.L_x_3804:
        /* <DEDUP_REMOVED lines=48> */
.L_x_3807:
[----:B------:R-:W-:Y:S05]  /*6240*/  BSYNC.RECONVERGENT B0 ;  /* 0x0000000000007941 */ /* 0x000fea0003800200 */
.L_x_3806:
        /* <DEDUP_REMOVED lines=47> */
.L_x_3801:
[----:B------:R-:W-:Y:S05]  /*6540*/  BSYNC.RECONVERGENT B1 ;  /* 0x0000000000017941 */ /* 0x000fea0003800200 */
.L_x_3800:
        /* <DEDUP_REMOVED lines=67> */
.L_x_3811:
[----:B------:R-:W-:Y:S05]  /*6980*/  BSYNC.RECONVERGENT B0 ;  /* 0x0000000000007941 */ /* 0x000fea0003800200 */
.L_x_3810:
        /* <DEDUP_REMOVED lines=48> */
.L_x_3813:
[----:B------:R-:W-:Y:S05]  /*6c90*/  BSYNC.RECONVERGENT B0 ;  /* 0x0000000000007941 */ /* 0x000fea0003800200 */
.L_x_3812:
        /* <DEDUP_REMOVED lines=48> */
.L_x_3815:
[----:B------:R-:W-:Y:S05]  /*6fa0*/  BSYNC.RECONVERGENT B0 ;  /* 0x0000000000007941 */ /* 0x000fea0003800200 */
.L_x_3814:
        /* <DEDUP_REMOVED lines=47> */
.L_x_3809:
[----:B------:R-:W-:Y:S05]  /*72a0*/  BSYNC.RECONVERGENT B1 ;  /* 0x0000000000017941 */ /* 0x000fea0003800200 */
.L_x_3808:
        /* <DEDUP_REMOVED lines=8> */
.L_x_3783:
        /* <DEDUP_REMOVED lines=95> */
.L_x_3819:
[----:B------:R-:W-:Y:S05]  /*7920*/  BSYNC.RECONVERGENT B0 ;  /* 0x0000000000007941 */ /* 0x000fea0003800200 */
.L_x_3818:
        /* <DEDUP_REMOVED lines=89> */
.L_x_3821:
[----:B------:R-:W-:Y:S05]  /*7ec0*/  BSYNC.RECONVERGENT B0 ;  /* 0x0000000000007941 */ /* 0x000fea0003800200 */
.L_x_3820:
        /* <DEDUP_REMOVED lines=89> */
.L_x_3823:
[----:B------:R-:W-:Y:S05]  /*8460*/  BSYNC.RECONVERGENT B0 ;  /* 0x0000000000007941 */ /* 0x000fea0003800200 */
.L_x_3822:
        /* <DEDUP_REMOVED lines=88> */
.L_x_3817:
[----:B------:R-:W-:Y:S05]  /*89f0*/  BSYNC.RECONVERGENT B1 ;  /* 0x0000000000017941 */ /* 0x000fea0003800200 */
.L_x_3816:
        /* <DEDUP_REMOVED lines=96> */
.L_x_3827:
[----:B------:R-:W-:Y:S05]  /*9000*/  BSYNC.RECONVERGENT B0 ;  /* 0x0000000000007941 */ /* 0x000fea0003800200 */
.L_x_3826:
        /* <DEDUP_REMOVED lines=88> */
.L_x_3829:
[----:B------:R-:W-:Y:S05]  /*9590*/  BSYNC.RECONVERGENT B0 ;  /* 0x0000000000007941 */ /* 0x000fea0003800200 */
.L_x_3828:
        /* <DEDUP_REMOVED lines=88> */
.L_x_3831:
[----:B------:R-:W-:Y:S05]  /*9b20*/  BSYNC.RECONVERGENT B0 ;  /* 0x0000000000007941 */ /* 0x000fea0003800200 */
.L_x_3830:
        /* <DEDUP_REMOVED lines=86> */
.L_x_3825:
[----:B------:R-:W-:Y:S05]  /*a090*/  BSYNC.RECONVERGENT B1 ;  /* 0x0000000000017941 */ /* 0x000fea0003800200 */
.L_x_3824:
        /* <DEDUP_REMOVED lines=99> */
.L_x_3835:
[----:B------:R-:W-:Y:S05]  /*a6d0*/  BSYNC.RECONVERGENT B0 ;  /* 0x0000000000007941 */ /* 0x000fea0003800200 */
.L_x_3834:
        /* <DEDUP_REMOVED lines=88> */
.L_x_3837:
[----:B------:R-:W-:Y:S05]  /*ac60*/  BSYNC.RECONVERGENT B0 ;  /* 0x0000000000007941 */ /* 0x000fea0003800200 */
.L_x_3836:
        /* <DEDUP_REMOVED lines=87> */
.L_x_3839:
[----:B------:R-:W-:Y:S05]  /*b1e0*/  BSYNC.RECONVERGENT B0 ;  /* 0x0000000000007941 */ /* 0x000fea0003800200 */
.L_x_3838:
        /* <DEDUP_REMOVED lines=86> */
.L_x_3833:
[----:B------:R-:W-:Y:S05]  /*b750*/  BSYNC.RECONVERGENT B1 ;  /* 0x0000000000017941 */ /* 0x000fea0003800200 */
.L_x_3832:
        /* <DEDUP_REMOVED lines=102> */
.L_x_3843:
[----:B------:R-:W-:Y:S05]  /*bdc0*/  BSYNC.RECONVERGENT B0 ;  /* 0x0000000000007941 */ /* 0x000fea0003800200 */
.L_x_3842:
        /* <DEDUP_REMOVED lines=87> */
.L_x_3845:
[----:B------:R-:W-:Y:S05]  /*c340*/  BSYNC.RECONVERGENT B0 ;  /* 0x0000000000007941 */ /* 0x000fea0003800200 */
.L_x_3844:
        /* <DEDUP_REMOVED lines=87> */
.L_x_3847:
[----:B------:R-:W-:Y:S05]  /*c8c0*/  BSYNC.RECONVERGENT B0 ;  /* 0x0000000000007941 */ /* 0x000fea0003800200 */
.L_x_3846:
        /* <DEDUP_REMOVED lines=86> */
.L_x_3841:
[----:B------:R-:W-:Y:S05]  /*ce30*/  BSYNC.RECONVERGENT B1 ;  /* 0x0000000000017941 */ /* 0x000fea0003800200 */
.L_x_3840:
[----:B------:R-:W5:Y:S08]  /*ce40*/  LDC R3, c[0x0][0x450] ;  /* 0x00011400ff037b82 */ /* 0x000f700000000800 */
[----:B------:R-:W1:Y:S01]  /*ce50*/  LDC R18, c[0x0][0x450] ;  /* 0x00011400ff127b82 */ /* 0x000e620000000800 */
[----:B-----5:R-:W-:Y:S05]  /*ce60*/  IMAD.U32 R3, R3, -0x20, RZ ;  /* 0xffffffe003037824 */ /* 0x020fea00078e00ff */
[C---:B------:R-:W-:Y:S02]  /*ce70*/  LEA R76, P1, R3.reuse, R76, 0x1 ;  /* 0x0000004c034c7211 */ /* 0x040fe400078208ff */
[C---:B------:R-:W-:Y:S02]  /*ce80*/  LEA R74, P0, R3.reuse, R74, 0x1 ;  /* 0x0000004a034a7211 */ /* 0x040fe400078008ff */
[C---:B------:R-:W-:Y:S02]  /*ce90*/  LEA.HI.X.SX32 R77, R3.reuse, R77, 0x1, P1 ;  /* 0x0000004d034d7211 */ /* 0x040fe400008f0eff */
[----:B-1----:R-:W-:Y:S09]  /*cea0*/  LEA.HI.X.SX32 R75, R3, R75, 0x1, P0 ;  /* 0x0000004b034b7211 */ /* 0x002ff200000f0eff */
.L_x_3782:
[----:B------:R-:W-:Y:S05]  /*ceb0*/  BSYNC.RECONVERGENT B2 ;  /* 0x0000000000027941 */ /* 0x000fea0003800200 */
.L_x_3774:
        /* <DEDUP_REMOVED lines=89> */
.L_x_3848:
[----:B------:R-:W-:Y:S01]  /*d450*/  UISETP.GT.AND UP0, UPT, UR18, UR28, UPT ;  /* 0x0000001c1200728c */ /* 0x000fe2000bf04270 */
[----:B------:R-:W-:Y:S02]  /*d460*/  IADD3 R72, P1, PT, R72, R79, RZ ;  /* 0x0000004f48487210 */ /* 0x000fe40007f3e0ff */
[----:B------:R-:W-:Y:S03]  /*d470*/  IADD3 R12, P0, PT, R12, R83, RZ ;  /* 0x000000530c0c7210 */ /* 0x000fe60007f1e0ff */
[----:B------:R-:W-:Y:S02]  /*d480*/  IMAD.X R73, R73, 0x1, R78, P1 ;  /* 0x0000000149497824 */ /* 0x000fe400008e064e */
[----:B------:R-:W-:Y:S01]  /*d490*/  IMAD.X R13, R13, 0x1, R81, P0 ;  /* 0x000000010d0d7824 */ /* 0x000fe200000e0651 */
[----:B------:R-:W-:Y:S07]  /*d4a0*/  BRA.U UP0, `(.L_x_3849) ;  /* 0xffffff5d00987547 */ /* 0x000fee000b83ffff */
.L_x_3765:
        /* <DEDUP_REMOVED lines=57> */
.L_x_3853:
[----:B------:R-:W-:Y:S05]  /*d840*/  BSYNC.RECONVERGENT B0 ;  /* 0x0000000000007941 */ /* 0x000fea0003800200 */
.L_x_3852:
        /* <DEDUP_REMOVED lines=29> */
.L_x_3855:
[----:B------:R-:W-:Y:S05]  /*da20*/  BSYNC.RECONVERGENT B0 ;  /* 0x0000000000007941 */ /* 0x000fea0003800200 */
.L_x_3854:
        /* <DEDUP_REMOVED lines=29> */
.L_x_3857:
[----:B------:R-:W-:Y:S05]  /*dc00*/  BSYNC.RECONVERGENT B0 ;  /* 0x0000000000007941 */ /* 0x000fea0003800200 */
.L_x_3856:
        /* <DEDUP_REMOVED lines=30> */
.L_x_3851:
        /* <DEDUP_REMOVED lines=81> */
.L_x_3865:
[----:B------:R-:W-:Y:S05]  /*e300*/  BSYNC.RECONVERGENT B0 ;  /* 0x0000000000007941 */ /* 0x000fea0003800200 */
.L_x_3864:
[----:B-----5:R-:W-:Y:S01]  /*e310*/  IMAD.MOV.U32 R6, RZ, RZ, R18 ;  /* 0x000000ffff067224 */ /* 0x020fe200078e0012 */
[----:B------:R-:W-:Y:S01]  /*e320*/  MOV R4, R16 ;  /* 0x0000001000047202 */ /* 0x000fe20000000f00 */
[----:B------:R-:W-:Y:S01]  /*e330*/  IMAD.MOV.U32 R7, RZ, RZ, R19 ;  /* 0x000000ffff077224 */ /* 0x000fe200078e0013 */
[----:B------:R-:W-:Y:S02]  /*e340*/  MOV R5, R17 ;  /* 0x0000001100057202 */ /* 0x000fe40000000f00 */
.L_x_3863:
[----:B------:R-:W-:Y:S05]  /*e350*/  BSYNC.RECONVERGENT B1 ;  /* 0x0000000000017941 */ /* 0x000fea0003800200 */
.L_x_3862:
        /* <DEDUP_REMOVED lines=48> */
.L_x_3869:
[----:B------:R-:W-:Y:S05]  /*e660*/  BSYNC.RECONVERGENT B0 ;  /* 0x0000000000007941 */ /* 0x000fea0003800200 */
.L_x_3868:
[----:B-----5:R4:W-:Y:S02]  /*e670*/  STS.128 [R0+0x2000], R16 ;  /* 0x0020001000007388 */ /* 0x0209e40000000c00 */
.L_x_3867:
[----:B------:R-:W-:Y:S05]  /*e680*/  BSYNC.RECONVERGENT B1 ;  /* 0x0000000000017941 */ /* 0x000fea0003800200 */
.L_x_3866:
        /* <DEDUP_REMOVED lines=47> */
.L_x_3873:
[----:B------:R-:W-:Y:S05]  /*e980*/  BSYNC.RECONVERGENT B0 ;  /* 0x0000000000007941 */ /* 0x000fea0003800200 */
.L_x_3872:
[----:B-----5:R1:W-:Y:S02]  /*e990*/  STS.128 [R0+0x4000], R16 ;  /* 0x0040001000007388 */ /* 0x0203e40000000c00 */
.L_x_3871:
[----:B------:R-:W-:Y:S05]  /*e9a0*/  BSYNC.RECONVERGENT B1 ;  /* 0x0000000000017941 */ /* 0x000fea0003800200 */
.L_x_3870:
        /* <DEDUP_REMOVED lines=46> */
.L_x_3875:
[----:B------:R-:W-:Y:S05]  /*ec90*/  BSYNC.RECONVERGENT B0 ;  /* 0x0000000000007941 */ /* 0x000fea0003800200 */
.L_x_3874:
[----:B-----5:R4:W-:Y:S02]  /*eca0*/  STS.128 [R0+0x6000], R16 ;  /* 0x0060001000007388 */ /* 0x0209e40000000c00 */
.L_x_3861:
[----:B------:R-:W-:Y:S05]  /*ecb0*/  BSYNC.RECONVERGENT B2 ;  /* 0x0000000000027941 */ /* 0x000fea0003800200 */
.L_x_3860:
        /* <DEDUP_REMOVED lines=63> */
.L_x_3881:
[----:B------:R-:W-:Y:S05]  /*f0b0*/  BSYNC.RECONVERGENT B0 ;  /* 0x0000000000007941 */ /* 0x000fea0003800200 */
.L_x_3880:
[----:B-----5:R1:W-:Y:S02]  /*f0c0*/  STS.128 [R0+0x800], R16 ;  /* 0x0008001000007388 */ /* 0x0203e40000000c00 */
.L_x_3879:
[----:B------:R-:W-:Y:S05]  /*f0d0*/  BSYNC.RECONVERGENT B1 ;  /* 0x0000000000017941 */ /* 0x000fea0003800200 */
.L_x_3878:
        /* <DEDUP_REMOVED lines=56> */
.L_x_3885:
[----:B------:R-:W-:Y:S05]  /*f460*/  BSYNC.RECONVERGENT B0 ;  /* 0x0000000000007941 */ /* 0x000fea0003800200 */
.L_x_3884:
[----:B-----5:R4:W-:Y:S02]  /*f470*/  STS.128 [R0+0x2800], R16 ;  /* 0x0028001000007388 */ /* 0x0209e40000000c00 */
.L_x_3883:
[----:B------:R-:W-:Y:S05]  /*f480*/  BSYNC.RECONVERGENT B1 ;  /* 0x0000000000017941 */ /* 0x000fea0003800200 */
.L_x_3882:
        /* <DEDUP_REMOVED lines=56> */
.L_x_3889:
[----:B------:R-:W-:Y:S05]  /*f810*/  BSYNC.RECONVERGENT B0 ;  /* 0x0000000000007941 */ /* 0x000fea0003800200 */
.L_x_3888:
[----:B-----5:R4:W-:Y:S02]  /*f820*/  STS.128 [R0+0x4800], R16 ;  /* 0x0048001000007388 */ /* 0x0209e40000000c00 */
.L_x_3887:
[----:B------:R-:W-:Y:S05]  /*f830*/  BSYNC.RECONVERGENT B1 ;  /* 0x0000000000017941 */ /* 0x000fea0003800200 */
.L_x_3886:
        /* <DEDUP_REMOVED lines=55> */
.L_x_3891:
[----:B------:R-:W-:Y:S05]  /*fbb0*/  BSYNC.RECONVERGENT B0 ;  /* 0x0000000000007941 */ /* 0x000fea0003800200 */
.L_x_3890:
[----:B-----5:R4:W-:Y:S02]  /*fbc0*/  STS.128 [R0+0x6800], R16 ;  /* 0x0068001000007388 */ /* 0x0209e40000000c00 */
.L_x_3877:
[----:B------:R-:W-:Y:S05]  /*fbd0*/  BSYNC.RECONVERGENT B2 ;  /* 0x0000000000027941 */ /* 0x000fea0003800200 */
.L_x_3876:
        /* <DEDUP_REMOVED lines=65> */
.L_x_3897:
[----:B------:R-:W-:Y:S05]  /*fff0*/  BSYNC.RECONVERGENT B0 ;  /* 0x0000000000007941 */ /* 0x000fea0003800200 */
.L_x_3896:
[----:B-----5:R4:W-:Y:S02]  /*10000*/  STS.128 [R0+0x1000], R16 ;  /* 0x0010001000007388 */ /* 0x0209e40000000c00 */
.L_x_3895:
[----:B------:R-:W-:Y:S05]  /*10010*/  BSYNC.RECONVERGENT B1 ;  /* 0x0000000000017941 */ /* 0x000fea0003800200 */
.L_x_3894:
        /* <DEDUP_REMOVED lines=57> */
.L_x_3901:
[----:B------:R-:W-:Y:S05]  /*103b0*/  BSYNC.RECONVERGENT B0 ;  /* 0x0000000000007941 */ /* 0x000fea0003800200 */
.L_x_3900:
[----:B-----5:R1:W-:Y:S02]  /*103c0*/  STS.128 [R0+0x3000], R16 ;  /* 0x0030001000007388 */ /* 0x0203e40000000c00 */
.L_x_3899:
[----:B------:R-:W-:Y:S05]  /*103d0*/  BSYNC.RECONVERGENT B1 ;  /* 0x0000000000017941 */ /* 0x000fea0003800200 */
.L_x_3898:
        /* <DEDUP_REMOVED lines=57> */
.L_x_3905:
[----:B------:R-:W-:Y:S05]  /*10770*/  BSYNC.RECONVERGENT B0 ;  /* 0x0000000000007941 */ /* 0x000fea0003800200 */
.L_x_3904:
[----:B-----5:R4:W-:Y:S02]  /*10780*/  STS.128 [R0+0x5000], R16 ;  /* 0x0050001000007388 */ /* 0x0209e40000000c00 */
.L_x_3903:
[----:B------:R-:W-:Y:S05]  /*10790*/  BSYNC.RECONVERGENT B1 ;  /* 0x0000000000017941 */ /* 0x000fea0003800200 */
.L_x_3902:
        /* <DEDUP_REMOVED lines=55> */
.L_x_3907:
[----:B------:R-:W-:Y:S05]  /*10b10*/  BSYNC.RECONVERGENT B0 ;  /* 0x0000000000007941 */ /* 0x000fea0003800200 */
.L_x_3906:
[----:B-----5:R4:W-:Y:S02]  /*10b20*/  STS.128 [R0+0x7000], R16 ;  /* 0x0070001000007388 */ /* 0x0209e40000000c00 */
.L_x_3893:
[----:B------:R-:W-:Y:S05]  /*10b30*/  BSYNC.RECONVERGENT B2 ;  /* 0x0000000000027941 */ /* 0x000fea0003800200 */
.L_x_3892:
        /* <DEDUP_REMOVED lines=65> */
.L_x_3911:
[----:B------:R-:W-:Y:S05]  /*10f50*/  BSYNC.RECONVERGENT B0 ;  /* 0x0000000000007941 */ /* 0x000fea0003800200 */
.L_x_3910:
[----:B-----5:R4:W-:Y:S02]  /*10f60*/  STS.128 [R0+0x1800], R16 ;  /* 0x0018001000007388 */ /* 0x0209e40000000c00 */
.L_x_3909:
[----:B------:R-:W-:Y:S05]  /*10f70*/  BSYNC.RECONVERGENT B1 ;  /* 0x0000000000017941 */ /* 0x000fea0003800200 */
.L_x_3908:
        /* <DEDUP_REMOVED lines=57> */
.L_x_3915:
[----:B------:R-:W-:Y:S05]  /*11310*/  BSYNC.RECONVERGENT B0 ;  /* 0x0000000000007941 */ /* 0x000fea0003800200 */
.L_x_3914:
[----:B-----5:R1:W-:Y:S02]  /*11320*/  STS.128 [R0+0x3800], R16 ;  /* 0x0038001000007388 */ /* 0x0203e40000000c00 */
.L_x_3913:
[----:B------:R-:W-:Y:S05]  /*11330*/  BSYNC.RECONVERGENT B1 ;  /* 0x0000000000017941 */ /* 0x000fea0003800200 */
.L_x_3912:
        /* <DEDUP_REMOVED lines=57> */
.L_x_3919:
[----:B------:R-:W-:Y:S05]  /*116d0*/  BSYNC.RECONVERGENT B0 ;  /* 0x0000000000007941 */ /* 0x000fea0003800200 */
.L_x_3918:
[----:B-----5:R4:W-:Y:S02]  /*116e0*/  STS.128 [R0+0x5800], R16 ;  /* 0x0058001000007388 */ /* 0x0209e40000000c00 */
.L_x_3917:
[----:B------:R-:W-:Y:S05]  /*116f0*/  BSYNC.RECONVERGENT B1 ;  /* 0x0000000000017941 */ /* 0x000fea0003800200 */
.L_x_3916:
        /* <DEDUP_REMOVED lines=56> */
.L_x_3921:
[----:B------:R-:W-:Y:S05]  /*11a80*/  BSYNC.RECONVERGENT B0 ;  /* 0x0000000000007941 */ /* 0x000fea0003800200 */
.L_x_3920:
[----:B-----5:R4:W-:Y:S01]  /*11a90*/  STS.128 [R0+0x7800], R16 ;  /* 0x0078001000007388 */ /* 0x0209e20000000c00 */
[----:B------:R-:W-:Y:S05]  /*11aa0*/  BRA `(.L_x_3858) ;  /* 0x0000005c00187947 */ /* 0x000fea0003800000 */
.L_x_3859:
        /* <DEDUP_REMOVED lines=99> */
.L_x_3926:
[----:B------:R-:W-:Y:S05]  /*120e0*/  BSYNC.RECONVERGENT B0 ;  /* 0x0000000000007941 */ /* 0x000fea0003800200 */
.L_x_3925:
[----:B------:R-:W-:Y:S05]  /*120f0*/  BSYNC.RECONVERGENT B1 ;  /* 0x0000000000017941 */ /* 0x000fea0003800200 */
.L_x_3924:
        /* <DEDUP_REMOVED lines=88> */
.L_x_3930:
[----:B------:R-:W-:Y:S05]  /*12680*/  BSYNC.RECONVERGENT B0 ;  /* 0x0000000000007941 */ /* 0x000fea0003800200 */
.L_x_3929:
[----:B-----5:R4:W-:Y:S02]  /*12690*/  STS.128 [R0+0x2000], R24 ;  /* 0x0020001800007388 */ /* 0x0209e40000000c00 */
.L_x_3928:
[----:B------:R-:W-:Y:S05]  /*126a0*/  BSYNC.RECONVERGENT B1 ;  /* 0x0000000000017941 */ /* 0x000fea0003800200 */
.L_x_3927:
        /* <DEDUP_REMOVED lines=87> */
.L_x_3934:
[----:B------:R-:W-:Y:S05]  /*12c20*/  BSYNC.RECONVERGENT B0 ;  /* 0x0000000000007941 */ /* 0x000fea0003800200 */
.L_x_3933:
[----:B-----5:R1:W-:Y:S02]  /*12c30*/  STS.128 [R0+0x4000], R24 ;  /* 0x0040001800007388 */ /* 0x0203e40000000c00 */
.L_x_3932:
[----:B------:R-:W-:Y:S05]  /*12c40*/  BSYNC.RECONVERGENT B1 ;  /* 0x0000000000017941 */ /* 0x000fea0003800200 */
.L_x_3931:
        /* <DEDUP_REMOVED lines=85> */
.L_x_3936:
[----:B------:R-:W-:Y:S05]  /*131a0*/  BSYNC.RECONVERGENT B0 ;  /* 0x0000000000007941 */ /* 0x000fea0003800200 */
.L_x_3935:
[----:B-----5:R4:W-:Y:S02]  /*131b0*/  STS.128 [R0+0x6000], R24 ;  /* 0x0060001800007388 */ /* 0x0209e40000000c00 */
.L_x_3923:
[----:B------:R-:W-:Y:S05]  /*131c0*/  BSYNC.RECONVERGENT B2 ;  /* 0x0000000000027941 */ /* 0x000fea0003800200 */
.L_x_3922:
        /* <DEDUP_REMOVED lines=94> */
.L_x_3942:
[----:B------:R-:W-:Y:S05]  /*137b0*/  BSYNC.RECONVERGENT B0 ;  /* 0x0000000000007941 */ /* 0x000fea0003800200 */
.L_x_3941:
[----:B-----5:R1:W-:Y:S02]  /*137c0*/  STS.128 [R0+0x800], R24 ;  /* 0x0008001800007388 */ /* 0x0203e40000000c00 */
.L_x_3940:
[----:B------:R-:W-:Y:S05]  /*137d0*/  BSYNC.RECONVERGENT B1 ;  /* 0x0000000000017941 */ /* 0x000fea0003800200 */
.L_x_3939:
        /* <DEDUP_REMOVED lines=87> */
.L_x_3946:
[----:B------:R-:W-:Y:S05]  /*13d50*/  BSYNC.RECONVERGENT B0 ;  /* 0x0000000000007941 */ /* 0x000fea0003800200 */
.L_x_3945:
[----:B-----5:R4:W-:Y:S02]  /*13d60*/  STS.128 [R0+0x2800], R24 ;  /* 0x0028001800007388 */ /* 0x0209e40000000c00 */
.L_x_3944:
[----:B------:R-:W-:Y:S05]  /*13d70*/  BSYNC.RECONVERGENT B1 ;  /* 0x0000000000017941 */ /* 0x000fea0003800200 */
.L_x_3943:
        /* <DEDUP_REMOVED lines=87> */
.L_x_3950:
[----:B------:R-:W-:Y:S05]  /*142f0*/  BSYNC.RECONVERGENT B0 ;  /* 0x0000000000007941 */ /* 0x000fea0003800200 */
.L_x_3949:
[----:B-----5:R4:W-:Y:S02]  /*14300*/  STS.128 [R0+0x4800], R24 ;  /* 0x0048001800007388 */ /* 0x0209e40000000c00 */
.L_x_3948:
[----:B------:R-:W-:Y:S05]  /*14310*/  BSYNC.RECONVERGENT B1 ;  /* 0x0000000000017941 */ /* 0x000fea0003800200 */
.L_x_3947:
        /* <DEDUP_REMOVED lines=87> */
.L_x_3952:
[----:B------:R-:W-:Y:S05]  /*14890*/  BSYNC.RECONVERGENT B0 ;  /* 0x0000000000007941 */ /* 0x000fea0003800200 */
.L_x_3951:
[----:B-----5:R1:W-:Y:S02]  /*148a0*/  STS.128 [R0+0x6800], R4 ;  /* 0x0068000400007388 */ /* 0x0203e40000000c00 */
.L_x_3938:
[----:B------:R-:W-:Y:S05]  /*148b0*/  BSYNC.RECONVERGENT B2 ;  /* 0x0000000000027941 */ /* 0x000fea0003800200 */
.L_x_3937:
        /* <DEDUP_REMOVED lines=96> */
.L_x_3958:
[----:B------:R-:W-:Y:S05]  /*14ec0*/  BSYNC.RECONVERGENT B0 ;  /* 0x0000000000007941 */ /* 0x000fea0003800200 */
.L_x_3957:
[----:B-----5:R4:W-:Y:S02]  /*14ed0*/  STS.128 [R0+0x1000], R24 ;  /* 0x0010001800007388 */ /* 0x0209e40000000c00 */
.L_x_3956:
[----:B------:R-:W-:Y:S05]  /*14ee0*/  BSYNC.RECONVERGENT B1 ;  /* 0x0000000000017941 */ /* 0x000fea0003800200 */
.L_x_3955:
        /* <DEDUP_REMOVED lines=88> */
.L_x_3962:
[----:B------:R-:W-:Y:S05]  /*15470*/  BSYNC.RECONVERGENT B0 ;  /* 0x0000000000007941 */ /* 0x000fea0003800200 */
.L_x_3961:
[----:B-----5:R4:W-:Y:S02]  /*15480*/  STS.128 [R0+0x3000], R24 ;  /* 0x0030001800007388 */ /* 0x0209e40000000c00 */
.L_x_3960:
[----:B------:R-:W-:Y:S05]  /*15490*/  BSYNC.RECONVERGENT B1 ;  /* 0x0000000000017941 */ /* 0x000fea0003800200 */
.L_x_3959:
        /* <DEDUP_REMOVED lines=88> */
.L_x_3966:
[----:B------:R-:W-:Y:S05]  /*15a20*/  BSYNC.RECONVERGENT B0 ;  /* 0x0000000000007941 */ /* 0x000fea0003800200 */
.L_x_3965:
[----:B-----5:R4:W-:Y:S02]  /*15a30*/  STS.128 [R0+0x5000], R24 ;  /* 0x0050001800007388 */ /* 0x0209e40000000c00 */
.L_x_3964:
[----:B------:R-:W-:Y:S05]  /*15a40*/  BSYNC.RECONVERGENT B1 ;  /* 0x0000000000017941 */ /* 0x000fea0003800200 */
.L_x_3963:
        /* <DEDUP_REMOVED lines=87> */
.L_x_3968:
[----:B------:R-:W-:Y:S05]  /*15fc0*/  BSYNC.RECONVERGENT B0 ;  /* 0x0000000000007941 */ /* 0x000fea0003800200 */
.L_x_3967:
[----:B-----5:R1:W-:Y:S02]  /*15fd0*/  STS.128 [R0+0x7000], R4 ;  /* 0x0070000400007388 */ /* 0x0203e40000000c00 */
.L_x_3954:
[----:B------:R-:W-:Y:S05]  /*15fe0*/  BSYNC.RECONVERGENT B2 ;  /* 0x0000000000027941 */ /* 0x000fea0003800200 */
.L_x_3953:
        /* <DEDUP_REMOVED lines=96> */
.L_x_3972:
[----:B------:R-:W-:Y:S05]  /*165f0*/  BSYNC.RECONVERGENT B0 ;  /* 0x0000000000007941 */ /* 0x000fea0003800200 */
.L_x_3971:
[----:B-----5:R4:W-:Y:S02]  /*16600*/  STS.128 [R0+0x1800], R24 ;  /* 0x0018001800007388 */ /* 0x0209e40000000c00 */
.L_x_3970:
[----:B------:R-:W-:Y:S05]  /*16610*/  BSYNC.RECONVERGENT B1 ;  /* 0x0000000000017941 */ /* 0x000fea0003800200 */
.L_x_3969:
        /* <DEDUP_REMOVED lines=88> */
.L_x_3976:
[----:B------:R-:W-:Y:S05]  /*16ba0*/  BSYNC.RECONVERGENT B0 ;  /* 0x0000000000007941 */ /* 0x000fea0003800200 */
.L_x_3975:
[----:B-----5:R1:W-:Y:S02]  /*16bb0*/  STS.128 [R0+0x3800], R24 ;  /* 0x0038001800007388 */ /* 0x0203e40000000c00 */
.L_x_3974:
[----:B------:R-:W-:Y:S05]  /*16bc0*/  BSYNC.RECONVERGENT B1 ;  /* 0x0000000000017941 */ /* 0x000fea0003800200 */
.L_x_3973:
        /* <DEDUP_REMOVED lines=88> */
.L_x_3980:
[----:B------:R-:W-:Y:S05]  /*17150*/  BSYNC.RECONVERGENT B0 ;  /* 0x0000000000007941 */ /* 0x000fea0003800200 */
.L_x_3979:
[----:B-----5:R4:W-:Y:S02]  /*17160*/  STS.128 [R0+0x5800], R24 ;  /* 0x0058001800007388 */ /* 0x0209e40000000c00 */
.L_x_3978:
[----:B------:R-:W-:Y:S05]  /*17170*/  BSYNC.RECONVERGENT B1 ;  /* 0x0000000000017941 */ /* 0x000fea0003800200 */
.L_x_3977:
        /* <DEDUP_REMOVED lines=87> */
.L_x_3982:
[----:B------:R-:W-:Y:S05]  /*176f0*/  BSYNC.RECONVERGENT B0 ;  /* 0x0000000000007941 */ /* 0x000fea0003800200 */
.L_x_3981:
[----:B-----5:R1:W-:Y:S02]  /*17700*/  STS.128 [R0+0x7800], R4 ;  /* 0x0078000400007388 */ /* 0x0203e40000000c00 */
.L_x_3858:
[----:B------:R-:W-:Y:S05]  /*17710*/  BSYNC.RECONVERGENT B3 ;  /* 0x0000000000037941 */ /* 0x000fea0003800200 */
.L_x_3850:
        /* <DEDUP_REMOVED lines=35> */
.L_x_3984:
[----:B------:R-:W-:Y:S05]  /*17950*/  BSYNC.RECONVERGENT B0 ;  /* 0x0000000000007941 */ /* 0x000fea0003800200 */
.L_x_3983:
        /* <DEDUP_REMOVED lines=29> */
.L_x_3986:
[----:B------:R-:W-:Y:S05]  /*17b30*/  BSYNC.RECONVERGENT B0 ;  /* 0x0000000000007941 */ /* 0x000fea0003800200 */
.L_x_3985:
        /* <DEDUP_REMOVED lines=31> */
.L_x_3988:
[----:B------:R-:W-:Y:S05]  /*17d30*/  BSYNC.RECONVERGENT B0 ;  /* 0x0000000000007941 */ /* 0x000fea0003800200 */
.L_x_3987:
        /* <DEDUP_REMOVED lines=31> */
.L_x_3990:
[----:B------:R-:W-:Y:S05]  /*17f30*/  BSYNC.RECONVERGENT B0 ;  /* 0x0000000000007941 */ /* 0x000fea0003800200 */
.L_x_3989:
        /* <DEDUP_REMOVED lines=65> */
.L_x_3992:
[----:B------:R2:W-:Y:S04]  /*18350*/  STS.128 [R0+0x10000], RZ ;  /* 0x010000ff00007388 */ /* 0x0005e80000000c00 */
[----:B------:R2:W-:Y:S04]  /*18360*/  STS.128 [R0+0x12000], RZ ;  /* 0x012000ff00007388 */ /* 0x0005e80000000c00 */
[----:B------:R2:W-:Y:S04]  /*18370*/  STS.128 [R0+0x14000], RZ ;  /* 0x014000ff00007388 */ /* 0x0005e80000000c00 */
[----:B------:R2:W-:Y:S02]  /*18380*/  STS.128 [R0+0x16000], RZ ;  /* 0x016000ff00007388 */ /* 0x0005e40000000c00 */
.L_x_3993:
[----:B------:R-:W-:Y:S05]  /*18390*/  BSYNC.RECONVERGENT B0 ;  /* 0x0000000000007941 */ /* 0x000fea0003800200 */
.L_x_3991:
        /* <DEDUP_REMOVED lines=40> */
.L_x_3995:
[----:B------:R-:W-:Y:S05]  /*18620*/  BSYNC.RECONVERGENT B0 ;  /* 0x0000000000007941 */ /* 0x000fea0003800200 */
.L_x_3994:
        /* <DEDUP_REMOVED lines=36> */
.L_x_3997:
[----:B------:R-:W-:Y:S05]  /*18870*/  BSYNC.RECONVERGENT B0 ;  /* 0x0000000000007941 */ /* 0x000fea0003800200 */
.L_x_3996:
        /* <DEDUP_REMOVED lines=35> */
.L_x_3999:
[----:B------:R-:W-:Y:S05]  /*18ab0*/  BSYNC.RECONVERGENT B0 ;  /* 0x0000000000007941 */ /* 0x000fea0003800200 */
.L_x_3998:
[----:B------:R-:W-:Y:S01]  /*18ac0*/  LDSM.16.M88.4 R44, [R98] ;  /* 0x00000000622c783b */ /* 0x000fe20000000200 */
[----:B------:R-:W-:Y:S01]  /*18ad0*/  IMAD.MOV.U32 R8, RZ, RZ, 0x20 ;  /* 0x00000020ff087424 */ /* 0x000fe200078e00ff */
[----:B------:R-:W-:Y:S01]  /*18ae0*/  LOP3.LUT P1, RZ, R64, 0x2, RZ, 0xc0, !PT ;  /* 0x0000000240ff7812 */ /* 0x000fe2000782c0ff */
[----:B------:R-:W-:Y:S01]  /*18af0*/  VIADD R97, R62, UR8 ;  /* 0x000000083e617c36 */ /* 0x000fe20008000000 */
[----:B------:R-:W2:Y:S01]  /*18b00*/  LDSM.16.M88.4 R32, [R62+UR8+0x8000] ;  /* 0x008000083e20783b */ /* 0x000ea20008000200 */
[----:B------:R-:W-:Y:S01]  /*18b10*/  IMAD.MOV.U32 R167, RZ, RZ, 0x40 ;  /* 0x00000040ffa77424 */ /* 0x000fe200078e00ff */
[----:B------:R-:W-:Y:S01]  /*18b20*/  SEL R8, R8, 0xffffffe0, !P1 ;  /* 0xffffffe008087807 */ /* 0x000fe20004800000 */
[----:B------:R-:W4:Y:S01]  /*18b30*/  LDCU UR9, c[0x0][0x50c] ;  /* 0x0000a180ff0977ac */ /* 0x000f220008000800 */
[----:B-----5:R-:W4:Y:S01]  /*18b40*/  LDSM.16.M88.4 R72, [R62+UR8+0x9000] ;  /* 0x009000083e48783b */ /* 0x020f220008000200 */
[----:B------:R-:W-:Y:S02]  /*18b50*/  LOP3.LUT P0, RZ, R64, 0x4, RZ, 0xc0, !PT ;  /* 0x0000000440ff7812 */ /* 0x000fe4000780c0ff */
[--C-:B------:R-:W-:Y:S01]  /*18b60*/  IMAD.IADD R13, R98, 0x1, R8.reuse ;  /* 0x00000001620d7824 */ /* 0x100fe200078e0208 */
[----:B------:R-:W4:Y:S01]  /*18b70*/  LDSM.16.M88.4 R24, [R62+UR8+0x8800] ;  /* 0x008800083e18783b */ /* 0x000f220008000200 */
[----:B------:R-:W-:Y:S01]  /*18b80*/  IMAD.IADD R12, R97, 0x1, R8 ;  /* 0x00000001610c7824 */ /* 0x000fe200078e0208 */
[----:B------:R-:W-:Y:S01]  /*18b90*/  SEL R167, R167, 0xffffffc0, !P0 ;  /* 0xffffffc0a7a77807 */ /* 0x000fe20004000000 */
[----:B------:R-:W-:Y:S01]  /*18ba0*/  UISETP.GT.AND UP0, UPT, UR27, UR20, UPT ;  /* 0x000000141b00728c */ /* 0x000fe2000bf04270 */
[----:B------:R-:W-:Y:S01]  /*18bb0*/  LDSM.16.M88.4 R84, [R13] ;  /* 0x000000000d54783b */ /* 0x000fe20000000200 */
[----:B------:R-:W-:-:S02]  /*18bc0*/  VIMNMX R165, PT, PT, R2, UR22, PT ;  /* 0x0000001602a57c48 */ /* 0x000fc4000bfe0100 */
[--C-:B------:R-:W-:Y:S01]  /*18bd0*/  IMAD.IADD R99, R98, 0x1, R167.reuse ;  /* 0x0000000162637824 */ /* 0x100fe200078e02a7 */
[----:B------:R-:W4:Y:S01]  /*18be0*/  LDSM.16.M88.4 R16, [R12+0x8000] ;  /* 0x008000000c10783b */ /* 0x000f220000000200 */
[----:B------:R-:W-:Y:S02]  /*18bf0*/  IMAD.IADD R97, R97, 0x1, R167 ;  /* 0x0000000161617824 */ /* 0x000fe400078e02a7 */
[C---:B------:R-:W-:Y:S01]  /*18c00*/  IMAD.IADD R96, R8.reuse, 0x1, R99 ;  /* 0x0000000108607824 */ /* 0x040fe200078e0263 */
[----:B------:R-:W4:Y:S02]  /*18c10*/  LDSM.16.M88.4 R40, [R62+UR8+0x9800] ;  /* 0x009800083e28783b */ /* 0x000f240008000200 */
[----:B------:R-:W-:Y:S02]  /*18c20*/  IADD3 R63, PT, PT, R8, R97, RZ ;  /* 0x00000061083f7210 */ /* 0x000fe40007ffe0ff */
[----:B-1-3--:R-:W1:Y:S04]  /*18c30*/  LDSM.16.M88.4 R4, [R12+0x9000] ;  /* 0x009000000c04783b */ /* 0x00ae680000000200 */
[----:B------:R-:W3:Y:S04]  /*18c40*/  LDSM.16.M88.4 R20, [R12+0x8800] ;  /* 0x008800000c14783b */ /* 0x000ee80000000200 */
[----:B------:R-:W3:Y:S04]  /*18c50*/  LDSM.16.M88.4 R64, [R12+0x9800] ;  /* 0x009800000c40783b */ /* 0x000ee80000000200 */
[----:B------:R-:W-:Y:S01]  /*18c60*/  LDSM.16.M88.4 R48, [R99] ;  /* 0x000000006330783b */ /* 0x000fe20000000200 */
[C---:B--2---:R-:W-:Y:S03]  /*18c70*/  HMMA.16816.F32.BF16 R36, R44.reuse, R32, RZ ;  /* 0x000000202c24723c */ /* 0x044fe600000418ff */
        /* <DEDUP_REMOVED lines=8> */
[C---:B------:R-:W-:Y:S08]  /*18d00*/  HMMA.16816.F32.BF16 R28, R44.reuse, R24, RZ ;  /* 0x000000182c1c723c */ /* 0x040ff000000418ff */
[----:B------:R-:W-:Y:S08]  /*18d10*/  HMMA.16816.F32.BF16 R72, R44, R74, RZ ;  /* 0x0000004a2c48723c */ /* 0x000ff000000418ff */
[C---:B------:R-:W-:Y:S08]  /*18d20*/  HMMA.16816.F32.BF16 R36, R84.reuse, R16, R36 ;  /* 0x000000105424723c */ /* 0x040ff00000041824 */
[----:B------:R-:W-:Y:S01]  /*18d30*/  HMMA.16816.F32.BF16 R32, R84, R18, R32 ;  /* 0x000000125420723c */ /* 0x000fe20000041820 */
[----:B------:R-:W2:Y:S07]  /*18d40*/  LDSM.16.M88.4 R16, [R97+0x8000] ;  /* 0x008000006110783b */ /* 0x000eae0000000200 */
[C---:B------:R-:W-:Y:S08]  /*18d50*/  HMMA.16816.F32.BF16 R24, R44.reuse, R26, RZ ;  /* 0x0000001a2c18723c */ /* 0x040ff000000418ff */
[C---:B------:R-:W-:Y:S08]  /*18d60*/  HMMA.16816.F32.BF16 R68, R44.reuse, R40, RZ ;  /* 0x000000282c44723c */ /* 0x040ff000000418ff */
[----:B------:R-:W-:Y:S01]  /*18d70*/  HMMA.16816.F32.BF16 R44, R44, R42, RZ ;  /* 0x0000002a2c2c723c */ /* 0x000fe200000418ff */
[----:B------:R-:W-:Y:S07]  /*18d80*/  LDSM.16.M88.4 R40, [R63+0x8000] ;  /* 0x008000003f28783b */ /* 0x000fee0000000200 */
[C---:B-1----:R-:W-:Y:S08]  /*18d90*/  HMMA.16816.F32.BF16 R76, R84.reuse, R4, R76 ;  /* 0x00000004544c723c */ /* 0x042ff0000004184c */
[C---:B------:R-:W-:Y:S01]  /*18da0*/  HMMA.16816.F32.BF16 R72, R84.reuse, R6, R72 ;  /* 0x000000065448723c */ /* 0x040fe20000041848 */
[----:B------:R-:W1:Y:S07]  /*18db0*/  LDSM.16.M88.4 R4, [R96] ;  /* 0x000000006004783b */ /* 0x000e6e0000000200 */
[C---:B---3--:R-:W-:Y:S08]  /*18dc0*/  HMMA.16816.F32.BF16 R28, R84.reuse, R20, R28 ;  /* 0x00000014541c723c */ /* 0x048ff0000004181c */
        /* <DEDUP_REMOVED lines=19> */
[C---:B-1----:R-:W-:Y:S08]  /*18f00*/  HMMA.16816.F32.BF16 R36, R4.reuse, R40, R36 ;  /* 0x000000280424723c */ /* 0x042ff00000041824 */
[C---:B------:R-:W-:Y:S01]  /*18f10*/  HMMA.16816.F32.BF16 R32, R4.reuse, R42, R32 ;  /* 0x0000002a0420723c */ /* 0x040fe20000041820 */
[----:B------:R-:W1:Y:S07]  /*18f20*/  LDSM.16.M88.4 R40, [R98+0x2000] ;  /* 0x002000006228783b */ /* 0x000e6e0000000200 */
[C---:B---3--:R-:W-:Y:S08]  /*18f30*/  HMMA.16816.F32.BF16 R28, R4.reuse, R20, R28 ;  /* 0x00000014041c723c */ /* 0x048ff0000004181c */
[C---:B------:R-:W-:Y:S01]  /*18f40*/  HMMA.16816.F32.BF16 R24, R4.reuse, R22, R24 ;  /* 0x000000160418723c */ /* 0x040fe20000041818 */
[----:B------:R-:W3:Y:S07]  /*18f50*/  LDSM.16.M88.4 R20, [R62+UR8+0xb000] ;  /* 0x00b000083e14783b */ /* 0x000eee0008000200 */
[C---:B----4-:R-:W-:Y:S08]  /*18f60*/  HMMA.16816.F32.BF16 R76, R4.reuse, R44, R76 ;  /* 0x0000002c044c723c */ /* 0x050ff0000004184c */
[C---:B------:R-:W-:Y:S01]  /*18f70*/  HMMA.16816.F32.BF16 R72, R4.reuse, R46, R72 ;  /* 0x0000002e0448723c */ /* 0x040fe20000041848 */
[----:B------:R-:W4:Y:S07]  /*18f80*/  LDSM.16.M88.4 R44, [R62+UR8+0xb800] ;  /* 0x00b800083e2c783b */ /* 0x000f2e0008000200 */
        /* <DEDUP_REMOVED lines=9> */
[----:B------:R-:W1:Y:S07]  /*19020*/  LDSM.16.M88.4 R52, [R12+0xa800] ;  /* 0x00a800000c34783b */ /* 0x000e6e0000000200 */
[C---:B---3--:R-:W-:Y:S08]  /*19030*/  HMMA.16816.F32.BF16 R76, R40.reuse, R20, R76 ;  /* 0x00000014284c723c */ /* 0x048ff0000004184c */
[C---:B------:R-:W-:Y:S01]  /*19040*/  HMMA.16816.F32.BF16 R72, R40.reuse, R22, R72 ;  /* 0x000000162848723c */ /* 0x040fe20000041848 */
[----:B------:R-:W3:Y:S07]  /*19050*/  LDSM.16.M88.4 R20, [R12+0xb800] ;  /* 0x00b800000c14783b */ /* 0x000eee0000000200 */
[C---:B----4-:R-:W-:Y:S08]  /*19060*/  HMMA.16816.F32.BF16 R68, R40.reuse, R44, R68 ;  /* 0x0000002c2844723c */ /* 0x050ff00000041844 */
[----:B------:R-:W-:Y:S01]  /*19070*/  HMMA.16816.F32.BF16 R64, R40, R46, R64 ;  /* 0x0000002e2840723c */ /* 0x000fe20000041840 */
[----:B------:R-:W-:Y:S04]  /*19080*/  LDSM.16.M88.4 R44, [R99+0x2000] ;  /* 0x00200000632c783b */ /* 0x000fe80000000200 */
[----:B------:R-:W4:Y:S03]  /*19090*/  LDSM.16.M88.4 R40, [R97+0xa000] ;  /* 0x00a000006128783b */ /* 0x000f260000000200 */
        /* <DEDUP_REMOVED lines=16> */
[C---:B--2---:R-:W-:Y:S08]  /*191a0*/  HMMA.16816.F32.BF16 R28, R44.reuse, R4, R28 ;  /* 0x000000042c1c723c */ /* 0x044ff0000004181c */
[C---:B------:R-:W-:Y:S01]  /*191b0*/  HMMA.16816.F32.BF16 R24, R44.reuse, R6, R24 ;  /* 0x000000062c18723c */ /* 0x040fe20000041818 */
[----:B------:R-:W2:Y:S07]  /*191c0*/  LDSM.16.M88.4 R4, [R62+UR8+0xc000] ;  /* 0x00c000083e04783b */ /* 0x000eae0008000200 */
[C---:B------:R-:W-:Y:S08]  /*191d0*/  HMMA.16816.F32.BF16 R76, R44.reuse, R56, R76 ;  /* 0x000000382c4c723c */ /* 0x040ff0000004184c */
[C---:B------:R-:W-:Y:S01]  /*191e0*/  HMMA.16816.F32.BF16 R72, R44.reuse, R58, R72 ;  /* 0x0000003a2c48723c */ /* 0x040fe20000041848 */
[----:B------:R-:W2:Y:S07]  /*191f0*/  LDSM.16.M88.4 R56, [R62+UR8+0xd800] ;  /* 0x00d800083e38783b */ /* 0x000eae0008000200 */
[C---:B-1----:R-:W-:Y:S08]  /*19200*/  HMMA.16816.F32.BF16 R68, R44.reuse, R48, R68 ;  /* 0x000000302c44723c */ /* 0x042ff00000041844 */
[----:B------:R-:W-:Y:S01]  /*19210*/  HMMA.16816.F32.BF16 R64, R44, R50, R64 ;  /* 0x000000322c40723c */ /* 0x000fe20000041840 */
[----:B------:R-:W-:Y:S04]  /*19220*/  LDSM.16.M88.4 R48, [R12+0xc000] ;  /* 0x00c000000c30783b */ /* 0x000fe80000000200 */
[----:B------:R-:W-:Y:S03]  /*19230*/  LDSM.16.M88.4 R44, [R12+0xc800] ;  /* 0x00c800000c2c783b */ /* 0x000fe60000000200 */
[C---:B---3--:R-:W-:Y:S08]  /*19240*/  HMMA.16816.F32.BF16 R36, R20.reuse, R16, R36 ;  /* 0x000000101424723c */ /* 0x048ff00000041824 */
        /* <DEDUP_REMOVED lines=20> */
[----:B------:R-:W2:Y:S07]  /*19390*/  LDSM.16.M88.4 R80, [R97+0xd800] ;  /* 0x00d800006150783b */ /* 0x000eae0000000200 */
[C---:B------:R-:W-:Y:S08]  /*193a0*/  HMMA.16816.F32.BF16 R68, R52.reuse, R56, R68 ;  /* 0x000000383444723c */ /* 0x040ff00000041844 */
        /* <DEDUP_REMOVED lines=16> */
[C---:B--2---:R-:W-:Y:S08]  /*194b0*/  HMMA.16816.F32.BF16 R36, R88.reuse, R4, R36 ;  /* 0x000000045824723c */ /* 0x044ff00000041824 */
[C---:B------:R-:W-:Y:S01]  /*194c0*/  HMMA.16816.F32.BF16 R32, R88.reuse, R6, R32 ;  /* 0x000000065820723c */ /* 0x040fe20000041820 */
[----:B------:R-:W2:Y:S07]  /*194d0*/  LDSM.16.M88.4 R4, [R62+UR8+0xe800] ;  /* 0x00e800083e04783b */ /* 0x000eae0008000200 */
[C---:B------:R-:W-:Y:S08]  /*194e0*/  HMMA.16816.F32.BF16 R28, R88.reuse, R92, R28 ;  /* 0x0000005c581c723c */ /* 0x040ff0000004181c */
[C---:B------:R-:W-:Y:S08]  /*194f0*/  HMMA.16816.F32.BF16 R24, R88.reuse, R94, R24 ;  /* 0x0000005e5818723c */ /* 0x040ff00000041818 */
[C---:B------:R-:W-:Y:S08]  /*19500*/  HMMA.16816.F32.BF16 R68, R88.reuse, R80, R68 ;  /* 0x000000505844723c */ /* 0x040ff00000041844 */
[----:B------:R-:W-:Y:S01]  /*19510*/  HMMA.16816.F32.BF16 R64, R88, R82, R64 ;  /* 0x000000525840723c */ /* 0x000fe20000041840 */
[----:B------:R-:W-:Y:S07]  /*19520*/  LDSM.16.M88.4 R80, [R13+0x6000] ;  /* 0x006000000d50783b */ /* 0x000fee0000000200 */
[C---:B------:R-:W-:Y:S08]  /*19530*/  HMMA.16816.F32.BF16 R36, R56.reuse, R52, R36 ;  /* 0x000000343824723c */ /* 0x040ff00000041824 */
[C---:B------:R-:W-:Y:S01]  /*19540*/  HMMA.16816.F32.BF16 R32, R56.reuse, R54, R32 ;  /* 0x000000363820723c */ /* 0x040fe20000041820 */
[----:B------:R-:W4:Y:S07]  /*19550*/  LDSM.16.M88.4 R52, [R12+0xe000] ;  /* 0x00e000000c34783b */ /* 0x000f2e0000000200 */
[C---:B-1----:R-:W-:Y:S08]  /*19560*/  HMMA.16816.F32.BF16 R28, R56.reuse, R48, R28 ;  /* 0x00000030381c723c */ /* 0x042ff0000004181c */
[----:B------:R-:W-:Y:S08]  /*19570*/  HMMA.16816.F32.BF16 R24, R56, R50, R24 ;  /* 0x000000323818723c */ /* 0x000ff00000041818 */
[C---:B------:R-:W-:Y:S08]  /*19580*/  HMMA.16816.F32.BF16 R76, R88.reuse, R84, R76 ;  /* 0x00000054584c723c */ /* 0x040ff0000004184c */
[----:B------:R-:W-:Y:S01]  /*19590*/  HMMA.16816.F32.BF16 R72, R88, R86, R72 ;  /* 0x000000565848723c */ /* 0x000fe20000041848 */
[----:B------:R-:W-:Y:S07]  /*195a0*/  LDSM.16.M88.4 R84, [R62+UR8+0xf000] ;  /* 0x00f000083e54783b */ /* 0x000fee0008000200 */
[C---:B---3--:R-:W-:Y:S08]  /*195b0*/  HMMA.16816.F32.BF16 R36, R20.reuse, R16, R36 ;  /* 0x000000101424723c */ /* 0x048ff00000041824 */
[C---:B------:R-:W-:Y:S01]  /*195c0*/  HMMA.16816.F32.BF16 R32, R20.reuse, R18, R32 ;  /* 0x000000121420723c */ /* 0x040fe20000041820 */
[----:B------:R-:W1:Y:S07]  /*195d0*/  LDSM.16.M88.4 R16, [R62+UR8+0xf800] ;  /* 0x00f800083e10783b */ /* 0x000e6e0008000200 */
        /* <DEDUP_REMOVED lines=14> */
[C---:B-1----:R-:W-:Y:S08]  /*196c0*/  HMMA.16816.F32.BF16 R68, R20.reuse, R16, R68 ;  /* 0x000000101444723c */ /* 0x042ff00000041844 */
[----:B------:R-:W-:Y:S01]  /*196d0*/  HMMA.16816.F32.BF16 R64, R20, R18, R64 ;  /* 0x000000121440723c */ /* 0x000fe20000041840 */
[----:B------:R-:W1:Y:S07]  /*196e0*/  LDSM.16.M88.4 R16, [R97+0xf800] ;  /* 0x00f800006110783b */ /* 0x000e6e0000000200 */
[C---:B--2---:R-:W-:Y:S08]  /*196f0*/  HMMA.16816.F32.BF16 R28, R80.reuse, R4, R28 ;  /* 0x00000004501c723c */ /* 0x044ff0000004181c */
[----:B------:R-:W-:Y:S01]  /*19700*/  HMMA.16816.F32.BF16 R24, R80, R6, R24 ;  /* 0x000000065018723c */ /* 0x000fe20000041818 */
[----:B------:R-:W2:Y:S07]  /*19710*/  LDSM.16.M88.4 R4, [R97+0xe800] ;  /* 0x00e800006104783b */ /* 0x000eae0000000200 */
[C---:B---3--:R-:W-:Y:S08]  /*19720*/  HMMA.16816.F32.BF16 R48, R44.reuse, R40, R48 ;  /* 0x000000282c30723c */ /* 0x048ff00000041830 */
[----:B------:R-:W-:Y:S01]  /*19730*/  HMMA.16816.F32.BF16 R32, R44, R42, R32 ;  /* 0x0000002a2c20723c */ /* 0x000fe20000041820 */
[----:B------:R-:W3:Y:S07]  /*19740*/  LDSM.16.M88.4 R40, [R63+0xf800] ;  /* 0x00f800003f28783b */ /* 0x000eee0000000200 */
[----:B----4-:R-:W-:Y:S08]  /*19750*/  HMMA.16816.F32.BF16 R64, R80, R54, R64 ;  /* 0x000000365040723c */ /* 0x010ff00000041840 */
[C---:B------:R-:W-:Y:S08]  /*19760*/  HMMA.16816.F32.BF16 R76, R20.reuse, R84, R76 ;  /* 0x00000054144c723c */ /* 0x040ff0000004184c */
[----:B------:R-:W-:Y:S01]  /*19770*/  HMMA.16816.F32.BF16 R72, R20, R86, R72 ;  /* 0x000000561448723c */ /* 0x000fe20000041848 */
[----:B------:R-:W4:Y:S04]  /*19780*/  LDSM.16.M88.4 R20, [R63+0xe800] ;  /* 0x00e800003f14783b */ /* 0x000f280000000200 */
[----:B------:R3:W4:Y:S03]  /*19790*/  LDSM.16.M88.4 R84, [R12+0xf000] ;  /* 0x00f000000c54783b */ /* 0x0007260000000200 */
[C---:B-1----:R-:W-:Y:S08]  /*197a0*/  HMMA.16816.F32.BF16 R64, R44.reuse, R18, R64 ;  /* 0x000000122c40723c */ /* 0x042ff00000041840 */
[----:B--2---:R-:W-:Y:S08]  /*197b0*/  HMMA.16816.F32.BF16 R28, R44, R4, R28 ;  /* 0x000000042c1c723c */ /* 0x004ff0000004181c */
[C---:B------:R-:W-:Y:S08]  /*197c0*/  HMMA.16816.F32.BF16 R48, R36.reuse, R56, R48 ;  /* 0x000000382430723c */ /* 0x040ff00000041830 */
[----:B------:R-:W-:Y:S01]  /*197d0*/  HMMA.16816.F32.BF16 R32, R36, R58, R32 ;  /* 0x0000003a2420723c */ /* 0x000fe20000041820 */
[----:B------:R-:W1:Y:S07]  /*197e0*/  LDSM.16.M88.4 R56, [R97+0xf000] ;  /* 0x00f000006138783b */ /* 0x000e6e0000000200 */
[----:B------:R-:W-:Y:S03]  /*197f0*/  HMMA.16816.F32.BF16 R24, R44, R6, R24 ;  /* 0x000000062c18723c */ /* 0x000fe60000041818 */
[----:B------:R-:W-:Y:S01]  /*19800*/  FMUL.FTZ R13, R48, UR9 ;  /* 0x00000009300d7c20 */ /* 0x000fe20008410000 */
[----:B---3--:R-:W-:Y:S01]  /*19810*/  FMUL.FTZ R12, R49, UR9 ;  /* 0x00000009310c7c20 */ /* 0x008fe20008410000 */
[----:B------:R-:W-:Y:S01]  /*19820*/  FMUL.FTZ R4, R50, UR9 ;  /* 0x0000000932047c20 */ /* 0x000fe20008410000 */
[----:B------:R-:W-:-:S02]  /*19830*/  FMUL.FTZ R5, R51, UR9 ;  /* 0x0000000933057c20 */ /* 0x000fc40008410000 */
[----:B------:R-:W-:Y:S01]  /*19840*/  HMMA.16816.F32.BF16 R68, R80, R52, R68 ;  /* 0x000000345044723c */ /* 0x000fe20000041844 */
[----:B------:R-:W2:Y:S01]  /*19850*/  LDSM.16.M88.4 R48, [R63+0xf000] ;  /* 0x00f000003f30783b */ /* 0x000ea20000000200 */
[----:B------:R-:W-:Y:S01]  /*19860*/  MUFU.TANH R12, R12 ;  /* 0x0000000c000c7308 */ /* 0x000fe20000002400 */
[----:B------:R-:W-:Y:S01]  /*19870*/  FMUL.FTZ R18, R32, UR9 ;  /* 0x0000000920127c20 */ /* 0x000fe20008410000 */
[----:B------:R-:W-:Y:S01]  /*19880*/  FMUL.FTZ R19, R33, UR9 ;  /* 0x0000000921137c20 */ /* 0x000fe20008410000 */
[----:B------:R-:W-:Y:S01]  /*19890*/  FMUL.FTZ R7, R35, UR9 ;  /* 0x0000000923077c20 */ /* 0x000fe20008410000 */
[----:B------:R-:W-:Y:S01]  /*198a0*/  FMUL.FTZ R6, R34, UR9 ;  /* 0x0000000922067c20 */ /* 0x000fe20008410000 */
[----:B------:R-:W-:-:S04]  /*198b0*/  DEPBAR.LE SB0, 0x0 ;  /* 0x000080000000791a */ /* 0x000fc80000000000 */
[C---:B------:R-:W-:Y:S01]  /*198c0*/  HMMA.16816.F32.BF16 R64, R36.reuse, R42, R64 ;  /* 0x0000002a2440723c */ /* 0x040fe20000041840 */
[----:B------:R-:W-:Y:S07]  /*198d0*/  MUFU.TANH R5, R5 ;  /* 0x0000000500057308 */ /* 0x000fee0000002400 */
[----:B----4-:R-:W-:Y:S01]  /*198e0*/  HMMA.16816.F32.BF16 R28, R36, R20, R28 ;  /* 0x00000014241c723c */ /* 0x010fe2000004181c */
[----:B------:R-:W-:Y:S07]  /*198f0*/  MUFU.TANH R18, R18 ;  /* 0x0000001200127308 */ /* 0x000fee0000002400 */
[----:B------:R-:W-:Y:S01]  /*19900*/  HMMA.16816.F32.BF16 R76, R80, R84, R76 ;  /* 0x00000054504c723c */ /* 0x000fe2000004184c */
[----:B------:R-:W-:Y:S02]  /*19910*/  MUFU.TANH R19, R19 ;  /* 0x0000001300137308 */ /* 0x000fe40000002400 */
[----:B------:R-:W-:Y:S01]  /*19920*/  FMUL.FTZ R65, R65, UR9 ;  /* 0x0000000941417c20 */ /* 0x000fe20008410000 */
[----:B------:R-:W-:-:S04]  /*19930*/  FMUL.FTZ R67, R67, UR9 ;  /* 0x0000000943437c20 */ /* 0x000fc80008410000 */
[----:B------:R-:W-:Y:S01]  /*19940*/  HMMA.16816.F32.BF16 R24, R36, R22, R24 ;  /* 0x000000162418723c */ /* 0x000fe20000041818 */
[----:B------:R-:W-:Y:S01]  /*19950*/  FMUL.FTZ R22, R66, UR9 ;  /* 0x0000000942167c20 */ /* 0x000fe20008410000 */
[----:B------:R-:W-:Y:S02]  /*19960*/  IMAD.U32 R23, RZ, RZ, UR22 ;  /* 0x00000016ff177e24 */ /* 0x000fe4000f8e00ff */
[----:B------:R-:W-:Y:S01]  /*19970*/  FMUL.FTZ R20, R28, UR9 ;  /* 0x000000091c147c20 */ /* 0x000fe20008410000 */
[----:B------:R-:W-:Y:S02]  /*19980*/  VIADD R28, R188, UR25 ;  /* 0x00000019bc1c7c36 */ /* 0x000fe40008000000 */
[----:B------:R-:W-:Y:S01]  /*19990*/  FMUL.FTZ R21, R29, UR9 ;  /* 0x000000091d157c20 */ /* 0x000fe20008410000 */
[----:B------:R-:W-:Y:S01]  /*199a0*/  MUFU.TANH R7, R7 ;  /* 0x0000000700077308 */ /* 0x000fe20000002400 */
[----:B------:R-:W-:Y:S01]  /*199b0*/  VIADDMNMX R2, R2, 0x8, R23, PT ;  /* 0x0000000802027846 */ /* 0x000fe20003800117 */
[----:B------:R-:W-:Y:S01]  /*199c0*/  HMMA.16816.F32.BF16 R68, R44, R16, R68 ;  /* 0x000000102c44723c */ /* 0x000fe20000041844 */
[----:B------:R-:W-:Y:S01]  /*199d0*/  FMUL.FTZ R17, R64, UR9 ;  /* 0x0000000940117c20 */ /* 0x000fe20008410000 */
[----:B------:R-:W-:Y:S01]  /*199e0*/  FMUL.FTZ R16, R30, UR9 ;  /* 0x000000091e107c20 */ /* 0x000fe20008410000 */
[----:B------:R-:W-:-:S02]  /*199f0*/  VIADD R29, R28, 0x38 ;  /* 0x000000381c1d7836 */ /* 0x000fc40000000000 */
[----:B------:R-:W-:Y:S01]  /*19a00*/  FMUL.FTZ R31, R31, UR9 ;  /* 0x000000091f1f7c20 */ /* 0x000fe20008410000 */
[C---:B------:R-:W-:Y:S01]  /*19a10*/  VIADD R33, R28.reuse, 0x8 ;  /* 0x000000081c217836 */ /* 0x040fe20000000000 */
[----:B------:R-:W3:Y:S01]  /*19a20*/  MUFU.TANH R22, R22 ;  /* 0x0000001600167308 */ /* 0x000ee20000002400 */
[----:B------:R-:W-:Y:S01]  /*19a30*/  HMMA.16816.F32.BF16 R72, R80, R86, R72 ;  /* 0x000000565048723c */ /* 0x000fe20000041848 */
[----:B------:R-:W-:Y:S01]  /*19a40*/  ISETP.GE.AND P5, PT, R29, R165, PT ;  /* 0x000000a51d00720c */ /* 0x000fe20003fa6270 */
[----:B------:R-:W-:Y:S01]  /*19a50*/  FMUL.FTZ R30, R25, UR9 ;  /* 0x00000009191e7c20 */ /* 0x000fe20008410000 */
[----:B------:R-:W-:Y:S02]  /*19a60*/  VIADD R25, R28, 0x1 ;  /* 0x000000011c197836 */ /* 0x000fe40000000000 */
[----:B------:R-:W-:Y:S02]  /*19a70*/  FMUL.FTZ R34, R24, UR9 ;  /* 0x0000000918227c20 */ /* 0x000fe40008410000 */
[----:B------:R-:W4:Y:S01]  /*19a80*/  MUFU.TANH R17, R17 ;  /* 0x0000001100117308 */ /* 0x000f220000002400 */
[----:B------:R-:W-:Y:S01]  /*19a90*/  I2FP.F32.S32 R24, R29 ;  /* 0x0000001d00187245 */ /* 0x000fe20000201400 */
[C---:B-1----:R-:W-:Y:S01]  /*19aa0*/  HMMA.16816.F32.BF16 R76, R44.reuse, R56, R76 ;  /* 0x000000382c4c723c */ /* 0x042fe2000004184c */
[C---:B------:R-:W-:Y:S01]  /*19ab0*/  ISETP.GE.AND P2, PT, R25.reuse, R165, PT ;  /* 0x000000a51900720c */ /* 0x040fe20003f46270 */
[----:B------:R-:W-:Y:S01]  /*19ac0*/  FMUL.FTZ R32, R26, UR9 ;  /* 0x000000091a207c20 */ /* 0x000fe20008410000 */
[-C--:B------:R-:W-:Y:S01]  /*19ad0*/  ISETP.GE.AND P3, PT, R25, R2.reuse, PT ;  /* 0x000000021900720c */ /* 0x080fe20003f66270 */
[----:B------:R-:W-:Y:S01]  /*19ae0*/  FMUL.FTZ R26, R27, UR9 ;  /* 0x000000091b1a7c20 */ /* 0x000fe20008410000 */
[----:B------:R-:W-:Y:S01]  /*19af0*/  I2FP.F32.S32 R25, R25 ;  /* 0x0000001900197245 */ /* 0x000fe20000201400 */
[----:B------:R-:W1:Y:S01]  /*19b00*/  MUFU.TANH R6, R6 ;  /* 0x0000000600067308 */ /* 0x000e620000002400 */
[----:B------:R-:W-:Y:S01]  /*19b10*/  ISETP.GE.AND P6, PT, R29, R2, PT ;  /* 0x000000021d00720c */ /* 0x000fe20003fc6270 */
[----:B---3--:R-:W-:Y:S01]  /*19b20*/  FFMA.FTZ R22, R24, UR5, R22 ;  /* 0x0000000518167c23 */ /* 0x008fe20008010016 */
[----:B------:R-:W-:Y:S01]  /*19b30*/  ISETP.GE.AND P4, PT, R33, R165, PT ;  /* 0x000000a52100720c */ /* 0x000fe20003f86270 */
[C---:B------:R-:W-:Y:S01]  /*19b40*/  FFMA.FTZ R27, R25.reuse, UR5, R12 ;  /* 0x00000005191b7c23 */ /* 0x040fe2000801000c */
[----:B------:R-:W-:Y:S01]  /*19b50*/  FFMA.FTZ R25, R25, UR5, R5 ;  /* 0x0000000519197c23 */ /* 0x000fe20008010005 */
[----:B------:R-:W-:Y:S01]  /*19b60*/  HMMA.16816.F32.BF16 R72, R44, R58, R72 ;  /* 0x0000003a2c48723c */ /* 0x000fe20000041848 */
[----:B------:R-:W-:Y:S01]  /*19b70*/  FSEL R202, R22, -INF , !P6 ;  /* 0xff80000016ca7808 */ /* 0x000fe20007000000 */
[----:B------:R-:W3:Y:S01]  /*19b80*/  MUFU.TANH R20, R20 ;  /* 0x0000001400147308 */ /* 0x000ee20000002400 */
[----:B------:R-:W-:Y:S01]  /*19b90*/  FSEL R22, R27, -INF , !P2 ;  /* 0xff8000001b167808 */ /* 0x000fe20005000000 */
[----:B----4-:R-:W-:Y:S01]  /*19ba0*/  FFMA.FTZ R211, R24, UR5, R17 ;  /* 0x0000000518d37c23 */ /* 0x010fe20008010011 */
[----:B------:R-:W-:Y:S01]  /*19bb0*/  VIADD R24, R28, 0x9 ;  /* 0x000000091c187836 */ /* 0x000fe20000000000 */
[----:B------:R-:W-:-:S02]  /*19bc0*/  FSEL R25, R25, -INF , !P3 ;  /* 0xff80000019197808 */ /* 0x000fc40005800000 */
[C---:B--2---:R-:W-:Y:S01]  /*19bd0*/  HMMA.16816.F32.BF16 R76, R36.reuse, R48, R76 ;  /* 0x00000030244c723c */ /* 0x044fe2000004184c */
[----:B------:R-:W-:Y:S01]  /*19be0*/  FSEL R211, R211, -INF , !P5 ;  /* 0xff800000d3d37808 */ /* 0x000fe20006800000 */
[----:B------:R2:W-:Y:S01]  /*19bf0*/  MUFU.TANH R29, R34 ;  /* 0x00000022001d7308 */ /* 0x0005e20000002400 */
[-C--:B------:R-:W-:Y:S02]  /*19c00*/  ISETP.GE.AND P5, PT, R33, R2.reuse, PT ;  /* 0x000000022100720c */ /* 0x080fe40003fa6270 */
[----:B------:R-:W-:Y:S02]  /*19c10*/  I2FP.F32.S32 R33, R33 ;  /* 0x0000002100217245 */ /* 0x000fe40000201400 */
[C---:B------:R-:W-:Y:S01]  /*19c20*/  ISETP.GE.AND P6, PT, R24.reuse, R165, PT ;  /* 0x000000a51800720c */ /* 0x040fe20003fc6270 */
[----:B------:R-:W-:Y:S01]  /*19c30*/  HMMA.16816.F32.BF16 R68, R36, R40, R68 ;  /* 0x000000282444723c */ /* 0x000fe20000041844 */
[----:B------:R-:W-:Y:S01]  /*19c40*/  ISETP.GE.AND P2, PT, R24, R2, PT ;  /* 0x000000021800720c */ /* 0x000fe20003f46270 */
[----:B------:R4:W-:Y:S01]  /*19c50*/  MUFU.TANH R12, R32 ;  /* 0x00000020000c7308 */ /* 0x0009e20000002400 */
[----:B------:R-:W-:Y:S01]  /*19c60*/  I2FP.F32.S32 R24, R24 ;  /* 0x0000001800187245 */ /* 0x000fe20000201400 */
[----:B-1----:R-:W-:-:S04]  /*19c70*/  FFMA.FTZ R6, R33, UR5, R6 ;  /* 0x0000000521067c23 */ /* 0x002fc80008010006 */
[----:B------:R-:W-:Y:S01]  /*19c80*/  FFMA.FTZ R5, R24, UR5, R7 ;  /* 0x0000000518057c23 */ /* 0x000fe20008010007 */
[----:B------:R-:W-:Y:S01]  /*19c90*/  HMMA.16816.F32.BF16 R72, R36, R50, R72 ;  /* 0x000000322448723c */ /* 0x000fe20000041848 */
[----:B------:R-:W-:Y:S01]  /*19ca0*/  MUFU.TANH R21, R21 ;  /* 0x0000001500157308 */ /* 0x000fe20000002400 */
[----:B------:R-:W-:Y:S01]  /*19cb0*/  FSEL R7, R6, -INF , !P5 ;  /* 0xff80000006077808 */ /* 0x000fe20006800000 */
[----:B--2---:R-:W-:Y:S01]  /*19cc0*/  FFMA.FTZ R34, R33, UR5, R18 ;  /* 0x0000000521227c23 */ /* 0x004fe20008010012 */
[C---:B------:R-:W-:Y:S01]  /*19cd0*/  VIADD R33, R28.reuse, 0x11 ;  /* 0x000000111c217836 */ /* 0x040fe20000000000 */
[----:B------:R-:W-:Y:S01]  /*19ce0*/  FSEL R5, R5, -INF , !P2 ;  /* 0xff80000005057808 */ /* 0x000fe20005000000 */
[----:B------:R-:W-:Y:S02]  /*19cf0*/  VIADD R18, R28, 0x18 ;  /* 0x000000181c127836 */ /* 0x000fe40000000000 */
[----:B------:R-:W-:Y:S01]  /*19d00*/  FMUL.FTZ R27, R77, UR9 ;  /* 0x000000094d1b7c20 */ /* 0x000fe20008410000 */
[----:B------:R-:W-:Y:S01]  /*19d10*/  FMUL.FTZ R79, R79, UR9 ;  /* 0x000000094f4f7c20 */ /* 0x000fe20008410000 */
[----:B------:R-:W1:Y:S01]  /*19d20*/  MUFU.TANH R16, R16 ;  /* 0x0000001000107308 */ /* 0x000e620000002400 */
[-C--:B------:R-:W-:Y:S01]  /*19d30*/  ISETP.GE.AND P5, PT, R33, R165.reuse, PT ;  /* 0x000000a52100720c */ /* 0x080fe20003fa6270 */
[----:B----4-:R-:W-:Y:S01]  /*19d40*/  FFMA.FTZ R32, R24, UR5, R19 ;  /* 0x0000000518207c23 */ /* 0x010fe20008010013 */
[----:B------:R-:W-:Y:S01]  /*19d50*/  IADD3 R19, PT, PT, R28, 0x10, RZ ;  /* 0x000000101c137810 */ /* 0x000fe20007ffe0ff */
[----:B------:R-:W-:Y:S01]  /*19d60*/  FMUL.FTZ R68, R68, UR9 ;  /* 0x0000000944447c20 */ /* 0x000fe20008410000 */
[----:B------:R-:W-:Y:S01]  /*19d70*/  FSEL R24, R34, -INF , !P4 ;  /* 0xff80000022187808 */ /* 0x000fe20006000000 */
[----:B------:R-:W-:Y:S01]  /*19d80*/  VIADD R34, R28, 0x20 ;  /* 0x000000201c227836 */ /* 0x000fe20000000000 */
[C---:B------:R-:W-:Y:S01]  /*19d90*/  ISETP.GE.AND P3, PT, R19.reuse, R165, PT ;  /* 0x000000a51300720c */ /* 0x040fe20003f66270 */
[----:B------:R2:W4:Y:S01]  /*19da0*/  MUFU.TANH R23, R31 ;  /* 0x0000001f00177308 */ /* 0x0005220000002400 */
[-C--:B------:R-:W-:Y:S01]  /*19db0*/  ISETP.GE.AND P4, PT, R19, R2.reuse, PT ;  /* 0x000000021300720c */ /* 0x080fe20003f86270 */
[----:B------:R-:W-:Y:S01]  /*19dc0*/  FMUL.FTZ R72, R72, UR9 ;  /* 0x0000000948487c20 */ /* 0x000fe20008410000 */
[----:B------:R-:W-:Y:S01]  /*19dd0*/  I2FP.F32.S32 R19, R19 ;  /* 0x0000001300137245 */ /* 0x000fe20000201400 */
[----:B------:R-:W-:Y:S01]  /*19de0*/  FMUL.FTZ R70, R70, UR9 ;  /* 0x0000000946467c20 */ /* 0x000fe20008410000 */
[----:B------:R-:W-:Y:S01]  /*19df0*/  FSEL R6, R32, -INF , !P6 ;  /* 0xff80000020067808 */ /* 0x000fe20007000000 */
[----:B------:R-:W-:Y:S01]  /*19e00*/  FMUL.FTZ R74, R74, UR9 ;  /* 0x000000094a4a7c20 */ /* 0x000fe20008410000 */
[----:B------:R-:W-:Y:S01]  /*19e10*/  I2FP.F32.S32 R32, R33 ;  /* 0x0000002100207245 */ /* 0x000fe20000201400 */
[C---:B---3--:R-:W-:Y:S01]  /*19e20*/  FFMA.FTZ R20, R19.reuse, UR5, R20 ;  /* 0x0000000513147c23 */ /* 0x048fe20008010014 */
[----:B------:R3:W3:Y:S01]  /*19e30*/  MUFU.TANH R17, R30 ;  /* 0x0000001e00117308 */ /* 0x0006e20000002400 */
[----:B------:R-:W-:Y:S01]  /*19e40*/  ISETP.GE.AND P2, PT, R18, R165, PT ;  /* 0x000000a51200720c */ /* 0x000fe20003f46270 */
[----:B-1----:R-:W-:Y:S01]  /*19e50*/  FFMA.FTZ R16, R19, UR5, R16 ;  /* 0x0000000513107c23 */ /* 0x002fe20008010010 */
[-C--:B------:R-:W-:Y:S01]  /*19e60*/  ISETP.GE.AND P6, PT, R33, R2.reuse, PT ;  /* 0x000000022100720c */ /* 0x080fe20003fc6270 */
[----:B------:R-:W-:Y:S01]  /*19e70*/  FFMA.FTZ R33, R32, UR5, R21 ;  /* 0x0000000520217c23 */ /* 0x000fe20008010015 */
[----:B------:R-:W-:Y:S01]  /*19e80*/  FSEL R20, R20, -INF , !P3 ;  /* 0xff80000014147808 */ /* 0x000fe20005800000 */
[----:B------:R-:W-:Y:S01]  /*19e90*/  FMUL.FTZ R73, R73, UR9 ;  /* 0x0000000949497c20 */ /* 0x000fe20008410000 */
[----:B------:R-:W-:Y:S01]  /*19ea0*/  ISETP.GE.AND P3, PT, R18, R2, PT ;  /* 0x000000021200720c */ /* 0x000fe20003f66270 */
[----:B------:R-:W1:Y:S01]  /*19eb0*/  MUFU.TANH R26, R26 ;  /* 0x0000001a001a7308 */ /* 0x000e620000002400 */
[----:B------:R-:W-:Y:S01]  /*19ec0*/  I2FP.F32.S32 R18, R18 ;  /* 0x0000001200127245 */ /* 0x000fe20000201400 */
[----:B--2---:R-:W-:Y:S01]  /*19ed0*/  FMUL.FTZ R31, R78, UR9 ;  /* 0x000000094e1f7c20 */ /* 0x004fe20008410000 */
[----:B----4-:R-:W-:Y:S01]  /*19ee0*/  FFMA.FTZ R21, R32, UR5, R23 ;  /* 0x0000000520157c23 */ /* 0x010fe20008010017 */
[----:B------:R-:W-:Y:S01]  /*19ef0*/  FSEL R23, R16, -INF , !P4 ;  /* 0xff80000010177808 */ /* 0x000fe20006000000 */
[----:B------:R-:W-:Y:S01]  /*19f00*/  FMUL.FTZ R75, R75, UR9 ;  /* 0x000000094b4b7c20 */ /* 0x000fe20008410000 */
[C---:B------:R-:W-:Y:S01]  /*19f10*/  FFMA.FTZ R19, R18.reuse, UR5, R29 ;  /* 0x0000000512137c23 */ /* 0x040fe2000801001d */
[----:B------:R-:W-:Y:S01]  /*19f20*/  FFMA.FTZ R32, R18, UR5, R12 ;  /* 0x0000000512207c23 */ /* 0x000fe2000801000c */
[----:B------:R-:W-:Y:S01]  /*19f30*/  VIADD R18, R28, 0x19 ;  /* 0x000000191c127836 */ /* 0x000fe20000000000 */
[----:B------:R-:W2:Y:S01]  /*19f40*/  MUFU.TANH R31, R31 ;  /* 0x0000001f001f7308 */ /* 0x000ea20000002400 */
[----:B---3--:R-:W-:Y:S01]  /*19f50*/  FMUL.FTZ R30, R76, UR9 ;  /* 0x000000094c1e7c20 */ /* 0x008fe20008410000 */
[----:B------:R-:W-:Y:S01]  /*19f60*/  FSEL R12, R33, -INF , !P5 ;  /* 0xff800000210c7808 */ /* 0x000fe20006800000 */
[----:B------:R-:W-:Y:S01]  /*19f70*/  VIADD R29, R28, 0x21 ;  /* 0x000000211c1d7836 */ /* 0x000fe20000000000 */
[----:B------:R-:W-:Y:S01]  /*19f80*/  I2FP.F32.S32 R33, R18 ;  /* 0x0000001200217245 */ /* 0x000fe20000201400 */
[----:B------:R-:W-:Y:S01]  /*19f90*/  FMUL.FTZ R69, R69, UR9 ;  /* 0x0000000945457c20 */ /* 0x000fe20008410000 */
[----:B------:R-:W-:Y:S01]  /*19fa0*/  FSEL R21, R21, -INF , !P6 ;  /* 0xff80000015157808 */ /* 0x000fe20007000000 */
[----:B------:R-:W-:Y:S01]  /*19fb0*/  FMUL.FTZ R71, R71, UR9 ;  /* 0x0000000947477c20 */ /* 0x000fe20008410000 */
[----:B------:R-:W3:Y:S01]  /*19fc0*/  MUFU.TANH R30, R30 ;  /* 0x0000001e001e7308 */ /* 0x000ee20000002400 */
[C---:B------:R-:W-:Y:S01]  /*19fd0*/  FFMA.FTZ R16, R33.reuse, UR5, R17 ;  /* 0x0000000521107c23 */ /* 0x040fe20008010011 */
[----:B------:R-:W-:Y:S01]  /*19fe0*/  I2FP.F32.S32 R17, R34 ;  /* 0x0000002200117245 */ /* 0x000fe20000201400 */
[----:B-1----:R-:W-:Y:S01]  /*19ff0*/  FFMA.FTZ R26, R33, UR5, R26 ;  /* 0x00000005211a7c23 */ /* 0x002fe2000801001a */
[----:B------:R-:W-:-:S02]  /*1a000*/  ISETP.GE.AND P5, PT, R18, R2, PT ;  /* 0x000000021200720c */ /* 0x000fc40003fa6270 */
[-C--:B------:R-:W-:Y:S02]  /*1a010*/  ISETP.GE.AND P6, PT, R34, R165.reuse, PT ;  /* 0x000000a52200720c */ /* 0x080fe40003fc6270 */
[----:B------:R-:W1:Y:S01]  /*1a020*/  MUFU.TANH R27, R27 ;  /* 0x0000001b001b7308 */ /* 0x000e620000002400 */
[----:B------:R-:W-:Y:S01]  /*1a030*/  IADD3 R33, PT, PT, R28, 0x28, RZ ;  /* 0x000000281c217810 */ /* 0x000fe20007ffe0ff */
[----:B--2---:R-:W-:Y:S01]  /*1a040*/  FFMA.FTZ R31, R17, UR5, R31 ;  /* 0x00000005111f7c23 */ /* 0x004fe2000801001f */
[----:B------:R-:W-:Y:S02]  /*1a050*/  ISETP.GE.AND P4, PT, R18, R165, PT ;  /* 0x000000a51200720c */ /* 0x000fe40003f86270 */
[----:B------:R-:W-:Y:S02]  /*1a060*/  FSEL R18, R19, -INF , !P2 ;  /* 0xff80000013127808 */ /* 0x000fe40005000000 */
[----:B------:R-:W-:Y:S01]  /*1a070*/  FSEL R19, R32, -INF , !P3 ;  /* 0xff80000020137808 */ /* 0x000fe20005800000 */
[----:B------:R-:W2:Y:S01]  /*1a080*/  MUFU.TANH R79, R79 ;  /* 0x0000004f004f7308 */ /* 0x000ea20000002400 */
[----:B------:R-:W-:Y:S01]  /*1a090*/  I2FP.F32.S32 R32, R29 ;  /* 0x0000001d00207245 */ /* 0x000fe20000201400 */
[----:B---3--:R-:W-:Y:S01]  /*1a0a0*/  FFMA.FTZ R30, R17, UR5, R30 ;  /* 0x00000005111e7c23 */ /* 0x008fe2000801001e */
[----:B------:R-:W-:-:S02]  /*1a0b0*/  FSEL R17, R26, -INF , !P5 ;  /* 0xff8000001a117808 */ /* 0x000fc40006800000 */
[C---:B------:R-:W-:Y:S02]  /*1a0c0*/  ISETP.GE.AND P5, PT, R33.reuse, R165, PT ;  /* 0x000000a52100720c */ /* 0x040fe40003fa6270 */
[----:B------:R-:W-:Y:S01]  /*1a0d0*/  FSEL R206, R30, -INF , !P6 ;  /* 0xff8000001ece7808 */ /* 0x000fe20007000000 */
[----:B------:R-:W3:Y:S01]  /*1a0e0*/  MUFU.TANH R72, R72 ;  /* 0x0000004800487308 */ /* 0x000ee20000002400 */
[-C--:B------:R-:W-:Y:S01]  /*1a0f0*/  ISETP.GE.AND P6, PT, R33, R2.reuse, PT ;  /* 0x000000022100720c */ /* 0x080fe20003fc6270 */
[----:B-1----:R-:W-:Y:S01]  /*1a100*/  FFMA.FTZ R204, R32, UR5, R27 ;  /* 0x0000000520cc7c23 */ /* 0x002fe2000801001b */
[----:B------:R-:W-:Y:S01]  /*1a110*/  I2FP.F32.S32 R33, R33 ;  /* 0x0000002100217245 */ /* 0x000fe20000201400 */
[----:B------:R-:W-:Y:S01]  /*1a120*/  VIADD R27, R28, 0x30 ;  /* 0x000000301c1b7836 */ /* 0x000fe20000000000 */
[----:B------:R-:W-:Y:S02]  /*1a130*/  FSEL R16, R16, -INF , !P4 ;  /* 0xff80000010107808 */ /* 0x000fe40006000000 */
[CC--:B------:R-:W-:Y:S01]  /*1a140*/  ISETP.GE.AND P4, PT, R29.reuse, R2.reuse, PT ;  /* 0x000000021d00720c */ /* 0x0c0fe20003f86270 */
[----:B------:R-:W1:Y:S01]  /*1a150*/  MUFU.TANH R68, R68 ;  /* 0x0000004400447308 */ /* 0x000e620000002400 */
[----:B------:R-:W-:Y:S01]  /*1a160*/  ISETP.GE.AND P3, PT, R29, R165, PT ;  /* 0x000000a51d00720c */ /* 0x000fe20003f66270 */
[----:B--2---:R-:W-:Y:S01]  /*1a170*/  FFMA.FTZ R79, R32, UR5, R79 ;  /* 0x00000005204f7c23 */ /* 0x004fe2000801004f */
[----:B------:R-:W-:Y:S01]  /*1a180*/  VIADD R29, R28, 0x29 ;  /* 0x000000291c1d7836 */ /* 0x000fe20000000000 */
[----:B------:R-:W-:-:S02]  /*1a190*/  ISETP.GE.AND P2, PT, R34, R2, PT ;  /* 0x000000022200720c */ /* 0x000fc40003f46270 */
[----:B------:R-:W-:Y:S02]  /*1a1a0*/  FSEL R204, R204, -INF , !P3 ;  /* 0xff800000cccc7808 */ /* 0x000fe40005800000 */
[----:B------:R-:W2:Y:S01]  /*1a1b0*/  MUFU.TANH R70, R70 ;  /* 0x0000004600467308 */ /* 0x000ea20000002400 */
[----:B------:R-:W-:Y:S01]  /*1a1c0*/  FSEL R215, R79, -INF , !P4 ;  /* 0xff8000004fd77808 */ /* 0x000fe20006000000 */
[----:B---3--:R-:W-:Y:S01]  /*1a1d0*/  FFMA.FTZ R72, R33, UR5, R72 ;  /* 0x0000000521487c23 */ /* 0x008fe20008010048 */
[C---:B------:R-:W-:Y:S02]  /*1a1e0*/  ISETP.GE.AND P4, PT, R27.reuse, R165, PT ;  /* 0x000000a51b00720c */ /* 0x040fe40003f86270 */
[----:B------:R-:W-:Y:S02]  /*1a1f0*/  I2FP.F32.S32 R26, R29 ;  /* 0x0000001d001a7245 */ /* 0x000fe40000201400 */
[----:B------:R-:W-:Y:S01]  /*1a200*/  FSEL R178, R72, -INF , !P5 ;  /* 0xff80000048b27808 */ /* 0x000fe20006800000 */
[----:B------:R-:W3:Y:S01]  /*1a210*/  MUFU.TANH R74, R74 ;  /* 0x0000004a004a7308 */ /* 0x000ee20000002400 */
[----:B------:R-:W-:-:S02]  /*1a220*/  ISETP.GE.AND P5, PT, R27, R2, PT ;  /* 0x000000021b00720c */ /* 0x000fc40003fa6270 */
[----:B------:R-:W-:Y:S02]  /*1a230*/  I2FP.F32.S32 R27, R27 ;  /* 0x0000001b001b7245 */ /* 0x000fe40000201400 */
[----:B------:R-:W-:Y:S02]  /*1a240*/  FSEL R203, R31, -INF , !P2 ;  /* 0xff8000001fcb7808 */ /* 0x000fe40005000000 */
[----:B------:R-:W-:Y:S01]  /*1a250*/  ISETP.GE.AND P2, PT, R29, R165, PT ;  /* 0x000000a51d00720c */ /* 0x000fe20003f46270 */
[----:B------:R-:W4:Y:S01]  /*1a260*/  MUFU.TANH R73, R73 ;  /* 0x0000004900497308 */ /* 0x000f220000002400 */
[C---:B-1----:R-:W-:Y:S01]  /*1a270*/  FFMA.FTZ R68, R27.reuse, UR5, R68 ;  /* 0x000000051b447c23 */ /* 0x042fe20008010044 */
[----:B--2---:R-:W-:Y:S01]  /*1a280*/  FFMA.FTZ R70, R27, UR5, R70 ;  /* 0x000000051b467c23 */ /* 0x004fe20008010046 */
[----:B------:R-:W-:Y:S01]  /*1a290*/  VIADD R27, R28, 0x31 ;  /* 0x000000311c1b7836 */ /* 0x000fe20000000000 */
[----:B------:R-:W-:Y:S02]  /*1a2a0*/  ISETP.GE.AND P3, PT, R29, R2, PT ;  /* 0x000000021d00720c */ /* 0x000fe40003f66270 */
[----:B------:R-:W-:-:S02]  /*1a2b0*/  FSEL R222, R68, -INF , !P4 ;  /* 0xff80000044de7808 */ /* 0x000fc40006000000 */
[----:B------:R-:W1:Y:S01]  /*1a2c0*/  MUFU.TANH R75, R75 ;  /* 0x0000004b004b7308 */ /* 0x000e620000002400 */
[----:B------:R-:W-:Y:S01]  /*1a2d0*/  I2FP.F32.S32 R30, R27 ;  /* 0x0000001b001e7245 */ /* 0x000fe20000201400 */
[----:B---3--:R-:W-:Y:S01]  /*1a2e0*/  FFMA.FTZ R74, R33, UR5, R74 ;  /* 0x00000005214a7c23 */ /* 0x008fe2000801004a */
[----:B------:R-:W-:Y:S02]  /*1a2f0*/  ISETP.GE.AND P4, PT, R28, R2, PT ;  /* 0x000000021c00720c */ /* 0x000fe40003f86270 */
[----:B------:R-:W-:Y:S02]  /*1a300*/  FSEL R209, R70, -INF , !P5 ;  /* 0xff80000046d17808 */ /* 0x000fe40006800000 */
[----:B------:R-:W-:Y:S01]  /*1a310*/  FSEL R179, R74, -INF , !P6 ;  /* 0xff8000004ab37808 */ /* 0x000fe20007000000 */
[----:B------:R-:W2:Y:S01]  /*1a320*/  MUFU.TANH R69, R69 ;  /* 0x0000004500457308 */ /* 0x000ea20000002400 */
[----:B------:R-:W-:Y:S01]  /*1a330*/  ISETP.GE.AND P6, PT, R28, R165, PT ;  /* 0x000000a51c00720c */ /* 0x000fe20003fc6270 */
[----:B----4-:R-:W-:-:S05]  /*1a340*/  FFMA.FTZ R73, R26, UR5, R73 ;  /* 0x000000051a497c23 */ /* 0x010fca0008010049 */
[----:B------:R-:W-:Y:S01]  /*1a350*/  FSEL R176, R73, -INF , !P2 ;  /* 0xff80000049b07808 */ /* 0x000fe20005000000 */
[----:B------:R-:W3:Y:S01]  /*1a360*/  MUFU.TANH R13, R13 ;  /* 0x0000000d000d7308 */ /* 0x000ee20000002400 */
[----:B------:R-:W-:Y:S01]  /*1a370*/  BAR.SYNC.DEFER_BLOCKING 0x0 ;  /* 0x0000000000007b1d */ /* 0x000fe20000010000 */
[----:B-1----:R-:W-:Y:S01]  /*1a380*/  FFMA.FTZ R75, R26, UR5, R75 ;  /* 0x000000051a4b7c23 */ /* 0x002fe2000801004b */
[----:B------:R-:W-:Y:S01]  /*1a390*/  VIADD R26, R28, 0x39 ;  /* 0x000000391c1a7836 */ /* 0x000fe20000000000 */
[----:B------:R-:W-:Y:S02]  /*1a3a0*/  I2FP.F32.S32 R28, R28 ;  /* 0x0000001c001c7245 */ /* 0x000fe40000201400 */
[----:B------:R-:W-:Y:S02]  /*1a3b0*/  ISETP.GE.AND P2, PT, R27, R165, PT ;  /* 0x000000a51b00720c */ /* 0x000fe40003f46270 */
[----:B------:R-:W1:Y:S01]  /*1a3c0*/  MUFU.TANH R4, R4 ;  /* 0x0000000400047308 */ /* 0x000e620000002400 */
[----:B------:R-:W-:Y:S01]  /*1a3d0*/  I2FP.F32.S32 R32, R26 ;  /* 0x0000001a00207245 */ /* 0x000fe20000201400 */
[----:B--2---:R-:W-:Y:S01]  /*1a3e0*/  FFMA.FTZ R69, R30, UR5, R69 ;  /* 0x000000051e457c23 */ /* 0x004fe20008010045 */
[----:B------:R-:W-:-:S02]  /*1a3f0*/  FSEL R177, R75, -INF , !P3 ;  /* 0xff8000004bb17808 */ /* 0x000fc40005800000 */
[-C--:B------:R-:W-:Y:S02]  /*1a400*/  ISETP.GE.AND P3, PT, R27, R2.reuse, PT ;  /* 0x000000021b00720c */ /* 0x080fe40003f66270 */
[----:B------:R-:W-:Y:S01]  /*1a410*/  FSEL R214, R69, -INF , !P2 ;  /* 0xff80000045d67808 */ /* 0x000fe20005000000 */
[----:B------:R-:W2:Y:S01]  /*1a420*/  MUFU.TANH R71, R71 ;  /* 0x0000004700477308 */ /* 0x000ea20000002400 */
[----:B------:R-:W-:Y:S01]  /*1a430*/  ISETP.GE.AND P5, PT, R26, R165, PT ;  /* 0x000000a51a00720c */ /* 0x000fe20003fa6270 */
[----:B---3--:R-:W-:Y:S01]  /*1a440*/  FFMA.FTZ R13, R28, UR5, R13 ;  /* 0x000000051c0d7c23 */ /* 0x008fe2000801000d */
[----:B------:R-:W-:-:S05]  /*1a450*/  ISETP.GE.AND P2, PT, R26, R2, PT ;  /* 0x000000021a00720c */ /* 0x000fca0003f46270 */
[----:B------:R-:W3:Y:S01]  /*1a460*/  MUFU.TANH R65, R65 ;  /* 0x0000004100417308 */ /* 0x000ee20000002400 */
[----:B-1----:R-:W-:Y:S01]  /*1a470*/  FFMA.FTZ R28, R28, UR5, R4 ;  /* 0x000000051c1c7c23 */ /* 0x002fe20008010004 */
[----:B------:R-:W-:-:S04]  /*1a480*/  FSEL R4, R13, -INF , !P6 ;  /* 0xff8000000d047808 */ /* 0x000fc80007000000 */
[----:B------:R-:W-:Y:S02]  /*1a490*/  FSEL R13, R28, -INF , !P4 ;  /* 0xff8000001c0d7808 */ /* 0x000fe40006000000 */
[----:B------:R-:W1:Y:S01]  /*1a4a0*/  MUFU.TANH R67, R67 ;  /* 0x0000004300437308 */ /* 0x000e620000002400 */
[----:B--2---:R-:W-:-:S05]  /*1a4b0*/  FFMA.FTZ R71, R30, UR5, R71 ;  /* 0x000000051e477c23 */ /* 0x004fca0008010047 */
[----:B------:R-:W-:Y:S01]  /*1a4c0*/  FSEL R205, R71, -INF , !P3 ;  /* 0xff80000047cd7808 */ /* 0x000fe20005800000 */
[----:B---3--:R-:W-:-:S05]  /*1a4d0*/  FFMA.FTZ R65, R32, UR5, R65 ;  /* 0x0000000520417c23 */ /* 0x008fca0008010041 */
[----:B------:R-:W-:Y:S01]  /*1a4e0*/  FSEL R210, R65, -INF , !P5 ;  /* 0xff80000041d27808 */ /* 0x000fe20006800000 */
[----:B-1----:R-:W-:-:S05]  /*1a4f0*/  FFMA.FTZ R67, R32, UR5, R67 ;  /* 0x0000000520437c23 */ /* 0x002fca0008010043 */
        /* <DEDUP_REMOVED lines=14> */
.L_x_4001:
        /* <DEDUP_REMOVED lines=62> */
.L_x_4002:
        /* <DEDUP_REMOVED lines=95> */
.L_x_4000:
        /* <DEDUP_REMOVED lines=19> */
[----:B------:R-:W-:-:S03]  /*1b0e0*/  FMNMX.FTZ R27, R201, R10, !PT ;  /* 0x0000000ac91b7209 */ /* 0x000fc60007810000 */
[----:B------:R-:W3:Y:S01]  /*1b0f0*/  SHFL.BFLY PT, R15, R14, 0x2, 0x1f ;  /* 0x0c401f000e0f7f89 */ /* 0x000ee200000e0000 */
[----:B--2---:R-:W-:Y:S02]  /*1b100*/  SHF.L.U32 R181, R220, 0x3, RZ ;  /* 0x00000003dcb57819 */ /* 0x004fe400000006ff */
[----:B------:R-:W-:Y:S01]  /*1b110*/  SHF.R.U32.HI R219, RZ, 0x1, R220 ;  /* 0x00000001ffdb7819 */ /* 0x000fe200000116dc */
[----:B------:R-:W2:Y:S01]  /*1b120*/  SHFL.BFLY PT, R10, R27, 0x2, 0x1f ;  /* 0x0c401f001b0a7f89 */ /* 0x000ea200000e0000 */
[----:B------:R-:W-:Y:S02]  /*1b130*/  LOP3.LUT R181, R181, 0x38, RZ, 0xc0, !PT ;  /* 0x00000038b5b57812 */ /* 0x000fe400078ec0ff */
[----:B------:R-:W-:Y:S02]  /*1b140*/  LOP3.LUT R11, R219, 0x8, RZ, 0xc0, !PT ;  /* 0x00000008db0b7812 */ /* 0x000fe400078ec0ff */
[----:B------:R-:W-:-:S04]  /*1b150*/  LOP3.LUT R180, R181, 0x1c0, R3, 0xf8, !PT ;  /* 0x000001c0b5b47812 */ /* 0x000fc800078ef803 */
        /* <DEDUP_REMOVED lines=16> */
[C---:B------:R-:W-:Y:S01]  /*1b260*/  FSETP.NEU.FTZ.AND P2, PT, R164.reuse, -INF , PT ;  /* 0xff800000a400780b */ /* 0x040fe20003f5d000 */
[----:B-1----:R-:W-:Y:S01]  /*1b270*/  FMUL.FTZ R213, R164, UR6 ;  /* 0x00000006a4d57c20 */ /* 0x002fe20008410000 */
[----:B---3--:R-:W-:Y:S01]  /*1b280*/  FMNMX.FTZ R3, R10, R9, !PT ;  /* 0x000000090a037209 */ /* 0x008fe20007810000 */
[----:B------:R-:W-:Y:S03]  /*1b290*/  LDSM.16.MT88.4 R72, [R221+0x14000] ;  /* 0x01400000dd48783b */ /* 0x000fe60000004200 */
[----:B------:R-:W-:Y:S01]  /*1b2a0*/  FSEL R213, R213, RZ, P2 ;  /* 0x000000ffd5d57208 */ /* 0x000fe20001000000 */
[C---:B------:R-:W-:Y:S01]  /*1b2b0*/  FMUL.FTZ R208, R3.reuse, UR6 ;  /* 0x0000000603d07c20 */ /* 0x040fe20008410000 */
[----:B------:R-:W-:Y:S01]  /*1b2c0*/  FSETP.NEU.FTZ.AND P2, PT, R3, -INF , PT ;  /* 0xff8000000300780b */ /* 0x000fe20003f5d000 */
[----:B------:R-:W-:Y:S02]  /*1b2d0*/  LDSM.16.MT88.4 R104, [R221+0x16000] ;  /* 0x01600000dd68783b */ /* 0x000fe40000004200 */
[--C-:B------:R-:W-:Y:S01]  /*1b2e0*/  FFMA.FTZ R198, R4, UR6, -R213.reuse ;  /* 0x0000000604c67c23 */ /* 0x100fe200080108d5 */
[----:B------:R-:W-:Y:S01]  /*1b2f0*/  IADD3 R4, PT, PT, R221, 0x10000, RZ ;  /* 0x00010000dd047810 */ /* 0x000fe20007ffe0ff */
[--C-:B------:R-:W-:Y:S01]  /*1b300*/  FFMA.FTZ R193, R6, UR6, -R213.reuse ;  /* 0x0000000606c17c23 */ /* 0x100fe200080108d5 */
[----:B------:R-:W-:Y:S01]  /*1b310*/  FSEL R208, R208, RZ, P2 ;  /* 0x000000ffd0d07208 */ /* 0x000fe20001000000 */
[--C-:B------:R-:W-:Y:S01]  /*1b320*/  FFMA.FTZ R197, R22, UR6, -R213.reuse ;  /* 0x0000000616c57c23 */ /* 0x100fe200080108d5 */
[----:B------:R-:W-:Y:S01]  /*1b330*/  @P0 IADD3 R199, PT, PT, R4, -0x40, RZ ;  /* 0xffffffc004c70810 */ /* 0x000fe20007ffe0ff */
[--C-:B------:R-:W-:Y:S01]  /*1b340*/  FFMA.FTZ R194, R24, UR6, -R213.reuse ;  /* 0x0000000618c27c23 */ /* 0x100fe200080108d5 */
[----:B------:R-:W-:Y:S01]  /*1b350*/  MUFU.EX2 R198, R198 ;  /* 0x000000c600c67308 */ /* 0x000fe20000000800 */
[--C-:B------:R-:W-:Y:S01]  /*1b360*/  FFMA.FTZ R192, R7, UR6, -R208.reuse ;  /* 0x0000000607c07c23 */ /* 0x100fe200080108d0 */
[----:B------:R-:W-:Y:S01]  /*1b370*/  IADD3 R212, PT, PT, R8, R199, RZ ;  /* 0x000000c708d47210 */ /* 0x000fe20007ffe0ff */
[--C-:B------:R-:W-:Y:S01]  /*1b380*/  FFMA.FTZ R191, R5, UR6, -R208.reuse ;  /* 0x0000000605bf7c23 */ /* 0x100fe200080108d0 */
[----:B------:R-:W1:Y:S01]  /*1b390*/  LDSM.16.MT88.4 R140, [R199] ;  /* 0x00000000c78c783b */ /* 0x000e620000004200 */
[--C-:B------:R-:W-:Y:S01]  /*1b3a0*/  FFMA.FTZ R196, R13, UR6, -R208.reuse ;  /* 0x000000060dc47c23 */ /* 0x100fe200080108d0 */
[--C-:B------:R-:W-:Y:S01]  /*1b3b0*/  FFMA.FTZ R195, R25, UR6, -R208.reuse ;  /* 0x0000000619c37c23 */ /* 0x100fe200080108d0 */
[----:B------:R-:W2:Y:S01]  /*1b3c0*/  MUFU.EX2 R197, R197 ;  /* 0x000000c500c57308 */ /* 0x000ea20000000800 */
[----:B------:R-:W3:Y:S01]  /*1b3d0*/  LDSM.16.MT88.4 R132, [R212] ;  /* 0x00000000d484783b */ /* 0x000ee20000004200 */
        /* <DEDUP_REMOVED lines=10> */
[----:B------:R-:W-:Y:S01]  /*1b480*/  MUFU.EX2 R196, R196 ;  /* 0x000000c400c47308 */ /* 0x000fe20000000800 */
[----:B------:R-:W3:Y:S01]  /*1b490*/  LDSM.16.MT88.4 R88, [R199+0x4000] ;  /* 0x00400000c758783b */ /* 0x000ee20000004200 */
[----:B--2---:R-:W-:Y:S01]  /*1b4a0*/  F2FP.BF16.F32.PACK_AB R128, R197, R198 ;  /* 0x000000c6c580723e */ /* 0x004fe200000010ff */
[--C-:B------:R-:W-:Y:S01]  /*1b4b0*/  FFMA.FTZ R183, R19, UR6, -R208.reuse ;  /* 0x0000000613b77c23 */ /* 0x100fe200080108d0 */
[----:B------:R-:W2:Y:S01]  /*1b4c0*/  MUFU.EX2 R195, R195 ;  /* 0x000000c300c37308 */ /* 0x000ea20000000800 */
[----:B------:R-:W3:Y:S01]  /*1b4d0*/  LDSM.16.MT88.4 R96, [R212+0x4000] ;  /* 0x00400000d460783b */ /* 0x000ee20000004200 */
[--C-:B------:R-:W-:Y:S01]  /*1b4e0*/  FFMA.FTZ R182, R17, UR6, -R208.reuse ;  /* 0x0000000611b67c23 */ /* 0x100fe200080108d0 */
[--C-:B------:R-:W-:Y:S01]  /*1b4f0*/  FFMA.FTZ R207, R206, UR6, -R213.reuse ;  /* 0x00000006cecf7c23 */ /* 0x100fe200080108d5 */
[----:B------:R-:W-:Y:S01]  /*1b500*/  MUFU.EX2 R192, R192 ;  /* 0x000000c000c07308 */ /* 0x000fe20000000800 */
[----:B------:R-:W3:Y:S01]  /*1b510*/  LDSM.16.MT88.4 R120, [R199+0x6000] ;  /* 0x00600000c778783b */ /* 0x000ee20000004200 */
[----:B----4-:R-:W-:Y:S01]  /*1b520*/  F2FP.BF16.F32.PACK_AB R130, R193, R194 ;  /* 0x000000c2c182723e */ /* 0x010fe200000010ff */
        /* <DEDUP_REMOVED lines=10> */
[----:B------:R-:W2:Y:S01]  /*1b5d0*/  LDSM.16.MT88.4 R8, [R200+0x12800] ;  /* 0x01280000c808783b */ /* 0x000ea20000004200 */
[--C-:B------:R-:W-:Y:S01]  /*1b5e0*/  FFMA.FTZ R223, R177, UR6, -R208.reuse ;  /* 0x00000006b1df7c23 */ /* 0x100fe200080108d0 */
[--C-:B------:R-:W-:Y:S01]  /*1b5f0*/  FFMA.FTZ R176, R176, UR6, -R213.reuse ;  /* 0x00000006b0b07c23 */ /* 0x100fe200080108d5 */
[----:B------:R-:W-:Y:S01]  /*1b600*/  MUFU.EX2 R185, R185 ;  /* 0x000000b900b97308 */ /* 0x000fe20000000800 */
[----:B------:R-:W2:Y:S01]  /*1b610*/  LDSM.16.MT88.4 R16, [R200+0x16800] ;  /* 0x01680000c810783b */ /* 0x000ea20000004200 */
[----:B----4-:R-:W-:Y:S01]  /*1b620*/  F2FP.BF16.F32.PACK_AB R131, R191, R192 ;  /* 0x000000c0bf83723e */ /* 0x010fe200000010ff */
[----:B------:R-:W-:Y:S01]  /*1b630*/  FFMA.FTZ R205, R205, UR6, -R208 ;  /* 0x00000006cdcd7c23 */ /* 0x000fe200080108d0 */
[----:B------:R-:W-:Y:S01]  /*1b640*/  MUFU.EX2 R184, R184 ;  /* 0x000000b800b87308 */ /* 0x000fe20000000800 */
[----:B------:R-:W4:Y:S01]  /*1b650*/  LDSM.16.MT88.4 R20, [R200+0x14800] ;  /* 0x01480000c814783b */ /* 0x000f220000004200 */
[----:B------:R-:W-:Y:S01]  /*1b660*/  FFMA.FTZ R237, R210, UR6, -R213 ;  /* 0x00000006d2ed7c23 */ /* 0x000fe200080108d5 */
[----:B------:R-:W-:Y:S01]  /*1b670*/  FADD.FTZ R197, R198, R197 ;  /* 0x000000c5c6c57221 */ /* 0x000fe20000010000 */
[----:B------:R-:W-:Y:S01]  /*1b680*/  MUFU.EX2 R187, R187 ;  /* 0x000000bb00bb7308 */ /* 0x000fe20000000800 */
[C---:B------:R-:W-:Y:S01]  /*1b690*/  HMMA.16816.F32.BF16 R152, R128.reuse, R148, RZ ;  /* 0x000000948098723c */ /* 0x040fe200000418ff */
[----:B------:R-:W-:Y:S01]  /*1b6a0*/  LDSM.16.MT88.4 R24, [R221+0x14800] ;  /* 0x01480000dd18783b */ /* 0x000fe20000004200 */
[----:B------:R-:W-:Y:S01]  /*1b6b0*/  FADD.FTZ R195, R196, R195 ;  /* 0x000000c3c4c37221 */ /* 0x000fe20000010000 */
[----:B------:R-:W2:Y:S01]  /*1b6c0*/  MUFU.EX2 R186, R186 ;  /* 0x000000ba00ba7308 */ /* 0x000ea20000000800 */
[----:B------:R-:W-:Y:S01]  /*1b6d0*/  FADD.FTZ R194, R194, R197 ;  /* 0x000000c5c2c27221 */ /* 0x000fe20000010000 */
[----:B------:R-:W-:Y:S02]  /*1b6e0*/  LDSM.16.MT88.4 R172, [R199+0x800] ;  /* 0x00080000c7ac783b */ /* 0x000fe40000004200 */
[----:B------:R-:W-:Y:S01]  /*1b6f0*/  MUFU.EX2 R183, R183 ;  /* 0x000000b700b77308 */ /* 0x000fe20000000800 */
[C---:B------:R-:W-:Y:S01]  /*1b700*/  HMMA.16816.F32.BF16 R148, R128.reuse, R150, RZ ;  /* 0x000000968094723c */ /* 0x040fe200000418ff */
[----:B------:R-:W-:Y:S01]  /*1b710*/  LDSM.16.MT88.4 R168, [R212+0x800] ;  /* 0x00080000d4a8783b */ /* 0x000fe20000004200 */
[----:B------:R-:W-:Y:S01]  /*1b720*/  FADD.FTZ R193, R193, R194 ;  /* 0x000000c2c1c17221 */ /* 0x000fe20000010000 */
[----:B------:R-:W2:Y:S02]  /*1b730*/  MUFU.EX2 R182, R182 ;  /* 0x000000b600b67308 */ /* 0x000ea40000000800 */
[----:B------:R-:W-:Y:S02]  /*1b740*/  LDSM.16.MT88.4 R32, [R199+0x2800] ;  /* 0x00280000c720783b */ /* 0x000fe40000004200 */
[----:B------:R-:W-:Y:S01]  /*1b750*/  MUFU.EX2 R207, R207 ;  /* 0x000000cf00cf7308 */ /* 0x000fe20000000800 */
[C---:B-----5:R-:W-:Y:S01]  /*1b760*/  HMMA.16816.F32.BF16 R44, R128.reuse, R48, RZ ;  /* 0x00000030802c723c */ /* 0x060fe200000418ff */
[----:B------:R-:W-:Y:S02]  /*1b770*/  LDSM.16.MT88.4 R28, [R212+0x2800] ;  /* 0x00280000d41c783b */ /* 0x000fe40000004200 */
[----:B------:R-:W5:Y:S04]  /*1b780*/  MUFU.EX2 R206, R206 ;  /* 0x000000ce00ce7308 */ /* 0x000f680000000800 */
[----:B------:R-:W-:Y:S01]  /*1b790*/  MUFU.EX2 R204, R204 ;  /* 0x000000cc00cc7308 */ /* 0x000fe20000000800 */
[C---:B------:R-:W-:Y:S03]  /*1b7a0*/  HMMA.16816.F32.BF16 R76, R128.reuse, R80, RZ ;  /* 0x00000050804c723c */ /* 0x040fe600000418ff */
[----:B------:R5:W-:Y:S04]  /*1b7b0*/  MUFU.EX2 R203, R176 ;  /* 0x000000b000cb7308 */ /* 0x000be80000000800 */
[----:B------:R-:W-:Y:S01]  /*1b7c0*/  MUFU.EX2 R218, R218 ;  /* 0x000000da00da7308 */ /* 0x000fe20000000800 */
[C---:B------:R-:W-:Y:S03]  /*1b7d0*/  HMMA.16816.F32.BF16 R108, R128.reuse, R112, RZ ;  /* 0x00000070806c723c */ /* 0x040fe600000418ff */
[----:B------:R-:W5:Y:S04]  /*1b7e0*/  MUFU.EX2 R215, R215 ;  /* 0x000000d700d77308 */ /* 0x000f680000000800 */
[----:B------:R-:W-:Y:S01]  /*1b7f0*/  MUFU.EX2 R223, R223 ;  /* 0x000000df00df7308 */ /* 0x000fe20000000800 */
[C---:B------:R-:W-:Y:S03]  /*1b800*/  HMMA.16816.F32.BF16 R160, R128.reuse, R156, RZ ;  /* 0x0000009c80a0723c */ /* 0x040fe600000418ff */
[----:B------:R-:W-:Y:S05]  /*1b810*/  MUFU.EX2 R237, R237 ;  /* 0x000000ed00ed7308 */ /* 0x000fea0000000800 */
        /* <DEDUP_REMOVED lines=27> */
[----:B------:R-:W-:-:S05]  /*1b9d0*/  F2FP.BF16.F32.PACK_AB R5, R186, R187 ;  /* 0x000000bbba05723e */ /* 0x000fca00000010ff */
[----:B------:R-:W-:Y:S01]  /*1b9e0*/  HMMA.16816.F32.BF16 R128, R128, R6, RZ ;  /* 0x000000068080723c */ /* 0x000fe200000418ff */
[----:B------:R-:W-:Y:S02]  /*1b9f0*/  F2FP.BF16.F32.PACK_AB R6, R184, R185 ;  /* 0x000000b9b806723e */ /* 0x000fe400000010ff */
        /* <DEDUP_REMOVED lines=77> */
[C---:B---3--:R-:W-:Y:S08]  /*1bed0*/  HMMA.16816.F32.BF16 R92, R4.reuse, R12, R92 ;  /* 0x0000000c045c723c */ /* 0x048ff0000004185c */
[C---:B------:R-:W-:Y:S01]  /*1bee0*/  HMMA.16816.F32.BF16 R96, R4.reuse, R14, R96 ;  /* 0x0000000e0460723c */ /* 0x040fe20000041860 */
[----:B------:R-:W3:Y:S07]  /*1bef0*/  LDSM.16.MT88.4 R12, [R200+0x11800] ;  /* 0x01180000c80c783b */ /* 0x000eee0000004200 */
[----:B------:R-:W-:Y:S01]  /*1bf00*/  HMMA.16816.F32.BF16 R156, R4, R178, R156 ;  /* 0x000000b2049c723c */ /* 0x000fe2000004189c */
[----:B------:R-:W-:Y:S01]  /*1bf10*/  FFMA.FTZ R179, R209, UR6, -R208 ;  /* 0x00000006d1b37c23 */ /* 0x000fe200080108d0 */
[----:B------:R-:W-:Y:S01]  /*1bf20*/  FFMA.FTZ R178, R211, UR6, -R213 ;  /* 0x00000006d3b27c23 */ /* 0x000fe200080108d5 */
[----:B-----5:R-:W-:-:S04]  /*1bf30*/  MOV R217, 0x20 ;  /* 0x0000002000d97802 */ /* 0x020fc80000000f00 */
        /* <DEDUP_REMOVED lines=11> */
[C---:B--2---:R-:W-:Y:S03]  /*1bff0*/  HMMA.16816.F32.BF16 R100, R4.reuse, R8, R100 ;  /* 0x000000080464723c */ /* 0x044fe60000041864 */
[----:B------:R-:W2:Y:S04]  /*1c000*/  MUFU.EX2 R177, R177 ;  /* 0x000000b100b17308 */ /* 0x000ea80000000800 */
[----:B------:R-:W5:Y:S01]  /*1c010*/  MUFU.EX2 R208, R208 ;  /* 0x000000d000d07308 */ /* 0x000f620000000800 */
        /* <DEDUP_REMOVED lines=17> */
[----:B------:R1:W4:Y:S07]  /*1c130*/  LDSM.16.MT88.4 R16, [R200+0x17800] ;  /* 0x01780000c810783b */ /* 0x00032e0000004200 */
[C---:B------:R-:W-:Y:S08]  /*1c140*/  HMMA.16816.F32.BF16 R124, R4.reuse, R24, R124 ;  /* 0x00000018047c723c */ /* 0x040ff0000004187c */
[----:B------:R-:W-:Y:S01]  /*1c150*/  HMMA.16816.F32.BF16 R128, R4, R26, R128 ;  /* 0x0000001a0480723c */ /* 0x000fe20000041880 */
[----:B--2---:R-:W-:Y:S01]  /*1c160*/  F2FP.BF16.F32.PACK_AB R4, R177, R176 ;  /* 0x000000b0b104723e */ /* 0x004fe200000010ff */
[----:B------:R-:W-:Y:S01]  /*1c170*/  LDSM.16.MT88.4 R24, [R221+0x13800] ;  /* 0x01380000dd18783b */ /* 0x000fe20000004200 */
[----:B------:R-:W-:-:S02]  /*1c180*/  F2FP.BF16.F32.PACK_AB R5, R202, R179 ;  /* 0x000000b3ca05723e */ /* 0x000fc400000010ff */
[----:B------:R-:W-:Y:S02]  /*1c190*/  F2FP.BF16.F32.PACK_AB R6, R237, R178 ;  /* 0x000000b2ed06723e */ /* 0x000fe400000010ff */
[----:B-----5:R-:W-:Y:S02]  /*1c1a0*/  F2FP.BF16.F32.PACK_AB R7, R208, R201 ;  /* 0x000000c9d007723e */ /* 0x020fe400000010ff */
[----:B-1----:R-:W-:-:S04]  /*1c1b0*/  SEL R200, R217, 0xffffffe0, !P1 ;  /* 0xffffffe0d9c87807 */ /* 0x002fc80004800000 */
[----:B------:R-:W-:Y:S01]  /*1c1c0*/  IADD3 R205, PT, PT, R200, R199, RZ ;  /* 0x000000c7c8cd7210 */ /* 0x000fe20007ffe0ff */
[C---:B---3--:R-:W-:Y:S04]  /*1c1d0*/  HMMA.16816.F32.BF16 R152, R4.reuse, R12, R152 ;  /* 0x0000000c0498723c */ /* 0x048fe80000041898 */
[----:B------:R-:W-:Y:S04]  /*1c1e0*/  LDSM.16.MT88.4 R28, [R205+0x1800] ;  /* 0x00180000cd1c783b */ /* 0x000fe80000004200 */
        /* <DEDUP_REMOVED lines=137> */
.L_x_4004:
        /* <DEDUP_REMOVED lines=8> */
.L_x_4005:
        /* <DEDUP_REMOVED lines=28> */
[----:B------:R-:W-:-:S02]  /*1ccc0*/  LOP3.LUT R8, R216, 0x200, R11, 0xf8, !PT ;  /* 0x00000200d8087812 */ /* 0x000fc400078ef80b */
[----:B------:R-:W-:Y:S01]  /*1ccd0*/  LOP3.LUT R6, R6, 0x8, R5, 0x78, !PT ;  /* 0x0000000806067812 */ /* 0x000fe200078e7805 */
[----:B------:R-:W-:Y:S01]  /*1cce0*/  @!PT LDS RZ, [RZ] ;  /* 0x00000000fffff984 */ /* 0x000fe20000000800 */
[----:B------:R-:W-:Y:S01]  /*1ccf0*/  @!PT LDS RZ, [RZ] ;  /* 0x00000000fffff984 */ /* 0x000fe20000000800 */
[----:B------:R-:W-:Y:S01]  /*1cd00*/  @!PT LDS RZ, [RZ] ;  /* 0x00000000fffff984 */ /* 0x000fe20000000800 */
[----:B------:R-:W-:Y:S01]  /*1cd10*/  @!P5 LDGSTS.E.BYPASS.LTC128B.128 [R0+0x12000], desc[UR14][R228.64+0x80] ;  /* 0x12000080e400dfae */ /* 0x000fe2000b981a0e */
[----:B------:R-:W-:Y:S02]  /*1cd20*/  LOP3.LUT R11, R11, 0x400, RZ, 0xc0, !PT ;  /* 0x000004000b0b7812 */ /* 0x000fe400078ec0ff */
[----:B---3--:R-:W-:Y:S01]  /*1cd30*/  SHF.L.U64.HI R5, R4, 0x5, R7 ;  /* 0x0000000504057819 */ /* 0x008fe20000010207 */
[----:B------:R-:W-:Y:S01]  /*1cd40*/  @P5 STS.128 [R0+0x12000], RZ ;  /* 0x012000ff00005388 */ /* 0x000fe20000000c00 */
[----:B------:R-:W-:Y:S01]  /*1cd50*/  LOP3.LUT R8, R8, R180, R13, 0xf6, !PT ;  /* 0x000000b408087212 */ /* 0x000fe200078ef60d */
[----:B------:R-:W-:Y:S01]  /*1cd60*/  IMAD R210, R6, 0x2, R11 ;  /* 0x0000000206d27824 */ /* 0x000fe200078e020b */
[C---:B------:R-:W-:Y:S01]  /*1cd70*/  LEA.HI.X R11, R4.reuse, R229, R7, 0x5, P2 ;  /* 0x000000e5040b7211 */ /* 0x040fe200010f2c07 */
[----:B------:R-:W-:Y:S01]  /*1cd80*/  IMAD.SHL.U32 R6, R4, 0x20, RZ ;  /* 0x0000002004067824 */ /* 0x000fe200078e00ff */
[----:B------:R-:W-:Y:S01]  /*1cd90*/  @!PT LDS RZ, [RZ] ;  /* 0x00000000fffff984 */ /* 0x000fe20000000800 */
[----:B------:R-:W-:Y:S01]  /*1cda0*/  @!PT LDS RZ, [RZ] ;  /* 0x00000000fffff984 */ /* 0x000fe20000000800 */
[----:B------:R-:W-:Y:S01]  /*1cdb0*/  @!PT LDS RZ, [RZ] ;  /* 0x00000000fffff984 */ /* 0x000fe20000000800 */
[----:B------:R-:W-:Y:S01]  /*1cdc0*/  @!P4 LDGSTS.E.BYPASS.LTC128B.128 [R0+0x14000], desc[UR14][R228.64+0x100] ;  /* 0x14000100e400cfae */ /* 0x000fe2000b981a0e */
[----:B------:R-:W-:Y:S01]  /*1cdd0*/  LEA R214, R8, UR8, 0x1 ;  /* 0x0000000808d67c11 */ /* 0x000fe2000f8e08ff */
[----:B------:R-:W-:-:S02]  /*1cde0*/  VIADD R208, R210, UR8 ;  /* 0x00000008d2d07c36 */ /* 0x000fc40008000000 */
[----:B------:R-:W-:Y:S01]  /*1cdf0*/  @P4 STS.128 [R0+0x14000], RZ ;  /* 0x014000ff00004388 */ /* 0x000fe20000000c00 */
[----:B------:R-:W-:Y:S01]  /*1ce00*/  IADD3 R12, P2, PT, R6, R10, RZ ;  /* 0x0000000a060c7210 */ /* 0x000fe20007f5e0ff */
[C---:B------:R-:W-:Y:S02]  /*1ce10*/  IMAD.IADD R213, R200.reuse, 0x1, R214 ;  /* 0x00000001c8d57824 */ /* 0x040fe400078e02d6 */
[----:B------:R-:W-:Y:S01]  /*1ce20*/  @!PT LDS RZ, [RZ] ;  /* 0x00000000fffff984 */ /* 0x000fe20000000800 */
[----:B------:R-:W-:Y:S01]  /*1ce30*/  @!PT LDS RZ, [RZ] ;  /* 0x00000000fffff984 */ /* 0x000fe20000000800 */
[----:B------:R-:W-:Y:S01]  /*1ce40*/  @!PT LDS RZ, [RZ] ;  /* 0x00000000fffff984 */ /* 0x000fe20000000800 */
[----:B------:R-:W-:Y:S01]  /*1ce50*/  @!P3 LDGSTS.E.BYPASS.LTC128B.128 [R0+0x16000], desc[UR14][R228.64+0x180] ;  /* 0x16000180e400bfae */ /* 0x000fe2000b981a0e */
[----:B------:R-:W-:Y:S02]  /*1ce60*/  IMAD.IADD R209, R200, 0x1, R208 ;  /* 0x00000001c8d17824 */ /* 0x000fe400078e02d0 */
[----:B------:R-:W-:Y:S01]  /*1ce70*/  IMAD.X R13, R5, 0x1, R11, P2 ;  /* 0x00000001050d7824 */ /* 0x000fe200010e060b */
[----:B------:R-:W-:Y:S01]  /*1ce80*/  @P3 STS.128 [R0+0x16000], RZ ;  /* 0x016000ff00003388 */ /* 0x000fe20000000c00 */
[----:B------:R-:W-:Y:S01]  /*1ce90*/  IADD3 R6, P2, PT, R6, R12, RZ ;  /* 0x0000000c06067210 */ /* 0x000fe20007f5e0ff */
[----:B------:R-:W-:-:S02]  /*1cea0*/  IMAD.IADD R211, R167, 0x1, R214 ;  /* 0x00000001a7d37824 */ /* 0x000fc400078e02d6 */
[----:B------:R-:W-:Y:S01]  /*1ceb0*/  @!PT LDS RZ, [RZ] ;  /* 0x00000000fffff984 */ /* 0x000fe20000000800 */
[----:B------:R-:W-:Y:S01]  /*1cec0*/  @!PT LDS RZ, [RZ] ;  /* 0x00000000fffff984 */ /* 0x000fe20000000800 */
[----:B------:R-:W-:Y:S01]  /*1ced0*/  @!PT LDS RZ, [RZ] ;  /* 0x00000000fffff984 */ /* 0x000fe20000000800 */
[----:B------:R-:W-:Y:S01]  /*1cee0*/  @!P6 LDGSTS.E.BYPASS.LTC128B.128 [R0+0x10800], desc[UR14][R10.64] ;  /* 0x108000000a00efae */ /* 0x000fe2000b981a0e */
[----:B------:R-:W-:Y:S02]  /*1cef0*/  IMAD.IADD R208, R167, 0x1, R208 ;  /* 0x00000001a7d07824 */ /* 0x000fe400078e02d0 */
[----:B------:R-:W-:Y:S01]  /*1cf00*/  IMAD.X R7, R5, 0x1, R13, P2 ;  /* 0x0000000105077824 */ /* 0x000fe200010e060d */
        /* <DEDUP_REMOVED lines=59> */
[----:B-1----:R-:W1:Y:S04]  /*1d2c0*/  LDSM.16.M88.4 R12, [R210+UR8+0x8000] ;  /* 0x00800008d20c783b */ /* 0x002e680008000200 */
[----:B------:R-:W3:Y:S04]  /*1d2d0*/  LDSM.16.M88.4 R184, [R210+UR8+0x8800] ;  /* 0x00880008d2b8783b */ /* 0x000ee80008000200 */
[----:B------:R-:W5:Y:S04]  /*1d2e0*/  LDSM.16.M88.4 R176, [R210+UR8+0x9000] ;  /* 0x00900008d2b0783b */ /* 0x000f680008000200 */
[----:B------:R-:W4:Y:S04]  /*1d2f0*/  LDSM.16.M88.4 R24, [R210+UR8+0x9800] ;  /* 0x00980008d218783b */ /* 0x000f280008000200 */
[----:B------:R-:W-:Y:S04]  /*1d300*/  LDSM.16.M88.4 R28, [R213] ;  /* 0x00000000d51c783b */ /* 0x000fe80000000200 */
[----:B------:R-:W4:Y:S04]  /*1d310*/  LDSM.16.M88.4 R20, [R209+0x8000] ;  /* 0x00800000d114783b */ /* 0x000f280000000200 */
[----:B------:R-:W4:Y:S04]  /*1d320*/  LDSM.16.M88.4 R8, [R209+0x8800] ;  /* 0x00880000d108783b */ /* 0x000f280000000200 */
[----:B--2---:R-:W2:Y:S04]  /*1d330*/  LDSM.16.M88.4 R4, [R209+0x9000] ;  /* 0x00900000d104783b */ /* 0x004ea80000000200 */
[----:B------:R-:W2:Y:S04]  /*1d340*/  LDSM.16.M88.4 R32, [R209+0x9800] ;  /* 0x00980000d120783b */ /* 0x000ea80000000200 */
[----:B------:R-:W-:Y:S01]  /*1d350*/  LDSM.16.M88.4 R192, [R211] ;  /* 0x00000000d3c0783b */ /* 0x000fe20000000200 */
[C---:B-1----:R-:W-:Y:S03]  /*1d360*/  HMMA.16816.F32.BF16 R16, R168.reuse, R12, RZ ;  /* 0x0000000ca810723c */ /* 0x042fe600000418ff */
        /* <DEDUP_REMOVED lines=8> */
[C---:B------:R-:W-:Y:S08]  /*1d3f0*/  HMMA.16816.F32.BF16 R176, R168.reuse, R178, RZ ;  /* 0x000000b2a8b0723c */ /* 0x040ff000000418ff */
[C---:B----4-:R-:W-:Y:S08]  /*1d400*/  HMMA.16816.F32.BF16 R172, R168.reuse, R24, RZ ;  /* 0x00000018a8ac723c */ /* 0x050ff000000418ff */
[----:B------:R-:W-:Y:S01]  /*1d410*/  HMMA.16816.F32.BF16 R168, R168, R26, RZ ;  /* 0x0000001aa8a8723c */ /* 0x000fe200000418ff */
[----:B------:R-:W1:Y:S07]  /*1d420*/  LDSM.16.M88.4 R24, [R208+0x8000] ;  /* 0x00800000d018783b */ /* 0x000e6e0000000200 */
[C---:B------:R-:W-:Y:S08]  /*1d430*/  HMMA.16816.F32.BF16 R16, R28.reuse, R20, R16 ;  /* 0x000000141c10723c */ /* 0x040ff00000041810 */
[C---:B------:R-:W-:Y:S01]  /*1d440*/  HMMA.16816.F32.BF16 R12, R28.reuse, R22, R12 ;  /* 0x000000161c0c723c */ /* 0x040fe2000004180c */
[----:B------:R-:W3:Y:S07]  /*1d450*/  LDSM.16.M88.4 R20, [R208+0x8800] ;  /* 0x00880000d014783b */ /* 0x000eee0000000200 */
[C---:B------:R-:W-:Y:S08]  /*1d460*/  HMMA.16816.F32.BF16 R188, R28.reuse, R8, R188 ;  /* 0x000000081cbc723c */ /* 0x040ff000000418bc */
[C---:B------:R-:W-:Y:S01]  /*1d470*/  HMMA.16816.F32.BF16 R184, R28.reuse, R10, R184 ;  /* 0x0000000a1cb8723c */ /* 0x040fe200000418b8 */
[----:B------:R-:W-:Y:S07]  /*1d480*/  LDSM.16.M88.4 R8, [R212] ;  /* 0x00000000d408783b */ /* 0x000fee0000000200 */
[C---:B--2---:R-:W-:Y:S08]  /*1d490*/  HMMA.16816.F32.BF16 R180, R28.reuse, R4, R180 ;  /* 0x000000041cb4723c */ /* 0x044ff000000418b4 */
        /* <DEDUP_REMOVED lines=159> */
[----:B------:R-:W4:Y:S04]  /*1de90*/  LDSM.16.M88.4 R16, [R209+0xf000] ;  /* 0x00f00000d110783b */ /* 0x000f280000000200 */
[----:B------:R-:W4:Y:S03]  /*1dea0*/  LDSM.16.M88.4 R208, [R208+0xf000] ;  /* 0x00f00000d0d0783b */ /* 0x000f260000000200 */
[----:B--2---:R-:W-:Y:S03]  /*1deb0*/  HMMA.16816.F32.BF16 R204, R28, R14, R204 ;  /* 0x0000000e1ccc723c */ /* 0x004fe600000418cc */
[----:B------:R-:W-:Y:S01]  /*1dec0*/  FMUL.FTZ R7, R200, UR6 ;  /* 0x00000006c8077c20 */ /* 0x000fe20008410000 */
[----:B------:R-:W-:Y:S01]  /*1ded0*/  FMUL.FTZ R21, R202, UR6 ;  /* 0x00000006ca157c20 */ /* 0x000fe20008410000 */
[----:B------:R-:W-:Y:S01]  /*1dee0*/  FMUL.FTZ R6, R201, UR6 ;  /* 0x00000006c9067c20 */ /* 0x000fe20008410000 */
[----:B------:R-:W-:-:S02]  /*1def0*/  FMUL.FTZ R15, R203, UR6 ;  /* 0x00000006cb0f7c20 */ /* 0x000fc40008410000 */
[----:B-----5:R-:W-:Y:S01]  /*1df00*/  HMMA.16816.F32.BF16 R196, R28, R32, R196 ;  /* 0x000000201cc4723c */ /* 0x020fe200000418c4 */
[----:B------:R-:W2:Y:S02]  /*1df10*/  MUFU.TANH R7, R7 ;  /* 0x0000000700077308 */ /* 0x000ea40000002400 */
[----:B------:R-:W-:Y:S01]  /*1df20*/  FMUL.FTZ R20, R192, UR6 ;  /* 0x00000006c0147c20 */ /* 0x000fe20008410000 */
[----:B------:R-:W-:-:S04]  /*1df30*/  FMUL.FTZ R32, R195, UR6 ;  /* 0x00000006c3207c20 */ /* 0x000fc80008410000 */
[----:B------:R-:W-:Y:S01]  /*1df40*/  HMMA.16816.F32.BF16 R184, R8, R22, R184 ;  /* 0x0000001608b8723c */ /* 0x000fe200000418b8 */
[----:B------:R-:W5:Y:S01]  /*1df50*/  MUFU.TANH R21, R21 ;  /* 0x0000001500157308 */ /* 0x000f620000002400 */
[----:B------:R-:W-:Y:S01]  /*1df60*/  FMUL.FTZ R23, R194, UR6 ;  /* 0x00000006c2177c20 */ /* 0x000fe20008410000 */
[----:B------:R-:W-:-:S05]  /*1df70*/  FMUL.FTZ R22, R193, UR6 ;  /* 0x00000006c1167c20 */ /* 0x000fca0008410000 */
[C---:B-1----:R-:W-:Y:S01]  /*1df80*/  HMMA.16816.F32.BF16 R204, R24.reuse, R170, R204 ;  /* 0x000000aa18cc723c */ /* 0x042fe200000418cc */
[----:B------:R-:W-:Y:S07]  /*1df90*/  MUFU.TANH R6, R6 ;  /* 0x0000000600067308 */ /* 0x000fee0000002400 */
[----:B---3--:R-:W-:Y:S01]  /*1dfa0*/  HMMA.16816.F32.BF16 R196, R24, R188, R196 ;  /* 0x000000bc18c4723c */ /* 0x008fe200000418c4 */
[----:B------:R-:W-:Y:S01]  /*1dfb0*/  IMAD.SHL.U32 R188, R220, 0x2, RZ ;  /* 0x00000002dcbc7824 */ /* 0x000fe200078e00ff */
[----:B------:R-:W-:Y:S04]  /*1dfc0*/  MUFU.TANH R15, R15 ;  /* 0x0000000f000f7308 */ /* 0x000fe80000002400 */
[----:B------:R-:W-:-:S02]  /*1dfd0*/  LOP3.LUT R188, R188, 0x6, RZ, 0xc0, !PT ;  /* 0x00000006bcbc7812 */ /* 0x000fc400078ec0ff */
[----:B------:R-:W-:Y:S02]  /*1dfe0*/  HMMA.16816.F32.BF16 R184, R28, R34, R184 ;  /* 0x000000221cb8723c */ /* 0x000fe400000418b8 */
[----:B------:R-:W-:Y:S01]  /*1dff0*/  MUFU.TANH R20, R20 ;  /* 0x0000001400147308 */ /* 0x000fe20000002400 */
[----:B------:R-:W-:Y:S01]  /*1e000*/  FMUL.FTZ R35, R204, UR6 ;  /* 0x00000006cc237c20 */ /* 0x000fe20008410000 */
[----:B------:R-:W-:Y:S01]  /*1e010*/  FMUL.FTZ R170, R206, UR6 ;  /* 0x00000006ceaa7c20 */ /* 0x000fe20008410000 */
[----:B------:R-:W-:Y:S01]  /*1e020*/  FMUL.FTZ R205, R205, UR6 ;  /* 0x00000006cdcd7c20 */ /* 0x000fe20008410000 */
[----:B------:R-:W-:Y:S02]  /*1e030*/  FMUL.FTZ R207, R207, UR6 ;  /* 0x00000006cfcf7c20 */ /* 0x000fe40008410000 */
[----:B----4-:R-:W-:Y:S01]  /*1e040*/  HMMA.16816.F32.BF16 R180, R8, R16, R180 ;  /* 0x0000001008b4723c */ /* 0x010fe200000418b4 */
[----:B------:R-:W-:Y:S01]  /*1e050*/  IMAD.U32 R17, RZ, RZ, UR4 ;  /* 0x00000004ff117e24 */ /* 0x000fe2000f8e00ff */
[----:B------:R-:W1:Y:S01]  /*1e060*/  MUFU.TANH R35, R35 ;  /* 0x0000002300237308 */ /* 0x000e620000002400 */
[----:B------:R-:W-:Y:S01]  /*1e070*/  FMUL.FTZ R33, R196, UR6 ;  /* 0x00000006c4217c20 */ /* 0x000fe20008410000 */
[----:B------:R-:W-:Y:S01]  /*1e080*/  FMUL.FTZ R198, R198, UR6 ;  /* 0x00000006c6c67c20 */ /* 0x000fe20008410000 */
[----:B------:R-:W-:-:S02]  /*1e090*/  IMAD R14, R17, 0x40, R188 ;  /* 0x00000040110e7824 */ /* 0x000fc400078e02bc */
[----:B------:R-:W-:Y:S01]  /*1e0a0*/  FMUL.FTZ R197, R197, UR6 ;  /* 0x00000006c5c57c20 */ /* 0x000fe20008410000 */
[----:B------:R-:W-:Y:S01]  /*1e0b0*/  FMUL.FTZ R199, R199, UR6 ;  /* 0x00000006c7c77c20 */ /* 0x000fe20008410000 */
[----:B------:R-:W-:Y:S01]  /*1e0c0*/  HMMA.16816.F32.BF16 R176, R8, R18, R176 ;  /* 0x0000001208b0723c */ /* 0x000fe200000418b0 */
[----:B------:R-:W-:Y:S01]  /*1e0d0*/  VIADD R189, R14, 0xffffff80 ;  /* 0xffffff800ebd7836 */ /* 0x000fe20000000000 */
[----:B------:R3:W4:Y:S01]  /*1e0e0*/  LDSM.16.M88.4 R16, [R167+0xf000] ;  /* 0x00f00000a710783b */ /* 0x0007220000000200 */
[----:B------:R-:W1:Y:S01]  /*1e0f0*/  MUFU.TANH R170, R170 ;  /* 0x000000aa00aa7308 */ /* 0x000e620000002400 */
[----:B------:R-:W-:-:S04]  /*1e100*/  DEPBAR.LE SB0, 0x0 ;  /* 0x000080000000791a */ /* 0x000fc80000000000 */
[----:B------:R-:W-:Y:S01]  /*1e110*/  I2FP.F32.S32 R34, R189 ;  /* 0x000000bd00227245 */ /* 0x000fe20000201400 */
[----:B------:R-:W-:Y:S01]  /*1e120*/  HMMA.16816.F32.BF16 R184, R24, R190, R184 ;  /* 0x000000be18b8723c */ /* 0x000fe200000418b8 */
[----:B------:R-:W-:Y:S01]  /*1e130*/  VIADD R190, R14, 0xffffffb8 ;  /* 0xffffffb80ebe7836 */ /* 0x000fe20000000000 */
[----:B------:R-:W-:Y:S01]  /*1e140*/  ISETP.GE.AND P2, PT, R189, R165, PT ;  /* 0x000000a5bd00720c */ /* 0x000fe20003f46270 */
[----:B------:R-:W4:Y:S01]  /*1e150*/  MUFU.TANH R23, R23 ;  /* 0x0000001700177308 */ /* 0x000f220000002400 */
[C---:B--2---:R-:W-:Y:S01]  /*1e160*/  FFMA.FTZ R7, R34.reuse, UR5, R7 ;  /* 0x0000000522077c23 */ /* 0x044fe20008010007 */
[----:B-----5:R-:W-:Y:S01]  /*1e170*/  FFMA.FTZ R21, R34, UR5, R21 ;  /* 0x0000000522157c23 */ /* 0x020fe20008010015 */
[----:B------:R-:W-:Y:S02]  /*1e180*/  I2FP.F32.S32 R171, R190 ;  /* 0x000000be00ab7245 */ /* 0x000fe40000201400 */
[----:B------:R-:W-:Y:S01]  /*1e190*/  HMMA.16816.F32.BF16 R180, R28, R208, R180 ;  /* 0x000000d01cb4723c */ /* 0x000fe200000418b4 */
[----:B------:R-:W-:-:S02]  /*1e1a0*/  FSEL R7, R7, -INF , !P2 ;  /* 0xff80000007077808 */ /* 0x000fc40005000000 */
[----:B------:R-:W-:Y:S01]  /*1e1b0*/  ISETP.GE.AND P2, PT, R189, R2, PT ;  /* 0x00000002bd00720c */ /* 0x000fe20003f46270 */
[C---:B-1----:R-:W-:Y:S01]  /*1e1c0*/  FFMA.FTZ R203, R171.reuse, UR5, R35 ;  /* 0x00000005abcb7c23 */ /* 0x042fe20008010023 */
[----:B------:R-:W-:Y:S01]  /*1e1d0*/  FFMA.FTZ R204, R171, UR5, R170 ;  /* 0x00000005abcc7c23 */ /* 0x000fe200080100aa */
[C---:B------:R-:W-:Y:S01]  /*1e1e0*/  VIADD R170, R14.reuse, 0xffffff88 ;  /* 0xffffff880eaa7836 */ /* 0x040fe20000000000 */
[----:B------:R-:W-:Y:S01]  /*1e1f0*/  FSEL R21, R21, -INF , !P2 ;  /* 0xff80000015157808 */ /* 0x000fe20005000000 */
[----:B---3--:R-:W-:Y:S01]  /*1e200*/  VIADD R167, R14, 0xffffff81 ;  /* 0xffffff810ea77836 */ /* 0x008fe20000000000 */
[----:B------:R-:W-:Y:S01]  /*1e210*/  ISETP.GE.AND P2, PT, R190, R165, PT ;  /* 0x000000a5be00720c */ /* 0x000fe20003f46270 */
[----:B------:R-:W-:Y:S01]  /*1e220*/  HMMA.16816.F32.BF16 R172, R8, R4, R172 ;  /* 0x0000000408ac723c */ /* 0x000fe200000418ac */
[----:B------:R-:W-:Y:S01]  /*1e230*/  MUFU.TANH R22, R22 ;  /* 0x0000001600167308 */ /* 0x000fe20000002400 */
[----:B------:R-:W-:Y:S01]  /*1e240*/  I2FP.F32.S32 R10, R170 ;  /* 0x000000aa000a7245 */ /* 0x000fe20000201400 */
[----:B------:R-:W-:Y:S01]  /*1e250*/  FMUL.FTZ R184, R184, UR6 ;  /* 0x00000006b8b87c20 */ /* 0x000fe20008410000 */
[----:B------:R-:W-:Y:S01]  /*1e260*/  FSEL R203, R203, -INF , !P2 ;  /* 0xff800000cbcb7808 */ /* 0x000fe20005000000 */
[----:B------:R-:W-:Y:S01]  /*1e270*/  FMUL.FTZ R186, R186, UR6 ;  /* 0x00000006baba7c20 */ /* 0x000fe20008410000 */
[----:B------:R-:W-:Y:S01]  /*1e280*/  I2FP.F32.S32 R5, R167 ;  /* 0x000000a700057245 */ /* 0x000fe20000201400 */
[----:B------:R-:W-:Y:S01]  /*1e290*/  FFMA.FTZ R11, R10, UR5, R20 ;  /* 0x000000050a0b7c23 */ /* 0x000fe20008010014 */
[----:B------:R-:W-:Y:S01]  /*1e2a0*/  ISETP.GE.AND P2, PT, R190, R2, PT ;  /* 0x00000002be00720c */ /* 0x000fe20003f46270 */
[----:B------:R-:W1:Y:S01]  /*1e2b0*/  MUFU.TANH R32, R32 ;  /* 0x0000002000207308 */ /* 0x000e620000002400 */
[----:B------:R-:W-:-:S02]  /*1e2c0*/  VIADD R20, R14, 0xffffff89 ;  /* 0xffffff890e147836 */ /* 0x000fc40000000000 */
[C---:B------:R-:W-:Y:S01]  /*1e2d0*/  FFMA.FTZ R9, R5.reuse, UR5, R6 ;  /* 0x0000000505097c23 */ /* 0x040fe20008010006 */
[----:B------:R-:W-:Y:S01]  /*1e2e0*/  FSEL R204, R204, -INF , !P2 ;  /* 0xff800000cccc7808 */ /* 0x000fe20005000000 */
[----:B------:R-:W-:Y:S01]  /*1e2f0*/  FFMA.FTZ R5, R5, UR5, R15 ;  /* 0x0000000505057c23 */ /* 0x000fe2000801000f */
[----:B------:R-:W-:Y:S01]  /*1e300*/  ISETP.GE.AND P2, PT, R167, R165, PT ;  /* 0x000000a5a700720c */ /* 0x000fe20003f46270 */
[----:B----4-:R-:W-:Y:S01]  /*1e310*/  HMMA.16816.F32.BF16 R180, R24, R16, R180 ;  /* 0x0000001018b4723c */ /* 0x010fe200000418b4 */
[----:B------:R-:W-:Y:S01]  /*1e320*/  I2FP.F32.S32 R15, R20 ;  /* 0x00000014000f7245 */ /* 0x000fe20000201400 */
[----:B------:R-:W2:Y:S01]  /*1e330*/  MUFU.TANH R33, R33 ;  /* 0x0000002100217308 */ /* 0x000ea20000002400 */
[----:B------:R-:W-:Y:S01]  /*1e340*/  FSEL R9, R9, -INF , !P2 ;  /* 0xff80000009097808 */ /* 0x000fe20005000000 */
[----:B------:R-:W-:Y:S01]  /*1e350*/  FFMA.FTZ R17, R10, UR5, R23 ;  /* 0x000000050a117c23 */ /* 0x000fe20008010017 */
[----:B------:R-:W-:Y:S01]  /*1e360*/  ISETP.GE.AND P2, PT, R167, R2, PT ;  /* 0x00000002a700720c */ /* 0x000fe20003f46270 */
[----:B------:R-:W-:-:S02]  /*1e370*/  VIADD R167, R14, 0xffffff90 ;  /* 0xffffff900ea77836 */ /* 0x000fc40000000000 */
[----:B------:R-:W-:Y:S01]  /*1e380*/  FMUL.FTZ R8, R185, UR6 ;  /* 0x00000006b9087c20 */ /* 0x000fe20008410000 */
[C---:B------:R-:W-:Y:S01]  /*1e390*/  HMMA.16816.F32.BF16 R176, R28.reuse, R210, R176 ;  /* 0x000000d21cb0723c */ /* 0x040fe200000418b0 */
[----:B------:R-:W-:Y:S01]  /*1e3a0*/  FSEL R5, R5, -INF , !P2 ;  /* 0xff80000005057808 */ /* 0x000fe20005000000 */
[----:B------:R-:W3:Y:S01]  /*1e3b0*/  MUFU.TANH R35, R198 ;  /* 0x000000c600237308 */ /* 0x000ee20000002400 */
[C---:B------:R-:W-:Y:S01]  /*1e3c0*/  ISETP.GE.AND P2, PT, R170.reuse, R165, PT ;  /* 0x000000a5aa00720c */ /* 0x040fe20003f46270 */
[----:B-1----:R-:W-:Y:S01]  /*1e3d0*/  FFMA.FTZ R23, R15, UR5, R32 ;  /* 0x000000050f177c23 */ /* 0x002fe20008010020 */
[----:B------:R-:W-:Y:S02]  /*1e3e0*/  FMUL.FTZ R16, R187, UR6 ;  /* 0x00000006bb107c20 */ /* 0x000fe40008410000 */
[----:B------:R-:W-:Y:S01]  /*1e3f0*/  FSEL R11, R11, -INF , !P2 ;  /* 0xff8000000b0b7808 */ /* 0x000fe20005000000 */
[----:B------:R-:W-:Y:S01]  /*1e400*/  HMMA.16816.F32.BF16 R172, R28, R12, R172 ;  /* 0x0000000c1cac723c */ /* 0x000fe200000418ac */
[-C--:B------:R-:W-:Y:S01]  /*1e410*/  ISETP.GE.AND P2, PT, R170, R2.reuse, PT ;  /* 0x00000002aa00720c */ /* 0x080fe20003f46270 */
[----:B------:R-:W-:Y:S01]  /*1e420*/  FFMA.FTZ R170, R15, UR5, R22 ;  /* 0x000000050faa7c23 */ /* 0x000fe20008010016 */
[----:B------:R-:W1:Y:S01]  /*1e430*/  MUFU.TANH R34, R197 ;  /* 0x000000c500227308 */ /* 0x000e620000002400 */
[----:B------:R-:W-:Y:S01]  /*1e440*/  I2FP.F32.S32 R22, R167 ;  /* 0x000000a700167245 */ /* 0x000fe20000201400 */
[----:B------:R-:W-:Y:S01]  /*1e450*/  VIADD R13, R14, 0xffffff91 ;  /* 0xffffff910e0d7836 */ /* 0x000fe20000000000 */
[----:B------:R-:W-:Y:S01]  /*1e460*/  FSEL R17, R17, -INF , !P2 ;  /* 0xff80000011117808 */ /* 0x000fe20005000000 */
[----:B------:R-:W-:Y:S01]  /*1e470*/  FMUL.FTZ R12, R180, UR6 ;  /* 0x00000006b40c7c20 */ /* 0x000fe20008410000 */
[----:B------:R-:W-:Y:S01]  /*1e480*/  ISETP.GE.AND P2, PT, R20, R165, PT ;  /* 0x000000a51400720c */ /* 0x000fe20003f46270 */
[----:B--2---:R-:W-:Y:S01]  /*1e490*/  FFMA.FTZ R33, R22, UR5, R33 ;  /* 0x0000000516217c23 */ /* 0x004fe20008010021 */
[----:B------:R-:W-:Y:S01]  /*1e4a0*/  FMUL.FTZ R182, R182, UR6 ;  /* 0x00000006b6b67c20 */ /* 0x000fe20008410000 */
[----:B------:R-:W2:Y:S01]  /*1e4b0*/  MUFU.TANH R4, R199 ;  /* 0x000000c700047308 */ /* 0x000ea20000002400 */
[----:B------:R-:W-:Y:S01]  /*1e4c0*/  FSEL R15, R170, -INF , !P2 ;  /* 0xff800000aa0f7808 */ /* 0x000fe20005000000 */
[C---:B------:R-:W-:Y:S01]  /*1e4d0*/  HMMA.16816.F32.BF16 R176, R24.reuse, R18, R176 ;  /* 0x0000001218b0723c */ /* 0x040fe200000418b0 */
[-C--:B------:R-:W-:Y:S01]  /*1e4e0*/  ISETP.GE.AND P2, PT, R20, R2.reuse, PT ;  /* 0x000000021400720c */ /* 0x080fe20003f46270 */
[----:B---3--:R-:W-:Y:S01]  /*1e4f0*/  FFMA.FTZ R35, R22, UR5, R35 ;  /* 0x0000000516237c23 */ /* 0x008fe20008010023 */
[----:B------:R-:W-:Y:S01]  /*1e500*/  I2FP.F32.S32 R19, R13 ;  /* 0x0000000d00137245 */ /* 0x000fe20000201400 */
[----:B------:R-:W-:Y:S01]  /*1e510*/  VIADD R20, R14, 0xffffff98 ;  /* 0xffffff980e147836 */ /* 0x000fe20000000000 */
[----:B------:R-:W-:Y:S01]  /*1e520*/  FSEL R23, R23, -INF , !P2 ;  /* 0xff80000017177808 */ /* 0x000fe20005000000 */
[----:B------:R-:W3:Y:S01]  /*1e530*/  MUFU.TANH R6, R184 ;  /* 0x000000b800067308 */ /* 0x000ee20000002400 */
[----:B------:R-:W-:Y:S01]  /*1e540*/  ISETP.GE.AND P2, PT, R167, R165, PT ;  /* 0x000000a5a700720c */ /* 0x000fe20003f46270 */
[----:B-1----:R-:W-:Y:S01]  /*1e550*/  FFMA.FTZ R34, R19, UR5, R34 ;  /* 0x0000000513227c23 */ /* 0x002fe20008010022 */
[----:B------:R-:W-:Y:S01]  /*1e560*/  HMMA.16816.F32.BF16 R172, R24, R168, R172 ;  /* 0x000000a818ac723c */ /* 0x000fe200000418ac */
[----:B------:R-:W-:Y:S01]  /*1e570*/  FMUL.FTZ R181, R181, UR6 ;  /* 0x00000006b5b57c20 */ /* 0x000fe20008410000 */
[----:B------:R-:W-:Y:S01]  /*1e580*/  FSEL R197, R33, -INF , !P2 ;  /* 0xff80000021c57808 */ /* 0x000fe20005000000 */
[----:B------:R-:W-:Y:S01]  /*1e590*/  FMUL.FTZ R183, R183, UR6 ;  /* 0x00000006b7b77c20 */ /* 0x000fe20008410000 */
[----:B------:R-:W-:Y:S01]  /*1e5a0*/  ISETP.GE.AND P2, PT, R167, R2, PT ;  /* 0x00000002a700720c */ /* 0x000fe20003f46270 */
[----:B------:R-:W1:Y:S01]  /*1e5b0*/  MUFU.TANH R10, R186 ;  /* 0x000000ba000a7308 */ /* 0x000e620000002400 */
[----:B--2---:R-:W-:-:S02]  /*1e5c0*/  FFMA.FTZ R167, R19, UR5, R4 ;  /* 0x0000000513a77c23 */ /* 0x004fc40008010004 */
[----:B------:R-:W-:Y:S02]  /*1e5d0*/  FSEL R191, R35, -INF , !P2 ;  /* 0xff80000023bf7808 */ /* 0x000fe40005000000 */
[C---:B------:R-:W-:Y:S01]  /*1e5e0*/  ISETP.GE.AND P2, PT, R13.reuse, R165, PT ;  /* 0x000000a50d00720c */ /* 0x040fe20003f46270 */
[----:B------:R-:W-:Y:S01]  /*1e5f0*/  FMUL.FTZ R176, R176, UR6 ;  /* 0x00000006b0b07c20 */ /* 0x000fe20008410000 */
[----:B------:R-:W-:Y:S01]  /*1e600*/  I2FP.F32.S32 R19, R20 ;  /* 0x0000001400137245 */ /* 0x000fe20000201400 */
[----:B------:R-:W2:Y:S01]  /*1e610*/  MUFU.TANH R8, R8 ;  /* 0x0000000800087308 */ /* 0x000ea20000002400 */
[----:B------:R-:W-:Y:S01]  /*1e620*/  FSEL R201, R34, -INF , !P2 ;  /* 0xff80000022c97808 */ /* 0x000fe20005000000 */
[----:B------:R-:W-:Y:S01]  /*1e630*/  FMUL.FTZ R178, R178, UR6 ;  /* 0x00000006b2b27c20 */ /* 0x000fe20008410000 */
[----:B------:R-:W-:Y:S01]  /*1e640*/  ISETP.GE.AND P2, PT, R13, R2, PT ;  /* 0x000000020d00720c */ /* 0x000fe20003f46270 */
[----:B---3--:R-:W-:Y:S01]  /*1e650*/  FFMA.FTZ R199, R19, UR5, R6 ;  /* 0x0000000513c77c23 */ /* 0x008fe20008010006 */
[----:B------:R-:W-:-:S02]  /*1e660*/  VIADD R13, R14, 0xffffff99 ;  /* 0xffffff990e0d7836 */ /* 0x000fc40000000000 */
[----:B------:R-:W-:Y:S01]  /*1e670*/  FMUL.FTZ R177, R177, UR6 ;  /* 0x00000006b1b17c20 */ /* 0x000fe20008410000 */
[----:B------:R-:W-:Y:S01]  /*1e680*/  FSEL R167, R167, -INF , !P2 ;  /* 0xff800000a7a77808 */ /* 0x000fe20005000000 */
[----:B------:R-:W3:Y:S01]  /*1e690*/  MUFU.TANH R16, R16 ;  /* 0x0000001000107308 */ /* 0x000ee20000002400 */
[----:B------:R-:W-:Y:S01]  /*1e6a0*/  ISETP.GE.AND P2, PT, R20, R165, PT ;  /* 0x000000a51400720c */ /* 0x000fe20003f46270 */
[----:B-1----:R-:W-:Y:S01]  /*1e6b0*/  FFMA.FTZ R171, R19, UR5, R10 ;  /* 0x0000000513ab7c23 */ /* 0x002fe2000801000a */
[----:B------:R-:W-:Y:S01]  /*1e6c0*/  I2FP.F32.S32 R25, R13 ;  /* 0x0000000d00197245 */ /* 0x000fe20000201400 */
[----:B------:R-:W-:Y:S01]  /*1e6d0*/  VIADD R10, R14, 0xffffffa0 ;  /* 0xffffffa00e0a7836 */ /* 0x000fe20000000000 */
[----:B------:R-:W-:Y:S01]  /*1e6e0*/  FSEL R199, R199, -INF , !P2 ;  /* 0xff800000c7c77808 */ /* 0x000fe20005000000 */
[----:B------:R-:W-:Y:S01]  /*1e6f0*/  FMUL.FTZ R179, R179, UR6 ;  /* 0x00000006b3b37c20 */ /* 0x000fe20008410000 */
[----:B------:R-:W-:Y:S01]  /*1e700*/  ISETP.GE.AND P2, PT, R20, R2, PT ;  /* 0x000000021400720c */ /* 0x000fe20003f46270 */
[----:B------:R-:W1:Y:S01]  /*1e710*/  MUFU.TANH R12, R12 ;  /* 0x0000000c000c7308 */ /* 0x000e620000002400 */
[----:B------:R-:W-:Y:S01]  /*1e720*/  I2FP.F32.S32 R19, R10 ;  /* 0x0000000a00137245 */ /* 0x000fe20000201400 */
[----:B--2---:R-:W-:Y:S01]  /*1e730*/  FFMA.FTZ R241, R25, UR5, R8 ;  /* 0x0000000519f17c23 */ /* 0x004fe20008010008 */
[----:B------:R-:W-:Y:S01]  /*1e740*/  FSEL R171, R171, -INF , !P2 ;  /* 0xff800000abab7808 */ /* 0x000fe20005000000 */
[----:B------:R-:W-:Y:S01]  /*1e750*/  FMUL.FTZ R172, R172, UR6 ;  /* 0x00000006acac7c20 */ /* 0x000fe20008410000 */
[----:B------:R-:W-:Y:S01]  /*1e760*/  ISETP.GE.AND P2, PT, R13, R165, PT ;  /* 0x000000a50d00720c */ /* 0x000fe20003f46270 */
[----:B------:R-:W-:Y:S01]  /*1e770*/  FMUL.FTZ R174, R174, UR6 ;  /* 0x00000006aeae7c20 */ /* 0x000fe20008410000 */
[----:B------:R-:W-:Y:S01]  /*1e780*/  FMUL.FTZ R175, R175, UR6 ;  /* 0x00000006afaf7c20 */ /* 0x000fe20008410000 */
[----:B------:R-:W-:Y:S01]  /*1e790*/  MUFU.TANH R4, R182 ;  /* 0x000000b600047308 */ /* 0x000fe20000002400 */
[----:B------:R-:W-:Y:S01]  /*1e7a0*/  FSEL R241, R241, -INF , !P2 ;  /* 0xff800000f1f17808 */ /* 0x000fe20005000000 */
[----:B---3--:R-:W-:Y:S01]  /*1e7b0*/  FFMA.FTZ R16, R25, UR5, R16 ;  /* 0x0000000519107c23 */ /* 0x008fe20008010010 */
[----:B------:R-:W-:Y:S01]  /*1e7c0*/  ISETP.GE.AND P2, PT, R13, R2, PT ;  /* 0x000000020d00720c */ /* 0x000fe20003f46270 */
[----:B------:R-:W-:-:S03]  /*1e7d0*/  VIADD R13, R14, 0xffffffa1 ;  /* 0xffffffa10e0d7836 */ /* 0x000fc60000000000 */
[----:B------:R-:W-:Y:S01]  /*1e7e0*/  FSEL R169, R16, -INF , !P2 ;  /* 0xff80000010a97808 */ /* 0x000fe20005000000 */
[----:B------:R-:W2:Y:S01]  /*1e7f0*/  MUFU.TANH R18, R181 ;  /* 0x000000b500127308 */ /* 0x000ea20000002400 */
[----:B------:R-:W-:Y:S01]  /*1e800*/  ISETP.GE.AND P2, PT, R10, R165, PT ;  /* 0x000000a50a00720c */ /* 0x000fe20003f46270 */
[----:B-1----:R-:W-:Y:S01]  /*1e810*/  FFMA.FTZ R239, R19, UR5, R12 ;  /* 0x0000000513ef7c23 */ /* 0x002fe2000801000c */
[----:B------:R-:W-:Y:S01]  /*1e820*/  I2FP.F32.S32 R25, R13 ;  /* 0x0000000d00197245 */ /* 0x000fe20000201400 */
[----:B------:R-:W-:-:S03]  /*1e830*/  VIADD R16, R14, 0xffffffa9 ;  /* 0xffffffa90e107836 */ /* 0x000fc60000000000 */
[----:B------:R-:W-:Y:S01]  /*1e840*/  FSEL R239, R239, -INF , !P2 ;  /* 0xff800000efef7808 */ /* 0x000fe20005000000 */
[----:B------:R1:W3:Y:S01]  /*1e850*/  MUFU.TANH R6, R183 ;  /* 0x000000b700067308 */ /* 0x0002e20000002400 */
[----:B------:R-:W-:Y:S01]  /*1e860*/  ISETP.GE.AND P2, PT, R10, R2, PT ;  /* 0x000000020a00720c */ /* 0x000fe20003f46270 */
[----:B------:R-:W-:-:S06]  /*1e870*/  VIADD R10, R14, 0xffffffa8 ;  /* 0xffffffa80e0a7836 */ /* 0x000fcc0000000000 */
[----:B------:R-:W4:Y:S01]  /*1e880*/  MUFU.TANH R176, R176 ;  /* 0x000000b000b07308 */ /* 0x000f220000002400 */
[----:B--2---:R-:W-:-:S07]  /*1e890*/  FFMA.FTZ R18, R25, UR5, R18 ;  /* 0x0000000519127c23 */ /* 0x004fce0008010012 */
[----:B------:R-:W-:Y:S01]  /*1e8a0*/  MUFU.TANH R12, R178 ;  /* 0x000000b2000c7308 */ /* 0x000fe20000002400 */
[----:B-1----:R-:W-:Y:S01]  /*1e8b0*/  FFMA.FTZ R183, R19, UR5, R4 ;  /* 0x0000000513b77c23 */ /* 0x002fe20008010004 */
[----:B---3--:R-:W-:Y:S01]  /*1e8c0*/  FFMA.FTZ R181, R25, UR5, R6 ;  /* 0x0000000519b57c23 */ /* 0x008fe20008010006 */
[----:B------:R-:W-:Y:S02]  /*1e8d0*/  I2FP.F32.S32 R19, R10 ;  /* 0x0000000a00137245 */ /* 0x000fe40000201400 */
[----:B------:R-:W-:Y:S02]  /*1e8e0*/  I2FP.F32.S32 R25, R16 ;  /* 0x0000001000197245 */ /* 0x000fe40000201400 */
[----:B------:R-:W-:Y:S01]  /*1e8f0*/  FSEL R183, R183, -INF , !P2 ;  /* 0xff800000b7b77808 */ /* 0x000fe20005000000 */
[----:B------:R-:W1:Y:S01]  /*1e900*/  MUFU.TANH R8, R177 ;  /* 0x000000b100087308 */ /* 0x000e620000002400 */
[----:B------:R-:W-:Y:S01]  /*1e910*/  BAR.SYNC.DEFER_BLOCKING 0x0 ;  /* 0x0000000000007b1d */ /* 0x000fe20000010000 */
[----:B------:R-:W-:Y:S01]  /*1e920*/  ISETP.GE.AND P2, PT, R13, R165, PT ;  /* 0x000000a50d00720c */ /* 0x000fe20003f46270 */
[----:B----4-:R-:W-:-:S03]  /*1e930*/  FFMA.FTZ R176, R19, UR5, R176 ;  /* 0x0000000513b07c23 */ /* 0x010fc600080100b0 */
[----:B------:R-:W-:Y:S02]  /*1e940*/  FSEL R233, R18, -INF , !P2 ;  /* 0xff80000012e97808 */ /* 0x000fe40005000000 */
[----:B------:R-:W-:Y:S01]  /*1e950*/  ISETP.GE.AND P2, PT, R13, R2, PT ;  /* 0x000000020d00720c */ /* 0x000fe20003f46270 */
[----:B------:R2:W3:Y:S01]  /*1e960*/  MUFU.TANH R4, R179 ;  /* 0x000000b300047308 */ /* 0x0004e20000002400 */
[----:B------:R-:W-:Y:S02]  /*1e970*/  FMUL.FTZ R13, R173, UR6 ;  /* 0x00000006ad0d7c20 */ /* 0x000fe40008410000 */
[----:B------:R-:W-:Y:S02]  /*1e980*/  FSEL R181, R181, -INF , !P2 ;  /* 0xff800000b5b57808 */ /* 0x000fe40005000000 */
[----:B------:R-:W-:-:S03]  /*1e990*/  ISETP.GE.AND P2, PT, R10, R165, PT ;  /* 0x000000a50a00720c */ /* 0x000fc60003f46270 */
[----:B------:R-:W4:Y:S01]  /*1e9a0*/  MUFU.TANH R6, R172 ;  /* 0x000000ac00067308 */ /* 0x000f220000002400 */
[----:B------:R-:W-:Y:S01]  /*1e9b0*/  FSEL R225, R176, -INF , !P2 ;  /* 0xff800000b0e17808 */ /* 0x000fe20005000000 */
[----:B-1----:R-:W-:Y:S01]  /*1e9c0*/  FFMA.FTZ R8, R25, UR5, R8 ;  /* 0x0000000519087c23 */ /* 0x002fe20008010008 */
[----:B------:R-:W-:-:S05]  /*1e9d0*/  ISETP.GE.AND P2, PT, R10, R2, PT ;  /* 0x000000020a00720c */ /* 0x000fca0003f46270 */
        /* <DEDUP_REMOVED lines=105> */
.L_x_4007:
        /* <DEDUP_REMOVED lines=8> */
.L_x_4008:
        /* <DEDUP_REMOVED lines=92> */
.L_x_4006:
        /* <DEDUP_REMOVED lines=20> */
[----:B--2---:R-:W2:Y:S01]  /*1f7f0*/  SHFL.BFLY PT, R19, R6, 0x2, 0x1f ;  /* 0x0c401f0006137f89 */ /* 0x004ea200000e0000 */
        /* <DEDUP_REMOVED lines=9> */
[----:B--2---:R-:W-:-:S02]  /*1f890*/  FMNMX.FTZ R19, R6, R19, !PT ;  /* 0x0000001306137209 */ /* 0x004fc40007810000 */
        /* <DEDUP_REMOVED lines=28> */
[--C-:B------:R-:W-:Y:S01]  /*1fa60*/  FFMA.FTZ R201, R201, UR6, -R212.reuse ;  /* 0x00000006c9c97c23 */ /* 0x100fe200080108d4 */
[--C-:B------:R-:W-:Y:S01]  /*1fa70*/  FFMA.FTZ R198, R199, UR6, -R212.reuse ;  /* 0x00000006c7c67c23 */ /* 0x100fe200080108d4 */
[----:B------:R-:W2:Y:S01]  /*1fa80*/  MUFU.EX2 R3, R3 ;  /* 0x0000000300037308 */ /* 0x000ea20000000800 */
[----:B------:R-:W-:Y:S01]  /*1fa90*/  LDSM.16.MT88.4 R12, [R221+0x10000] ;  /* 0x01000000dd0c783b */ /* 0x000fe20000004200 */
[----:B------:R-:W-:Y:S01]  /*1faa0*/  FFMA.FTZ R202, R197, UR6, -R212 ;  /* 0x00000006c5ca7c23 */ /* 0x000fe200080108d4 */
[--C-:B------:R-:W-:Y:S01]  /*1fab0*/  FFMA.FTZ R197, R191, UR6, -R208.reuse ;  /* 0x00000006bfc57c23 */ /* 0x100fe200080108d0 */
[----:B------:R-:W3:Y:S01]  /*1fac0*/  MUFU.EX2 R184, R184 ;  /* 0x000000b800b87308 */ /* 0x000ee20000000800 */
[--C-:B------:R-:W-:Y:S01]  /*1fad0*/  FFMA.FTZ R200, R167, UR6, -R208.reuse ;  /* 0x00000006a7c87c23 */ /* 0x100fe200080108d0 */
[----:B------:R-:W-:Y:S01]  /*1fae0*/  FFMA.FTZ R196, R171, UR6, -R208 ;  /* 0x00000006abc47c23 */ /* 0x000fe200080108d0 */
[----:B------:R-:W-:Y:S01]  /*1faf0*/  FFMA.FTZ R241, R241, UR6, -R212 ;  /* 0x00000006f1f17c23 */ /* 0x000fe200080108d4 */
[----:B------:R-:W-:Y:S01]  /*1fb00*/  MUFU.EX2 R192, R192 ;  /* 0x000000c000c07308 */ /* 0x000fe20000000800 */
[----:B------:R-:W-:Y:S01]  /*1fb10*/  LDSM.16.MT88.4 R164, [R205+0x2800] ;  /* 0x00280000cda4783b */ /* 0x000fe20000004200 */
[-C--:B-1----:R-:W-:Y:S01]  /*1fb20*/  FMUL.FTZ R32, R136, R193.reuse ;  /* 0x000000c188207220 */ /* 0x082fe20000410000 */
[-C--:B------:R-:W-:Y:S01]  /*1fb30*/  FMUL.FTZ R33, R137, R193.reuse ;  /* 0x000000c189217220 */ /* 0x080fe20000410000 */
[----:B------:R-:W1:Y:S01]  /*1fb40*/  MUFU.EX2 R187, R187 ;  /* 0x000000bb00bb7308 */ /* 0x000e620000000800 */
[----:B------:R-:W-:Y:S01]  /*1fb50*/  FMUL.FTZ R24, R144, R193 ;  /* 0x000000c190187220 */ /* 0x000fe20000410000 */
[-C--:B--2---:R-:W-:Y:S01]  /*1fb60*/  FMUL.FTZ R34, R138, R3.reuse ;  /* 0x000000038a227220 */ /* 0x084fe20000410000 */
[----:B------:R-:W-:Y:S01]  /*1fb70*/  FMUL.FTZ R35, R139, R3 ;  /* 0x000000038b237220 */ /* 0x000fe20000410000 */
[----:B------:R-:W-:Y:S01]  /*1fb80*/  MUFU.EX2 R190, R190 ;  /* 0x000000be00be7308 */ /* 0x000fe20000000800 */
[----:B------:R-:W2:Y:S01]  /*1fb90*/  LDSM.16.MT88.4 R136, [R206+0x12000] ;  /* 0x01200000ce88783b */ /* 0x000ea20000004200 */
[----:B------:R-:W-:Y:S01]  /*1fba0*/  FMUL.FTZ R25, R145, R193 ;  /* 0x000000c191197220 */ /* 0x000fe20000410000 */
        /* <DEDUP_REMOVED lines=8> */
[----:B------:R-:W-:Y:S01]  /*1fc30*/  FMUL.FTZ R141, R141, R193 ;  /* 0x000000c18d8d7220 */ /* 0x000fe20000410000 */
[----:B------:R-:W1:Y:S01]  /*1fc40*/  MUFU.EX2 R194, R194 ;  /* 0x000000c200c27308 */ /* 0x000e620000000800 */
[-C--:B------:R-:W-:Y:S01]  /*1fc50*/  FMUL.FTZ R142, R142, R3.reuse ;  /* 0x000000038e8e7220 */ /* 0x080fe20000410000 */
[----:B------:R-:W-:Y:S01]  /*1fc60*/  FMUL.FTZ R143, R143, R3 ;  /* 0x000000038f8f7220 */ /* 0x000fe20000410000 */
[-C--:B------:R-:W-:Y:S01]  /*1fc70*/  FMUL.FTZ R44, R44, R193.reuse ;  /* 0x000000c12c2c7220 */ /* 0x080fe20000410000 */
[----:B------:R-:W-:Y:S01]  /*1fc80*/  FMUL.FTZ R45, R45, R193 ;  /* 0x000000c12d2d7220 */ /* 0x000fe20000410000 */
[-C--:B------:R-:W-:Y:S01]  /*1fc90*/  FMUL.FTZ R46, R46, R3.reuse ;  /* 0x000000032e2e7220 */ /* 0x080fe20000410000 */
[----:B----4-:R-:W-:Y:S01]  /*1fca0*/  F2FP.BF16.F32.PACK_AB R5, R185, R190 ;  /* 0x000000beb905723e */ /* 0x010fe200000010ff */
        /* <DEDUP_REMOVED lines=43> */
[----:B------:R-:W-:Y:S01]  /*1ff60*/  LDSM.16.MT88.4 R152, [R195] ;  /* 0x00000000c398783b */ /* 0x000fe20000004200 */
        /* <DEDUP_REMOVED lines=55> */
[----:B------:R3:W-:Y:S01]  /*202e0*/  MUFU.EX2 R199, R201 ;  /* 0x000000c900c77308 */ /* 0x0007e20000000800 */
[-C--:B------:R-:W-:Y:S01]  /*202f0*/  FMUL.FTZ R116, R116, R193.reuse ;  /* 0x000000c174747220 */ /* 0x080fe20000410000 */
[----:B------:R-:W-:Y:S01]  /*20300*/  FMUL.FTZ R117, R117, R193 ;  /* 0x000000c175757220 */ /* 0x000fe20000410000 */
[-C--:B------:R-:W-:Y:S01]  /*20310*/  FMUL.FTZ R118, R118, R3.reuse ;  /* 0x0000000376767220 */ /* 0x080fe20000410000 */
[C---:B------:R-:W-:Y:S01]  /*20320*/  HMMA.16816.F32.BF16 R80, R4.reuse, R146, R80 ;  /* 0x000000920450723c */ /* 0x040fe20000041850 */
[----:B------:R-:W4:Y:S01]  /*20330*/  LDSM.16.MT88.4 R144, [R221+0x16000] ;  /* 0x01600000dd90783b */ /* 0x000f220000004200 */
[----:B------:R-:W-:Y:S01]  /*20340*/  FMUL.FTZ R119, R119, R3 ;  /* 0x0000000377777220 */ /* 0x000fe20000410000 */
[-C--:B------:R-:W-:Y:S01]  /*20350*/  FMUL.FTZ R120, R120, R193.reuse ;  /* 0x000000c178787220 */ /* 0x080fe20000410000 */
[----:B------:R-:W-:Y:S01]  /*20360*/  FMUL.FTZ R121, R121, R193 ;  /* 0x000000c179797220 */ /* 0x000fe20000410000 */
[-C--:B------:R-:W-:Y:S01]  /*20370*/  FMUL.FTZ R122, R122, R3.reuse ;  /* 0x000000037a7a7220 */ /* 0x080fe20000410000 */
[----:B------:R-:W-:Y:S01]  /*20380*/  FMUL.FTZ R123, R123, R3 ;  /* 0x000000037b7b7220 */ /* 0x000fe20000410000 */
[----:B------:R-:W5:Y:S01]  /*20390*/  MUFU.EX2 R202, R202 ;  /* 0x000000ca00ca7308 */ /* 0x000f620000000800 */
[C---:B------:R-:W-:Y:S01]  /*203a0*/  HMMA.16816.F32.BF16 R16, R4.reuse, R20, R16 ;  /* 0x000000140410723c */ /* 0x040fe20000041810 */
[-C--:B------:R-:W-:Y:S01]  /*203b0*/  FMUL.FTZ R8, R160, R193.reuse ;  /* 0x000000c1a0087220 */ /* 0x080fe20000410000 */
[----:B---3--:R-:W-:Y:S01]  /*203c0*/  FFMA.FTZ R201, R169, UR6, -R208 ;  /* 0x00000006a9c97c23 */ /* 0x008fe200080108d0 */
[----:B------:R-:W-:Y:S01]  /*203d0*/  MUFU.EX2 R198, R198 ;  /* 0x000000c600c67308 */ /* 0x000fe20000000800 */
        /* <DEDUP_REMOVED lines=11> */
[----:B------:R-:W1:Y:S01]  /*20490*/  MUFU.EX2 R200, R200 ;  /* 0x000000c800c87308 */ /* 0x000e620000000800 */
[C---:B------:R-:W-:Y:S01]  /*204a0*/  HMMA.16816.F32.BF16 R88, R4.reuse, R142, R88 ;  /* 0x0000008e0458723c */ /* 0x040fe20000041858 */
[----:B------:R-:W3:Y:S01]  /*204b0*/  LDSM.16.MT88.4 R140, [R206+0x16000] ;  /* 0x01600000ce8c783b */ /* 0x000ee20000004200 */
[----:B------:R-:W-:Y:S01]  /*204c0*/  FMUL.FTZ R37, R37, R193 ;  /* 0x000000c125257220 */ /* 0x000fe20000410000 */
[----:B------:R-:W-:Y:S01]  /*204d0*/  MUFU.EX2 R196, R196 ;  /* 0x000000c400c47308 */ /* 0x000fe20000000800 */
[-C--:B------:R-:W-:Y:S01]  /*204e0*/  FMUL.FTZ R38, R38, R3.reuse ;  /* 0x0000000326267220 */ /* 0x080fe20000410000 */
[----:B------:R-:W-:Y:S01]  /*204f0*/  FMUL.FTZ R39, R39, R3 ;  /* 0x0000000327277220 */ /* 0x000fe20000410000 */
[-C--:B------:R-:W-:Y:S01]  /*20500*/  FMUL.FTZ R40, R40, R193.reuse ;  /* 0x000000c128287220 */ /* 0x080fe20000410000 */
[----:B------:R-:W1:Y:S01]  /*20510*/  MUFU.EX2 R201, R201 ;  /* 0x000000c900c97308 */ /* 0x000e620000000800 */
        /* <DEDUP_REMOVED lines=14> */
[----:B------:R-:W-:Y:S01]  /*20600*/  LDSM.16.MT88.4 R168, [R206+0x12800] ;  /* 0x01280000cea8783b */ /* 0x000fe20000004200 */
[--C-:B------:R-:W-:Y:S01]  /*20610*/  FFMA.FTZ R214, R239, UR6, -R212.reuse ;  /* 0x00000006efd67c23 */ /* 0x100fe200080108d4 */
[C---:B------:R-:W-:Y:S01]  /*20620*/  HMMA.16816.F32.BF16 R20, R4.reuse, R22, R148 ;  /* 0x000000160414723c */ /* 0x040fe20000041894 */
[----:B------:R-:W-:Y:S01]  /*20630*/  FFMA.FTZ R218, R223, UR6, -R212 ;  /* 0x00000006dfda7c23 */ /* 0x000fe200080108d4 */
[----:B------:R-:W5:Y:S01]  /*20640*/  LDSM.16.MT88.4 R148, [R221+0x12000] ;  /* 0x01200000dd94783b */ /* 0x000f620000004200 */
[--C-:B------:R-:W-:Y:S01]  /*20650*/  FFMA.FTZ R224, R183, UR6, -R208.reuse ;  /* 0x00000006b7e07c23 */ /* 0x100fe200080108d0 */
[--C-:B------:R-:W-:Y:S01]  /*20660*/  FFMA.FTZ R222, R179, UR6, -R208.reuse ;  /* 0x00000006b3de7c23 */ /* 0x100fe200080108d0 */
[--C-:B------:R-:W-:Y:S01]  /*20670*/  FFMA.FTZ R239, R177, UR6, -R208.reuse ;  /* 0x00000006b1ef7c23 */ /* 0x100fe200080108d0 */
[----:B------:R-:W-:Y:S01]  /*20680*/  LDSM.16.MT88.4 R160, [R221+0x14800] ;  /* 0x01480000dda0783b */ /* 0x000fe20000004200 */
[----:B------:R-:W-:Y:S01]  /*20690*/  MUFU.EX2 R214, R214 ;  /* 0x000000d600d67308 */ /* 0x000fe20000000800 */
[C---:B------:R-:W-:Y:S01]  /*206a0*/  HMMA.16816.F32.BF16 R32, R4.reuse, R152, R32 ;  /* 0x000000980420723c */ /* 0x040fe20000041820 */
[--C-:B------:R-:W-:Y:S01]  /*206b0*/  FFMA.FTZ R204, R204, UR6, -R208.reuse ;  /* 0x00000006cccc7c23 */ /* 0x100fe200080108d0 */
[----:B------:R-:W-:Y:S01]  /*206c0*/  LDSM.16.MT88.4 R176, [R195+0x1000] ;  /* 0x00100000c3b0783b */ /* 0x000fe20000004200 */
[----:B------:R-:W-:Y:S01]  /*206d0*/  MUFU.EX2 R218, R218 ;  /* 0x000000da00da7308 */ /* 0x000fe20000000800 */
[----:B------:R-:W-:Y:S01]  /*206e0*/  FFMA.FTZ R207, R207, UR6, -R208 ;  /* 0x00000006cfcf7c23 */ /* 0x000fe200080108d0 */
[----:B------:R-:W-:Y:S01]  /*206f0*/  FFMA.FTZ R193, R237, R193, R186 ;  /* 0x000000c1edc17223 */ /* 0x000fe200000100ba */
[----:B------:R-:W-:Y:S01]  /*20700*/  PLOP3.LUT P2, PT, PT, PT, UP0, 0x80, 0x8 ;  /* 0x000000000008781c */ /* 0x000fe20003f4f008 */
[----:B------:R-:W-:Y:S01]  /*20710*/  MUFU.EX2 R224, R224 ;  /* 0x000000e000e07308 */ /* 0x000fe20000000800 */
[C---:B------:R-:W-:Y:S01]  /*20720*/  HMMA.16816.F32.BF16 R132, R4.reuse, R154, R132 ;  /* 0x0000009a0484723c */ /* 0x040fe20000041884 */
[----:B------:R-:W1:Y:S01]  /*20730*/  LDSM.16.MT88.4 R152, [R195+0x6000] ;  /* 0x00600000c398783b */ /* 0x000e620000004200 */
[----:B------:R-:W-:Y:S01]  /*20740*/  FADD.FTZ R193, R184, R193 ;  /* 0x000000c1b8c17221 */ /* 0x000fe20000010000 */
[----:B------:R-:W-:Y:S03]  /*20750*/  MUFU.EX2 R222, R222 ;  /* 0x000000de00de7308 */ /* 0x000fe60000000800 */
[----:B------:R-:W-:Y:S01]  /*20760*/  FADD.FTZ R192, R192, R193 ;  /* 0x000000c1c0c07221 */ /* 0x000fe20000010000 */
[----:B------:R-:W-:Y:S01]  /*20770*/  MUFU.EX2 R239, R239 ;  /* 0x000000ef00ef7308 */ /* 0x000fe20000000800 */
[C---:B----4-:R-:W-:Y:S02]  /*20780*/  HMMA.16816.F32.BF16 R100, R4.reuse, R144, R100 ;  /* 0x000000900464723c */ /* 0x050fe40000041864 */
[----:B------:R-:W-:Y:S01]  /*20790*/  FADD.FTZ R187, R187, R192 ;  /* 0x000000c0bbbb7221 */ /* 0x000fe20000010000 */
[----:B------:R-:W-:Y:S04]  /*207a0*/  MUFU.EX2 R204, R204 ;  /* 0x000000cc00cc7308 */ /* 0x000fe80000000800 */
[----:B------:R-:W-:Y:S01]  /*207b0*/  MUFU.EX2 R207, R207 ;  /* 0x000000cf00cf7308 */ /* 0x000fe20000000800 */
        /* <DEDUP_REMOVED lines=11> */
[C---:B-----5:R-:W-:Y:S08]  /*20870*/  HMMA.16816.F32.BF16 R36, R4.reuse, R148, R36 ;  /* 0x000000940424723c */ /* 0x060ff00000041824 */
[C---:B------:R-:W-:Y:S01]  /*20880*/  HMMA.16816.F32.BF16 R40, R4.reuse, R150, R40 ;  /* 0x000000960428723c */ /* 0x040fe20000041828 */
[----:B------:R-:W5:Y:S07]  /*20890*/  LDSM.16.MT88.4 R148, [R221+0x10800] ;  /* 0x01080000dd94783b */ /* 0x000f6e0000004200 */
[C---:B-1----:R-:W-:Y:S08]  /*208a0*/  HMMA.16816.F32.BF16 R124, R4.reuse, R152, R124 ;  /* 0x00000098047c723c */ /* 0x042ff0000004187c */
[----:B------:R-:W-:Y:S01]  /*208b0*/  HMMA.16816.F32.BF16 R4, R4, R154, R128 ;  /* 0x0000009a0404723c */ /* 0x000fe20000041880 */
[----:B------:R-:W-:Y:S01]  /*208c0*/  F2FP.BF16.F32.PACK_AB R128, R199, R202 ;  /* 0x000000cac780723e */ /* 0x000fe200000010ff */
[----:B------:R-:W1:Y:S01]  /*208d0*/  LDSM.16.MT88.4 R152, [R195+0x2800] ;  /* 0x00280000c398783b */ /* 0x000e620000004200 */
        /* <DEDUP_REMOVED lines=16> */
[C---:B-----5:R-:W-:Y:S08]  /*209e0*/  HMMA.16816.F32.BF16 R8, R128.reuse, R148, R8 ;  /* 0x000000948008723c */ /* 0x060ff00000041808 */
        /* <DEDUP_REMOVED lines=13> */
[----:B------:R-:W3:Y:S07]  /*20ac0*/  LDSM.16.MT88.4 R156, [R221+0x11000] ;  /* 0x01100000dd9c783b */ /* 0x000eee0000004200 */
        /* <DEDUP_REMOVED lines=23> */
[----:B-1----:R-:W1:Y:S07]  /*20c40*/  LDSM.16.MT88.4 R136, [R205+0x1000] ;  /* 0x00100000cd88783b */ /* 0x002e6e0000004200 */
[C---:B------:R-:W-:Y:S08]  /*20c50*/  HMMA.16816.F32.BF16 R116, R128.reuse, R152, R116 ;  /* 0x000000988074723c */ /* 0x040ff00000041874 */
[C---:B------:R-:W-:Y:S01]  /*20c60*/  HMMA.16816.F32.BF16 R120, R128.reuse, R154, R120 ;  /* 0x0000009a8078723c */ /* 0x040fe20000041878 */
[----:B------:R-:W-:Y:S07]  /*20c70*/  LDSM.16.MT88.4 R152, [R221+0x15000] ;  /* 0x01500000dd98783b */ /* 0x000fee0000004200 */
[C---:B----4-:R-:W-:Y:S08]  /*20c80*/  HMMA.16816.F32.BF16 R124, R128.reuse, R144, R124 ;  /* 0x00000090807c723c */ /* 0x050ff0000004187c */
        /* <DEDUP_REMOVED lines=12> */
[----:B------:R-:W2:Y:S07]  /*20d50*/  LDSM.16.MT88.4 R140, [R195+0x5000] ;  /* 0x00500000c38c783b */ /* 0x000eae0000004200 */
[C---:B------:R-:W-:Y:S01]  /*20d60*/  HMMA.16816.F32.BF16 R160, R4.reuse, R156, R8 ;  /* 0x0000009c04a0723c */ /* 0x040fe20000041808 */
[----:B------:R-:W3:Y:S07]  /*20d70*/  LDSM.16.MT88.4 R8, [R206+0x17000] ;  /* 0x01700000ce08783b */ /* 0x000eee0000004200 */
[C---:B-1----:R-:W-:Y:S08]  /*20d80*/  HMMA.16816.F32.BF16 R24, R4.reuse, R136, R24 ;  /* 0x000000880418723c */ /* 0x042ff00000041818 */
[C---:B------:R-:W-:Y:S08]  /*20d90*/  HMMA.16816.F32.BF16 R28, R4.reuse, R138, R28 ;  /* 0x0000008a041c723c */ /* 0x040ff0000004181c */
        /* <DEDUP_REMOVED lines=12> */
[----:B------:R-:W5:Y:S07]  /*20e60*/  LDSM.16.MT88.4 R148, [R206+0x11800] ;  /* 0x01180000ce94783b */ /* 0x000f6e0000004200 */
        /* <DEDUP_REMOVED lines=13> */
[----:B------:R-:W3:Y:S04]  /*20f40*/  MUFU.EX2 R181, R181 ;  /* 0x000000b500b57308 */ /* 0x000ee80000000800 */
[----:B------:R-:W-:Y:S01]  /*20f50*/  MUFU.EX2 R203, R203 ;  /* 0x000000cb00cb7308 */ /* 0x000fe20000000800 */
        /* <DEDUP_REMOVED lines=20> */
[----:B------:R-:W-:Y:S07]  /*210a0*/  LDSM.16.MT88.4 R32, [R195+0x1800] ;  /* 0x00180000c320783b */ /* 0x000fee0000004200 */
[C---:B--2---:R-:W-:Y:S08]  /*210b0*/  HMMA.16816.F32.BF16 R124, R4.reuse, R140, R124 ;  /* 0x0000008c047c723c */ /* 0x044ff0000004187c */
[----:B------:R-:W-:Y:S01]  /*210c0*/  HMMA.16816.F32.BF16 R128, R4, R142, R128 ;  /* 0x0000008e0480723c */ /* 0x000fe20000041880 */
[----:B---3--:R-:W-:Y:S01]  /*210d0*/  F2FP.BF16.F32.PACK_AB R4, R181, R180 ;  /* 0x000000b4b504723e */ /* 0x008fe200000010ff */
[----:B------:R-:W-:Y:S01]  /*210e0*/  LDSM.16.MT88.4 R140, [R205+0x1800] ;  /* 0x00180000cd8c783b */ /* 0x000fe20000004200 */
[----:B-----5:R-:W-:Y:S01]  /*210f0*/  F2FP.BF16.F32.PACK_AB R5, R210, R203 ;  /* 0x000000cbd205723e */ /* 0x020fe200000010ff */
        /* <DEDUP_REMOVED lines=9> */
[C---:B------:R-:W-:Y:S01]  /*21190*/  HMMA.16816.F32.BF16 R152, R4.reuse, R148, R16 ;  /* 0x000000940498723c */ /* 0x040fe20000041810 */
[----:B------:R-:W3:Y:S07]  /*211a0*/  LDSM.16.MT88.4 R16, [R195+0x3800] ;  /* 0x00380000c310783b */ /* 0x000eee0000004200 */
[C---:B------:R-:W-:Y:S08]  /*211b0*/  HMMA.16816.F32.BF16 R44, R4.reuse, R144, R44 ;  /* 0x00000090042c723c */ /* 0x040ff0000004182c */
[C---:B------:R-:W-:Y:S08]  /*211c0*/  HMMA.16816.F32.BF16 R48, R4.reuse, R146, R48 ;  /* 0x000000920430723c */ /* 0x040ff00000041830 */
[C---:B------:R-:W-:Y:S01]  /*211d0*/  HMMA.16816.F32.BF16 R148, R4.reuse, R150, R20 ;  /* 0x000000960494723c */ /* 0x040fe20000041814 */
[----:B------:R-:W-:Y:S07]  /*211e0*/  LDSM.16.MT88.4 R20, [R221+0x13800] ;  /* 0x01380000dd14783b */ /* 0x000fee0000004200 */
[C---:B-1----:R-:W-:Y:S08]  /*211f0*/  HMMA.16816.F32.BF16 R76, R4.reuse, R12, R76 ;  /* 0x0000000c044c723c */ /* 0x042ff0000004184c */
[C---:B--2---:R-:W-:Y:S08]  /*21200*/  HMMA.16816.F32.BF16 R68, R4.reuse, R8, R68 ;  /* 0x000000080444723c */ /* 0x044ff00000041844 */
[C---:B------:R-:W-:Y:S01]  /*21210*/  HMMA.16816.F32.BF16 R72, R4.reuse, R10, R72 ;  /* 0x0000000a0448723c */ /* 0x040fe20000041848 */
[----:B------:R-:W1:Y:S07]  /*21220*/  LDSM.16.MT88.4 R8, [R195+0x7800] ;  /* 0x00780000c308783b */ /* 0x000e6e0000004200 */
[----:B---3--:R-:W-:Y:S01]  /*21230*/  HMMA.16816.F32.BF16 R60, R4, R16, R60 ;  /* 0x00000010043c723c */ /* 0x008fe2000004183c */
[----:B------:R-:W-:-:S04]  /*21240*/  FFMA.FTZ R16, R235, R3, R190 ;  /* 0x00000003eb107223 */ /* 0x000fc800000100be */
[----:B------:R-:W-:-:S03]  /*21250*/  FADD.FTZ R16, R185, R16 ;  /* 0x00000010b9107221 */ /* 0x000fc60000010000 */
[----:B------:R-:W-:Y:S01]  /*21260*/  HMMA.16816.F32.BF16 R80, R4, R14, R80 ;  /* 0x0000000e0450723c */ /* 0x000fe20000041850 */
[----:B------:R-:W2:Y:S01]  /*21270*/  LDSM.16.MT88.4 R12, [R195+0x5800] ;  /* 0x00580000c30c783b */ /* 0x000ea20000004200 */
[----:B------:R-:W-:-:S04]  /*21280*/  FADD.FTZ R189, R189, R16 ;  /* 0x00000010bdbd7221 */ /* 0x000fc80000010000 */
[----:B------:R-:W-:Y:S02]  /*21290*/  FADD.FTZ R194, R194, R189 ;  /* 0x000000bdc2c27221 */ /* 0x000fe40000010000 */
[----:B------:R-:W-:Y:S01]  /*212a0*/  HMMA.16816.F32.BF16 R144, R4, R140, R24 ;  /* 0x0000008c0490723c */ /* 0x000fe20000041818 */
[----:B------:R-:W3:Y:S01]  /*212b0*/  LDSM.16.MT88.4 R24, [R221+0x17800] ;  /* 0x01780000dd18783b */ /* 0x000ee20000004200 */
[----:B------:R-:W-:-:S04]  /*212c0*/  FADD.FTZ R3, R197, R194 ;  /* 0x000000c2c5037221 */ /* 0x000fc80000010000 */
[----:B------:R-:W-:Y:S02]  /*212d0*/  FADD.FTZ R3, R200, R3 ;  /* 0x00000003c8037221 */ /* 0x000fe40000010000 */
[C---:B------:R-:W-:Y:S02]  /*212e0*/  HMMA.16816.F32.BF16 R140, R4.reuse, R142, R28 ;  /* 0x0000008e048c723c */ /* 0x040fe4000004181c */
[----:B------:R-:W-:Y:S01]  /*212f0*/  FADD.FTZ R196, R196, R3 ;  /* 0x00000003c4c47221 */ /* 0x000fe20000010000 */
[-C--:B------:R-:W-:Y:S02]  /*21300*/  MOV R3, R0.reuse ;  /* 0x0000000000037202 */ /* 0x080fe40000000f00 */
[----:B------:R-:W-:Y:S01]  /*21310*/  @P2 MOV R3, R0 ;  /* 0x0000000000032202 */ /* 0x000fe20000000f00 */
[----:B------:R-:W-:Y:S02]  /*21320*/  FADD.FTZ R201, R201, R196 ;  /* 0x000000c4c9c97221 */ /* 0x000fe40000010000 */
[----:B------:R-:W-:Y:S02]  /*21330*/  HMMA.16816.F32.BF16 R52, R4, R176, R52 ;  /* 0x000000b00434723c */ /* 0x000fe40000041834 */
[----:B------:R-:W-:-:S04]  /*21340*/  FADD.FTZ R224, R224, R201 ;  /* 0x000000c9e0e07221 */ /* 0x000fc80000010000 */
[----:B------:R-:W-:Y:S02]  /*21350*/  FADD.FTZ R233, R233, R224 ;  /* 0x000000e0e9e97221 */ /* 0x000fe40000010000 */
[----:B-1----:R-:W-:Y:S02]  /*21360*/  HMMA.16816.F32.BF16 R124, R4, R8, R124 ;  /* 0x00000008047c723c */ /* 0x002fe4000004187c */
        /* <DEDUP_REMOVED lines=27> */
.L_x_4003:
[----:B------:R-:W-:-:S12]  /*21520*/  UIADD3 UR4, UPT, UPT, UR16, -0x1, URZ ;  /* 0xffffffff10047890 */ /* 0x000fd8000fffe0ff */
.L_x_4009:
        /* <DEDUP_REMOVED lines=26> */
.L_x_4014:
        /* <DEDUP_REMOVED lines=101> */
.L_x_4011:
        /* <DEDUP_REMOVED lines=459> */
.L_x_4013:
        /* <DEDUP_REMOVED lines=91> */
.L_x_4012:
[----:B-12---:R-:W-:Y:S01]  /*23f80*/  I2FP.F32.S32 R3, R234 ;  /* 0x000000ea00037245 */ /* 0x006fe20000201400 */
[----:B------:R-:W-:Y:S01]  /*23f90*/  LDSM.16.MT88.4 R12, [R221+0x10000] ;  /* 0x01000000dd0c783b */ /* 0x000fe20000004200 */
[C---:B------:R-:W-:Y:S01]  /*23fa0*/  IADD3 R2, PT, PT, R234.reuse, -0x20, RZ ;  /* 0xffffffe0ea027810 */ /* 0x040fe20007ffe0ff */
[----:B------:R-:W-:Y:S01]  /*23fb0*/  UISETP.GT.AND UP0, UPT, UR15, UR20, UPT ;  /* 0x000000140f00728c */ /* 0x000fe2000bf04270 */
[C---:B------:R-:W-:Y:S01]  /*23fc0*/  IADD3 R5, PT, PT, R234.reuse, -0x8, RZ ;  /* 0xfffffff8ea057810 */ /* 0x040fe20007ffe0ff */
[C---:B------:R-:W-:Y:S01]  /*23fd0*/  FFMA.FTZ R222, R3.reuse, UR5, R222 ;  /* 0x0000000503de7c23 */ /* 0x040fe200080100de */
[----:B------:R-:W-:Y:S01]  /*23fe0*/  FFMA.FTZ R236, R3, UR5, R236 ;  /* 0x0000000503ec7c23 */ /* 0x000fe200080100ec */
[C---:B------:R-:W-:Y:S01]  /*23ff0*/  IADD3 R3, PT, PT, R234.reuse, -0x18, RZ ;  /* 0xffffffe8ea037810 */ /* 0x040fe20007ffe0ff */
[----:B------:R-:W-:Y:S01]  /*24000*/  UIADD3 UR16, UPT, UPT, UR16, -0x40, URZ ;  /* 0xffffffc010107890 */ /* 0x000fe2000fffe0ff */
[C---:B------:R-:W-:Y:S01]  /*24010*/  IADD3 R7, PT, PT, R234.reuse, -0x10, RZ ;  /* 0xfffffff0ea077810 */ /* 0x040fe20007ffe0ff */
[----:B------:R-:W-:Y:S01]  /*24020*/  LDSM.16.MT88.4 R20, [R218+0x10000] ;  /* 0x01000000da14783b */ /* 0x000fe20000004200 */
[----:B------:R-:W-:Y:S02]  /*24030*/  I2FP.F32.S32 R3, R3 ;  /* 0x0000000300037245 */ /* 0x000fe40000201400 */
[----:B------:R-:W-:Y:S02]  /*24040*/  I2FP.F32.S32 R2, R2 ;  /* 0x0000000200027245 */ /* 0x000fe40000201400 */
[----:B------:R-:W-:Y:S01]  /*24050*/  I2FP.F32.S32 R5, R5 ;  /* 0x0000000500057245 */ /* 0x000fe20000201400 */
[C---:B------:R-:W-:Y:S01]  /*24060*/  FFMA.FTZ R183, R3.reuse, UR5, R183 ;  /* 0x0000000503b77c23 */ /* 0x040fe200080100b7 */
[----:B------:R-:W-:Y:S01]  /*24070*/  I2FP.F32.S32 R7, R7 ;  /* 0x0000000700077245 */ /* 0x000fe20000201400 */
        /* <DEDUP_REMOVED lines=8> */
[----:B------:R-:W-:Y:S01]  /*24100*/  I2FP.F32.S32 R4, R4 ;  /* 0x0000000400047245 */ /* 0x000fe20000201400 */
[----:B------:R-:W-:Y:S01]  /*24110*/  FFMA.FTZ R200, R7, UR5, R200 ;  /* 0x0000000507c87c23 */ /* 0x000fe200080100c8 */
[C---:B------:R-:W-:Y:S02]  /*24120*/  IADD3 R2, PT, PT, R234.reuse, -0x17, RZ ;  /* 0xffffffe9ea027810 */ /* 0x040fe40007ffe0ff */
[----:B------:R-:W-:Y:S01]  /*24130*/  IADD3 R5, PT, PT, R234, 0x9, RZ ;  /* 0x00000009ea057810 */ /* 0x000fe20007ffe0ff */
[----:B------:R-:W-:Y:S01]  /*24140*/  FFMA.FTZ R175, R4, UR5, R175 ;  /* 0x0000000504af7c23 */ /* 0x000fe200080100af */
[----:B------:R-:W-:Y:S01]  /*24150*/  IADD3 R7, PT, PT, R234, 0x8, RZ ;  /* 0x00000008ea077810 */ /* 0x000fe20007ffe0ff */
[----:B------:R-:W-:Y:S01]  /*24160*/  FFMA.FTZ R179, R4, UR5, R179 ;  /* 0x0000000504b37c23 */ /* 0x000fe200080100b3 */
        /* <DEDUP_REMOVED lines=16> */
[----:B------:R-:W-:Y:S02]  /*24270*/  I2FP.F32.S32 R9, R9 ;  /* 0x0000000900097245 */ /* 0x000fe40000201400 */
[----:B------:R-:W-:Y:S02]  /*24280*/  I2FP.F32.S32 R3, R3 ;  /* 0x0000000300037245 */ /* 0x000fe40000201400 */
        /* <DEDUP_REMOVED lines=8> */
[----:B------:R-:W-:Y:S02]  /*24310*/  I2FP.F32.S32 R3, R2 ;  /* 0x0000000200037245 */ /* 0x000fe40000201400 */
[----:B------:R-:W-:Y:S02]  /*24320*/  FMNMX3.FTZ R7, R7, R182, R180, !PT ;  /* 0x000000b607077276 */ /* 0x000fe400078100b4 */
[C---:B------:R-:W-:Y:S01]  /*24330*/  IADD3 R2, PT, PT, R234.reuse, 0x11, RZ ;  /* 0x00000011ea027810 */ /* 0x040fe20007ffe0ff */
[----:B------:R-:W-:Y:S01]  /*24340*/  FFMA.FTZ R196, R3, UR5, R196 ;  /* 0x0000000503c47c23 */ /* 0x000fe200080100c4 */
[----:B------:R-:W-:Y:S01]  /*24350*/  FMNMX3.FTZ R5, R5, R178, R176, !PT ;  /* 0x000000b205057276 */ /* 0x000fe200078100b0 */
[----:B------:R-:W-:Y:S01]  /*24360*/  FFMA.FTZ R168, R3, UR5, R168 ;  /* 0x0000000503a87c23 */ /* 0x000fe200080100a8 */
        /* <DEDUP_REMOVED lines=477> */
.L_x_4010:
        /* <DEDUP_REMOVED lines=321> */
.L_x_4016:
[----:B------:R-:W-:Y:S05]  /*27550*/  BSYNC.RECONVERGENT B0 ;  /* 0x0000000000007941 */ /* 0x000fea0003800200 */
.L_x_4015:
        /* <DEDUP_REMOVED lines=25> */
.L_x_4018:
[----:B------:R-:W-:Y:S05]  /*276f0*/  BSYNC.RECONVERGENT B0 ;  /* 0x0000000000007941 */ /* 0x000fea0003800200 */
.L_x_4017:
        /* <DEDUP_REMOVED lines=26> */
.L_x_4020:
[----:B------:R-:W-:Y:S05]  /*278a0*/  BSYNC.RECONVERGENT B0 ;  /* 0x0000000000007941 */ /* 0x000fea0003800200 */
.L_x_4019:
        /* <DEDUP_REMOVED lines=24> */
.L_x_4022:
[----:B------:R-:W-:Y:S05]  /*27a30*/  BSYNC.RECONVERGENT B0 ;  /* 0x0000000000007941 */ /* 0x000fea0003800200 */
.L_x_4021:
        /* <DEDUP_REMOVED lines=23> */
.L_x_4024:
[----:B------:R-:W-:Y:S05]  /*27bb0*/  BSYNC.RECONVERGENT B0 ;  /* 0x0000000000007941 */ /* 0x000fea0003800200 */
.L_x_4023:
        /* <DEDUP_REMOVED lines=24> */
.L_x_4026:
[----:B------:R-:W-:Y:S05]  /*27d40*/  BSYNC.RECONVERGENT B0 ;  /* 0x0000000000007941 */ /* 0x000fea0003800200 */
.L_x_4025:
        /* <DEDUP_REMOVED lines=24> */
.L_x_4028:
[----:B------:R-:W-:Y:S05]  /*27ed0*/  BSYNC.RECONVERGENT B0 ;  /* 0x0000000000007941 */ /* 0x000fea0003800200 */
.L_x_4027:
        /* <DEDUP_REMOVED lines=24> */
.L_x_4030:
[----:B------:R-:W-:Y:S05]  /*28060*/  BSYNC.RECONVERGENT B0 ;  /* 0x0000000000007941 */ /* 0x000fea0003800200 */
.L_x_4029:
        /* <DEDUP_REMOVED lines=24> */
.L_x_4031:
        /* <DEDUP_REMOVED lines=9> */
.L_x_4083:


//--------------------- .nv.shared._ZN5flash32flash_fwd_splitkv_combine_kernelI23Flash_fwd_kernel_traitsILi256ELi64ELi64ELi4ELb0ELb0EN7cutlass10bfloat16_tE19Flash_kernel_traitsILi256ELi64ELi64ELi4ES3_EELi4ELi7ELb0EEEvNS_16Flash_fwd_paramsE --------------------------
	.section	.nv.shared._ZN5flash32flash_fwd_splitkv_combine_kernelI23Flash_fwd_kernel_traitsILi256ELi64ELi64ELi4ELb0ELb0EN7cutlass10bfloat16_tE19Flash_kernel_traitsILi256ELi64ELi64ELi4ES3_EELi4ELi7ELb0EEEvNS_16Flash_fwd_paramsE,"aw",@nobits
	.sectionflags	@""
	.align	16
.nv.shared._ZN5flash32flash_fwd_splitkv_combine_kernelI23Flash_fwd_kernel_traitsILi256ELi64ELi64ELi4ELb0ELb0EN7cutlass10bfloat16_tE19Flash_kernel_traitsILi256ELi64ELi64ELi4ES3_EELi4ELi7ELb0EEEvNS_16Flash_fwd_paramsE:
	.zero		3584


//--------------------- .nv.shared.reserved.0     --------------------------
	.section	.nv.shared.reserved.0,"aw",@nobits
	.weak		__nv_reservedSMEM_offset_0_alias
	.size		__nv_reservedSMEM_offset_0_alias, 0, 64
	.other		__nv_reservedSMEM_offset_0_alias,@"STO_CUDA_RESERVED_SHARED STV_DEFAULT"
__nv_reservedSMEM_offset_0_alias:
	.zero		0
	.zero		64


//--------------------- .nv.global                --------------------------
	.section	.nv.global,"aw",@nobits
.nv.global:
	.type		_ZN79_INTERNAL_b332253a_43_flash_fwd_split_hdim256_bf16_causal_sm80_cu_6987f922_30574cute1_E,@object
	.size		_ZN79_INTERNAL_b332253a_43_flash_fwd_split_hdim256_bf16_causal_sm80_cu_6987f922_30574cute1_E,(_ZN79_INTERNAL_b332253a_43_flash_fwd_split_hdim256_bf16_causal_sm80_cu_6987f922_30574cuda3std3__45__cpo6cbeginE - _ZN79_INTERNAL_b332253a_43_flash_fwd_split_hdim256_bf16_causal_sm80_cu_6987f922_30574cute1_E)
_ZN79_INTERNAL_b332253a_43_flash_fwd_split_hdim256_bf16_causal_sm80_cu_6987f922_30574cute1_E:
	.zero		1
	.type		_ZN79_INTERNAL_b332253a_43_flash_fwd_split_hdim256_bf16_causal_sm80_cu_6987f922_30574cuda3std3__45__cpo6cbeginE,@object
	.size		_ZN79_INTERNAL_b332253a_43_flash_fwd_split_hdim256_bf16_causal_sm80_cu_6987f922_30574cuda3std3__45__cpo6cbeginE,(_ZN79_INTERNAL_b332253a_43_flash_fwd_split_hdim256_bf16_causal_sm80_cu_6987f922_30574cuda3std3__48in_placeE - _ZN79_INTERNAL_b332253a_43_flash_fwd_split_hdim256_bf16_causal_sm80_cu_6987f922_30574cuda3std3__45__cpo6cbeginE)
_ZN79_INTERNAL_b332253a_43_flash_fwd_split_hdim256_bf16_causal_sm80_cu_6987f922_30574cuda3std3__45__cpo6cbeginE:
	.zero		1
	.type		_ZN79_INTERNAL_b332253a_43_flash_fwd_split_hdim256_bf16_causal_sm80_cu_6987f922_30574cuda3std3__48in_placeE,@object
	.size		_ZN79_INTERNAL_b332253a_43_flash_fwd_split_hdim256_bf16_causal_sm80_cu_6987f922_30574cuda3std3__48in_placeE,(_ZN79_INTERNAL_b332253a_43_flash_fwd_split_hdim256_bf16_causal_sm80_cu_6987f922_30574cuda3std6ranges3__45__cpo9iter_moveE - _ZN79_INTERNAL_b332253a_43_flash_fwd_split_hdim256_bf16_causal_sm80_cu_6987f922_30574cuda3std3__48in_placeE)
_ZN79_INTERNAL_b332253a_43_flash_fwd_split_hdim256_bf16_causal_sm80_cu_6987f922_30574cuda3std3__48in_placeE:
	.zero		1
	.type		_ZN79_INTERNAL_b332253a_43_flash_fwd_split_hdim256_bf16_causal_sm80_cu_6987f922_30574cuda3std6ranges3__45__cpo9iter_moveE,@object
	.size		_ZN79_INTERNAL_b332253a_43_flash_fwd_split_hdim256_bf16_causal_sm80_cu_6987f922_30574cuda3std6ranges3__45__cpo9iter_moveE,(_ZN79_INTERNAL_b332253a_43_flash_fwd_split_hdim256_bf16_causal_sm80_cu_6987f922_30574cuda3std3__45__cpo5beginE - _ZN79_INTERNAL_b332253a_43_flash_fwd_split_hdim256_bf16_causal_sm80_cu_6987f922_30574cuda3std6ranges3__45__cpo9iter_moveE)
_ZN79_INTERNAL_b332253a_43_flash_fwd_split_hdim256_bf16_causal_sm80_cu_6987f922_30574cuda3std6ranges3__45__cpo9iter_moveE:
	.zero		1
	.type		_ZN79_INTERNAL_b332253a_43_flash_fwd_split_hdim256_bf16_causal_sm80_cu_6987f922_30574cuda3std3__45__cpo5beginE,@object
	.size		_ZN79_INTERNAL_b332253a_43_flash_fwd_split_hdim256_bf16_causal_sm80_cu_6987f922_30574cuda3std3__45__cpo5beginE,(_ZN79_INTERNAL_b332253a_43_flash_fwd_split_hdim256_bf16_causal_sm80_cu_6987f922_30574cuda3std3__481_GLOBAL__N__b332253a_43_flash_fwd_split_hdim256_bf16_causal_sm80_cu_6987f922_30576ignoreE - _ZN79_INTERNAL_b332253a_43_flash_fwd_split_hdim256_bf16_causal_sm80_cu_6987f922_30574cuda3std3__45__cpo5beginE)
_ZN79_INTERNAL_b332253a_43_flash_fwd_split_hdim256_bf16_causal_sm80_cu_6987f922_30574cuda3std3__45__cpo5beginE:
	.zero		1
	.type		_ZN79_INTERNAL_b332253a_43_flash_fwd_split_hdim256_bf16_causal_sm80_cu_6987f922_30574cuda3std3__481_GLOBAL__N__b332253a_43_flash_fwd_split_hdim256_bf16_causal_sm80_cu_6987f922_30576ignoreE,@object
	.size		_ZN79_INTERNAL_b332253a_43_flash_fwd_split_hdim256_bf16_causal_sm80_cu_6987f922_30574cuda3std3__481_GLOBAL__N__b332253a_43_flash_fwd_split_hdim256_bf16_causal_sm80_cu_6987f922_30576ignoreE,(_ZN79_INTERNAL_b332253a_43_flash_fwd_split_hdim256_bf16_causal_sm80_cu_6987f922_30574cute7productE - _ZN79_INTERNAL_b332253a_43_flash_fwd_split_hdim256_bf16_causal_sm80_cu_6987f922_30574cuda3std3__481_GLOBAL__N__b332253a_43_flash_fwd_split_hdim256_bf16_causal_sm80_cu_6987f922_30576ignoreE)
_ZN79_INTERNAL_b332253a_43_flash_fwd_split_hdim256_bf16_causal_sm80_cu_6987f922_30574cuda3std3__481_GLOBAL__N__b332253a_43_flash_fwd_split_hdim256_bf16_causal_sm80_cu_6987f922_30576ignoreE:
	.zero		1
	.type		_ZN79_INTERNAL_b332253a_43_flash_fwd_split_hdim256_bf16_causal_sm80_cu_6987f922_30574cute7productE,@object
	.size		_ZN79_INTERNAL_b332253a_43_flash_fwd_split_hdim256_bf16_causal_sm80_cu_6987f922_30574cute7productE,(_ZN79_INTERNAL_b332253a_43_flash_fwd_split_hdim256_bf16_causal_sm80_cu_6987f922_30574cuda3std3__45__cpo3endE - _ZN79_INTERNAL_b332253a_43_flash_fwd_split_hdim256_bf16_causal_sm80_cu_6987f922_30574cute7productE)
_ZN79_INTERNAL_b332253a_43_flash_fwd_split_hdim256_bf16_causal_sm80_cu_6987f922_30574cute7productE:
	.zero		1
	.type		_ZN79_INTERNAL_b332253a_43_flash_fwd_split_hdim256_bf16_causal_sm80_cu_6987f922_30574cuda3std3__45__cpo3endE,@object
	.size		_ZN79_INTERNAL_b332253a_43_flash_fwd_split_hdim256_bf16_causal_sm80_cu_6987f922_30574cuda3std3__45__cpo3endE,(_ZN79_INTERNAL_b332253a_43_flash_fwd_split_hdim256_bf16_causal_sm80_cu_6987f922_30574cuda3std3__419piecewise_constructE - _ZN79_INTERNAL_b332253a_43_flash_fwd_split_hdim256_bf16_causal_sm80_cu_6987f922_30574cuda3std3__45__cpo3endE)
_ZN79_INTERNAL_b332253a_43_flash_fwd_split_hdim256_bf16_causal_sm80_cu_6987f922_30574cuda3std3__45__cpo3endE:
	.zero		1
	.type		_ZN79_INTERNAL_b332253a_43_flash_fwd_split_hdim256_bf16_causal_sm80_cu_6987f922_30574cuda3std3__419piecewise_constructE,@object
	.size		_ZN79_INTERNAL_b332253a_43_flash_fwd_split_hdim256_bf16_causal_sm80_cu_6987f922_30574cuda3std3__419piecewise_constructE,(_ZN79_INTERNAL_b332253a_43_flash_fwd_split_hdim256_bf16_causal_sm80_cu_6987f922_30574cuda3std3__45__cpo4cendE - _ZN79_INTERNAL_b332253a_43_flash_fwd_split_hdim256_bf16_causal_sm80_cu_6987f922_30574cuda3std3__419piecewise_constructE)
_ZN79_INTERNAL_b332253a_43_flash_fwd_split_hdim256_bf16_causal_sm80_cu_6987f922_30574cuda3std3__419piecewise_constructE:
	.zero		1
	.type		_ZN79_INTERNAL_b332253a_43_flash_fwd_split_hdim256_bf16_causal_sm80_cu_6987f922_30574cuda3std3__45__cpo4cendE,@object
	.size		_ZN79_INTERNAL_b332253a_43_flash_fwd_split_hdim256_bf16_causal_sm80_cu_6987f922_30574cuda3std3__45__cpo4cendE,(_ZN79_INTERNAL_b332253a_43_flash_fwd_split_hdim256_bf16_causal_sm80_cu_6987f922_30574cuda3std6ranges3__45__cpo4swapE - _ZN79_INTERNAL_b332253a_43_flash_fwd_split_hdim256_bf16_causal_sm80_cu_6987f922_30574cuda3std3__45__cpo4cendE)
_ZN79_INTERNAL_b332253a_43_flash_fwd_split_hdim256_bf16_causal_sm80_cu_6987f922_30574cuda3std3__45__cpo4cendE:
	.zero		1
	.type		_ZN79_INTERNAL_b332253a_43_flash_fwd_split_hdim256_bf16_causal_sm80_cu_6987f922_30574cuda3std6ranges3__45__cpo4swapE,@object
	.size		_ZN79_INTERNAL_b332253a_43_flash_fwd_split_hdim256_bf16_causal_sm80_cu_6987f922_30574cuda3std6ranges3__45__cpo4swapE,(.L_7 - _ZN79_INTERNAL_b332253a_43_flash_fwd_split_hdim256_bf16_causal_sm80_cu_6987f922_30574cuda3std6ranges3__45__cpo4swapE)
_ZN79_INTERNAL_b332253a_43_flash_fwd_split_hdim256_bf16_causal_sm80_cu_6987f922_30574cuda3std6ranges3__45__cpo4swapE:
	.zero		1
.L_7:


//--------------------- .nv.shared._ZN5flash32flash_fwd_splitkv_combine_kernelI23Flash_fwd_kernel_traitsILi256ELi64ELi64ELi4ELb0ELb0EN7cutlass10bfloat16_tE19Flash_kernel_traitsILi256ELi64ELi64ELi4ES3_EELi4ELi6ELb0EEEvNS_16Flash_fwd_paramsE --------------------------
	.section	.nv.shared._ZN5flash32flash_fwd_splitkv_combine_kernelI23Flash_fwd_kernel_traitsILi256ELi64ELi64ELi4ELb0ELb0EN7cutlass10bfloat16_tE19Flash_kernel_traitsILi256ELi64ELi64ELi4ES3_EELi4ELi6ELb0EEEvNS_16Flash_fwd_paramsE,"aw",@nobits
	.sectionflags	@""
	.align	16
.nv.shared._ZN5flash32flash_fwd_splitkv_combine_kernelI23Flash_fwd_kernel_traitsILi256ELi64ELi64ELi4ELb0ELb0EN7cutlass10bfloat16_tE19Flash_kernel_traitsILi256ELi64ELi64ELi4ES3_EELi4ELi6ELb0EEEvNS_16Flash_fwd_paramsE:
	.zero		2304


//--------------------- .nv.shared._ZN5flash32flash_fwd_splitkv_combine_kernelI23Flash_fwd_kernel_traitsILi256ELi64ELi64ELi4ELb0ELb0EN7cutlass10bfloat16_tE19Flash_kernel_traitsILi256ELi64ELi64ELi4ES3_EELi4ELi5ELb0EEEvNS_16Flash_fwd_paramsE --------------------------
	.section	.nv.shared._ZN5flash32flash_fwd_splitkv_combine_kernelI23Flash_fwd_kernel_traitsILi256ELi64ELi64ELi4ELb0ELb0EN7cutlass10bfloat16_tE19Flash_kernel_traitsILi256ELi64ELi64ELi4ES3_EELi4ELi5ELb0EEEvNS_16Flash_fwd_paramsE,"aw",@nobits
	.sectionflags	@""
	.align	16
.nv.shared._ZN5flash32flash_fwd_splitkv_combine_kernelI23Flash_fwd_kernel_traitsILi256ELi64ELi64ELi4ELb0ELb0EN7cutlass10bfloat16_tE19Flash_kernel_traitsILi256ELi64ELi64ELi4ES3_EELi4ELi5ELb0EEEvNS_16Flash_fwd_paramsE:
	.zero		1664


//--------------------- .nv.shared._ZN5flash32flash_fwd_splitkv_combine_kernelI23Flash_fwd_kernel_traitsILi256ELi64ELi64ELi4ELb0ELb0EN7cutlass10bfloat16_tE19Flash_kernel_traitsILi256ELi64ELi64ELi4ES3_EELi4ELi4ELb0EEEvNS_16Flash_fwd_paramsE --------------------------
	.section	.nv.shared._ZN5flash32flash_fwd_splitkv_combine_kernelI23Flash_fwd_kernel_traitsILi256ELi64ELi64ELi4ELb0ELb0EN7cutlass10bfloat16_tE19Flash_kernel_traitsILi256ELi64ELi64ELi4ES3_EELi4ELi4ELb0EEEvNS_16Flash_fwd_paramsE,"aw",@nobits
	.sectionflags	@""
	.align	16
.nv.shared._ZN5flash32flash_fwd_splitkv_combine_kernelI23Flash_fwd_kernel_traitsILi256ELi64ELi64ELi4ELb0ELb0EN7cutlass10bfloat16_tE19Flash_kernel_traitsILi256ELi64ELi64ELi4ES3_EELi4ELi4ELb0EEEvNS_16Flash_fwd_paramsE:
	.zero		1344


//--------------------- .nv.shared._ZN5flash32flash_fwd_splitkv_combine_kernelI23Flash_fwd_kernel_traitsILi256ELi64ELi64ELi4ELb0ELb0EN7cutlass10bfloat16_tE19Flash_kernel_traitsILi256ELi64ELi64ELi4ES3_EELi4ELi3ELb0EEEvNS_16Flash_fwd_paramsE --------------------------
	.section	.nv.shared._ZN5flash32flash_fwd_splitkv_combine_kernelI23Flash_fwd_kernel_traitsILi256ELi64ELi64ELi4ELb0ELb0EN7cutlass10bfloat16_tE19Flash_kernel_traitsILi256ELi64ELi64ELi4ES3_EELi4ELi3ELb0EEEvNS_16Flash_fwd_paramsE,"aw",@nobits
	.sectionflags	@""
	.align	16
.nv.shared._ZN5flash32flash_fwd_splitkv_combine_kernelI23Flash_fwd_kernel_traitsILi256ELi64ELi64ELi4ELb0ELb0EN7cutlass10bfloat16_tE19Flash_kernel_traitsILi256ELi64ELi64ELi4ES3_EELi4ELi3ELb0EEEvNS_16Flash_fwd_paramsE:
	.zero		1184


//--------------------- .nv.shared._ZN5flash32flash_fwd_splitkv_combine_kernelI23Flash_fwd_kernel_traitsILi256ELi64ELi64ELi4ELb0ELb0EN7cutlass10bfloat16_tE19Flash_kernel_traitsILi256ELi64ELi64ELi4ES3_EELi4ELi2ELb0EEEvNS_16Flash_fwd_paramsE --------------------------
	.section	.nv.shared._ZN5flash32flash_fwd_splitkv_combine_kernelI23Flash_fwd_kernel_traitsILi256ELi64ELi64ELi4ELb0ELb0EN7cutlass10bfloat16_tE19Flash_kernel_traitsILi256ELi64ELi64ELi4ES3_EELi4ELi2ELb0EEEvNS_16Flash_fwd_paramsE,"aw",@nobits
	.sectionflags	@""
	.align	16
.nv.shared._ZN5flash32flash_fwd_splitkv_combine_kernelI23Flash_fwd_kernel_traitsILi256ELi64ELi64ELi4ELb0ELb0EN7cutlass10bfloat16_tE19Flash_kernel_traitsILi256ELi64ELi64ELi4ES3_EELi4ELi2ELb0EEEvNS_16Flash_fwd_paramsE:
	.zero		1104


//--------------------- .nv.shared._ZN5flash32flash_fwd_splitkv_combine_kernelI23Flash_fwd_kernel_traitsILi256ELi64ELi64ELi4ELb0ELb0EN7cutlass10bfloat16_tE19Flash_kernel_traitsILi256ELi64ELi64ELi4ES3_EELi4ELi1ELb0EEEvNS_16Flash_fwd_paramsE --------------------------
	.section	.nv.shared._ZN5flash32flash_fwd_splitkv_combine_kernelI23Flash_fwd_kernel_traitsILi256ELi64ELi64ELi4ELb0ELb0EN7cutlass10bfloat16_tE19Flash_kernel_traitsILi256ELi64ELi64ELi4ES3_EELi4ELi1ELb0EEEvNS_16Flash_fwd_paramsE,"aw",@nobits
	.sectionflags	@""
	.align	16
.nv.shared._ZN5flash32flash_fwd_splitkv_combine_kernelI23Flash_fwd_kernel_traitsILi256ELi64ELi64ELi4ELb0ELb0EN7cutlass10bfloat16_tE19Flash_kernel_traitsILi256ELi64ELi64ELi4ES3_EELi4ELi1ELb0EEEvNS_16Flash_fwd_paramsE:
	.zero		1072


//--------------------- .nv.shared._ZN5flash32flash_fwd_splitkv_combine_kernelI23Flash_fwd_kernel_traitsILi256ELi64ELi64ELi4ELb0ELb0EN7cutlass10bfloat16_tE19Flash_kernel_traitsILi256ELi64ELi64ELi4ES3_EELi4ELi7ELb1EEEvNS_16Flash_fwd_paramsE --------------------------
	.section	.nv.shared._ZN5flash32flash_fwd_splitkv_combine_kernelI23Flash_fwd_kernel_traitsILi256ELi64ELi64ELi4ELb0ELb0EN7cutlass10bfloat16_tE19Flash_kernel_traitsILi256ELi64ELi64ELi4ES3_EELi4ELi7ELb1EEEvNS_16Flash_fwd_paramsE,"aw",@nobits
	.sectionflags	@""
	.align	16
.nv.shared._ZN5flash32flash_fwd_splitkv_combine_kernelI23Flash_fwd_kernel_traitsILi256ELi64ELi64ELi4ELb0ELb0EN7cutlass10bfloat16_tE19Flash_kernel_traitsILi256ELi64ELi64ELi4ES3_EELi4ELi7ELb1EEEvNS_16Flash_fwd_paramsE:
	.zero		3584


//--------------------- .nv.shared._ZN5flash32flash_fwd_splitkv_combine_kernelI23Flash_fwd_kernel_traitsILi256ELi64ELi64ELi4ELb0ELb0EN7cutlass10bfloat16_tE19Flash_kernel_traitsILi256ELi64ELi64ELi4ES3_EELi4ELi6ELb1EEEvNS_16Flash_fwd_paramsE --------------------------
	.section	.nv.shared._ZN5flash32flash_fwd_splitkv_combine_kernelI23Flash_fwd_kernel_traitsILi256ELi64ELi64ELi4ELb0ELb0EN7cutlass10bfloat16_tE19Flash_kernel_traitsILi256ELi64ELi64ELi4ES3_EELi4ELi6ELb1EEEvNS_16Flash_fwd_paramsE,"aw",@nobits
	.sectionflags	@""
	.align	16
.nv.shared._ZN5flash32flash_fwd_splitkv_combine_kernelI23Flash_fwd_kernel_traitsILi256ELi64ELi64ELi4ELb0ELb0EN7cutlass10bfloat16_tE19Flash_kernel_traitsILi256ELi64ELi64ELi4ES3_EELi4ELi6ELb1EEEvNS_16Flash_fwd_paramsE:
	.zero		2304


//--------------------- .nv.shared._ZN5flash32flash_fwd_splitkv_combine_kernelI23Flash_fwd_kernel_traitsILi256ELi64ELi64ELi4ELb0ELb0EN7cutlass10bfloat16_tE19Flash_kernel_traitsILi256ELi64ELi64ELi4ES3_EELi4ELi5ELb1EEEvNS_16Flash_fwd_paramsE --------------------------
	.section	.nv.shared._ZN5flash32flash_fwd_splitkv_combine_kernelI23Flash_fwd_kernel_traitsILi256ELi64ELi64ELi4ELb0ELb0EN7cutlass10bfloat16_tE19Flash_kernel_traitsILi256ELi64ELi64ELi4ES3_EELi4ELi5ELb1EEEvNS_16Flash_fwd_paramsE,"aw",@nobits
	.sectionflags	@""
	.align	16
.nv.shared._ZN5flash32flash_fwd_splitkv_combine_kernelI23Flash_fwd_kernel_traitsILi256ELi64ELi64ELi4ELb0ELb0EN7cutlass10bfloat16_tE19Flash_kernel_traitsILi256ELi64ELi64ELi4ES3_EELi4ELi5ELb1EEEvNS_16Flash_fwd_paramsE:
	.zero		1664


//--------------------- .nv.shared._ZN5flash32flash_fwd_splitkv_combine_kernelI23Flash_fwd_kernel_traitsILi256ELi64ELi64ELi4ELb0ELb0EN7cutlass10bfloat16_tE19Flash_kernel_traitsILi256ELi64ELi64ELi4ES3_EELi4ELi4ELb1EEEvNS_16Flash_fwd_paramsE --------------------------
	.section	.nv.shared._ZN5flash32flash_fwd_splitkv_combine_kernelI23Flash_fwd_kernel_traitsILi256ELi64ELi64ELi4ELb0ELb0EN7cutlass10bfloat16_tE19Flash_kernel_traitsILi256ELi64ELi64ELi4ES3_EELi4ELi4ELb1EEEvNS_16Flash_fwd_paramsE,"aw",@nobits
	.sectionflags	@""
	.align	16
.nv.shared._ZN5flash32flash_fwd_splitkv_combine_kernelI23Flash_fwd_kernel_traitsILi256ELi64ELi64ELi4ELb0ELb0EN7cutlass10bfloat16_tE19Flash_kernel_traitsILi256ELi64ELi64ELi4ES3_EELi4ELi4ELb1EEEvNS_16Flash_fwd_paramsE:
	.zero		1344


//--------------------- .nv.shared._ZN5flash32flash_fwd_splitkv_combine_kernelI23Flash_fwd_kernel_traitsILi256ELi64ELi64ELi4ELb0ELb0EN7cutlass10bfloat16_tE19Flash_kernel_traitsILi256ELi64ELi64ELi4ES3_EELi4ELi3ELb1EEEvNS_16Flash_fwd_paramsE --------------------------
	.section	.nv.shared._ZN5flash32flash_fwd_splitkv_combine_kernelI23Flash_fwd_kernel_traitsILi256ELi64ELi64ELi4ELb0ELb0EN7cutlass10bfloat16_tE19Flash_kernel_traitsILi256ELi64ELi64ELi4ES3_EELi4ELi3ELb1EEEvNS_16Flash_fwd_paramsE,"aw",@nobits
	.sectionflags	@""
	.align	16
.nv.shared._ZN5flash32flash_fwd_splitkv_combine_kernelI23Flash_fwd_kernel_traitsILi256ELi64ELi64ELi4ELb0ELb0EN7cutlass10bfloat16_tE19Flash_kernel_traitsILi256ELi64ELi64ELi4ES3_EELi4ELi3ELb1EEEvNS_16Flash_fwd_paramsE:
	.zero		1184


//--------------------- .nv.shared._ZN5flash32flash_fwd_splitkv_combine_kernelI23Flash_fwd_kernel_traitsILi256ELi64ELi64ELi4ELb0ELb0EN7cutlass10bfloat16_tE19Flash_kernel_traitsILi256ELi64ELi64ELi4ES3_EELi4ELi2ELb1EEEvNS_16Flash_fwd_paramsE --------------------------
	.section	.nv.shared._ZN5flash32flash_fwd_splitkv_combine_kernelI23Flash_fwd_kernel_traitsILi256ELi64ELi64ELi4ELb0ELb0EN7cutlass10bfloat16_tE19Flash_kernel_traitsILi256ELi64ELi64ELi4ES3_EELi4ELi2ELb1EEEvNS_16Flash_fwd_paramsE,"aw",@nobits
	.sectionflags	@""
	.align	16
.nv.shared._ZN5flash32flash_fwd_splitkv_combine_kernelI23Flash_fwd_kernel_traitsILi256ELi64ELi64ELi4ELb0ELb0EN7cutlass10bfloat16_tE19Flash_kernel_traitsILi256ELi64ELi64ELi4ES3_EELi4ELi2ELb1EEEvNS_16Flash_fwd_paramsE:
	.zero		1104


//--------------------- .nv.shared._ZN5flash32flash_fwd_splitkv_combine_kernelI23Flash_fwd_kernel_traitsILi256ELi64ELi64ELi4ELb0ELb0EN7cutlass10bfloat16_tE19Flash_kernel_traitsILi256ELi64ELi64ELi4ES3_EELi4ELi1ELb1EEEvNS_16Flash_fwd_paramsE --------------------------
	.section	.nv.shared._ZN5flash32flash_fwd_splitkv_combine_kernelI23Flash_fwd_kernel_traitsILi256ELi64ELi64ELi4ELb0ELb0EN7cutlass10bfloat16_tE19Flash_kernel_traitsILi256ELi64ELi64ELi4ES3_EELi4ELi1ELb1EEEvNS_16Flash_fwd_paramsE,"aw",@nobits
	.sectionflags	@""
	.align	16
.nv.shared._ZN5flash32flash_fwd_splitkv_combine_kernelI23Flash_fwd_kernel_traitsILi256ELi64ELi64ELi4ELb0ELb0EN7cutlass10bfloat16_tE19Flash_kernel_traitsILi256ELi64ELi64ELi4ES3_EELi4ELi1ELb1EEEvNS_16Flash_fwd_paramsE:
	.zero		1072


//--------------------- .nv.shared._ZN5flash24flash_fwd_splitkv_kernelI23Flash_fwd_kernel_traitsILi256ELi64ELi64ELi4ELb0ELb0EN7cutlass10bfloat16_tE19Flash_kernel_traitsILi256ELi64ELi64ELi4ES3_EELb1ELb0ELb0ELb0ELb0ELb0ELb0ELb0EEEvNS_16Flash_fwd_paramsE --------------------------
	.section	.nv.shared._ZN5flash24flash_fwd_splitkv_kernelI23Flash_fwd_kernel_traitsILi256ELi64ELi64ELi4ELb0ELb0EN7cutlass10bfloat16_tE19Flash_kernel_traitsILi256ELi64ELi64ELi4ES3_EELb1ELb0ELb0ELb0ELb0ELb0ELb0ELb0EEEvNS_16Flash_fwd_paramsE,"aw",@nobits
	.sectionflags	@""
	.align	16
	.zero		1024


//--------------------- .nv.shared._ZN5flash24flash_fwd_splitkv_kernelI23Flash_fwd_kernel_traitsILi256ELi64ELi64ELi4ELb0ELb0EN7cutlass10bfloat16_tE19Flash_kernel_traitsILi256ELi64ELi64ELi4ES3_EELb1ELb0ELb0ELb0ELb0ELb1ELb0ELb0EEEvNS_16Flash_fwd_paramsE --------------------------
	.section	.nv.shared._ZN5flash24flash_fwd_splitkv_kernelI23Flash_fwd_kernel_traitsILi256ELi64ELi64ELi4ELb0ELb0EN7cutlass10bfloat16_tE19Flash_kernel_traitsILi256ELi64ELi64ELi4ES3_EELb1ELb0ELb0ELb0ELb0ELb1ELb0ELb0EEEvNS_16Flash_fwd_paramsE,"aw",@nobits
	.sectionflags	@""
	.align	16
	.zero		1024


//--------------------- .nv.shared._ZN5flash24flash_fwd_splitkv_kernelI23Flash_fwd_kernel_traitsILi256ELi64ELi64ELi4ELb0ELb0EN7cutlass10bfloat16_tE19Flash_kernel_traitsILi256ELi64ELi64ELi4ES3_EELb1ELb0ELb0ELb0ELb0ELb0ELb0ELb1EEEvNS_16Flash_fwd_paramsE --------------------------
	.section	.nv.shared._ZN5flash24flash_fwd_splitkv_kernelI23Flash_fwd_kernel_traitsILi256ELi64ELi64ELi4ELb0ELb0EN7cutlass10bfloat16_tE19Flash_kernel_traitsILi256ELi64ELi64ELi4ES3_EELb1ELb0ELb0ELb0ELb0ELb0ELb0ELb1EEEvNS_16Flash_fwd_paramsE,"aw",@nobits
	.sectionflags	@""
	.align	16
	.zero		1024


//--------------------- .nv.shared._ZN5flash24flash_fwd_splitkv_kernelI23Flash_fwd_kernel_traitsILi256ELi64ELi64ELi4ELb0ELb0EN7cutlass10bfloat16_tE19Flash_kernel_traitsILi256ELi64ELi64ELi4ES3_EELb1ELb0ELb0ELb0ELb0ELb1ELb0ELb1EEEvNS_16Flash_fwd_paramsE --------------------------
	.section	.nv.shared._ZN5flash24flash_fwd_splitkv_kernelI23Flash_fwd_kernel_traitsILi256ELi64ELi64ELi4ELb0ELb0EN7cutlass10bfloat16_tE19Flash_kernel_traitsILi256ELi64ELi64ELi4ES3_EELb1ELb0ELb0ELb0ELb0ELb1ELb0ELb1EEEvNS_16Flash_fwd_paramsE,"aw",@nobits
	.sectionflags	@""
	.align	16
	.zero		1024


//--------------------- .nv.shared._ZN5flash24flash_fwd_splitkv_kernelI23Flash_fwd_kernel_traitsILi256ELi64ELi64ELi4ELb0ELb0EN7cutlass10bfloat16_tE19Flash_kernel_traitsILi256ELi64ELi64ELi4ES3_EELb1ELb0ELb0ELb0ELb0ELb0ELb1ELb0EEEvNS_16Flash_fwd_paramsE --------------------------
	.section	.nv.shared._ZN5flash24flash_fwd_splitkv_kernelI23Flash_fwd_kernel_traitsILi256ELi64ELi64ELi4ELb0ELb0EN7cutlass10bfloat16_tE19Flash_kernel_traitsILi256ELi64ELi64ELi4ES3_EELb1ELb0ELb0ELb0ELb0ELb0ELb1ELb0EEEvNS_16Flash_fwd_paramsE,"aw",@nobits
	.sectionflags	@""
	.align	16
	.zero		1024


//--------------------- .nv.shared._ZN5flash24flash_fwd_splitkv_kernelI23Flash_fwd_kernel_traitsILi256ELi64ELi64ELi4ELb0ELb0EN7cutlass10bfloat16_tE19Flash_kernel_traitsILi256ELi64ELi64ELi4ES3_EELb1ELb0ELb0ELb0ELb0ELb1ELb1ELb0EEEvNS_16Flash_fwd_paramsE --------------------------
	.section	.nv.shared._ZN5flash24flash_fwd_splitkv_kernelI23Flash_fwd_kernel_traitsILi256ELi64ELi64ELi4ELb0ELb0EN7cutlass10bfloat16_tE19Flash_kernel_traitsILi256ELi64ELi64ELi4ES3_EELb1ELb0ELb0ELb0ELb0ELb1ELb1ELb0EEEvNS_16Flash_fwd_paramsE,"aw",@nobits
	.sectionflags	@""
	.align	16
	.zero		1024


//--------------------- .nv.shared._ZN5flash24flash_fwd_splitkv_kernelI23Flash_fwd_kernel_traitsILi256ELi64ELi64ELi4ELb0ELb0EN7cutlass10bfloat16_tE19Flash_kernel_traitsILi256ELi64ELi64ELi4ES3_EELb1ELb0ELb0ELb0ELb0ELb0ELb1ELb1EEEvNS_16Flash_fwd_paramsE --------------------------
	.section	.nv.shared._ZN5flash24flash_fwd_splitkv_kernelI23Flash_fwd_kernel_traitsILi256ELi64ELi64ELi4ELb0ELb0EN7cutlass10bfloat16_tE19Flash_kernel_traitsILi256ELi64ELi64ELi4ES3_EELb1ELb0ELb0ELb0ELb0ELb0ELb1ELb1EEEvNS_16Flash_fwd_paramsE,"aw",@nobits
	.sectionflags	@""
	.align	16
	.zero		1024


//--------------------- .nv.shared._ZN5flash24flash_fwd_splitkv_kernelI23Flash_fwd_kernel_traitsILi256ELi64ELi64ELi4ELb0ELb0EN7cutlass10bfloat16_tE19Flash_kernel_traitsILi256ELi64ELi64ELi4ES3_EELb1ELb0ELb0ELb0ELb0ELb1ELb1ELb1EEEvNS_16Flash_fwd_paramsE --------------------------
	.section	.nv.shared._ZN5flash24flash_fwd_splitkv_kernelI23Flash_fwd_kernel_traitsILi256ELi64ELi64ELi4ELb0ELb0EN7cutlass10bfloat16_tE19Flash_kernel_traitsILi256ELi64ELi64ELi4ES3_EELb1ELb0ELb0ELb0ELb0ELb1ELb1ELb1EEEvNS_16Flash_fwd_paramsE,"aw",@nobits
	.sectionflags	@""
	.align	16
	.zero		1024


//--------------------- .nv.shared._ZN5flash24flash_fwd_splitkv_kernelI23Flash_fwd_kernel_traitsILi256ELi64ELi64ELi4ELb0ELb0EN7cutlass10bfloat16_tE19Flash_kernel_traitsILi256ELi64ELi64ELi4ES3_EELb1ELb0ELb0ELb0ELb1ELb0ELb0ELb0EEEvNS_16Flash_fwd_paramsE --------------------------
	.section	.nv.shared._ZN5flash24flash_fwd_splitkv_kernelI23Flash_fwd_kernel_traitsILi256ELi64ELi64ELi4ELb0ELb0EN7cutlass10bfloat16_tE19Flash_kernel_traitsILi256ELi64ELi64ELi4ES3_EELb1ELb0ELb0ELb0ELb1ELb0ELb0ELb0EEEvNS_16Flash_fwd_paramsE,"aw",@nobits
	.sectionflags	@""
	.align	16
	.zero		1024


//--------------------- .nv.shared._ZN5flash24flash_fwd_splitkv_kernelI23Flash_fwd_kernel_traitsILi256ELi64ELi64ELi4ELb0ELb0EN7cutlass10bfloat16_tE19Flash_kernel_traitsILi256ELi64ELi64ELi4ES3_EELb1ELb0ELb0ELb0ELb1ELb1ELb0ELb0EEEvNS_16Flash_fwd_paramsE --------------------------
	.section	.nv.shared._ZN5flash24flash_fwd_splitkv_kernelI23Flash_fwd_kernel_traitsILi256ELi64ELi64ELi4ELb0ELb0EN7cutlass10bfloat16_tE19Flash_kernel_traitsILi256ELi64ELi64ELi4ES3_EELb1ELb0ELb0ELb0ELb1ELb1ELb0ELb0EEEvNS_16Flash_fwd_paramsE,"aw",@nobits
	.sectionflags	@""
	.align	16
	.zero		1024


//--------------------- .nv.shared._ZN5flash24flash_fwd_splitkv_kernelI23Flash_fwd_kernel_traitsILi256ELi64ELi64ELi4ELb0ELb0EN7cutlass10bfloat16_tE19Flash_kernel_traitsILi256ELi64ELi64ELi4ES3_EELb1ELb0ELb1ELb0ELb0ELb0ELb0ELb0EEEvNS_16Flash_fwd_paramsE --------------------------
	.section	.nv.shared._ZN5flash24flash_fwd_splitkv_kernelI23Flash_fwd_kernel_traitsILi256ELi64ELi64ELi4ELb0ELb0EN7cutlass10bfloat16_tE19Flash_kernel_traitsILi256ELi64ELi64ELi4ES3_EELb1ELb0ELb1ELb0ELb0ELb0ELb0ELb0EEEvNS_16Flash_fwd_paramsE,"aw",@nobits
	.sectionflags	@""
	.align	16
	.zero		1024


//--------------------- .nv.shared._ZN5flash24flash_fwd_splitkv_kernelI23Flash_fwd_kernel_traitsILi256ELi64ELi64ELi4ELb0ELb0EN7cutlass10bfloat16_tE19Flash_kernel_traitsILi256ELi64ELi64ELi4ES3_EELb1ELb0ELb1ELb0ELb0ELb1ELb0ELb0EEEvNS_16Flash_fwd_paramsE --------------------------
	.section	.nv.shared._ZN5flash24flash_fwd_splitkv_kernelI23Flash_fwd_kernel_traitsILi256ELi64ELi64ELi4ELb0ELb0EN7cutlass10bfloat16_tE19Flash_kernel_traitsILi256ELi64ELi64ELi4ES3_EELb1ELb0ELb1ELb0ELb0ELb1ELb0ELb0EEEvNS_16Flash_fwd_paramsE,"aw",@nobits
	.sectionflags	@""
	.align	16
	.zero		1024


//--------------------- .nv.shared._ZN5flash24flash_fwd_splitkv_kernelI23Flash_fwd_kernel_traitsILi256ELi64ELi64ELi4ELb0ELb0EN7cutlass10bfloat16_tE19Flash_kernel_traitsILi256ELi64ELi64ELi4ES3_EELb1ELb0ELb0ELb0ELb1ELb0ELb0ELb1EEEvNS_16Flash_fwd_paramsE --------------------------
	.section	.nv.shared._ZN5flash24flash_fwd_splitkv_kernelI23Flash_fwd_kernel_traitsILi256ELi64ELi64ELi4ELb0ELb0EN7cutlass10bfloat16_tE19Flash_kernel_traitsILi256ELi64ELi64ELi4ES3_EELb1ELb0ELb0ELb0ELb1ELb0ELb0ELb1EEEvNS_16Flash_fwd_paramsE,"aw",@nobits
	.sectionflags	@""
	.align	16
	.zero		1024


//--------------------- .nv.shared._ZN5flash24flash_fwd_splitkv_kernelI23Flash_fwd_kernel_traitsILi256ELi64ELi64ELi4ELb0ELb0EN7cutlass10bfloat16_tE19Flash_kernel_traitsILi256ELi64ELi64ELi4ES3_EELb1ELb0ELb0ELb0ELb1ELb1ELb0ELb1EEEvNS_16Flash_fwd_paramsE --------------------------
	.section	.nv.shared._ZN5flash24flash_fwd_splitkv_kernelI23Flash_fwd_kernel_traitsILi256ELi64ELi64ELi4ELb0ELb0EN7cutlass10bfloat16_tE19Flash_kernel_traitsILi256ELi64ELi64ELi4ES3_EELb1ELb0ELb0ELb0ELb1ELb1ELb0ELb1EEEvNS_16Flash_fwd_paramsE,"aw",@nobits
	.sectionflags	@""
	.align	16
	.zero		1024


//--------------------- .nv.shared._ZN5flash24flash_fwd_splitkv_kernelI23Flash_fwd_kernel_traitsILi256ELi64ELi64ELi4ELb0ELb0EN7cutlass10bfloat16_tE19Flash_kernel_traitsILi256ELi64ELi64ELi4ES3_EELb1ELb0ELb1ELb0ELb0ELb0ELb0ELb1EEEvNS_16Flash_fwd_paramsE --------------------------
	.section	.nv.shared._ZN5flash24flash_fwd_splitkv_kernelI23Flash_fwd_kernel_traitsILi256ELi64ELi64ELi4ELb0ELb0EN7cutlass10bfloat16_tE19Flash_kernel_traitsILi256ELi64ELi64ELi4ES3_EELb1ELb0ELb1ELb0ELb0ELb0ELb0ELb1EEEvNS_16Flash_fwd_paramsE,"aw",@nobits
	.sectionflags	@""
	.align	16
	.zero		1024


//--------------------- .nv.shared._ZN5flash24flash_fwd_splitkv_kernelI23Flash_fwd_kernel_traitsILi256ELi64ELi64ELi4ELb0ELb0EN7cutlass10bfloat16_tE19Flash_kernel_traitsILi256ELi64ELi64ELi4ES3_EELb1ELb0ELb1ELb0ELb0ELb1ELb0ELb1EEEvNS_16Flash_fwd_paramsE --------------------------
	.section	.nv.shared._ZN5flash24flash_fwd_splitkv_kernelI23Flash_fwd_kernel_traitsILi256ELi64ELi64ELi4ELb0ELb0EN7cutlass10bfloat16_tE19Flash_kernel_traitsILi256ELi64ELi64ELi4ES3_EELb1ELb0ELb1ELb0ELb0ELb1ELb0ELb1EEEvNS_16Flash_fwd_paramsE,"aw",@nobits
	.sectionflags	@""
	.align	16
	.zero		1024


//--------------------- .nv.shared._ZN5flash24flash_fwd_splitkv_kernelI23Flash_fwd_kernel_traitsILi256ELi64ELi64ELi4ELb0ELb0EN7cutlass10bfloat16_tE19Flash_kernel_traitsILi256ELi64ELi64ELi4ES3_EELb1ELb0ELb0ELb0ELb1ELb0ELb1ELb0EEEvNS_16Flash_fwd_paramsE --------------------------
	.section	.nv.shared._ZN5flash24flash_fwd_splitkv_kernelI23Flash_fwd_kernel_traitsILi256ELi64ELi64ELi4ELb0ELb0EN7cutlass10bfloat16_tE19Flash_kernel_traitsILi256ELi64ELi64ELi4ES3_EELb1ELb0ELb0ELb0ELb1ELb0ELb1ELb0EEEvNS_16Flash_fwd_paramsE,"aw",@nobits
	.sectionflags	@""
	.align	16
	.zero		1024


//--------------------- .nv.shared._ZN5flash24flash_fwd_splitkv_kernelI23Flash_fwd_kernel_traitsILi256ELi64ELi64ELi4ELb0ELb0EN7cutlass10bfloat16_tE19Flash_kernel_traitsILi256ELi64ELi64ELi4ES3_EELb1ELb0ELb0ELb0ELb1ELb1ELb1ELb0EEEvNS_16Flash_fwd_paramsE --------------------------
	.section	.nv.shared._ZN5flash24flash_fwd_splitkv_kernelI23Flash_fwd_kernel_traitsILi256ELi64ELi64ELi4ELb0ELb0EN7cutlass10bfloat16_tE19Flash_kernel_traitsILi256ELi64ELi64ELi4ES3_EELb1ELb0ELb0ELb0ELb1ELb1ELb1ELb0EEEvNS_16Flash_fwd_paramsE,"aw",@nobits
	.sectionflags	@""
	.align	16
	.zero		1024


//--------------------- .nv.shared._ZN5flash24flash_fwd_splitkv_kernelI23Flash_fwd_kernel_traitsILi256ELi64ELi64ELi4ELb0ELb0EN7cutlass10bfloat16_tE19Flash_kernel_traitsILi256ELi64ELi64ELi4ES3_EELb1ELb0ELb1ELb0ELb0ELb0ELb1ELb0EEEvNS_16Flash_fwd_paramsE --------------------------
	.section	.nv.shared._ZN5flash24flash_fwd_splitkv_kernelI23Flash_fwd_kernel_traitsILi256ELi64ELi64ELi4ELb0ELb0EN7cutlass10bfloat16_tE19Flash_kernel_traitsILi256ELi64ELi64ELi4ES3_EELb1ELb0ELb1ELb0ELb0ELb0ELb1ELb0EEEvNS_16Flash_fwd_paramsE,"aw",@nobits
	.sectionflags	@""
	.align	16
	.zero		1024


//--------------------- .nv.shared._ZN5flash24flash_fwd_splitkv_kernelI23Flash_fwd_kernel_traitsILi256ELi64ELi64ELi4ELb0ELb0EN7cutlass10bfloat16_tE19Flash_kernel_traitsILi256ELi64ELi64ELi4ES3_EELb1ELb0ELb1ELb0ELb0ELb1ELb1ELb0EEEvNS_16Flash_fwd_paramsE --------------------------
	.section	.nv.shared._ZN5flash24flash_fwd_splitkv_kernelI23Flash_fwd_kernel_traitsILi256ELi64ELi64ELi4ELb0ELb0EN7cutlass10bfloat16_tE19Flash_kernel_traitsILi256ELi64ELi64ELi4ES3_EELb1ELb0ELb1ELb0ELb0ELb1ELb1ELb0EEEvNS_16Flash_fwd_paramsE,"aw",@nobits
	.sectionflags	@""
	.align	16
	.zero		1024


//--------------------- .nv.shared._ZN5flash24flash_fwd_splitkv_kernelI23Flash_fwd_kernel_traitsILi256ELi64ELi64ELi4ELb0ELb0EN7cutlass10bfloat16_tE19Flash_kernel_traitsILi256ELi64ELi64ELi4ES3_EELb1ELb0ELb0ELb0ELb1ELb0ELb1ELb1EEEvNS_16Flash_fwd_paramsE --------------------------
	.section	.nv.shared._ZN5flash24flash_fwd_splitkv_kernelI23Flash_fwd_kernel_traitsILi256ELi64ELi64ELi4ELb0ELb0EN7cutlass10bfloat16_tE19Flash_kernel_traitsILi256ELi64ELi64ELi4ES3_EELb1ELb0ELb0ELb0ELb1ELb0ELb1ELb1EEEvNS_16Flash_fwd_paramsE,"aw",@nobits
	.sectionflags	@""
	.align	16
	.zero		1024


//--------------------- .nv.shared._ZN5flash24flash_fwd_splitkv_kernelI23Flash_fwd_kernel_traitsILi256ELi64ELi64ELi4ELb0ELb0EN7cutlass10bfloat16_tE19Flash_kernel_traitsILi256ELi64ELi64ELi4ES3_EELb1ELb0ELb0ELb0ELb1ELb1ELb1ELb1EEEvNS_16Flash_fwd_paramsE --------------------------
	.section	.nv.shared._ZN5flash24flash_fwd_splitkv_kernelI23Flash_fwd_kernel_traitsILi256ELi64ELi64ELi4ELb0ELb0EN7cutlass10bfloat16_tE19Flash_kernel_traitsILi256ELi64ELi64ELi4ES3_EELb1ELb0ELb0ELb0ELb1ELb1ELb1ELb1EEEvNS_16Flash_fwd_paramsE,"aw",@nobits
	.sectionflags	@""
	.align	16
	.zero		1024


//--------------------- .nv.shared._ZN5flash24flash_fwd_splitkv_kernelI23Flash_fwd_kernel_traitsILi256ELi64ELi64ELi4ELb0ELb0EN7cutlass10bfloat16_tE19Flash_kernel_traitsILi256ELi64ELi64ELi4ES3_EELb1ELb0ELb1ELb0ELb0ELb0ELb1ELb1EEEvNS_16Flash_fwd_paramsE --------------------------
	.section	.nv.shared._ZN5flash24flash_fwd_splitkv_kernelI23Flash_fwd_kernel_traitsILi256ELi64ELi64ELi4ELb0ELb0EN7cutlass10bfloat16_tE19Flash_kernel_traitsILi256ELi64ELi64ELi4ES3_EELb1ELb0ELb1ELb0ELb0ELb0ELb1ELb1EEEvNS_16Flash_fwd_paramsE,"aw",@nobits
	.sectionflags	@""
	.align	16
	.zero		1024


//--------------------- .nv.shared._ZN5flash24flash_fwd_splitkv_kernelI23Flash_fwd_kernel_traitsILi256ELi64ELi64ELi4ELb0ELb0EN7cutlass10bfloat16_tE19Flash_kernel_traitsILi256ELi64ELi64ELi4ES3_EELb1ELb0ELb1ELb0ELb0ELb1ELb1ELb1EEEvNS_16Flash_fwd_paramsE --------------------------
	.section	.nv.shared._ZN5flash24flash_fwd_splitkv_kernelI23Flash_fwd_kernel_traitsILi256ELi64ELi64ELi4ELb0ELb0EN7cutlass10bfloat16_tE19Flash_kernel_traitsILi256ELi64ELi64ELi4ES3_EELb1ELb0ELb1ELb0ELb0ELb1ELb1ELb1EEEvNS_16Flash_fwd_paramsE,"aw",@nobits
	.sectionflags	@""
	.align	16
	.zero		1024


//--------------------- .nv.constant0._ZN5flash32flash_fwd_splitkv_combine_kernelI23Flash_fwd_kernel_traitsILi256ELi64ELi64ELi4ELb0ELb0EN7cutlass10bfloat16_tE19Flash_kernel_traitsILi256ELi64ELi64ELi4ES3_EELi4ELi7ELb0EEEvNS_16Flash_fwd_paramsE --------------------------
	.section	.nv.constant0._ZN5flash32flash_fwd_splitkv_combine_kernelI23Flash_fwd_kernel_traitsILi256ELi64ELi64ELi4ELb0ELb0EN7cutlass10bfloat16_tE19Flash_kernel_traitsILi256ELi64ELi64ELi4ES3_EELi4ELi7ELb0EEEvNS_16Flash_fwd_paramsE,"a",@progbits
	.sectionflags	@""
	.align	4
.nv.constant0._ZN5flash32flash_fwd_splitkv_combine_kernelI23Flash_fwd_kernel_traitsILi256ELi64ELi64ELi4ELb0ELb0EN7cutlass10bfloat16_tE19Flash_kernel_traitsILi256ELi64ELi64ELi4ES3_EELi4ELi7ELb0EEEvNS_16Flash_fwd_paramsE:
	.zero		1360


//--------------------- .nv.constant0._ZN5flash32flash_fwd_splitkv_combine_kernelI23Flash_fwd_kernel_traitsILi256ELi64ELi64ELi4ELb0ELb0EN7cutlass10bfloat16_tE19Flash_kernel_traitsILi256ELi64ELi64ELi4ES3_EELi4ELi6ELb0EEEvNS_16Flash_fwd_paramsE --------------------------
	.section	.nv.constant0._ZN5flash32flash_fwd_splitkv_combine_kernelI23Flash_fwd_kernel_traitsILi256ELi64ELi64ELi4ELb0ELb0EN7cutlass10bfloat16_tE19Flash_kernel_traitsILi256ELi64ELi64ELi4ES3_EELi4ELi6ELb0EEEvNS_16Flash_fwd_paramsE,"a",@progbits
	.sectionflags	@""
	.align	4
.nv.constant0._ZN5flash32flash_fwd_splitkv_combine_kernelI23Flash_fwd_kernel_traitsILi256ELi64ELi64ELi4ELb0ELb0EN7cutlass10bfloat16_tE19Flash_kernel_traitsILi256ELi64ELi64ELi4ES3_EELi4ELi6ELb0EEEvNS_16Flash_fwd_paramsE:
	.zero		1360


//--------------------- .nv.constant0._ZN5flash32flash_fwd_splitkv_combine_kernelI23Flash_fwd_kernel_traitsILi256ELi64ELi64ELi4ELb0ELb0EN7cutlass10bfloat16_tE19Flash_kernel_traitsILi256ELi64ELi64ELi4ES3_EELi4ELi5ELb0EEEvNS_16Flash_fwd_paramsE --------------------------
	.section	.nv.constant0._ZN5flash32flash_fwd_splitkv_combine_kernelI23Flash_fwd_kernel_traitsILi256ELi64ELi64ELi4ELb0ELb0EN7cutlass10bfloat16_tE19Flash_kernel_traitsILi256ELi64ELi64ELi4ES3_EELi4ELi5ELb0EEEvNS_16Flash_fwd_paramsE,"a",@progbits
	.sectionflags	@""
	.align	4
.nv.constant0._ZN5flash32flash_fwd_splitkv_combine_kernelI23Flash_fwd_kernel_traitsILi256ELi64ELi64ELi4ELb0ELb0EN7cutlass10bfloat16_tE19Flash_kernel_traitsILi256ELi64ELi64ELi4ES3_EELi4ELi5ELb0EEEvNS_16Flash_fwd_paramsE:
	.zero		1360


//--------------------- .nv.constant0._ZN5flash32flash_fwd_splitkv_combine_kernelI23Flash_fwd_kernel_traitsILi256ELi64ELi64ELi4ELb0ELb0EN7cutlass10bfloat16_tE19Flash_kernel_traitsILi256ELi64ELi64ELi4ES3_EELi4ELi4ELb0EEEvNS_16Flash_fwd_paramsE --------------------------
	.section	.nv.constant0._ZN5flash32flash_fwd_splitkv_combine_kernelI23Flash_fwd_kernel_traitsILi256ELi64ELi64ELi4ELb0ELb0EN7cutlass10bfloat16_tE19Flash_kernel_traitsILi256ELi64ELi64ELi4ES3_EELi4ELi4ELb0EEEvNS_16Flash_fwd_paramsE,"a",@progbits
	.sectionflags	@""
	.align	4
.nv.constant0._ZN5flash32flash_fwd_splitkv_combine_kernelI23Flash_fwd_kernel_traitsILi256ELi64ELi64ELi4ELb0ELb0EN7cutlass10bfloat16_tE19Flash_kernel_traitsILi256ELi64ELi64ELi4ES3_EELi4ELi4ELb0EEEvNS_16Flash_fwd_paramsE:
	.zero		1360


//--------------------- .nv.constant0._ZN5flash32flash_fwd_splitkv_combine_kernelI23Flash_fwd_kernel_traitsILi256ELi64ELi64ELi4ELb0ELb0EN7cutlass10bfloat16_tE19Flash_kernel_traitsILi256ELi64ELi64ELi4ES3_EELi4ELi3ELb0EEEvNS_16Flash_fwd_paramsE --------------------------
	.section	.nv.constant0._ZN5flash32flash_fwd_splitkv_combine_kernelI23Flash_fwd_kernel_traitsILi256ELi64ELi64ELi4ELb0ELb0EN7cutlass10bfloat16_tE19Flash_kernel_traitsILi256ELi64ELi64ELi4ES3_EELi4ELi3ELb0EEEvNS_16Flash_fwd_paramsE,"a",@progbits
	.sectionflags	@""
	.align	4
.nv.constant0._ZN5flash32flash_fwd_splitkv_combine_kernelI23Flash_fwd_kernel_traitsILi256ELi64ELi64ELi4ELb0ELb0EN7cutlass10bfloat16_tE19Flash_kernel_traitsILi256ELi64ELi64ELi4ES3_EELi4ELi3ELb0EEEvNS_16Flash_fwd_paramsE:
	.zero		1360


//--------------------- .nv.constant0._ZN5flash32flash_fwd_splitkv_combine_kernelI23Flash_fwd_kernel_traitsILi256ELi64ELi64ELi4ELb0ELb0EN7cutlass10bfloat16_tE19Flash_kernel_traitsILi256ELi64ELi64ELi4ES3_EELi4ELi2ELb0EEEvNS_16Flash_fwd_paramsE --------------------------
	.section	.nv.constant0._ZN5flash32flash_fwd_splitkv_combine_kernelI23Flash_fwd_kernel_traitsILi256ELi64ELi64ELi4ELb0ELb0EN7cutlass10bfloat16_tE19Flash_kernel_traitsILi256ELi64ELi64ELi4ES3_EELi4ELi2ELb0EEEvNS_16Flash_fwd_paramsE,"a",@progbits
	.sectionflags	@""
	.align	4
.nv.constant0._ZN5flash32flash_fwd_splitkv_combine_kernelI23Flash_fwd_kernel_traitsILi256ELi64ELi64ELi4ELb0ELb0EN7cutlass10bfloat16_tE19Flash_kernel_traitsILi256ELi64ELi64ELi4ES3_EELi4ELi2ELb0EEEvNS_16Flash_fwd_paramsE:
	.zero		1360


//--------------------- .nv.constant0._ZN5flash32flash_fwd_splitkv_combine_kernelI23Flash_fwd_kernel_traitsILi256ELi64ELi64ELi4ELb0ELb0EN7cutlass10bfloat16_tE19Flash_kernel_traitsILi256ELi64ELi64ELi4ES3_EELi4ELi1ELb0EEEvNS_16Flash_fwd_paramsE --------------------------
	.section	.nv.constant0._ZN5flash32flash_fwd_splitkv_combine_kernelI23Flash_fwd_kernel_traitsILi256ELi64ELi64ELi4ELb0ELb0EN7cutlass10bfloat16_tE19Flash_kernel_traitsILi256ELi64ELi64ELi4ES3_EELi4ELi1ELb0EEEvNS_16Flash_fwd_paramsE,"a",@progbits
	.sectionflags	@""
	.align	4
.nv.constant0._ZN5flash32flash_fwd_splitkv_combine_kernelI23Flash_fwd_kernel_traitsILi256ELi64ELi64ELi4ELb0ELb0EN7cutlass10bfloat16_tE19Flash_kernel_traitsILi256ELi64ELi64ELi4ES3_EELi4ELi1ELb0EEEvNS_16Flash_fwd_paramsE:
	.zero		1360


//--------------------- .nv.constant0._ZN5flash32flash_fwd_splitkv_combine_kernelI23Flash_fwd_kernel_traitsILi256ELi64ELi64ELi4ELb0ELb0EN7cutlass10bfloat16_tE19Flash_kernel_traitsILi256ELi64ELi64ELi4ES3_EELi4ELi7ELb1EEEvNS_16Flash_fwd_paramsE --------------------------
	.section	.nv.constant0._ZN5flash32flash_fwd_splitkv_combine_kernelI23Flash_fwd_kernel_traitsILi256ELi64ELi64ELi4ELb0ELb0EN7cutlass10bfloat16_tE19Flash_kernel_traitsILi256ELi64ELi64ELi4ES3_EELi4ELi7ELb1EEEvNS_16Flash_fwd_paramsE,"a",@progbits
	.sectionflags	@""
	.align	4
.nv.constant0._ZN5flash32flash_fwd_splitkv_combine_kernelI23Flash_fwd_kernel_traitsILi256ELi64ELi64ELi4ELb0ELb0EN7cutlass10bfloat16_tE19Flash_kernel_traitsILi256ELi64ELi64ELi4ES3_EELi4ELi7ELb1EEEvNS_16Flash_fwd_paramsE:
	.zero		1360


//--------------------- .nv.constant0._ZN5flash32flash_fwd_splitkv_combine_kernelI23Flash_fwd_kernel_traitsILi256ELi64ELi64ELi4ELb0ELb0EN7cutlass10bfloat16_tE19Flash_kernel_traitsILi256ELi64ELi64ELi4ES3_EELi4ELi6ELb1EEEvNS_16Flash_fwd_paramsE --------------------------
	.section	.nv.constant0._ZN5flash32flash_fwd_splitkv_combine_kernelI23Flash_fwd_kernel_traitsILi256ELi64ELi64ELi4ELb0ELb0EN7cutlass10bfloat16_tE19Flash_kernel_traitsILi256ELi64ELi64ELi4ES3_EELi4ELi6ELb1EEEvNS_16Flash_fwd_paramsE,"a",@progbits
	.sectionflags	@""
	.align	4
.nv.constant0._ZN5flash32flash_fwd_splitkv_combine_kernelI23Flash_fwd_kernel_traitsILi256ELi64ELi64ELi4ELb0ELb0EN7cutlass10bfloat16_tE19Flash_kernel_traitsILi256ELi64ELi64ELi4ES3_EELi4ELi6ELb1EEEvNS_16Flash_fwd_paramsE:
	.zero		1360


//--------------------- .nv.constant0._ZN5flash32flash_fwd_splitkv_combine_kernelI23Flash_fwd_kernel_traitsILi256ELi64ELi64ELi4ELb0ELb0EN7cutlass10bfloat16_tE19Flash_kernel_traitsILi256ELi64ELi64ELi4ES3_EELi4ELi5ELb1EEEvNS_16Flash_fwd_paramsE --------------------------
	.section	.nv.constant0._ZN5flash32flash_fwd_splitkv_combine_kernelI23Flash_fwd_kernel_traitsILi256ELi64ELi64ELi4ELb0ELb0EN7cutlass10bfloat16_tE19Flash_kernel_traitsILi256ELi64ELi64ELi4ES3_EELi4ELi5ELb1EEEvNS_16Flash_fwd_paramsE,"a",@progbits
	.sectionflags	@""
	.align	4
.nv.constant0._ZN5flash32flash_fwd_splitkv_combine_kernelI23Flash_fwd_kernel_traitsILi256ELi64ELi64ELi4ELb0ELb0EN7cutlass10bfloat16_tE19Flash_kernel_traitsILi256ELi64ELi64ELi4ES3_EELi4ELi5ELb1EEEvNS_16Flash_fwd_paramsE:
	.zero		1360


//--------------------- .nv.constant0._ZN5flash32flash_fwd_splitkv_combine_kernelI23Flash_fwd_kernel_traitsILi256ELi64ELi64ELi4ELb0ELb0EN7cutlass10bfloat16_tE19Flash_kernel_traitsILi256ELi64ELi64ELi4ES3_EELi4ELi4ELb1EEEvNS_16Flash_fwd_paramsE --------------------------
	.section	.nv.constant0._ZN5flash32flash_fwd_splitkv_combine_kernelI23Flash_fwd_kernel_traitsILi256ELi64ELi64ELi4ELb0ELb0EN7cutlass10bfloat16_tE19Flash_kernel_traitsILi256ELi64ELi64ELi4ES3_EELi4ELi4ELb1EEEvNS_16Flash_fwd_paramsE,"a",@progbits
	.sectionflags	@""
	.align	4
.nv.constant0._ZN5flash32flash_fwd_splitkv_combine_kernelI23Flash_fwd_kernel_traitsILi256ELi64ELi64ELi4ELb0ELb0EN7cutlass10bfloat16_tE19Flash_kernel_traitsILi256ELi64ELi64ELi4ES3_EELi4ELi4ELb1EEEvNS_16Flash_fwd_paramsE:
	.zero		1360


//--------------------- .nv.constant0._ZN5flash32flash_fwd_splitkv_combine_kernelI23Flash_fwd_kernel_traitsILi256ELi64ELi64ELi4ELb0ELb0EN7cutlass10bfloat16_tE19Flash_kernel_traitsILi256ELi64ELi64ELi4ES3_EELi4ELi3ELb1EEEvNS_16Flash_fwd_paramsE --------------------------
	.section	.nv.constant0._ZN5flash32flash_fwd_splitkv_combine_kernelI23Flash_fwd_kernel_traitsILi256ELi64ELi64ELi4ELb0ELb0EN7cutlass10bfloat16_tE19Flash_kernel_traitsILi256ELi64ELi64ELi4ES3_EELi4ELi3ELb1EEEvNS_16Flash_fwd_paramsE,"a",@progbits
	.sectionflags	@""
	.align	4
.nv.constant0._ZN5flash32flash_fwd_splitkv_combine_kernelI23Flash_fwd_kernel_traitsILi256ELi64ELi64ELi4ELb0ELb0EN7cutlass10bfloat16_tE19Flash_kernel_traitsILi256ELi64ELi64ELi4ES3_EELi4ELi3ELb1EEEvNS_16Flash_fwd_paramsE:
	.zero		1360


//--------------------- .nv.constant0._ZN5flash32flash_fwd_splitkv_combine_kernelI23Flash_fwd_kernel_traitsILi256ELi64ELi64ELi4ELb0ELb0EN7cutlass10bfloat16_tE19Flash_kernel_traitsILi256ELi64ELi64ELi4ES3_EELi4ELi2ELb1EEEvNS_16Flash_fwd_paramsE --------------------------
	.section	.nv.constant0._ZN5flash32flash_fwd_splitkv_combine_kernelI23Flash_fwd_kernel_traitsILi256ELi64ELi64ELi4ELb0ELb0EN7cutlass10bfloat16_tE19Flash_kernel_traitsILi256ELi64ELi64ELi4ES3_EELi4ELi2ELb1EEEvNS_16Flash_fwd_paramsE,"a",@progbits
	.sectionflags	@""
	.align	4
.nv.constant0._ZN5flash32flash_fwd_splitkv_combine_kernelI23Flash_fwd_kernel_traitsILi256ELi64ELi64ELi4ELb0ELb0EN7cutlass10bfloat16_tE19Flash_kernel_traitsILi256ELi64ELi64ELi4ES3_EELi4ELi2ELb1EEEvNS_16Flash_fwd_paramsE:
	.zero		1360


//--------------------- .nv.constant0._ZN5flash32flash_fwd_splitkv_combine_kernelI23Flash_fwd_kernel_traitsILi256ELi64ELi64ELi4ELb0ELb0EN7cutlass10bfloat16_tE19Flash_kernel_traitsILi256ELi64ELi64ELi4ES3_EELi4ELi1ELb1EEEvNS_16Flash_fwd_paramsE --------------------------
	.section	.nv.constant0._ZN5flash32flash_fwd_splitkv_combine_kernelI23Flash_fwd_kernel_traitsILi256ELi64ELi64ELi4ELb0ELb0EN7cutlass10bfloat16_tE19Flash_kernel_traitsILi256ELi64ELi64ELi4ES3_EELi4ELi1ELb1EEEvNS_16Flash_fwd_paramsE,"a",@progbits
	.sectionflags	@""
	.align	4
.nv.constant0._ZN5flash32flash_fwd_splitkv_combine_kernelI23Flash_fwd_kernel_traitsILi256ELi64ELi64ELi4ELb0ELb0EN7cutlass10bfloat16_tE19Flash_kernel_traitsILi256ELi64ELi64ELi4ES3_EELi4ELi1ELb1EEEvNS_16Flash_fwd_paramsE:
	.zero		1360


//--------------------- .nv.constant0._ZN5flash24flash_fwd_splitkv_kernelI23Flash_fwd_kernel_traitsILi256ELi64ELi64ELi4ELb0ELb0EN7cutlass10bfloat16_tE19Flash_kernel_traitsILi256ELi64ELi64ELi4ES3_EELb1ELb0ELb0ELb0ELb0ELb0ELb0ELb0EEEvNS_16Flash_fwd_paramsE --------------------------
	.section	.nv.constant0._ZN5flash24flash_fwd_splitkv_kernelI23Flash_fwd_kernel_traitsILi256ELi64ELi64ELi4ELb0ELb0EN7cutlass10bfloat16_tE19Flash_kernel_traitsILi256ELi64ELi64ELi4ES3_EELb1ELb0ELb0ELb0ELb0ELb0ELb0ELb0EEEvNS_16Flash_fwd_paramsE,"a",@progbits
	.sectionflags	@""
	.align	4
.nv.constant0._ZN5flash24flash_fwd_splitkv_kernelI23Flash_fwd_kernel_traitsILi256ELi64ELi64ELi4ELb0ELb0EN7cutlass10bfloat16_tE19Flash_kernel_traitsILi256ELi64ELi64ELi4ES3_EELb1ELb0ELb0ELb0ELb0ELb0ELb0ELb0EEEvNS_16Flash_fwd_paramsE:
	.zero		1360


//--------------------- .nv.constant0._ZN5flash24flash_fwd_splitkv_kernelI23Flash_fwd_kernel_traitsILi256ELi64ELi64ELi4ELb0ELb0EN7cutlass10bfloat16_tE19Flash_kernel_traitsILi256ELi64ELi64ELi4ES3_EELb1ELb0ELb0ELb0ELb0ELb1ELb0ELb0EEEvNS_16Flash_fwd_paramsE --------------------------
	.section	.nv.constant0._ZN5flash24flash_fwd_splitkv_kernelI23Flash_fwd_kernel_traitsILi256ELi64ELi64ELi4ELb0ELb0EN7cutlass10bfloat16_tE19Flash_kernel_traitsILi256ELi64ELi64ELi4ES3_EELb1ELb0ELb0ELb0ELb0ELb1ELb0ELb0EEEvNS_16Flash_fwd_paramsE,"a",@progbits
	.sectionflags	@""
	.align	4
.nv.constant0._ZN5flash24flash_fwd_splitkv_kernelI23Flash_fwd_kernel_traitsILi256ELi64ELi64ELi4ELb0ELb0EN7cutlass10bfloat16_tE19Flash_kernel_traitsILi256ELi64ELi64ELi4ES3_EELb1ELb0ELb0ELb0ELb0ELb1ELb0ELb0EEEvNS_16Flash_fwd_paramsE:
	.zero		1360


//--------------------- .nv.constant0._ZN5flash24flash_fwd_splitkv_kernelI23Flash_fwd_kernel_traitsILi256ELi64ELi64ELi4ELb0ELb0EN7cutlass10bfloat16_tE19Flash_kernel_traitsILi256ELi64ELi64ELi4ES3_EELb1ELb0ELb0ELb0ELb0ELb0ELb0ELb1EEEvNS_16Flash_fwd_paramsE --------------------------
	.section	.nv.constant0._ZN5flash24flash_fwd_splitkv_kernelI23Flash_fwd_kernel_traitsILi256ELi64ELi64ELi4ELb0ELb0EN7cutlass10bfloat16_tE19Flash_kernel_traitsILi256ELi64ELi64ELi4ES3_EELb1ELb0ELb0ELb0ELb0ELb0ELb0ELb1EEEvNS_16Flash_fwd_paramsE,"a",@progbits
	.sectionflags	@""
	.align	4
.nv.constant0._ZN5flash24flash_fwd_splitkv_kernelI23Flash_fwd_kernel_traitsILi256ELi64ELi64ELi4ELb0ELb0EN7cutlass10bfloat16_tE19Flash_kernel_traitsILi256ELi64ELi64ELi4ES3_EELb1ELb0ELb0ELb0ELb0ELb0ELb0ELb1EEEvNS_16Flash_fwd_paramsE:
	.zero		1360


//--------------------- .nv.constant0._ZN5flash24flash_fwd_splitkv_kernelI23Flash_fwd_kernel_traitsILi256ELi64ELi64ELi4ELb0ELb0EN7cutlass10bfloat16_tE19Flash_kernel_traitsILi256ELi64ELi64ELi4ES3_EELb1ELb0ELb0ELb0ELb0ELb1ELb0ELb1EEEvNS_16Flash_fwd_paramsE --------------------------
	.section	.nv.constant0._ZN5flash24flash_fwd_splitkv_kernelI23Flash_fwd_kernel_traitsILi256ELi64ELi64ELi4ELb0ELb0EN7cutlass10bfloat16_tE19Flash_kernel_traitsILi256ELi64ELi64ELi4ES3_EELb1ELb0ELb0ELb0ELb0ELb1ELb0ELb1EEEvNS_16Flash_fwd_paramsE,"a",@progbits
	.sectionflags	@""
	.align	4
.nv.constant0._ZN5flash24flash_fwd_splitkv_kernelI23Flash_fwd_kernel_traitsILi256ELi64ELi64ELi4ELb0ELb0EN7cutlass10bfloat16_tE19Flash_kernel_traitsILi256ELi64ELi64ELi4ES3_EELb1ELb0ELb0ELb0ELb0ELb1ELb0ELb1EEEvNS_16Flash_fwd_paramsE:
	.zero		1360


//--------------------- .nv.constant0._ZN5flash24flash_fwd_splitkv_kernelI23Flash_fwd_kernel_traitsILi256ELi64ELi64ELi4ELb0ELb0EN7cutlass10bfloat16_tE19Flash_kernel_traitsILi256ELi64ELi64ELi4ES3_EELb1ELb0ELb0ELb0ELb0ELb0ELb1ELb0EEEvNS_16Flash_fwd_paramsE --------------------------
	.section	.nv.constant0._ZN5flash24flash_fwd_splitkv_kernelI23Flash_fwd_kernel_traitsILi256ELi64ELi64ELi4ELb0ELb0EN7cutlass10bfloat16_tE19Flash_kernel_traitsILi256ELi64ELi64ELi4ES3_EELb1ELb0ELb0ELb0ELb0ELb0ELb1ELb0EEEvNS_16Flash_fwd_paramsE,"a",@progbits
	.sectionflags	@""
	.align	4
.nv.constant0._ZN5flash24flash_fwd_splitkv_kernelI23Flash_fwd_kernel_traitsILi256ELi64ELi64ELi4ELb0ELb0EN7cutlass10bfloat16_tE19Flash_kernel_traitsILi256ELi64ELi64ELi4ES3_EELb1ELb0ELb0ELb0ELb0ELb0ELb1ELb0EEEvNS_16Flash_fwd_paramsE:
	.zero		1360


//--------------------- .nv.constant0._ZN5flash24flash_fwd_splitkv_kernelI23Flash_fwd_kernel_traitsILi256ELi64ELi64ELi4ELb0ELb0EN7cutlass10bfloat16_tE19Flash_kernel_traitsILi256ELi64ELi64ELi4ES3_EELb1ELb0ELb0ELb0ELb0ELb1ELb1ELb0EEEvNS_16Flash_fwd_paramsE --------------------------
	.section	.nv.constant0._ZN5flash24flash_fwd_splitkv_kernelI23Flash_fwd_kernel_traitsILi256ELi64ELi64ELi4ELb0ELb0EN7cutlass10bfloat16_tE19Flash_kernel_traitsILi256ELi64ELi64ELi4ES3_EELb1ELb0ELb0ELb0ELb0ELb1ELb1ELb0EEEvNS_16Flash_fwd_paramsE,"a",@progbits
	.sectionflags	@""
	.align	4
.nv.constant0._ZN5flash24flash_fwd_splitkv_kernelI23Flash_fwd_kernel_traitsILi256ELi64ELi64ELi4ELb0ELb0EN7cutlass10bfloat16_tE19Flash_kernel_traitsILi256ELi64ELi64ELi4ES3_EELb1ELb0ELb0ELb0ELb0ELb1ELb1ELb0EEEvNS_16Flash_fwd_paramsE:
	.zero		1360


//--------------------- .nv.constant0._ZN5flash24flash_fwd_splitkv_kernelI23Flash_fwd_kernel_traitsILi256ELi64ELi64ELi4ELb0ELb0EN7cutlass10bfloat16_tE19Flash_kernel_traitsILi256ELi64ELi64ELi4ES3_EELb1ELb0ELb0ELb0ELb0ELb0ELb1ELb1EEEvNS_16Flash_fwd_paramsE --------------------------
	.section	.nv.constant0._ZN5flash24flash_fwd_splitkv_kernelI23Flash_fwd_kernel_traitsILi256ELi64ELi64ELi4ELb0ELb0EN7cutlass10bfloat16_tE19Flash_kernel_traitsILi256ELi64ELi64ELi4ES3_EELb1ELb0ELb0ELb0ELb0ELb0ELb1ELb1EEEvNS_16Flash_fwd_paramsE,"a",@progbits
	.sectionflags	@""
	.align	4
.nv.constant0._ZN5flash24flash_fwd_splitkv_kernelI23Flash_fwd_kernel_traitsILi256ELi64ELi64ELi4ELb0ELb0EN7cutlass10bfloat16_tE19Flash_kernel_traitsILi256ELi64ELi64ELi4ES3_EELb1ELb0ELb0ELb0ELb0ELb0ELb1ELb1EEEvNS_16Flash_fwd_paramsE:
	.zero		1360


//--------------------- .nv.constant0._ZN5flash24flash_fwd_splitkv_kernelI23Flash_fwd_kernel_traitsILi256ELi64ELi64ELi4ELb0ELb0EN7cutlass10bfloat16_tE19Flash_kernel_traitsILi256ELi64ELi64ELi4ES3_EELb1ELb0ELb0ELb0ELb0ELb1ELb1ELb1EEEvNS_16Flash_fwd_paramsE --------------------------
	.section	.nv.constant0._ZN5flash24flash_fwd_splitkv_kernelI23Flash_fwd_kernel_traitsILi256ELi64ELi64ELi4ELb0ELb0EN7cutlass10bfloat16_tE19Flash_kernel_traitsILi256ELi64ELi64ELi4ES3_EELb1ELb0ELb0ELb0ELb0ELb1ELb1ELb1EEEvNS_16Flash_fwd_paramsE,"a",@progbits
	.sectionflags	@""
	.align	4
.nv.constant0._ZN5flash24flash_fwd_splitkv_kernelI23Flash_fwd_kernel_traitsILi256ELi64ELi64ELi4ELb0ELb0EN7cutlass10bfloat16_tE19Flash_kernel_traitsILi256ELi64ELi64ELi4ES3_EELb1ELb0ELb0ELb0ELb0ELb1ELb1ELb1EEEvNS_16Flash_fwd_paramsE:
	.zero		1360


//--------------------- .nv.constant0._ZN5flash24flash_fwd_splitkv_kernelI23Flash_fwd_kernel_traitsILi256ELi64ELi64ELi4ELb0ELb0EN7cutlass10bfloat16_tE19Flash_kernel_traitsILi256ELi64ELi64ELi4ES3_EELb1ELb0ELb0ELb0ELb1ELb0ELb0ELb0EEEvNS_16Flash_fwd_paramsE --------------------------
	.section	.nv.constant0._ZN5flash24flash_fwd_splitkv_kernelI23Flash_fwd_kernel_traitsILi256ELi64ELi64ELi4ELb0ELb0EN7cutlass10bfloat16_tE19Flash_kernel_traitsILi256ELi64ELi64ELi4ES3_EELb1ELb0ELb0ELb0ELb1ELb0ELb0ELb0EEEvNS_16Flash_fwd_paramsE,"a",@progbits
	.sectionflags	@""
	.align	4
.nv.constant0._ZN5flash24flash_fwd_splitkv_kernelI23Flash_fwd_kernel_traitsILi256ELi64ELi64ELi4ELb0ELb0EN7cutlass10bfloat16_tE19Flash_kernel_traitsILi256ELi64ELi64ELi4ES3_EELb1ELb0ELb0ELb0ELb1ELb0ELb0ELb0EEEvNS_16Flash_fwd_paramsE:
	.zero		1360


//--------------------- .nv.constant0._ZN5flash24flash_fwd_splitkv_kernelI23Flash_fwd_kernel_traitsILi256ELi64ELi64ELi4ELb0ELb0EN7cutlass10bfloat16_tE19Flash_kernel_traitsILi256ELi64ELi64ELi4ES3_EELb1ELb0ELb0ELb0ELb1ELb1ELb0ELb0EEEvNS_16Flash_fwd_paramsE --------------------------
	.section	.nv.constant0._ZN5flash24flash_fwd_splitkv_kernelI23Flash_fwd_kernel_traitsILi256ELi64ELi64ELi4ELb0ELb0EN7cutlass10bfloat16_tE19Flash_kernel_traitsILi256ELi64ELi64ELi4ES3_EELb1ELb0ELb0ELb0ELb1ELb1ELb0ELb0EEEvNS_16Flash_fwd_paramsE,"a",@progbits
	.sectionflags	@""
	.align	4
.nv.constant0._ZN5flash24flash_fwd_splitkv_kernelI23Flash_fwd_kernel_traitsILi256ELi64ELi64ELi4ELb0ELb0EN7cutlass10bfloat16_tE19Flash_kernel_traitsILi256ELi64ELi64ELi4ES3_EELb1ELb0ELb0ELb0ELb1ELb1ELb0ELb0EEEvNS_16Flash_fwd_paramsE:
	.zero		1360


//--------------------- .nv.constant0._ZN5flash24flash_fwd_splitkv_kernelI23Flash_fwd_kernel_traitsILi256ELi64ELi64ELi4ELb0ELb0EN7cutlass10bfloat16_tE19Flash_kernel_traitsILi256ELi64ELi64ELi4ES3_EELb1ELb0ELb1ELb0ELb0ELb0ELb0ELb0EEEvNS_16Flash_fwd_paramsE --------------------------
	.section	.nv.constant0._ZN5flash24flash_fwd_splitkv_kernelI23Flash_fwd_kernel_traitsILi256ELi64ELi64ELi4ELb0ELb0EN7cutlass10bfloat16_tE19Flash_kernel_traitsILi256ELi64ELi64ELi4ES3_EELb1ELb0ELb1ELb0ELb0ELb0ELb0ELb0EEEvNS_16Flash_fwd_paramsE,"a",@progbits
	.sectionflags	@""
	.align	4
.nv.constant0._ZN5flash24flash_fwd_splitkv_kernelI23Flash_fwd_kernel_traitsILi256ELi64ELi64ELi4ELb0ELb0EN7cutlass10bfloat16_tE19Flash_kernel_traitsILi256ELi64ELi64ELi4ES3_EELb1ELb0ELb1ELb0ELb0ELb0ELb0ELb0EEEvNS_16Flash_fwd_paramsE:
	.zero		1360


//--------------------- .nv.constant0._ZN5flash24flash_fwd_splitkv_kernelI23Flash_fwd_kernel_traitsILi256ELi64ELi64ELi4ELb0ELb0EN7cutlass10bfloat16_tE19Flash_kernel_traitsILi256ELi64ELi64ELi4ES3_EELb1ELb0ELb1ELb0ELb0ELb1ELb0ELb0EEEvNS_16Flash_fwd_paramsE --------------------------
	.section	.nv.constant0._ZN5flash24flash_fwd_splitkv_kernelI23Flash_fwd_kernel_traitsILi256ELi64ELi64ELi4ELb0ELb0EN7cutlass10bfloat16_tE19Flash_kernel_traitsILi256ELi64ELi64ELi4ES3_EELb1ELb0ELb1ELb0ELb0ELb1ELb0ELb0EEEvNS_16Flash_fwd_paramsE,"a",@progbits
	.sectionflags	@""
	.align	4
.nv.constant0._ZN5flash24flash_fwd_splitkv_kernelI23Flash_fwd_kernel_traitsILi256ELi64ELi64ELi4ELb0ELb0EN7cutlass10bfloat16_tE19Flash_kernel_traitsILi256ELi64ELi64ELi4ES3_EELb1ELb0ELb1ELb0ELb0ELb1ELb0ELb0EEEvNS_16Flash_fwd_paramsE:
	.zero		1360


//--------------------- .nv.constant0._ZN5flash24flash_fwd_splitkv_kernelI23Flash_fwd_kernel_traitsILi256ELi64ELi64ELi4ELb0ELb0EN7cutlass10bfloat16_tE19Flash_kernel_traitsILi256ELi64ELi64ELi4ES3_EELb1ELb0ELb0ELb0ELb1ELb0ELb0ELb1EEEvNS_16Flash_fwd_paramsE --------------------------
	.section	.nv.constant0._ZN5flash24flash_fwd_splitkv_kernelI23Flash_fwd_kernel_traitsILi256ELi64ELi64ELi4ELb0ELb0EN7cutlass10bfloat16_tE19Flash_kernel_traitsILi256ELi64ELi64ELi4ES3_EELb1ELb0ELb0ELb0ELb1ELb0ELb0ELb1EEEvNS_16Flash_fwd_paramsE,"a",@progbits
	.sectionflags	@""
	.align	4
.nv.constant0._ZN5flash24flash_fwd_splitkv_kernelI23Flash_fwd_kernel_traitsILi256ELi64ELi64ELi4ELb0ELb0EN7cutlass10bfloat16_tE19Flash_kernel_traitsILi256ELi64ELi64ELi4ES3_EELb1ELb0ELb0ELb0ELb1ELb0ELb0ELb1EEEvNS_16Flash_fwd_paramsE:
	.zero		1360


//--------------------- .nv.constant0._ZN5flash24flash_fwd_splitkv_kernelI23Flash_fwd_kernel_traitsILi256ELi64ELi64ELi4ELb0ELb0EN7cutlass10bfloat16_tE19Flash_kernel_traitsILi256ELi64ELi64ELi4ES3_EELb1ELb0ELb0ELb0ELb1ELb1ELb0ELb1EEEvNS_16Flash_fwd_paramsE --------------------------
	.section	.nv.constant0._ZN5flash24flash_fwd_splitkv_kernelI23Flash_fwd_kernel_traitsILi256ELi64ELi64ELi4ELb0ELb0EN7cutlass10bfloat16_tE19Flash_kernel_traitsILi256ELi64ELi64ELi4ES3_EELb1ELb0ELb0ELb0ELb1ELb1ELb0ELb1EEEvNS_16Flash_fwd_paramsE,"a",@progbits
	.sectionflags	@""
	.align	4
.nv.constant0._ZN5flash24flash_fwd_splitkv_kernelI23Flash_fwd_kernel_traitsILi256ELi64ELi64ELi4ELb0ELb0EN7cutlass10bfloat16_tE19Flash_kernel_traitsILi256ELi64ELi64ELi4ES3_EELb1ELb0ELb0ELb0ELb1ELb1ELb0ELb1EEEvNS_16Flash_fwd_paramsE:
	.zero		1360


//--------------------- .nv.constant0._ZN5flash24flash_fwd_splitkv_kernelI23Flash_fwd_kernel_traitsILi256ELi64ELi64ELi4ELb0ELb0EN7cutlass10bfloat16_tE19Flash_kernel_traitsILi256ELi64ELi64ELi4ES3_EELb1ELb0ELb1ELb0ELb0ELb0ELb0ELb1EEEvNS_16Flash_fwd_paramsE --------------------------
	.section	.nv.constant0._ZN5flash24flash_fwd_splitkv_kernelI23Flash_fwd_kernel_traitsILi256ELi64ELi64ELi4ELb0ELb0EN7cutlass10bfloat16_tE19Flash_kernel_traitsILi256ELi64ELi64ELi4ES3_EELb1ELb0ELb1ELb0ELb0ELb0ELb0ELb1EEEvNS_16Flash_fwd_paramsE,"a",@progbits
	.sectionflags	@""
	.align	4
.nv.constant0._ZN5flash24flash_fwd_splitkv_kernelI23Flash_fwd_kernel_traitsILi256ELi64ELi64ELi4ELb0ELb0EN7cutlass10bfloat16_tE19Flash_kernel_traitsILi256ELi64ELi64ELi4ES3_EELb1ELb0ELb1ELb0ELb0ELb0ELb0ELb1EEEvNS_16Flash_fwd_paramsE:
	.zero		1360


//--------------------- .nv.constant0._ZN5flash24flash_fwd_splitkv_kernelI23Flash_fwd_kernel_traitsILi256ELi64ELi64ELi4ELb0ELb0EN7cutlass10bfloat16_tE19Flash_kernel_traitsILi256ELi64ELi64ELi4ES3_EELb1ELb0ELb1ELb0ELb0ELb1ELb0ELb1EEEvNS_16Flash_fwd_paramsE --------------------------
	.section	.nv.constant0._ZN5flash24flash_fwd_splitkv_kernelI23Flash_fwd_kernel_traitsILi256ELi64ELi64ELi4ELb0ELb0EN7cutlass10bfloat16_tE19Flash_kernel_traitsILi256ELi64ELi64ELi4ES3_EELb1ELb0ELb1ELb0ELb0ELb1ELb0ELb1EEEvNS_16Flash_fwd_paramsE,"a",@progbits
	.sectionflags	@""
	.align	4
.nv.constant0._ZN5flash24flash_fwd_splitkv_kernelI23Flash_fwd_kernel_traitsILi256ELi64ELi64ELi4ELb0ELb0EN7cutlass10bfloat16_tE19Flash_kernel_traitsILi256ELi64ELi64ELi4ES3_EELb1ELb0ELb1ELb0ELb0ELb1ELb0ELb1EEEvNS_16Flash_fwd_paramsE:
	.zero		1360


//--------------------- .nv.constant0._ZN5flash24flash_fwd_splitkv_kernelI23Flash_fwd_kernel_traitsILi256ELi64ELi64ELi4ELb0ELb0EN7cutlass10bfloat16_tE19Flash_kernel_traitsILi256ELi64ELi64ELi4ES3_EELb1ELb0ELb0ELb0ELb1ELb0ELb1ELb0EEEvNS_16Flash_fwd_paramsE --------------------------
	.section	.nv.constant0._ZN5flash24flash_fwd_splitkv_kernelI23Flash_fwd_kernel_traitsILi256ELi64ELi64ELi4ELb0ELb0EN7cutlass10bfloat16_tE19Flash_kernel_traitsILi256ELi64ELi64ELi4ES3_EELb1ELb0ELb0ELb0ELb1ELb0ELb1ELb0EEEvNS_16Flash_fwd_paramsE,"a",@progbits
	.sectionflags	@""
	.align	4
.nv.constant0._ZN5flash24flash_fwd_splitkv_kernelI23Flash_fwd_kernel_traitsILi256ELi64ELi64ELi4ELb0ELb0EN7cutlass10bfloat16_tE19Flash_kernel_traitsILi256ELi64ELi64ELi4ES3_EELb1ELb0ELb0ELb0ELb1ELb0ELb1ELb0EEEvNS_16Flash_fwd_paramsE:
	.zero		1360


//--------------------- .nv.constant0._ZN5flash24flash_fwd_splitkv_kernelI23Flash_fwd_kernel_traitsILi256ELi64ELi64ELi4ELb0ELb0EN7cutlass10bfloat16_tE19Flash_kernel_traitsILi256ELi64ELi64ELi4ES3_EELb1ELb0ELb0ELb0ELb1ELb1ELb1ELb0EEEvNS_16Flash_fwd_paramsE --------------------------
	.section	.nv.constant0._ZN5flash24flash_fwd_splitkv_kernelI23Flash_fwd_kernel_traitsILi256ELi64ELi64ELi4ELb0ELb0EN7cutlass10bfloat16_tE19Flash_kernel_traitsILi256ELi64ELi64ELi4ES3_EELb1ELb0ELb0ELb0ELb1ELb1ELb1ELb0EEEvNS_16Flash_fwd_paramsE,"a",@progbits
	.sectionflags	@""
	.align	4
.nv.constant0._ZN5flash24flash_fwd_splitkv_kernelI23Flash_fwd_kernel_traitsILi256ELi64ELi64ELi4ELb0ELb0EN7cutlass10bfloat16_tE19Flash_kernel_traitsILi256ELi64ELi64ELi4ES3_EELb1ELb0ELb0ELb0ELb1ELb1ELb1ELb0EEEvNS_16Flash_fwd_paramsE:
	.zero		1360


//--------------------- .nv.constant0._ZN5flash24flash_fwd_splitkv_kernelI23Flash_fwd_kernel_traitsILi256ELi64ELi64ELi4ELb0ELb0EN7cutlass10bfloat16_tE19Flash_kernel_traitsILi256ELi64ELi64ELi4ES3_EELb1ELb0ELb1ELb0ELb0ELb0ELb1ELb0EEEvNS_16Flash_fwd_paramsE --------------------------
	.section	.nv.constant0._ZN5flash24flash_fwd_splitkv_kernelI23Flash_fwd_kernel_traitsILi256ELi64ELi64ELi4ELb0ELb0EN7cutlass10bfloat16_tE19Flash_kernel_traitsILi256ELi64ELi64ELi4ES3_EELb1ELb0ELb1ELb0ELb0ELb0ELb1ELb0EEEvNS_16Flash_fwd_paramsE,"a",@progbits
	.sectionflags	@""
	.align	4
.nv.constant0._ZN5flash24flash_fwd_splitkv_kernelI23Flash_fwd_kernel_traitsILi256ELi64ELi64ELi4ELb0ELb0EN7cutlass10bfloat16_tE19Flash_kernel_traitsILi256ELi64ELi64ELi4ES3_EELb1ELb0ELb1ELb0ELb0ELb0ELb1ELb0EEEvNS_16Flash_fwd_paramsE:
	.zero		1360


//--------------------- .nv.constant0._ZN5flash24flash_fwd_splitkv_kernelI23Flash_fwd_kernel_traitsILi256ELi64ELi64ELi4ELb0ELb0EN7cutlass10bfloat16_tE19Flash_kernel_traitsILi256ELi64ELi64ELi4ES3_EELb1ELb0ELb1ELb0ELb0ELb1ELb1ELb0EEEvNS_16Flash_fwd_paramsE --------------------------
	.section	.nv.constant0._ZN5flash24flash_fwd_splitkv_kernelI23Flash_fwd_kernel_traitsILi256ELi64ELi64ELi4ELb0ELb0EN7cutlass10bfloat16_tE19Flash_kernel_traitsILi256ELi64ELi64ELi4ES3_EELb1ELb0ELb1ELb0ELb0ELb1ELb1ELb0EEEvNS_16Flash_fwd_paramsE,"a",@progbits
	.sectionflags	@""
	.align	4
.nv.constant0._ZN5flash24flash_fwd_splitkv_kernelI23Flash_fwd_kernel_traitsILi256ELi64ELi64ELi4ELb0ELb0EN7cutlass10bfloat16_tE19Flash_kernel_traitsILi256ELi64ELi64ELi4ES3_EELb1ELb0ELb1ELb0ELb0ELb1ELb1ELb0EEEvNS_16Flash_fwd_paramsE:
	.zero		1360


//--------------------- .nv.constant0._ZN5flash24flash_fwd_splitkv_kernelI23Flash_fwd_kernel_traitsILi256ELi64ELi64ELi4ELb0ELb0EN7cutlass10bfloat16_tE19Flash_kernel_traitsILi256ELi64ELi64ELi4ES3_EELb1ELb0ELb0ELb0ELb1ELb0ELb1ELb1EEEvNS_16Flash_fwd_paramsE --------------------------
	.section	.nv.constant0._ZN5flash24flash_fwd_splitkv_kernelI23Flash_fwd_kernel_traitsILi256ELi64ELi64ELi4ELb0ELb0EN7cutlass10bfloat16_tE19Flash_kernel_traitsILi256ELi64ELi64ELi4ES3_EELb1ELb0ELb0ELb0ELb1ELb0ELb1ELb1EEEvNS_16Flash_fwd_paramsE,"a",@progbits
	.sectionflags	@""
	.align	4
.nv.constant0._ZN5flash24flash_fwd_splitkv_kernelI23Flash_fwd_kernel_traitsILi256ELi64ELi64ELi4ELb0ELb0EN7cutlass10bfloat16_tE19Flash_kernel_traitsILi256ELi64ELi64ELi4ES3_EELb1ELb0ELb0ELb0ELb1ELb0ELb1ELb1EEEvNS_16Flash_fwd_paramsE:
	.zero		1360


//--------------------- .nv.constant0._ZN5flash24flash_fwd_splitkv_kernelI23Flash_fwd_kernel_traitsILi256ELi64ELi64ELi4ELb0ELb0EN7cutlass10bfloat16_tE19Flash_kernel_traitsILi256ELi64ELi64ELi4ES3_EELb1ELb0ELb0ELb0ELb1ELb1ELb1ELb1EEEvNS_16Flash_fwd_paramsE --------------------------
	.section	.nv.constant0._ZN5flash24flash_fwd_splitkv_kernelI23Flash_fwd_kernel_traitsILi256ELi64ELi64ELi4ELb0ELb0EN7cutlass10bfloat16_tE19Flash_kernel_traitsILi256ELi64ELi64ELi4ES3_EELb1ELb0ELb0ELb0ELb1ELb1ELb1ELb1EEEvNS_16Flash_fwd_paramsE,"a",@progbits
	.sectionflags	@""
	.align	4
.nv.constant0._ZN5flash24flash_fwd_splitkv_kernelI23Flash_fwd_kernel_traitsILi256ELi64ELi64ELi4ELb0ELb0EN7cutlass10bfloat16_tE19Flash_kernel_traitsILi256ELi64ELi64ELi4ES3_EELb1ELb0ELb0ELb0ELb1ELb1ELb1ELb1EEEvNS_16Flash_fwd_paramsE:
	.zero		1360


//--------------------- .nv.constant0._ZN5flash24flash_fwd_splitkv_kernelI23Flash_fwd_kernel_traitsILi256ELi64ELi64ELi4ELb0ELb0EN7cutlass10bfloat16_tE19Flash_kernel_traitsILi256ELi64ELi64ELi4ES3_EELb1ELb0ELb1ELb0ELb0ELb0ELb1ELb1EEEvNS_16Flash_fwd_paramsE --------------------------
	.section	.nv.constant0._ZN5flash24flash_fwd_splitkv_kernelI23Flash_fwd_kernel_traitsILi256ELi64ELi64ELi4ELb0ELb0EN7cutlass10bfloat16_tE19Flash_kernel_traitsILi256ELi64ELi64ELi4ES3_EELb1ELb0ELb1ELb0ELb0ELb0ELb1ELb1EEEvNS_16Flash_fwd_paramsE,"a",@progbits
	.sectionflags	@""
	.align	4
.nv.constant0._ZN5flash24flash_fwd_splitkv_kernelI23Flash_fwd_kernel_traitsILi256ELi64ELi64ELi4ELb0ELb0EN7cutlass10bfloat16_tE19Flash_kernel_traitsILi256ELi64ELi64ELi4ES3_EELb1ELb0ELb1ELb0ELb0ELb0ELb1ELb1EEEvNS_16Flash_fwd_paramsE:
	.zero		1360


//--------------------- .nv.constant0._ZN5flash24flash_fwd_splitkv_kernelI23Flash_fwd_kernel_traitsILi256ELi64ELi64ELi4ELb0ELb0EN7cutlass10bfloat16_tE19Flash_kernel_traitsILi256ELi64ELi64ELi4ES3_EELb1ELb0ELb1ELb0ELb0ELb1ELb1ELb1EEEvNS_16Flash_fwd_paramsE --------------------------
	.section	.nv.constant0._ZN5flash24flash_fwd_splitkv_kernelI23Flash_fwd_kernel_traitsILi256ELi64ELi64ELi4ELb0ELb0EN7cutlass10bfloat16_tE19Flash_kernel_traitsILi256ELi64ELi64ELi4ES3_EELb1ELb0ELb1ELb0ELb0ELb1ELb1ELb1EEEvNS_16Flash_fwd_paramsE,"a",@progbits
	.sectionflags	@""
	.align	4
.nv.constant0._ZN5flash24flash_fwd_splitkv_kernelI23Flash_fwd_kernel_traitsILi256ELi64ELi64ELi4ELb0ELb0EN7cutlass10bfloat16_tE19Flash_kernel_traitsILi256ELi64ELi64ELi4ES3_EELb1ELb0ELb1ELb0ELb0ELb1ELb1ELb1EEEvNS_16Flash_fwd_paramsE:
	.zero		1360


//--------------------- SYMBOLS --------------------------

	.type		.nv.reservedSmem.offset0,@object
	.size		.nv.reservedSmem.offset0,0x4
	.type		.nv.reservedSmem.cap,@object
	.size		.nv.reservedSmem.cap,0x4
